	.target	sm_90a

	.elftype	@"ET_EXEC"


//--------------------- .note.nv.tkinfo           --------------------------
	.section	.note.nv.tkinfo,"",@"SHT_NOTE"
	.sectionflags	@"SHF_NOTE_NV_TKINFO"
	.tkinfo
        /*0018*/ 	.word	0x00000002
        /*0030*/ 	.string	""
        /*0030*/ 	.string	"ptxas"
        /*0030*/ 	.string	"Cuda compilation tools, release 13.0, V13.0.88"
        /*0030*/ 	.string	"Build cuda_13.0.r13.0/compiler.36424714_0"
        /*0030*/ 	.string	"-v  -suppress-debug-info  -lineinfo  -arch sm_90a "



//--------------------- .note.nv.cuinfo           --------------------------
	.section	.note.nv.cuinfo,"",@"SHT_NOTE"
	.sectionflags	@"SHF_NOTE_NV_CUINFO"
        /*0018*/ 	.short	0x0002
        /*001a*/ 	.short	0x005a
        /*001c*/ 	.short	0x0082
	.zero		2


//--------------------- .nv.info                  --------------------------
	.section	.nv.info,"",@"SHT_CUDA_INFO"
	.align	4


	//----- nvinfo : EIATTR_REGCOUNT
	.align		4
        /*0000*/ 	.byte	0x04, 0x2f
        /*0002*/ 	.short	(.L_1 - .L_0)
	.align		4
.L_0:
        /*0004*/ 	.word	index@(matmul_kernel)
        /*0008*/ 	.word	0x000000ff


	//----- nvinfo : EIATTR_FRAME_SIZE
	.align		4
.L_1:
        /*000c*/ 	.byte	0x04, 0x11
        /*000e*/ 	.short	(.L_3 - .L_2)
	.align		4
.L_2:
        /*0010*/ 	.word	index@(matmul_kernel)
        /*0014*/ 	.word	0x00008088


	//----- nvinfo : EIATTR_MIN_STACK_SIZE
	.align		4
.L_3:
        /*0018*/ 	.byte	0x04, 0x12
        /*001a*/ 	.short	(.L_5 - .L_4)
	.align		4
.L_4:
        /*001c*/ 	.word	index@(matmul_kernel)
        /*0020*/ 	.word	0x00008088
.L_5:


//--------------------- .nv.compat                --------------------------
	.section	.nv.compat,"",@"SHT_CUDA_COMPAT_INFO"
	.align	4
        /*0000*/ 	.byte	0x02, 0x09, 0x01, 0x00, 0x02, 0x02, 0x01, 0x00, 0x02, 0x05, 0x05, 0x00, 0x03, 0x07, 0x01, 0x01
        /*0010*/ 	.byte	0x02, 0x03, 0x00, 0x00, 0x02, 0x06, 0x01, 0x00, 0x04, 0x0b, 0x08, 0x00, 0x00, 0x00, 0x00, 0x00
        /*0020*/ 	.byte	0x00, 0x00, 0x00, 0x00


//--------------------- .nv.info.matmul_kernel    --------------------------
	.section	.nv.info.matmul_kernel,"",@"SHT_CUDA_INFO"
	.sectionflags	@""
	.align	4


	//----- nvinfo : EIATTR_CUDA_API_VERSION
	.align		4
        /*0000*/ 	.byte	0x04, 0x37
        /*0002*/ 	.short	(.L_7 - .L_6)
.L_6:
        /*0004*/ 	.word	0x00000082


	//----- nvinfo : EIATTR_KPARAM_INFO
	.align		4
.L_7:
        /*0008*/ 	.byte	0x04, 0x17
        /*000a*/ 	.short	(.L_9 - .L_8)
.L_8:
        /*000c*/ 	.word	0x00000000
        /*0010*/ 	.short	0x000d
        /*0012*/ 	.short	0x0048
        /*0014*/ 	.byte	0x00, 0xf4, 0x21, 0x00


	//----- nvinfo : EIATTR_KPARAM_INFO
	.align		4
.L_9:
        /*0018*/ 	.byte	0x04, 0x17
        /*001a*/ 	.short	(.L_11 - .L_10)
.L_10:
        /*001c*/ 	.word	0x00000000
        /*0020*/ 	.short	0x000c
        /*0022*/ 	.short	0x0040
        /*0024*/ 	.byte	0x00, 0xf4, 0x21, 0x00


	//----- nvinfo : EIATTR_KPARAM_INFO
	.align		4
.L_11:
        /*0028*/ 	.byte	0x04, 0x17
        /*002a*/ 	.short	(.L_13 - .L_12)
.L_12:
        /*002c*/ 	.word	0x00000000
        /*0030*/ 	.short	0x000b
        /*0032*/ 	.short	0x0038
        /*0034*/ 	.byte	0x00, 0xf0, 0x11, 0x00


	//----- nvinfo : EIATTR_KPARAM_INFO
	.align		4
.L_13:
        /*0038*/ 	.byte	0x04, 0x17
        /*003a*/ 	.short	(.L_15 - .L_14)
.L_14:
        /*003c*/ 	.word	0x00000000
        /*0040*/ 	.short	0x000a
        /*0042*/ 	.short	0x0034
        /*0044*/ 	.byte	0x00, 0xf0, 0x11, 0x00


	//----- nvinfo : EIATTR_KPARAM_INFO
	.align		4
.L_15:
        /*0048*/ 	.byte	0x04, 0x17
        /*004a*/ 	.short	(.L_17 - .L_16)
.L_16:
        /*004c*/ 	.word	0x00000000
        /*0050*/ 	.short	0x0009
        /*0052*/ 	.short	0x0030
        /*0054*/ 	.byte	0x00, 0xf0, 0x11, 0x00


	//----- nvinfo : EIATTR_KPARAM_INFO
	.align		4
.L_17:
        /*0058*/ 	.byte	0x04, 0x17
        /*005a*/ 	.short	(.L_19 - .L_18)
.L_18:
        /*005c*/ 	.word	0x00000000
        /*0060*/ 	.short	0x0008
        /*0062*/ 	.short	0x002c
        /*0064*/ 	.byte	0x00, 0xf0, 0x11, 0x00


	//----- nvinfo : EIATTR_KPARAM_INFO
	.align		4
.L_19:
        /*0068*/ 	.byte	0x04, 0x17
        /*006a*/ 	.short	(.L_21 - .L_20)
.L_20:
        /*006c*/ 	.word	0x00000000
        /*0070*/ 	.short	0x0007
        /*0072*/ 	.short	0x0028
        /*0074*/ 	.byte	0x00, 0xf0, 0x11, 0x00


	//----- nvinfo : EIATTR_KPARAM_INFO
	.align		4
.L_21:
        /*0078*/ 	.byte	0x04, 0x17
        /*007a*/ 	.short	(.L_23 - .L_22)
.L_22:
        /*007c*/ 	.word	0x00000000
        /*0080*/ 	.short	0x0006
        /*0082*/ 	.short	0x0024
        /*0084*/ 	.byte	0x00, 0xf0, 0x11, 0x00


	//----- nvinfo : EIATTR_KPARAM_INFO
	.align		4
.L_23:
        /*0088*/ 	.byte	0x04, 0x17
        /*008a*/ 	.short	(.L_25 - .L_24)
.L_24:
        /*008c*/ 	.word	0x00000000
        /*0090*/ 	.short	0x0005
        /*0092*/ 	.short	0x0020
        /*0094*/ 	.byte	0x00, 0xf0, 0x11, 0x00


	//----- nvinfo : EIATTR_KPARAM_INFO
	.align		4
.L_25:
        /*0098*/ 	.byte	0x04, 0x17
        /*009a*/ 	.short	(.L_27 - .L_26)
.L_26:
        /*009c*/ 	.word	0x00000000
        /*00a0*/ 	.short	0x0004
        /*00a2*/ 	.short	0x001c
        /*00a4*/ 	.byte	0x00, 0xf0, 0x11, 0x00


	//----- nvinfo : EIATTR_KPARAM_INFO
	.align		4
.L_27:
        /*00a8*/ 	.byte	0x04, 0x17
        /*00aa*/ 	.short	(.L_29 - .L_28)
.L_28:
        /*00ac*/ 	.word	0x00000000
        /*00b0*/ 	.short	0x0003
        /*00b2*/ 	.short	0x0018
        /*00b4*/ 	.byte	0x00, 0xf0, 0x11, 0x00


	//----- nvinfo : EIATTR_KPARAM_INFO
	.align		4
.L_29:
        /*00b8*/ 	.byte	0x04, 0x17
        /*00ba*/ 	.short	(.L_31 - .L_30)
.L_30:
        /*00bc*/ 	.word	0x00000000
        /*00c0*/ 	.short	0x0002
        /*00c2*/ 	.short	0x0010
        /*00c4*/ 	.byte	0x00, 0xf4, 0x21, 0x00


	//----- nvinfo : EIATTR_KPARAM_INFO
	.align		4
.L_31:
        /*00c8*/ 	.byte	0x04, 0x17
        /*00ca*/ 	.short	(.L_33 - .L_32)
.L_32:
        /*00cc*/ 	.word	0x00000000
        /*00d0*/ 	.short	0x0001
        /*00d2*/ 	.short	0x0008
        /*00d4*/ 	.byte	0x00, 0xf4, 0x21, 0x00


	//----- nvinfo : EIATTR_KPARAM_INFO
	.align		4
.L_33:
        /*00d8*/ 	.byte	0x04, 0x17
        /*00da*/ 	.short	(.L_35 - .L_34)
.L_34:
        /*00dc*/ 	.word	0x00000000
        /*00e0*/ 	.short	0x0000
        /*00e2*/ 	.short	0x0000
        /*00e4*/ 	.byte	0x00, 0xf4, 0x21, 0x00


	//----- nvinfo : EIATTR_SPARSE_MMA_MASK
	.align		4
.L_35:
        /*00e8*/ 	.byte	0x03, 0x50
        /*00ea*/ 	.short	0x0000


	//----- nvinfo : EIATTR_MAXREG_COUNT
	.align		4
        /*00ec*/ 	.byte	0x03, 0x1b
        /*00ee*/ 	.short	0x00ff


	//----- nvinfo : EIATTR_NUM_BARRIERS
	.align		4
        /*00f0*/ 	.byte	0x02, 0x4c
        /*00f2*/ 	.byte	0x01
	.zero		1


	//----- nvinfo : EIATTR_ANNOTATIONS
	.align		4
        /*00f4*/ 	.byte	0x04, 0x55
        /*00f6*/ 	.short	(.L_37 - .L_36)


	//   ....[0]....
.L_36:
        /*00f8*/ 	.word	0x00000001
        /*00fc*/ 	.byte	0x90, 0x01, 0x00, 0x00, 0x01, 0x00, 0x00, 0x00, 0xd0, 0x01, 0x00, 0x00, 0x01, 0x00, 0x00, 0x00
        /* <DEDUP_REMOVED lines=2557> */
        /*a0dc*/ 	.byte	0xe0, 0x4b, 0x03, 0x00, 0x01, 0x00, 0x00, 0x00, 0x00, 0x4c, 0x03, 0x00


	//----- nvinfo : EIATTR_MERCURY_ISA_VERSION
	.align		4
.L_37:
        /*a0e8*/ 	.byte	0x03, 0x5f
        /*a0ea*/ 	.short	0x0101


	//----- nvinfo : EIATTR_COOP_GROUP_MASK_REGIDS
	.align		4
        /*a0ec*/ 	.byte	0x04, 0x29
        /*a0ee*/ 	.short	(.L_39 - .L_38)


	//   ....[0]....
.L_38:
        /*a0f0*/ 	.word	0xffffffff


	//   ....[1]....
        /*a0f4*/ 	.word	0xffffffff


	//   ....[2]....
        /*a0f8*/ 	.word	0xffffffff


	//   ....[3]....
        /*a0fc*/ 	.word	0xffffffff


	//   ....[4]....
        /*a100*/ 	.word	0xffffffff


	//   ....[5]....
        /*a104*/ 	.word	0xffffffff


	//   ....[6]....
        /*a108*/ 	.word	0xffffffff


	//   ....[7]....
        /*a10c*/ 	.word	0xffffffff


	//   ....[8]....
        /*a110*/ 	.word	0xffffffff


	//   ....[9]....
        /*a114*/ 	.word	0xffffffff


	//   ....[10]....
        /*a118*/ 	.word	0xffffffff


	//   ....[11]....
        /*a11c*/ 	.word	0xffffffff


	//   ....[12]....
        /*a120*/ 	.word	0xffffffff


	//   ....[13]....
        /*a124*/ 	.word	0xffffffff


	//   ....[14]....
        /*a128*/ 	.word	0xffffffff


	//   ....[15]....
        /*a12c*/ 	.word	0xffffffff


	//   ....[16]....
        /*a130*/ 	.word	0xffffffff


	//   ....[17]....
        /*a134*/ 	.word	0xffffffff


	//   ....[18]....
        /*a138*/ 	.word	0xffffffff


	//   ....[19]....
        /*a13c*/ 	.word	0xffffffff


	//   ....[20]....
        /*a140*/ 	.word	0xffffffff


	//   ....[21]....
        /*a144*/ 	.word	0xffffffff


	//   ....[22]....
        /*a148*/ 	.word	0xffffffff


	//   ....[23]....
        /*a14c*/ 	.word	0xffffffff


	//   ....[24]....
        /*a150*/ 	.word	0xffffffff


	//   ....[25]....
        /*a154*/ 	.word	0xffffffff


	//   ....[26]....
        /*a158*/ 	.word	0xffffffff


	//   ....[27]....
        /*a15c*/ 	.word	0xffffffff


	//   ....[28]....
        /*a160*/ 	.word	0xffffffff


	//   ....[29]....
        /*a164*/ 	.word	0xffffffff


	//   ....[30]....
        /*a168*/ 	.word	0xffffffff


	//   ....[31]....
        /*a16c*/ 	.word	0xffffffff


	//   ....[32]....
        /*a170*/ 	.word	0xffffffff


	//   ....[33]....
        /*a174*/ 	.word	0xffffffff


	//   ....[34]....
        /*a178*/ 	.word	0xffffffff


	//   ....[35]....
        /*a17c*/ 	.word	0xffffffff


	//   ....[36]....
        /*a180*/ 	.word	0xffffffff


	//   ....[37]....
        /*a184*/ 	.word	0xffffffff


	//   ....[38]....
        /*a188*/ 	.word	0xffffffff


	//   ....[39]....
        /*a18c*/ 	.word	0xffffffff


	//   ....[40]....
        /*a190*/ 	.word	0xffffffff


	//   ....[41]....
        /*a194*/ 	.word	0xffffffff


	//   ....[42]....
        /*a198*/ 	.word	0xffffffff


	//   ....[43]....
        /*a19c*/ 	.word	0xffffffff


	//   ....[44]....
        /*a1a0*/ 	.word	0xffffffff


	//   ....[45]....
        /*a1a4*/ 	.word	0xffffffff


	//   ....[46]....
        /*a1a8*/ 	.word	0xffffffff


	//   ....[47]....
        /*a1ac*/ 	.word	0xffffffff


	//   ....[48]....
        /*a1b0*/ 	.word	0xffffffff


	//   ....[49]....
        /*a1b4*/ 	.word	0xffffffff


	//   ....[50]....
        /*a1b8*/ 	.word	0xffffffff


	//   ....[51]....
        /*a1bc*/ 	.word	0xffffffff


	//   ....[52]....
        /*a1c0*/ 	.word	0xffffffff


	//   ....[53]....
        /*a1c4*/ 	.word	0xffffffff


	//   ....[54]....
        /*a1c8*/ 	.word	0xffffffff


	//   ....[55]....
        /*a1cc*/ 	.word	0xffffffff


	//   ....[56]....
        /*a1d0*/ 	.word	0xffffffff


	//   ....[57]....
        /*a1d4*/ 	.word	0xffffffff


	//   ....[58]....
        /*a1d8*/ 	.word	0xffffffff


	//   ....[59]....
        /*a1dc*/ 	.word	0xffffffff


	//   ....[60]....
        /*a1e0*/ 	.word	0xffffffff


	//   ....[61]....
        /*a1e4*/ 	.word	0xffffffff


	//   ....[62]....
        /*a1e8*/ 	.word	0xffffffff


	//   ....[63]....
        /*a1ec*/ 	.word	0xffffffff


	//   ....[64]....
        /*a1f0*/ 	.word	0xffffffff


	//   ....[65]....
        /*a1f4*/ 	.word	0xffffffff


	//   ....[66]....
        /*a1f8*/ 	.word	0xffffffff


	//   ....[67]....
        /*a1fc*/ 	.word	0xffffffff


	//   ....[68]....
        /*a200*/ 	.word	0xffffffff


	//   ....[69]....
        /*a204*/ 	.word	0xffffffff


	//   ....[70]....
        /*a208*/ 	.word	0xffffffff


	//   ....[71]....
        /*a20c*/ 	.word	0xffffffff


	//   ....[72]....
        /*a210*/ 	.word	0xffffffff


	//   ....[73]....
        /*a214*/ 	.word	0xffffffff


	//   ....[74]....
        /*a218*/ 	.word	0xffffffff


	//   ....[75]....
        /*a21c*/ 	.word	0xffffffff


	//   ....[76]....
        /*a220*/ 	.word	0xffffffff


	//   ....[77]....
        /*a224*/ 	.word	0xffffffff


	//   ....[78]....
        /*a228*/ 	.word	0xffffffff


	//   ....[79]....
        /*a22c*/ 	.word	0xffffffff


	//   ....[80]....
        /*a230*/ 	.word	0xffffffff


	//   ....[81]....
        /*a234*/ 	.word	0xffffffff


	//   ....[82]....
        /*a238*/ 	.word	0xffffffff


	//   ....[83]....
        /*a23c*/ 	.word	0xffffffff


	//   ....[84]....
        /*a240*/ 	.word	0xffffffff


	//   ....[85]....
        /*a244*/ 	.word	0xffffffff


	//   ....[86]....
        /*a248*/ 	.word	0xffffffff


	//   ....[87]....
        /*a24c*/ 	.word	0xffffffff


	//   ....[88]....
        /*a250*/ 	.word	0xffffffff


	//   ....[89]....
        /*a254*/ 	.word	0xffffffff


	//   ....[90]....
        /*a258*/ 	.word	0xffffffff


	//   ....[91]....
        /*a25c*/ 	.word	0xffffffff


	//   ....[92]....
        /*a260*/ 	.word	0xffffffff


	//   ....[93]....
        /*a264*/ 	.word	0xffffffff


	//   ....[94]....
        /*a268*/ 	.word	0xffffffff


	//   ....[95]....
        /*a26c*/ 	.word	0xffffffff


	//   ....[96]....
        /*a270*/ 	.word	0xffffffff


	//   ....[97]....
        /*a274*/ 	.word	0xffffffff


	//   ....[98]....
        /*a278*/ 	.word	0xffffffff


	//   ....[99]....
        /*a27c*/ 	.word	0xffffffff


	//   ....[100]....
        /*a280*/ 	.word	0xffffffff


	//   ....[101]....
        /*a284*/ 	.word	0xffffffff


	//   ....[102]....
        /*a288*/ 	.word	0xffffffff


	//   ....[103]....
        /*a28c*/ 	.word	0xffffffff


	//   ....[104]....
        /*a290*/ 	.word	0xffffffff


	//   ....[105]....
        /*a294*/ 	.word	0xffffffff


	//   ....[106]....
        /*a298*/ 	.word	0xffffffff


	//   ....[107]....
        /*a29c*/ 	.word	0xffffffff


	//   ....[108]....
        /*a2a0*/ 	.word	0xffffffff


	//   ....[109]....
        /*a2a4*/ 	.word	0xffffffff


	//   ....[110]....
        /*a2a8*/ 	.word	0xffffffff


	//   ....[111]....
        /*a2ac*/ 	.word	0xffffffff


	//   ....[112]....
        /*a2b0*/ 	.word	0xffffffff


	//   ....[113]....
        /*a2b4*/ 	.word	0xffffffff


	//   ....[114]....
        /*a2b8*/ 	.word	0xffffffff


	//   ....[115]....
        /*a2bc*/ 	.word	0xffffffff


	//   ....[116]....
        /*a2c0*/ 	.word	0xffffffff


	//   ....[117]....
        /*a2c4*/ 	.word	0xffffffff


	//   ....[118]....
        /*a2c8*/ 	.word	0xffffffff


	//   ....[119]....
        /*a2cc*/ 	.word	0xffffffff


	//   ....[120]....
        /*a2d0*/ 	.word	0xffffffff


	//   ....[121]....
        /*a2d4*/ 	.word	0xffffffff


	//   ....[122]....
        /*a2d8*/ 	.word	0xffffffff


	//   ....[123]....
        /*a2dc*/ 	.word	0xffffffff


	//   ....[124]....
        /*a2e0*/ 	.word	0xffffffff


	//   ....[125]....
        /*a2e4*/ 	.word	0xffffffff


	//   ....[126]....
        /*a2e8*/ 	.word	0xffffffff


	//   ....[127]....
        /*a2ec*/ 	.word	0xffffffff


	//   ....[128]....
        /*a2f0*/ 	.word	0xffffffff


	//   ....[129]....
        /*a2f4*/ 	.word	0xffffffff


	//   ....[130]....
        /*a2f8*/ 	.word	0xffffffff


	//   ....[131]....
        /*a2fc*/ 	.word	0xffffffff


	//   ....[132]....
        /*a300*/ 	.word	0xffffffff


	//   ....[133]....
        /*a304*/ 	.word	0xffffffff


	//   ....[134]....
        /*a308*/ 	.word	0xffffffff


	//   ....[135]....
        /*a30c*/ 	.word	0xffffffff


	//   ....[136]....
        /*a310*/ 	.word	0xffffffff


	//   ....[137]....
        /*a314*/ 	.word	0xffffffff


	//   ....[138]....
        /*a318*/ 	.word	0xffffffff


	//   ....[139]....
        /*a31c*/ 	.word	0xffffffff


	//   ....[140]....
        /*a320*/ 	.word	0xffffffff


	//   ....[141]....
        /*a324*/ 	.word	0xffffffff


	//   ....[142]....
        /*a328*/ 	.word	0xffffffff


	//   ....[143]....
        /*a32c*/ 	.word	0xffffffff


	//   ....[144]....
        /*a330*/ 	.word	0xffffffff


	//   ....[145]....
        /*a334*/ 	.word	0xffffffff


	//   ....[146]....
        /*a338*/ 	.word	0xffffffff


	//   ....[147]....
        /*a33c*/ 	.word	0xffffffff


	//   ....[148]....
        /*a340*/ 	.word	0xffffffff


	//   ....[149]....
        /*a344*/ 	.word	0xffffffff


	//   ....[150]....
        /*a348*/ 	.word	0xffffffff


	//   ....[151]....
        /*a34c*/ 	.word	0xffffffff


	//   ....[152]....
        /*a350*/ 	.word	0xffffffff


	//   ....[153]....
        /*a354*/ 	.word	0xffffffff


	//   ....[154]....
        /*a358*/ 	.word	0xffffffff


	//   ....[155]....
        /*a35c*/ 	.word	0xffffffff


	//   ....[156]....
        /*a360*/ 	.word	0xffffffff


	//   ....[157]....
        /*a364*/ 	.word	0xffffffff


	//   ....[158]....
        /*a368*/ 	.word	0xffffffff


	//   ....[159]....
        /*a36c*/ 	.word	0xffffffff


	//   ....[160]....
        /*a370*/ 	.word	0xffffffff


	//   ....[161]....
        /*a374*/ 	.word	0xffffffff


	//   ....[162]....
        /*a378*/ 	.word	0xffffffff


	//   ....[163]....
        /*a37c*/ 	.word	0xffffffff


	//   ....[164]....
        /*a380*/ 	.word	0xffffffff


	//   ....[165]....
        /*a384*/ 	.word	0xffffffff


	//   ....[166]....
        /*a388*/ 	.word	0xffffffff


	//   ....[167]....
        /*a38c*/ 	.word	0xffffffff


	//   ....[168]....
        /*a390*/ 	.word	0xffffffff


	//   ....[169]....
        /*a394*/ 	.word	0xffffffff


	//   ....[170]....
        /*a398*/ 	.word	0xffffffff


	//   ....[171]....
        /*a39c*/ 	.word	0xffffffff


	//   ....[172]....
        /*a3a0*/ 	.word	0xffffffff


	//   ....[173]....
        /*a3a4*/ 	.word	0xffffffff


	//   ....[174]....
        /*a3a8*/ 	.word	0xffffffff


	//   ....[175]....
        /*a3ac*/ 	.word	0xffffffff


	//   ....[176]....
        /*a3b0*/ 	.word	0xffffffff


	//   ....[177]....
        /*a3b4*/ 	.word	0xffffffff


	//   ....[178]....
        /*a3b8*/ 	.word	0xffffffff


	//   ....[179]....
        /*a3bc*/ 	.word	0xffffffff


	//   ....[180]....
        /*a3c0*/ 	.word	0xffffffff


	//   ....[181]....
        /*a3c4*/ 	.word	0xffffffff


	//   ....[182]....
        /*a3c8*/ 	.word	0xffffffff


	//   ....[183]....
        /*a3cc*/ 	.word	0xffffffff


	//   ....[184]....
        /*a3d0*/ 	.word	0xffffffff


	//   ....[185]....
        /*a3d4*/ 	.word	0xffffffff


	//   ....[186]....
        /*a3d8*/ 	.word	0xffffffff


	//   ....[187]....
        /*a3dc*/ 	.word	0xffffffff


	//   ....[188]....
        /*a3e0*/ 	.word	0xffffffff


	//   ....[189]....
        /*a3e4*/ 	.word	0xffffffff


	//   ....[190]....
        /*a3e8*/ 	.word	0xffffffff


	//   ....[191]....
        /*a3ec*/ 	.word	0xffffffff


	//   ....[192]....
        /*a3f0*/ 	.word	0xffffffff


	//   ....[193]....
        /*a3f4*/ 	.word	0xffffffff


	//   ....[194]....
        /*a3f8*/ 	.word	0xffffffff


	//   ....[195]....
        /*a3fc*/ 	.word	0xffffffff


	//   ....[196]....
        /*a400*/ 	.word	0xffffffff


	//   ....[197]....
        /*a404*/ 	.word	0xffffffff


	//   ....[198]....
        /*a408*/ 	.word	0xffffffff


	//   ....[199]....
        /*a40c*/ 	.word	0xffffffff


	//   ....[200]....
        /*a410*/ 	.word	0xffffffff


	//   ....[201]....
        /*a414*/ 	.word	0xffffffff


	//   ....[202]....
        /*a418*/ 	.word	0xffffffff


	//   ....[203]....
        /*a41c*/ 	.word	0xffffffff


	//   ....[204]....
        /*a420*/ 	.word	0xffffffff


	//   ....[205]....
        /*a424*/ 	.word	0xffffffff


	//   ....[206]....
        /*a428*/ 	.word	0xffffffff


	//   ....[207]....
        /*a42c*/ 	.word	0xffffffff


	//   ....[208]....
        /*a430*/ 	.word	0xffffffff


	//   ....[209]....
        /*a434*/ 	.word	0xffffffff


	//   ....[210]....
        /*a438*/ 	.word	0xffffffff


	//   ....[211]....
        /*a43c*/ 	.word	0xffffffff


	//   ....[212]....
        /*a440*/ 	.word	0xffffffff


	//   ....[213]....
        /*a444*/ 	.word	0xffffffff


	//   ....[214]....
        /*a448*/ 	.word	0xffffffff


	//   ....[215]....
        /*a44c*/ 	.word	0xffffffff


	//   ....[216]....
        /*a450*/ 	.word	0xffffffff


	//   ....[217]....
        /*a454*/ 	.word	0xffffffff


	//   ....[218]....
        /*a458*/ 	.word	0xffffffff


	//   ....[219]....
        /*a45c*/ 	.word	0xffffffff


	//   ....[220]....
        /*a460*/ 	.word	0xffffffff


	//   ....[221]....
        /*a464*/ 	.word	0xffffffff


	//   ....[222]....
        /*a468*/ 	.word	0xffffffff


	//   ....[223]....
        /*a46c*/ 	.word	0xffffffff


	//   ....[224]....
        /*a470*/ 	.word	0xffffffff


	//   ....[225]....
        /*a474*/ 	.word	0xffffffff


	//   ....[226]....
        /*a478*/ 	.word	0xffffffff


	//   ....[227]....
        /*a47c*/ 	.word	0xffffffff


	//   ....[228]....
        /*a480*/ 	.word	0xffffffff


	//   ....[229]....
        /*a484*/ 	.word	0xffffffff


	//   ....[230]....
        /*a488*/ 	.word	0xffffffff


	//   ....[231]....
        /*a48c*/ 	.word	0xffffffff


	//   ....[232]....
        /*a490*/ 	.word	0xffffffff


	//   ....[233]....
        /*a494*/ 	.word	0xffffffff


	//   ....[234]....
        /*a498*/ 	.word	0xffffffff


	//   ....[235]....
        /*a49c*/ 	.word	0xffffffff


	//   ....[236]....
        /*a4a0*/ 	.word	0xffffffff


	//   ....[237]....
        /*a4a4*/ 	.word	0xffffffff


	//   ....[238]....
        /*a4a8*/ 	.word	0xffffffff


	//   ....[239]....
        /*a4ac*/ 	.word	0xffffffff


	//   ....[240]....
        /*a4b0*/ 	.word	0xffffffff


	//   ....[241]....
        /*a4b4*/ 	.word	0xffffffff


	//   ....[242]....
        /*a4b8*/ 	.word	0xffffffff


	//   ....[243]....
        /*a4bc*/ 	.word	0xffffffff


	//   ....[244]....
        /*a4c0*/ 	.word	0xffffffff


	//   ....[245]....
        /*a4c4*/ 	.word	0xffffffff


	//   ....[246]....
        /*a4c8*/ 	.word	0xffffffff


	//   ....[247]....
        /*a4cc*/ 	.word	0xffffffff


	//   ....[248]....
        /*a4d0*/ 	.word	0xffffffff


	//   ....[249]....
        /*a4d4*/ 	.word	0xffffffff


	//   ....[250]....
        /*a4d8*/ 	.word	0xffffffff


	//   ....[251]....
        /*a4dc*/ 	.word	0xffffffff


	//   ....[252]....
        /*a4e0*/ 	.word	0xffffffff


	//   ....[253]....
        /*a4e4*/ 	.word	0xffffffff


	//   ....[254]....
        /*a4e8*/ 	.word	0xffffffff


	//   ....[255]....
        /*a4ec*/ 	.word	0xffffffff


	//   ....[0]....
        /*a4f0*/ 	.word	0xffffffff


	//   ....[1]....
        /*a4f4*/ 	.word	0xffffffff


	//   ....[2]....
        /*a4f8*/ 	.word	0xffffffff


	//   ....[3]....
        /*a4fc*/ 	.word	0xffffffff


	//   ....[4]....
        /*a500*/ 	.word	0xffffffff


	//   ....[5]....
        /*a504*/ 	.word	0xffffffff


	//   ....[6]....
        /*a508*/ 	.word	0xffffffff


	//   ....[7]....
        /*a50c*/ 	.word	0xffffffff


	//   ....[8]....
        /*a510*/ 	.word	0xffffffff


	//   ....[9]....
        /*a514*/ 	.word	0xffffffff


	//   ....[10]....
        /*a518*/ 	.word	0xffffffff


	//   ....[11]....
        /*a51c*/ 	.word	0xffffffff


	//   ....[12]....
        /*a520*/ 	.word	0xffffffff


	//   ....[13]....
        /*a524*/ 	.word	0xffffffff


	//   ....[14]....
        /*a528*/ 	.word	0xffffffff


	//   ....[15]....
        /*a52c*/ 	.word	0xffffffff


	//   ....[16]....
        /*a530*/ 	.word	0xffffffff


	//   ....[17]....
        /*a534*/ 	.word	0xffffffff


	//   ....[18]....
        /*a538*/ 	.word	0xffffffff


	//   ....[19]....
        /*a53c*/ 	.word	0xffffffff


	//   ....[20]....
        /*a540*/ 	.word	0xffffffff


	//   ....[21]....
        /*a544*/ 	.word	0xffffffff


	//   ....[22]....
        /*a548*/ 	.word	0xffffffff


	//   ....[23]....
        /*a54c*/ 	.word	0xffffffff


	//   ....[24]....
        /*a550*/ 	.word	0xffffffff


	//   ....[25]....
        /*a554*/ 	.word	0xffffffff


	//   ....[26]....
        /*a558*/ 	.word	0xffffffff


	//   ....[27]....
        /*a55c*/ 	.word	0xffffffff


	//   ....[28]....
        /*a560*/ 	.word	0xffffffff


	//   ....[29]....
        /*a564*/ 	.word	0xffffffff


	//   ....[30]....
        /*a568*/ 	.word	0xffffffff


	//   ....[31]....
        /*a56c*/ 	.word	0xffffffff


	//   ....[32]....
        /*a570*/ 	.word	0xffffffff


	//   ....[33]....
        /*a574*/ 	.word	0xffffffff


	//   ....[34]....
        /*a578*/ 	.word	0xffffffff


	//   ....[35]....
        /*a57c*/ 	.word	0xffffffff


	//   ....[36]....
        /*a580*/ 	.word	0xffffffff


	//   ....[37]....
        /*a584*/ 	.word	0xffffffff


	//   ....[38]....
        /*a588*/ 	.word	0xffffffff


	//   ....[39]....
        /*a58c*/ 	.word	0xffffffff


	//   ....[40]....
        /*a590*/ 	.word	0xffffffff


	//   ....[41]....
        /*a594*/ 	.word	0xffffffff


	//   ....[42]....
        /*a598*/ 	.word	0xffffffff


	//   ....[43]....
        /*a59c*/ 	.word	0xffffffff


	//   ....[44]....
        /*a5a0*/ 	.word	0xffffffff


	//   ....[45]....
        /*a5a4*/ 	.word	0xffffffff


	//   ....[46]....
        /*a5a8*/ 	.word	0xffffffff


	//   ....[47]....
        /*a5ac*/ 	.word	0xffffffff


	//   ....[48]....
        /*a5b0*/ 	.word	0xffffffff


	//   ....[49]....
        /*a5b4*/ 	.word	0xffffffff


	//   ....[50]....
        /*a5b8*/ 	.word	0xffffffff


	//   ....[51]....
        /*a5bc*/ 	.word	0xffffffff


	//   ....[52]....
        /*a5c0*/ 	.word	0xffffffff


	//   ....[53]....
        /*a5c4*/ 	.word	0xffffffff


	//   ....[54]....
        /*a5c8*/ 	.word	0xffffffff


	//   ....[55]....
        /*a5cc*/ 	.word	0xffffffff


	//   ....[56]....
        /*a5d0*/ 	.word	0xffffffff


	//   ....[57]....
        /*a5d4*/ 	.word	0xffffffff


	//   ....[58]....
        /*a5d8*/ 	.word	0xffffffff


	//   ....[59]....
        /*a5dc*/ 	.word	0xffffffff


	//   ....[60]....
        /*a5e0*/ 	.word	0xffffffff


	//   ....[61]....
        /*a5e4*/ 	.word	0xffffffff


	//   ....[62]....
        /*a5e8*/ 	.word	0xffffffff


	//   ....[63]....
        /*a5ec*/ 	.word	0xffffffff


	//   ....[64]....
        /*a5f0*/ 	.word	0xffffffff


	//   ....[65]....
        /*a5f4*/ 	.word	0xffffffff


	//   ....[66]....
        /*a5f8*/ 	.word	0xffffffff


	//   ....[67]....
        /*a5fc*/ 	.word	0xffffffff


	//   ....[68]....
        /*a600*/ 	.word	0xffffffff


	//   ....[69]....
        /*a604*/ 	.word	0xffffffff


	//   ....[70]....
        /*a608*/ 	.word	0xffffffff


	//   ....[71]....
        /*a60c*/ 	.word	0xffffffff


	//   ....[72]....
        /*a610*/ 	.word	0xffffffff


	//   ....[73]....
        /*a614*/ 	.word	0xffffffff


	//   ....[74]....
        /*a618*/ 	.word	0xffffffff


	//   ....[75]....
        /*a61c*/ 	.word	0xffffffff


	//   ....[76]....
        /*a620*/ 	.word	0xffffffff


	//   ....[77]....
        /*a624*/ 	.word	0xffffffff


	//   ....[78]....
        /*a628*/ 	.word	0xffffffff


	//   ....[79]....
        /*a62c*/ 	.word	0xffffffff


	//   ....[80]....
        /*a630*/ 	.word	0xffffffff


	//   ....[81]....
        /*a634*/ 	.word	0xffffffff


	//   ....[82]....
        /*a638*/ 	.word	0xffffffff


	//   ....[83]....
        /*a63c*/ 	.word	0xffffffff


	//   ....[84]....
        /*a640*/ 	.word	0xffffffff


	//   ....[85]....
        /*a644*/ 	.word	0xffffffff


	//   ....[86]....
        /*a648*/ 	.word	0xffffffff


	//   ....[87]....
        /*a64c*/ 	.word	0xffffffff


	//   ....[88]....
        /*a650*/ 	.word	0xffffffff


	//   ....[89]....
        /*a654*/ 	.word	0xffffffff


	//   ....[90]....
        /*a658*/ 	.word	0xffffffff


	//   ....[91]....
        /*a65c*/ 	.word	0xffffffff


	//   ....[92]....
        /*a660*/ 	.word	0xffffffff


	//   ....[93]....
        /*a664*/ 	.word	0xffffffff


	//   ....[94]....
        /*a668*/ 	.word	0xffffffff


	//   ....[95]....
        /*a66c*/ 	.word	0xffffffff


	//   ....[96]....
        /*a670*/ 	.word	0xffffffff


	//   ....[97]....
        /*a674*/ 	.word	0xffffffff


	//   ....[98]....
        /*a678*/ 	.word	0xffffffff


	//   ....[99]....
        /*a67c*/ 	.word	0xffffffff


	//   ....[100]....
        /*a680*/ 	.word	0xffffffff


	//   ....[101]....
        /*a684*/ 	.word	0xffffffff


	//   ....[102]....
        /*a688*/ 	.word	0xffffffff


	//   ....[103]....
        /*a68c*/ 	.word	0xffffffff


	//   ....[104]....
        /*a690*/ 	.word	0xffffffff


	//   ....[105]....
        /*a694*/ 	.word	0xffffffff


	//   ....[106]....
        /*a698*/ 	.word	0xffffffff


	//   ....[107]....
        /*a69c*/ 	.word	0xffffffff


	//   ....[108]....
        /*a6a0*/ 	.word	0xffffffff


	//   ....[109]....
        /*a6a4*/ 	.word	0xffffffff


	//   ....[110]....
        /*a6a8*/ 	.word	0xffffffff


	//   ....[111]....
        /*a6ac*/ 	.word	0xffffffff


	//   ....[112]....
        /*a6b0*/ 	.word	0xffffffff


	//   ....[113]....
        /*a6b4*/ 	.word	0xffffffff


	//   ....[114]....
        /*a6b8*/ 	.word	0xffffffff


	//   ....[115]....
        /*a6bc*/ 	.word	0xffffffff


	//   ....[116]....
        /*a6c0*/ 	.word	0xffffffff


	//   ....[117]....
        /*a6c4*/ 	.word	0xffffffff


	//   ....[118]....
        /*a6c8*/ 	.word	0xffffffff


	//   ....[119]....
        /*a6cc*/ 	.word	0xffffffff


	//   ....[120]....
        /*a6d0*/ 	.word	0xffffffff


	//   ....[121]....
        /*a6d4*/ 	.word	0xffffffff


	//   ....[122]....
        /*a6d8*/ 	.word	0xffffffff


	//   ....[123]....
        /*a6dc*/ 	.word	0xffffffff


	//   ....[124]....
        /*a6e0*/ 	.word	0xffffffff


	//   ....[125]....
        /*a6e4*/ 	.word	0xffffffff


	//   ....[126]....
        /*a6e8*/ 	.word	0xffffffff


	//   ....[127]....
        /*a6ec*/ 	.word	0xffffffff


	//   ....[128]....
        /*a6f0*/ 	.word	0xffffffff


	//   ....[129]....
        /*a6f4*/ 	.word	0xffffffff


	//   ....[130]....
        /*a6f8*/ 	.word	0xffffffff


	//   ....[131]....
        /*a6fc*/ 	.word	0xffffffff


	//   ....[132]....
        /*a700*/ 	.word	0xffffffff


	//   ....[133]....
        /*a704*/ 	.word	0xffffffff


	//   ....[134]....
        /*a708*/ 	.word	0xffffffff


	//   ....[135]....
        /*a70c*/ 	.word	0xffffffff


	//   ....[136]....
        /*a710*/ 	.word	0xffffffff


	//   ....[137]....
        /*a714*/ 	.word	0xffffffff


	//   ....[138]....
        /*a718*/ 	.word	0xffffffff


	//   ....[139]....
        /*a71c*/ 	.word	0xffffffff


	//   ....[140]....
        /*a720*/ 	.word	0xffffffff


	//   ....[141]....
        /*a724*/ 	.word	0xffffffff


	//   ....[142]....
        /*a728*/ 	.word	0xffffffff


	//   ....[143]....
        /*a72c*/ 	.word	0xffffffff


	//   ....[144]....
        /*a730*/ 	.word	0xffffffff


	//   ....[145]....
        /*a734*/ 	.word	0xffffffff


	//   ....[146]....
        /*a738*/ 	.word	0xffffffff


	//   ....[147]....
        /*a73c*/ 	.word	0xffffffff


	//   ....[148]....
        /*a740*/ 	.word	0xffffffff


	//   ....[149]....
        /*a744*/ 	.word	0xffffffff


	//   ....[150]....
        /*a748*/ 	.word	0xffffffff


	//   ....[151]....
        /*a74c*/ 	.word	0xffffffff


	//   ....[152]....
        /*a750*/ 	.word	0xffffffff


	//   ....[153]....
        /*a754*/ 	.word	0xffffffff


	//   ....[154]....
        /*a758*/ 	.word	0xffffffff


	//   ....[155]....
        /*a75c*/ 	.word	0xffffffff


	//   ....[156]....
        /*a760*/ 	.word	0xffffffff


	//   ....[157]....
        /*a764*/ 	.word	0xffffffff


	//   ....[158]....
        /*a768*/ 	.word	0xffffffff


	//   ....[159]....
        /*a76c*/ 	.word	0xffffffff


	//   ....[160]....
        /*a770*/ 	.word	0xffffffff


	//   ....[161]....
        /*a774*/ 	.word	0xffffffff


	//   ....[162]....
        /*a778*/ 	.word	0xffffffff


	//   ....[163]....
        /*a77c*/ 	.word	0xffffffff


	//   ....[164]....
        /*a780*/ 	.word	0xffffffff


	//   ....[165]....
        /*a784*/ 	.word	0xffffffff


	//   ....[166]....
        /*a788*/ 	.word	0xffffffff


	//   ....[167]....
        /*a78c*/ 	.word	0xffffffff


	//   ....[168]....
        /*a790*/ 	.word	0xffffffff


	//   ....[169]....
        /*a794*/ 	.word	0xffffffff


	//   ....[170]....
        /*a798*/ 	.word	0xffffffff


	//   ....[171]....
        /*a79c*/ 	.word	0xffffffff


	//   ....[172]....
        /*a7a0*/ 	.word	0xffffffff


	//   ....[173]....
        /*a7a4*/ 	.word	0xffffffff


	//   ....[174]....
        /*a7a8*/ 	.word	0xffffffff


	//   ....[175]....
        /*a7ac*/ 	.word	0xffffffff


	//   ....[176]....
        /*a7b0*/ 	.word	0xffffffff


	//   ....[177]....
        /*a7b4*/ 	.word	0xffffffff


	//   ....[178]....
        /*a7b8*/ 	.word	0xffffffff


	//   ....[179]....
        /*a7bc*/ 	.word	0xffffffff


	//   ....[180]....
        /*a7c0*/ 	.word	0xffffffff


	//   ....[181]....
        /*a7c4*/ 	.word	0xffffffff


	//   ....[182]....
        /*a7c8*/ 	.word	0xffffffff


	//   ....[183]....
        /*a7cc*/ 	.word	0xffffffff


	//   ....[184]....
        /*a7d0*/ 	.word	0xffffffff


	//   ....[185]....
        /*a7d4*/ 	.word	0xffffffff


	//   ....[186]....
        /*a7d8*/ 	.word	0xffffffff


	//   ....[187]....
        /*a7dc*/ 	.word	0xffffffff


	//   ....[188]....
        /*a7e0*/ 	.word	0xffffffff


	//   ....[189]....
        /*a7e4*/ 	.word	0xffffffff


	//   ....[190]....
        /*a7e8*/ 	.word	0xffffffff


	//   ....[191]....
        /*a7ec*/ 	.word	0xffffffff


	//   ....[192]....
        /*a7f0*/ 	.word	0xffffffff


	//   ....[193]....
        /*a7f4*/ 	.word	0xffffffff


	//   ....[194]....
        /*a7f8*/ 	.word	0xffffffff


	//   ....[195]....
        /*a7fc*/ 	.word	0xffffffff


	//   ....[196]....
        /*a800*/ 	.word	0xffffffff


	//   ....[197]....
        /*a804*/ 	.word	0xffffffff


	//   ....[198]....
        /*a808*/ 	.word	0xffffffff


	//   ....[199]....
        /*a80c*/ 	.word	0xffffffff


	//   ....[200]....
        /*a810*/ 	.word	0xffffffff


	//   ....[201]....
        /*a814*/ 	.word	0xffffffff


	//   ....[202]....
        /*a818*/ 	.word	0xffffffff


	//   ....[203]....
        /*a81c*/ 	.word	0xffffffff


	//   ....[204]....
        /*a820*/ 	.word	0xffffffff


	//   ....[205]....
        /*a824*/ 	.word	0xffffffff


	//   ....[206]....
        /*a828*/ 	.word	0xffffffff


	//   ....[207]....
        /*a82c*/ 	.word	0xffffffff


	//   ....[208]....
        /*a830*/ 	.word	0xffffffff


	//   ....[209]....
        /*a834*/ 	.word	0xffffffff


	//   ....[210]....
        /*a838*/ 	.word	0xffffffff


	//   ....[211]....
        /*a83c*/ 	.word	0xffffffff


	//   ....[212]....
        /*a840*/ 	.word	0xffffffff


	//   ....[213]....
        /*a844*/ 	.word	0xffffffff


	//   ....[214]....
        /*a848*/ 	.word	0xffffffff


	//   ....[215]....
        /*a84c*/ 	.word	0xffffffff


	//   ....[216]....
        /*a850*/ 	.word	0xffffffff


	//   ....[217]....
        /*a854*/ 	.word	0xffffffff


	//   ....[218]....
        /*a858*/ 	.word	0xffffffff


	//   ....[219]....
        /*a85c*/ 	.word	0xffffffff


	//   ....[220]....
        /*a860*/ 	.word	0xffffffff


	//   ....[221]....
        /*a864*/ 	.word	0xffffffff


	//   ....[222]....
        /*a868*/ 	.word	0xffffffff


	//   ....[223]....
        /*a86c*/ 	.word	0xffffffff


	//   ....[224]....
        /*a870*/ 	.word	0xffffffff


	//   ....[225]....
        /*a874*/ 	.word	0xffffffff


	//   ....[226]....
        /*a878*/ 	.word	0xffffffff


	//   ....[227]....
        /*a87c*/ 	.word	0xffffffff


	//   ....[228]....
        /*a880*/ 	.word	0xffffffff


	//   ....[229]....
        /*a884*/ 	.word	0xffffffff


	//   ....[230]....
        /*a888*/ 	.word	0xffffffff


	//   ....[231]....
        /*a88c*/ 	.word	0xffffffff


	//   ....[232]....
        /*a890*/ 	.word	0xffffffff


	//   ....[233]....
        /*a894*/ 	.word	0xffffffff


	//   ....[234]....
        /*a898*/ 	.word	0xffffffff


	//   ....[235]....
        /*a89c*/ 	.word	0xffffffff


	//   ....[236]....
        /*a8a0*/ 	.word	0xffffffff


	//   ....[237]....
        /*a8a4*/ 	.word	0xffffffff


	//   ....[238]....
        /*a8a8*/ 	.word	0xffffffff


	//   ....[239]....
        /*a8ac*/ 	.word	0xffffffff


	//   ....[240]....
        /*a8b0*/ 	.word	0xffffffff


	//   ....[241]....
        /*a8b4*/ 	.word	0xffffffff


	//   ....[242]....
        /*a8b8*/ 	.word	0xffffffff


	//   ....[243]....
        /*a8bc*/ 	.word	0xffffffff


	//   ....[244]....
        /*a8c0*/ 	.word	0xffffffff


	//   ....[245]....
        /*a8c4*/ 	.word	0xffffffff


	//   ....[246]....
        /*a8c8*/ 	.word	0xffffffff


	//   ....[247]....
        /*a8cc*/ 	.word	0xffffffff


	//   ....[248]....
        /*a8d0*/ 	.word	0xffffffff


	//   ....[249]....
        /*a8d4*/ 	.word	0xffffffff


	//   ....[250]....
        /*a8d8*/ 	.word	0xffffffff


	//   ....[251]....
        /*a8dc*/ 	.word	0xffffffff


	//   ....[252]....
        /*a8e0*/ 	.word	0xffffffff


	//   ....[253]....
        /*a8e4*/ 	.word	0xffffffff


	//   ....[254]....
        /*a8e8*/ 	.word	0xffffffff


	//----- nvinfo : EIATTR_COOP_GROUP_INSTR_OFFSETS
	.align		4
.L_39:
        /*a8ec*/ 	.byte	0x04, 0x28
        /*a8ee*/ 	.short	(.L_41 - .L_40)


	//   ....[0]....
.L_40:
        /*a8f0*/ 	.word	0x00129a90


	//   ....[1]....
        /*a8f4*/ 	.word	0x00129ab0


	//   ....[2]....
        /*a8f8*/ 	.word	0x00129af0


	//   ....[3]....
        /*a8fc*/ 	.word	0x00129b50


	//   ....[4]....
        /*a900*/ 	.word	0x00129b90


	//   ....[5]....
        /*a904*/ 	.word	0x00129bf0


	//   ....[6]....
        /*a908*/ 	.word	0x00129c60


	//   ....[7]....
        /*a90c*/ 	.word	0x00129c90


	//   ....[8]....
        /*a910*/ 	.word	0x00129d10


	//   ....[9]....
        /*a914*/ 	.word	0x00129d30


	//   ....[10]....
        /*a918*/ 	.word	0x00129d70


	//   ....[11]....
        /*a91c*/ 	.word	0x00129dd0


	//   ....[12]....
        /*a920*/ 	.word	0x00129e10


	//   ....[13]....
        /*a924*/ 	.word	0x00129e70


	//   ....[14]....
        /*a928*/ 	.word	0x00129ed0


	//   ....[15]....
        /*a92c*/ 	.word	0x00129ef0


	//   ....[16]....
        /*a930*/ 	.word	0x00129f50


	//   ....[17]....
        /*a934*/ 	.word	0x00129f70


	//   ....[18]....
        /*a938*/ 	.word	0x00129fb0


	//   ....[19]....
        /*a93c*/ 	.word	0x0012a010


	//   ....[20]....
        /*a940*/ 	.word	0x0012a050


	//   ....[21]....
        /*a944*/ 	.word	0x0012a0b0


	//   ....[22]....
        /*a948*/ 	.word	0x0012a110


	//   ....[23]....
        /*a94c*/ 	.word	0x0012a150


	//   ....[24]....
        /*a950*/ 	.word	0x0012a1d0


	//   ....[25]....
        /*a954*/ 	.word	0x0012a1f0


	//   ....[26]....
        /*a958*/ 	.word	0x0012a230


	//   ....[27]....
        /*a95c*/ 	.word	0x0012a290


	//   ....[28]....
        /*a960*/ 	.word	0x0012a2d0


	//   ....[29]....
        /*a964*/ 	.word	0x0012a330


	//   ....[30]....
        /*a968*/ 	.word	0x0012a370


	//   ....[31]....
        /*a96c*/ 	.word	0x0012a3d0


	//   ....[32]....
        /*a970*/ 	.word	0x0012a410


	//   ....[33]....
        /*a974*/ 	.word	0x0012a470


	//   ....[34]....
        /*a978*/ 	.word	0x0012a4b0


	//   ....[35]....
        /*a97c*/ 	.word	0x0012a510


	//   ....[36]....
        /*a980*/ 	.word	0x0012a550


	//   ....[37]....
        /*a984*/ 	.word	0x0012a5b0


	//   ....[38]....
        /*a988*/ 	.word	0x0012a5f0


	//   ....[39]....
        /*a98c*/ 	.word	0x0012a650


	//   ....[40]....
        /*a990*/ 	.word	0x0012a690


	//   ....[41]....
        /*a994*/ 	.word	0x0012a6f0


	//   ....[42]....
        /*a998*/ 	.word	0x0012a730


	//   ....[43]....
        /*a99c*/ 	.word	0x0012a790


	//   ....[44]....
        /*a9a0*/ 	.word	0x0012a7d0


	//   ....[45]....
        /*a9a4*/ 	.word	0x0012a830


	//   ....[46]....
        /*a9a8*/ 	.word	0x0012a870


	//   ....[47]....
        /*a9ac*/ 	.word	0x0012a8d0


	//   ....[48]....
        /*a9b0*/ 	.word	0x0012a910


	//   ....[49]....
        /*a9b4*/ 	.word	0x0012a970


	//   ....[50]....
        /*a9b8*/ 	.word	0x0012a9b0


	//   ....[51]....
        /*a9bc*/ 	.word	0x0012aa10


	//   ....[52]....
        /*a9c0*/ 	.word	0x0012aa50


	//   ....[53]....
        /*a9c4*/ 	.word	0x0012aab0


	//   ....[54]....
        /*a9c8*/ 	.word	0x0012aaf0


	//   ....[55]....
        /*a9cc*/ 	.word	0x0012ab50


	//   ....[56]....
        /*a9d0*/ 	.word	0x0012ab90


	//   ....[57]....
        /*a9d4*/ 	.word	0x0012abf0


	//   ....[58]....
        /*a9d8*/ 	.word	0x0012ac30


	//   ....[59]....
        /*a9dc*/ 	.word	0x0012ac90


	//   ....[60]....
        /*a9e0*/ 	.word	0x0012acd0


	//   ....[61]....
        /*a9e4*/ 	.word	0x0012ad30


	//   ....[62]....
        /*a9e8*/ 	.word	0x0012ad70


	//   ....[63]....
        /*a9ec*/ 	.word	0x0012add0


	//   ....[64]....
        /*a9f0*/ 	.word	0x0012ae10


	//   ....[65]....
        /*a9f4*/ 	.word	0x0012ae70


	//   ....[66]....
        /*a9f8*/ 	.word	0x0012aeb0


	//   ....[67]....
        /*a9fc*/ 	.word	0x0012af10


	//   ....[68]....
        /*aa00*/ 	.word	0x0012af50


	//   ....[69]....
        /*aa04*/ 	.word	0x0012afb0


	//   ....[70]....
        /*aa08*/ 	.word	0x0012aff0


	//   ....[71]....
        /*aa0c*/ 	.word	0x0012b050


	//   ....[72]....
        /*aa10*/ 	.word	0x0012b090


	//   ....[73]....
        /*aa14*/ 	.word	0x0012b0f0


	//   ....[74]....
        /*aa18*/ 	.word	0x0012b130


	//   ....[75]....
        /*aa1c*/ 	.word	0x0012b190


	//   ....[76]....
        /*aa20*/ 	.word	0x0012b1d0


	//   ....[77]....
        /*aa24*/ 	.word	0x0012b230


	//   ....[78]....
        /*aa28*/ 	.word	0x0012b270


	//   ....[79]....
        /*aa2c*/ 	.word	0x0012b2d0


	//   ....[80]....
        /*aa30*/ 	.word	0x0012b310


	//   ....[81]....
        /*aa34*/ 	.word	0x0012b370


	//   ....[82]....
        /*aa38*/ 	.word	0x0012b3b0


	//   ....[83]....
        /*aa3c*/ 	.word	0x0012b410


	//   ....[84]....
        /*aa40*/ 	.word	0x0012b450


	//   ....[85]....
        /*aa44*/ 	.word	0x0012b4b0


	//   ....[86]....
        /*aa48*/ 	.word	0x0012b4f0


	//   ....[87]....
        /*aa4c*/ 	.word	0x0012b550


	//   ....[88]....
        /*aa50*/ 	.word	0x0012b590


	//   ....[89]....
        /*aa54*/ 	.word	0x0012b5f0


	//   ....[90]....
        /*aa58*/ 	.word	0x0012b630


	//   ....[91]....
        /*aa5c*/ 	.word	0x0012b690


	//   ....[92]....
        /*aa60*/ 	.word	0x0012b6d0


	//   ....[93]....
        /*aa64*/ 	.word	0x0012b730


	//   ....[94]....
        /*aa68*/ 	.word	0x0012b770


	//   ....[95]....
        /*aa6c*/ 	.word	0x0012b7d0


	//   ....[96]....
        /*aa70*/ 	.word	0x0012b810


	//   ....[97]....
        /*aa74*/ 	.word	0x0012b870


	//   ....[98]....
        /*aa78*/ 	.word	0x0012b8b0


	//   ....[99]....
        /*aa7c*/ 	.word	0x0012b910


	//   ....[100]....
        /*aa80*/ 	.word	0x0012b950


	//   ....[101]....
        /*aa84*/ 	.word	0x0012b9b0


	//   ....[102]....
        /*aa88*/ 	.word	0x0012b9f0


	//   ....[103]....
        /*aa8c*/ 	.word	0x0012ba50


	//   ....[104]....
        /*aa90*/ 	.word	0x0012ba90


	//   ....[105]....
        /*aa94*/ 	.word	0x0012baf0


	//   ....[106]....
        /*aa98*/ 	.word	0x0012bb30


	//   ....[107]....
        /*aa9c*/ 	.word	0x0012bb90


	//   ....[108]....
        /*aaa0*/ 	.word	0x0012bbd0


	//   ....[109]....
        /*aaa4*/ 	.word	0x0012bc30


	//   ....[110]....
        /*aaa8*/ 	.word	0x0012bc70


	//   ....[111]....
        /*aaac*/ 	.word	0x0012bcd0


	//   ....[112]....
        /*aab0*/ 	.word	0x0012bd10


	//   ....[113]....
        /*aab4*/ 	.word	0x0012bd70


	//   ....[114]....
        /*aab8*/ 	.word	0x0012bdb0


	//   ....[115]....
        /*aabc*/ 	.word	0x0012be10


	//   ....[116]....
        /*aac0*/ 	.word	0x0012be50


	//   ....[117]....
        /*aac4*/ 	.word	0x0012beb0


	//   ....[118]....
        /*aac8*/ 	.word	0x0012bef0


	//   ....[119]....
        /*aacc*/ 	.word	0x0012bf50


	//   ....[120]....
        /*aad0*/ 	.word	0x0012bf90


	//   ....[121]....
        /*aad4*/ 	.word	0x0012bff0


	//   ....[122]....
        /*aad8*/ 	.word	0x0012c030


	//   ....[123]....
        /*aadc*/ 	.word	0x0012c090


	//   ....[124]....
        /*aae0*/ 	.word	0x0012c0d0


	//   ....[125]....
        /*aae4*/ 	.word	0x0012c130


	//   ....[126]....
        /*aae8*/ 	.word	0x0012c170


	//   ....[127]....
        /*aaec*/ 	.word	0x0012c1d0


	//   ....[128]....
        /*aaf0*/ 	.word	0x0012c210


	//   ....[129]....
        /*aaf4*/ 	.word	0x0012c270


	//   ....[130]....
        /*aaf8*/ 	.word	0x0012c2b0


	//   ....[131]....
        /*aafc*/ 	.word	0x0012c310


	//   ....[132]....
        /*ab00*/ 	.word	0x0012c350


	//   ....[133]....
        /*ab04*/ 	.word	0x0012c3b0


	//   ....[134]....
        /*ab08*/ 	.word	0x0012c3f0


	//   ....[135]....
        /*ab0c*/ 	.word	0x0012c450


	//   ....[136]....
        /*ab10*/ 	.word	0x0012c490


	//   ....[137]....
        /*ab14*/ 	.word	0x0012c4f0


	//   ....[138]....
        /*ab18*/ 	.word	0x0012c530


	//   ....[139]....
        /*ab1c*/ 	.word	0x0012c590


	//   ....[140]....
        /*ab20*/ 	.word	0x0012c5d0


	//   ....[141]....
        /*ab24*/ 	.word	0x0012c630


	//   ....[142]....
        /*ab28*/ 	.word	0x0012c670


	//   ....[143]....
        /*ab2c*/ 	.word	0x0012c6d0


	//   ....[144]....
        /*ab30*/ 	.word	0x0012c710


	//   ....[145]....
        /*ab34*/ 	.word	0x0012c770


	//   ....[146]....
        /*ab38*/ 	.word	0x0012c7b0


	//   ....[147]....
        /*ab3c*/ 	.word	0x0012c810


	//   ....[148]....
        /*ab40*/ 	.word	0x0012c850


	//   ....[149]....
        /*ab44*/ 	.word	0x0012c8b0


	//   ....[150]....
        /*ab48*/ 	.word	0x0012c8f0


	//   ....[151]....
        /*ab4c*/ 	.word	0x0012c950


	//   ....[152]....
        /*ab50*/ 	.word	0x0012c990


	//   ....[153]....
        /*ab54*/ 	.word	0x0012c9f0


	//   ....[154]....
        /*ab58*/ 	.word	0x0012ca30


	//   ....[155]....
        /*ab5c*/ 	.word	0x0012ca90


	//   ....[156]....
        /*ab60*/ 	.word	0x0012cad0


	//   ....[157]....
        /*ab64*/ 	.word	0x0012cb30


	//   ....[158]....
        /*ab68*/ 	.word	0x0012cb70


	//   ....[159]....
        /*ab6c*/ 	.word	0x0012cbd0


	//   ....[160]....
        /*ab70*/ 	.word	0x0012cc10


	//   ....[161]....
        /*ab74*/ 	.word	0x0012cc70


	//   ....[162]....
        /*ab78*/ 	.word	0x0012ccb0


	//   ....[163]....
        /*ab7c*/ 	.word	0x0012cd10


	//   ....[164]....
        /*ab80*/ 	.word	0x0012cd50


	//   ....[165]....
        /*ab84*/ 	.word	0x0012cdb0


	//   ....[166]....
        /*ab88*/ 	.word	0x0012cdf0


	//   ....[167]....
        /*ab8c*/ 	.word	0x0012ce50


	//   ....[168]....
        /*ab90*/ 	.word	0x0012ce90


	//   ....[169]....
        /*ab94*/ 	.word	0x0012cef0


	//   ....[170]....
        /*ab98*/ 	.word	0x0012cf30


	//   ....[171]....
        /*ab9c*/ 	.word	0x0012cf90


	//   ....[172]....
        /*aba0*/ 	.word	0x0012cfd0


	//   ....[173]....
        /*aba4*/ 	.word	0x0012d030


	//   ....[174]....
        /*aba8*/ 	.word	0x0012d070


	//   ....[175]....
        /*abac*/ 	.word	0x0012d0d0


	//   ....[176]....
        /*abb0*/ 	.word	0x0012d110


	//   ....[177]....
        /*abb4*/ 	.word	0x0012d170


	//   ....[178]....
        /*abb8*/ 	.word	0x0012d1b0


	//   ....[179]....
        /*abbc*/ 	.word	0x0012d210


	//   ....[180]....
        /*abc0*/ 	.word	0x0012d250


	//   ....[181]....
        /*abc4*/ 	.word	0x0012d2b0


	//   ....[182]....
        /*abc8*/ 	.word	0x0012d2f0


	//   ....[183]....
        /*abcc*/ 	.word	0x0012d350


	//   ....[184]....
        /*abd0*/ 	.word	0x0012d390


	//   ....[185]....
        /*abd4*/ 	.word	0x0012d3f0


	//   ....[186]....
        /*abd8*/ 	.word	0x0012d430


	//   ....[187]....
        /*abdc*/ 	.word	0x0012d490


	//   ....[188]....
        /*abe0*/ 	.word	0x0012d4d0


	//   ....[189]....
        /*abe4*/ 	.word	0x0012d530


	//   ....[190]....
        /*abe8*/ 	.word	0x0012d570


	//   ....[191]....
        /*abec*/ 	.word	0x0012d5d0


	//   ....[192]....
        /*abf0*/ 	.word	0x0012d610


	//   ....[193]....
        /*abf4*/ 	.word	0x0012d670


	//   ....[194]....
        /*abf8*/ 	.word	0x0012d6b0


	//   ....[195]....
        /*abfc*/ 	.word	0x0012d710


	//   ....[196]....
        /*ac00*/ 	.word	0x0012d750


	//   ....[197]....
        /*ac04*/ 	.word	0x0012d7b0


	//   ....[198]....
        /*ac08*/ 	.word	0x0012d7f0


	//   ....[199]....
        /*ac0c*/ 	.word	0x0012d850


	//   ....[200]....
        /*ac10*/ 	.word	0x0012d890


	//   ....[201]....
        /*ac14*/ 	.word	0x0012d8f0


	//   ....[202]....
        /*ac18*/ 	.word	0x0012d930


	//   ....[203]....
        /*ac1c*/ 	.word	0x0012d990


	//   ....[204]....
        /*ac20*/ 	.word	0x0012d9d0


	//   ....[205]....
        /*ac24*/ 	.word	0x0012da30


	//   ....[206]....
        /*ac28*/ 	.word	0x0012da70


	//   ....[207]....
        /*ac2c*/ 	.word	0x0012dad0


	//   ....[208]....
        /*ac30*/ 	.word	0x0012db10


	//   ....[209]....
        /*ac34*/ 	.word	0x0012db70


	//   ....[210]....
        /*ac38*/ 	.word	0x0012dbb0


	//   ....[211]....
        /*ac3c*/ 	.word	0x0012dc10


	//   ....[212]....
        /*ac40*/ 	.word	0x0012dc50


	//   ....[213]....
        /*ac44*/ 	.word	0x0012dcb0


	//   ....[214]....
        /*ac48*/ 	.word	0x0012dcf0


	//   ....[215]....
        /*ac4c*/ 	.word	0x0012dd50


	//   ....[216]....
        /*ac50*/ 	.word	0x0012dd90


	//   ....[217]....
        /*ac54*/ 	.word	0x0012ddf0


	//   ....[218]....
        /*ac58*/ 	.word	0x0012de30


	//   ....[219]....
        /*ac5c*/ 	.word	0x0012de90


	//   ....[220]....
        /*ac60*/ 	.word	0x0012ded0


	//   ....[221]....
        /*ac64*/ 	.word	0x0012df30


	//   ....[222]....
        /*ac68*/ 	.word	0x0012df70


	//   ....[223]....
        /*ac6c*/ 	.word	0x0012dfd0


	//   ....[224]....
        /*ac70*/ 	.word	0x0012e010


	//   ....[225]....
        /*ac74*/ 	.word	0x0012e070


	//   ....[226]....
        /*ac78*/ 	.word	0x0012e0d0


	//   ....[227]....
        /*ac7c*/ 	.word	0x0012e160


	//   ....[228]....
        /*ac80*/ 	.word	0x0012e190


	//   ....[229]....
        /*ac84*/ 	.word	0x0012e1b0


	//   ....[230]....
        /*ac88*/ 	.word	0x0012e1f0


	//   ....[231]....
        /*ac8c*/ 	.word	0x0012e250


	//   ....[232]....
        /*ac90*/ 	.word	0x0012e290


	//   ....[233]....
        /*ac94*/ 	.word	0x0012e2f0


	//   ....[234]....
        /*ac98*/ 	.word	0x0012e350


	//   ....[235]....
        /*ac9c*/ 	.word	0x0012e3f0


	//   ....[236]....
        /*aca0*/ 	.word	0x0012e410


	//   ....[237]....
        /*aca4*/ 	.word	0x0012e430


	//   ....[238]....
        /*aca8*/ 	.word	0x0012e470


	//   ....[239]....
        /*acac*/ 	.word	0x0012e4d0


	//   ....[240]....
        /*acb0*/ 	.word	0x0012e510


	//   ....[241]....
        /*acb4*/ 	.word	0x0012e570


	//   ....[242]....
        /*acb8*/ 	.word	0x0012e5b0


	//   ....[243]....
        /*acbc*/ 	.word	0x0012e610


	//   ....[244]....
        /*acc0*/ 	.word	0x0012e650


	//   ....[245]....
        /*acc4*/ 	.word	0x0012e6b0


	//   ....[246]....
        /*acc8*/ 	.word	0x0012e6f0


	//   ....[247]....
        /*accc*/ 	.word	0x0012e750


	//   ....[248]....
        /*acd0*/ 	.word	0x00130ad0


	//   ....[249]....
        /*acd4*/ 	.word	0x00130d90


	//   ....[250]....
        /*acd8*/ 	.word	0x00130f30


	//   ....[251]....
        /*acdc*/ 	.word	0x00130f50


	//   ....[252]....
        /*ace0*/ 	.word	0x00130fa0


	//   ....[253]....
        /*ace4*/ 	.word	0x00130ff0


	//   ....[254]....
        /*ace8*/ 	.word	0x00131070


	//   ....[255]....
        /*acec*/ 	.word	0x00131090


	//   ....[0]....
        /*acf0*/ 	.word	0x00131120


	//   ....[1]....
        /*acf4*/ 	.word	0x00131150


	//   ....[2]....
        /*acf8*/ 	.word	0x001311d0


	//   ....[3]....
        /*acfc*/ 	.word	0x001311f0


	//   ....[4]....
        /*ad00*/ 	.word	0x00131260


	//   ....[5]....
        /*ad04*/ 	.word	0x00131290


	//   ....[6]....
        /*ad08*/ 	.word	0x00131310


	//   ....[7]....
        /*ad0c*/ 	.word	0x00131330


	//   ....[8]....
        /*ad10*/ 	.word	0x001313a0


	//   ....[9]....
        /*ad14*/ 	.word	0x001313d0


	//   ....[10]....
        /*ad18*/ 	.word	0x00131450


	//   ....[11]....
        /*ad1c*/ 	.word	0x00131470


	//   ....[12]....
        /*ad20*/ 	.word	0x001314e0


	//   ....[13]....
        /*ad24*/ 	.word	0x00131510


	//   ....[14]....
        /*ad28*/ 	.word	0x00131590


	//   ....[15]....
        /*ad2c*/ 	.word	0x001315b0


	//   ....[16]....
        /*ad30*/ 	.word	0x00131620


	//   ....[17]....
        /*ad34*/ 	.word	0x00131650


	//   ....[18]....
        /*ad38*/ 	.word	0x001316d0


	//   ....[19]....
        /*ad3c*/ 	.word	0x001316f0


	//   ....[20]....
        /*ad40*/ 	.word	0x00131760


	//   ....[21]....
        /*ad44*/ 	.word	0x00131790


	//   ....[22]....
        /*ad48*/ 	.word	0x00131810


	//   ....[23]....
        /*ad4c*/ 	.word	0x00131830


	//   ....[24]....
        /*ad50*/ 	.word	0x001318a0


	//   ....[25]....
        /*ad54*/ 	.word	0x001318d0


	//   ....[26]....
        /*ad58*/ 	.word	0x00131950


	//   ....[27]....
        /*ad5c*/ 	.word	0x00131970


	//   ....[28]....
        /*ad60*/ 	.word	0x001319e0


	//   ....[29]....
        /*ad64*/ 	.word	0x00131a10


	//   ....[30]....
        /*ad68*/ 	.word	0x00131a90


	//   ....[31]....
        /*ad6c*/ 	.word	0x00131ab0


	//   ....[32]....
        /*ad70*/ 	.word	0x00131b20


	//   ....[33]....
        /*ad74*/ 	.word	0x00131b50


	//   ....[34]....
        /*ad78*/ 	.word	0x00131bd0


	//   ....[35]....
        /*ad7c*/ 	.word	0x00131bf0


	//   ....[36]....
        /*ad80*/ 	.word	0x00131c60


	//   ....[37]....
        /*ad84*/ 	.word	0x00131c90


	//   ....[38]....
        /*ad88*/ 	.word	0x00131d10


	//   ....[39]....
        /*ad8c*/ 	.word	0x00131d30


	//   ....[40]....
        /*ad90*/ 	.word	0x00131da0


	//   ....[41]....
        /*ad94*/ 	.word	0x00131dd0


	//   ....[42]....
        /*ad98*/ 	.word	0x00131e50


	//   ....[43]....
        /*ad9c*/ 	.word	0x00131e70


	//   ....[44]....
        /*ada0*/ 	.word	0x00131ee0


	//   ....[45]....
        /*ada4*/ 	.word	0x00131f10


	//   ....[46]....
        /*ada8*/ 	.word	0x00131f90


	//   ....[47]....
        /*adac*/ 	.word	0x00131fb0


	//   ....[48]....
        /*adb0*/ 	.word	0x00132020


	//   ....[49]....
        /*adb4*/ 	.word	0x00132050


	//   ....[50]....
        /*adb8*/ 	.word	0x001320d0


	//   ....[51]....
        /*adbc*/ 	.word	0x001320f0


	//   ....[52]....
        /*adc0*/ 	.word	0x00132160


	//   ....[53]....
        /*adc4*/ 	.word	0x00132190


	//   ....[54]....
        /*adc8*/ 	.word	0x00132210


	//   ....[55]....
        /*adcc*/ 	.word	0x00132230


	//   ....[56]....
        /*add0*/ 	.word	0x001322a0


	//   ....[57]....
        /*add4*/ 	.word	0x001322d0


	//   ....[58]....
        /*add8*/ 	.word	0x00132350


	//   ....[59]....
        /*addc*/ 	.word	0x00132370


	//   ....[60]....
        /*ade0*/ 	.word	0x001323e0


	//   ....[61]....
        /*ade4*/ 	.word	0x00132410


	//   ....[62]....
        /*ade8*/ 	.word	0x00132490


	//   ....[63]....
        /*adec*/ 	.word	0x001324b0


	//   ....[64]....
        /*adf0*/ 	.word	0x00132520


	//   ....[65]....
        /*adf4*/ 	.word	0x00132550


	//   ....[66]....
        /*adf8*/ 	.word	0x001325d0


	//   ....[67]....
        /*adfc*/ 	.word	0x001325f0


	//   ....[68]....
        /*ae00*/ 	.word	0x00132660


	//   ....[69]....
        /*ae04*/ 	.word	0x00132690


	//   ....[70]....
        /*ae08*/ 	.word	0x00132710


	//   ....[71]....
        /*ae0c*/ 	.word	0x00132730


	//   ....[72]....
        /*ae10*/ 	.word	0x001327a0


	//   ....[73]....
        /*ae14*/ 	.word	0x001327d0


	//   ....[74]....
        /*ae18*/ 	.word	0x00132850


	//   ....[75]....
        /*ae1c*/ 	.word	0x00132870


	//   ....[76]....
        /*ae20*/ 	.word	0x001328e0


	//   ....[77]....
        /*ae24*/ 	.word	0x00132910


	//   ....[78]....
        /*ae28*/ 	.word	0x00132990


	//   ....[79]....
        /*ae2c*/ 	.word	0x001329b0


	//   ....[80]....
        /*ae30*/ 	.word	0x00132a20


	//   ....[81]....
        /*ae34*/ 	.word	0x00132a50


	//   ....[82]....
        /*ae38*/ 	.word	0x00132ad0


	//   ....[83]....
        /*ae3c*/ 	.word	0x00132af0


	//   ....[84]....
        /*ae40*/ 	.word	0x00132b60


	//   ....[85]....
        /*ae44*/ 	.word	0x00132b90


	//   ....[86]....
        /*ae48*/ 	.word	0x00132c10


	//   ....[87]....
        /*ae4c*/ 	.word	0x00132c30


	//   ....[88]....
        /*ae50*/ 	.word	0x00132ca0


	//   ....[89]....
        /*ae54*/ 	.word	0x00132cd0


	//   ....[90]....
        /*ae58*/ 	.word	0x00132d50


	//   ....[91]....
        /*ae5c*/ 	.word	0x00132d70


	//   ....[92]....
        /*ae60*/ 	.word	0x00132de0


	//   ....[93]....
        /*ae64*/ 	.word	0x00132e10


	//   ....[94]....
        /*ae68*/ 	.word	0x00132e90


	//   ....[95]....
        /*ae6c*/ 	.word	0x00132eb0


	//   ....[96]....
        /*ae70*/ 	.word	0x00132f20


	//   ....[97]....
        /*ae74*/ 	.word	0x00132f50


	//   ....[98]....
        /*ae78*/ 	.word	0x00132fd0


	//   ....[99]....
        /*ae7c*/ 	.word	0x00132ff0


	//   ....[100]....
        /*ae80*/ 	.word	0x00133060


	//   ....[101]....
        /*ae84*/ 	.word	0x00133090


	//   ....[102]....
        /*ae88*/ 	.word	0x00133110


	//   ....[103]....
        /*ae8c*/ 	.word	0x00133130


	//   ....[104]....
        /*ae90*/ 	.word	0x001331a0


	//   ....[105]....
        /*ae94*/ 	.word	0x001331d0


	//   ....[106]....
        /*ae98*/ 	.word	0x00133250


	//   ....[107]....
        /*ae9c*/ 	.word	0x00133270


	//   ....[108]....
        /*aea0*/ 	.word	0x001332e0


	//   ....[109]....
        /*aea4*/ 	.word	0x00133310


	//   ....[110]....
        /*aea8*/ 	.word	0x00133390


	//   ....[111]....
        /*aeac*/ 	.word	0x001333b0


	//   ....[112]....
        /*aeb0*/ 	.word	0x00133420


	//   ....[113]....
        /*aeb4*/ 	.word	0x00133450


	//   ....[114]....
        /*aeb8*/ 	.word	0x001334d0


	//   ....[115]....
        /*aebc*/ 	.word	0x001334f0


	//   ....[116]....
        /*aec0*/ 	.word	0x00133560


	//   ....[117]....
        /*aec4*/ 	.word	0x00133590


	//   ....[118]....
        /*aec8*/ 	.word	0x00133610


	//   ....[119]....
        /*aecc*/ 	.word	0x00133630


	//   ....[120]....
        /*aed0*/ 	.word	0x001336a0


	//   ....[121]....
        /*aed4*/ 	.word	0x001336d0


	//   ....[122]....
        /*aed8*/ 	.word	0x00133750


	//   ....[123]....
        /*aedc*/ 	.word	0x00133770


	//   ....[124]....
        /*aee0*/ 	.word	0x001337e0


	//   ....[125]....
        /*aee4*/ 	.word	0x00133810


	//   ....[126]....
        /*aee8*/ 	.word	0x00133890


	//   ....[127]....
        /*aeec*/ 	.word	0x001338b0


	//   ....[128]....
        /*aef0*/ 	.word	0x00133920


	//   ....[129]....
        /*aef4*/ 	.word	0x00133950


	//   ....[130]....
        /*aef8*/ 	.word	0x001339d0


	//   ....[131]....
        /*aefc*/ 	.word	0x001339f0


	//   ....[132]....
        /*af00*/ 	.word	0x00133a60


	//   ....[133]....
        /*af04*/ 	.word	0x00133a90


	//   ....[134]....
        /*af08*/ 	.word	0x00133b10


	//   ....[135]....
        /*af0c*/ 	.word	0x00133b30


	//   ....[136]....
        /*af10*/ 	.word	0x00133ba0


	//   ....[137]....
        /*af14*/ 	.word	0x00133bd0


	//   ....[138]....
        /*af18*/ 	.word	0x00133c50


	//   ....[139]....
        /*af1c*/ 	.word	0x00133c70


	//   ....[140]....
        /*af20*/ 	.word	0x00133ce0


	//   ....[141]....
        /*af24*/ 	.word	0x00133d10


	//   ....[142]....
        /*af28*/ 	.word	0x00133d90


	//   ....[143]....
        /*af2c*/ 	.word	0x00133db0


	//   ....[144]....
        /*af30*/ 	.word	0x00133e20


	//   ....[145]....
        /*af34*/ 	.word	0x00133e50


	//   ....[146]....
        /*af38*/ 	.word	0x00133ed0


	//   ....[147]....
        /*af3c*/ 	.word	0x00133ef0


	//   ....[148]....
        /*af40*/ 	.word	0x00133f60


	//   ....[149]....
        /*af44*/ 	.word	0x00133f90


	//   ....[150]....
        /*af48*/ 	.word	0x00134010


	//   ....[151]....
        /*af4c*/ 	.word	0x00134030


	//   ....[152]....
        /*af50*/ 	.word	0x001340a0


	//   ....[153]....
        /*af54*/ 	.word	0x001340d0


	//   ....[154]....
        /*af58*/ 	.word	0x00134130


	//   ....[155]....
        /*af5c*/ 	.word	0x00134150


	//   ....[156]....
        /*af60*/ 	.word	0x001341a0


	//   ....[157]....
        /*af64*/ 	.word	0x001341d0


	//   ....[158]....
        /*af68*/ 	.word	0x00134230


	//   ....[159]....
        /*af6c*/ 	.word	0x00134250


	//   ....[160]....
        /*af70*/ 	.word	0x001342a0


	//   ....[161]....
        /*af74*/ 	.word	0x001342d0


	//   ....[162]....
        /*af78*/ 	.word	0x00134330


	//   ....[163]....
        /*af7c*/ 	.word	0x00134350


	//   ....[164]....
        /*af80*/ 	.word	0x001343a0


	//   ....[165]....
        /*af84*/ 	.word	0x001343d0


	//   ....[166]....
        /*af88*/ 	.word	0x00134430


	//   ....[167]....
        /*af8c*/ 	.word	0x00134450


	//   ....[168]....
        /*af90*/ 	.word	0x001344a0


	//   ....[169]....
        /*af94*/ 	.word	0x001344d0


	//   ....[170]....
        /*af98*/ 	.word	0x00134530


	//   ....[171]....
        /*af9c*/ 	.word	0x00134550


	//   ....[172]....
        /*afa0*/ 	.word	0x001345a0


	//   ....[173]....
        /*afa4*/ 	.word	0x001345d0


	//   ....[174]....
        /*afa8*/ 	.word	0x00134630


	//   ....[175]....
        /*afac*/ 	.word	0x00134650


	//   ....[176]....
        /*afb0*/ 	.word	0x001346a0


	//   ....[177]....
        /*afb4*/ 	.word	0x001346d0


	//   ....[178]....
        /*afb8*/ 	.word	0x00134730


	//   ....[179]....
        /*afbc*/ 	.word	0x00134750


	//   ....[180]....
        /*afc0*/ 	.word	0x001347a0


	//   ....[181]....
        /*afc4*/ 	.word	0x001347d0


	//   ....[182]....
        /*afc8*/ 	.word	0x00134830


	//   ....[183]....
        /*afcc*/ 	.word	0x00134850


	//   ....[184]....
        /*afd0*/ 	.word	0x001348a0


	//   ....[185]....
        /*afd4*/ 	.word	0x001348d0


	//   ....[186]....
        /*afd8*/ 	.word	0x00134930


	//   ....[187]....
        /*afdc*/ 	.word	0x00134950


	//   ....[188]....
        /*afe0*/ 	.word	0x001349a0


	//   ....[189]....
        /*afe4*/ 	.word	0x001349d0


	//   ....[190]....
        /*afe8*/ 	.word	0x00134a30


	//   ....[191]....
        /*afec*/ 	.word	0x00134a50


	//   ....[192]....
        /*aff0*/ 	.word	0x00134aa0


	//   ....[193]....
        /*aff4*/ 	.word	0x00134ad0


	//   ....[194]....
        /*aff8*/ 	.word	0x00134bb0


	//   ....[195]....
        /*affc*/ 	.word	0x00134bd0


	//   ....[196]....
        /*b000*/ 	.word	0x00134bf0


	//   ....[197]....
        /*b004*/ 	.word	0x00134c10


	//   ....[198]....
        /*b008*/ 	.word	0x00134c30


	//   ....[199]....
        /*b00c*/ 	.word	0x00134c50


	//   ....[200]....
        /*b010*/ 	.word	0x00134ca0


	//   ....[201]....
        /*b014*/ 	.word	0x00134cd0


	//   ....[202]....
        /*b018*/ 	.word	0x00134d30


	//   ....[203]....
        /*b01c*/ 	.word	0x00134d50


	//   ....[204]....
        /*b020*/ 	.word	0x00134da0


	//   ....[205]....
        /*b024*/ 	.word	0x00134dd0


	//   ....[206]....
        /*b028*/ 	.word	0x00134e30


	//   ....[207]....
        /*b02c*/ 	.word	0x00134e50


	//   ....[208]....
        /*b030*/ 	.word	0x00134ea0


	//   ....[209]....
        /*b034*/ 	.word	0x00134ed0


	//   ....[210]....
        /*b038*/ 	.word	0x00134fb0


	//   ....[211]....
        /*b03c*/ 	.word	0x00134fd0


	//   ....[212]....
        /*b040*/ 	.word	0x00134ff0


	//   ....[213]....
        /*b044*/ 	.word	0x00135010


	//   ....[214]....
        /*b048*/ 	.word	0x00135030


	//   ....[215]....
        /*b04c*/ 	.word	0x00135050


	//   ....[216]....
        /*b050*/ 	.word	0x001350b0


	//   ....[217]....
        /*b054*/ 	.word	0x001350d0


	//   ....[218]....
        /*b058*/ 	.word	0x00135130


	//   ....[219]....
        /*b05c*/ 	.word	0x00135150


	//   ....[220]....
        /*b060*/ 	.word	0x001351b0


	//   ....[221]....
        /*b064*/ 	.word	0x001351d0


	//   ....[222]....
        /*b068*/ 	.word	0x00135230


	//   ....[223]....
        /*b06c*/ 	.word	0x00135250


	//   ....[224]....
        /*b070*/ 	.word	0x001352b0


	//   ....[225]....
        /*b074*/ 	.word	0x001352d0


	//   ....[226]....
        /*b078*/ 	.word	0x00135330


	//   ....[227]....
        /*b07c*/ 	.word	0x00135350


	//   ....[228]....
        /*b080*/ 	.word	0x001353b0


	//   ....[229]....
        /*b084*/ 	.word	0x001353d0


	//   ....[230]....
        /*b088*/ 	.word	0x00135430


	//   ....[231]....
        /*b08c*/ 	.word	0x00135450


	//   ....[232]....
        /*b090*/ 	.word	0x001354b0


	//   ....[233]....
        /*b094*/ 	.word	0x001354d0


	//   ....[234]....
        /*b098*/ 	.word	0x00135530


	//   ....[235]....
        /*b09c*/ 	.word	0x00135550


	//   ....[236]....
        /*b0a0*/ 	.word	0x001355b0


	//   ....[237]....
        /*b0a4*/ 	.word	0x001355d0


	//   ....[238]....
        /*b0a8*/ 	.word	0x00135630


	//   ....[239]....
        /*b0ac*/ 	.word	0x00135650


	//   ....[240]....
        /*b0b0*/ 	.word	0x001356b0


	//   ....[241]....
        /*b0b4*/ 	.word	0x001356d0


	//   ....[242]....
        /*b0b8*/ 	.word	0x00135730


	//   ....[243]....
        /*b0bc*/ 	.word	0x00135750


	//   ....[244]....
        /*b0c0*/ 	.word	0x001357b0


	//   ....[245]....
        /*b0c4*/ 	.word	0x001357d0


	//   ....[246]....
        /*b0c8*/ 	.word	0x00135840


	//   ....[247]....
        /*b0cc*/ 	.word	0x00135860


	//   ....[248]....
        /*b0d0*/ 	.word	0x00135960


	//   ....[249]....
        /*b0d4*/ 	.word	0x00135980


	//   ....[250]....
        /*b0d8*/ 	.word	0x00135a20


	//   ....[251]....
        /*b0dc*/ 	.word	0x00135a40


	//   ....[252]....
        /*b0e0*/ 	.word	0x00135a60


	//   ....[253]....
        /*b0e4*/ 	.word	0x00135a80


	//   ....[254]....
        /*b0e8*/ 	.word	0x00135ac0


	//----- nvinfo : EIATTR_EXIT_INSTR_OFFSETS
	.align		4
.L_41:
        /*b0ec*/ 	.byte	0x04, 0x1c
        /*b0ee*/ 	.short	(.L_43 - .L_42)


	//   ....[0]....
.L_42:
        /*b0f0*/ 	.word	0x00148e00


	//   ....[1]....
        /*b0f4*/ 	.word	0x00148e20


	//----- nvinfo : EIATTR_REQNTID
	.align		4
.L_43:
        /*b0f8*/ 	.byte	0x04, 0x10
        /*b0fa*/ 	.short	(.L_45 - .L_44)
.L_44:
        /*b0fc*/ 	.word	0x00000020
        /*b100*/ 	.word	0x00000001
        /*b104*/ 	.word	0x00000001


	//----- nvinfo : EIATTR_CBANK_PARAM_SIZE
	.align		4
.L_45:
        /*b108*/ 	.byte	0x03, 0x19
        /*b10a*/ 	.short	0x0050


	//----- nvinfo : EIATTR_PARAM_CBANK
	.align		4
        /*b10c*/ 	.byte	0x04, 0x0a
        /*b10e*/ 	.short	(.L_47 - .L_46)
	.align		4
.L_46:
        /*b110*/ 	.word	index@(.nv.constant0.matmul_kernel)
        /*b114*/ 	.short	0x0210
        /*b116*/ 	.short	0x0050


	//----- nvinfo : EIATTR_SW_WAR
	.align		4
.L_47:
        /*b118*/ 	.byte	0x04, 0x36
        /*b11a*/ 	.short	(.L_49 - .L_48)
.L_48:
        /*b11c*/ 	.word	0x00000008
.L_49:


//--------------------- .nv.callgraph             --------------------------
	.section	.nv.callgraph,"",@"SHT_CUDA_CALLGRAPH"
	.align	4
	.sectionentsize	8
	.align		4
        /*0000*/ 	.word	0x00000000
	.align		4
        /*0004*/ 	.word	0xffffffff
	.align		4
        /*0008*/ 	.word	0x00000000
	.align		4
        /*000c*/ 	.word	0xfffffffe
	.align		4
        /*0010*/ 	.word	0x00000000
	.align		4
        /*0014*/ 	.word	0xfffffffd
	.align		4
        /*0018*/ 	.word	0x00000000
	.align		4
        /*001c*/ 	.word	0xfffffffc


//--------------------- .text.matmul_kernel       --------------------------
	.section	.text.matmul_kernel,"ax",@progbits
	.align	128
        .global         matmul_kernel
        .type           matmul_kernel,@function
        .size           matmul_kernel,(.L_x_3 - matmul_kernel)
        .other          matmul_kernel,@"STO_CUDA_ENTRY STV_DEFAULT"
matmul_kernel:
.text.matmul_kernel:
[----:B------:R-:W1:Y:S08]  /*0000*/  LDC R1, c[0x0][0x28] ;  /* 0x00000a00ff017b82 */ /* 0x000e700000000800 */
[----:B------:R-:W2:Y:S01]  /*0010*/  LDC.64 R124, c[0x0][0x228] ;  /* 0x00008a00ff7c7b82 */ /* 0x000ea20000000a00 */
[----:B------:R-:W3:Y:S01]  /*0020*/  S2R R5, SR_CTAID.X ;  /* 0x0000000000057919 */ /* 0x000ee20000002500 */
[----:B------:R-:W-:Y:S01]  /*0030*/  ULDC UR8, c[0x0][0x230] ;  /* 0x00008c0000087ab9 */ /* 0x000fe20000000800 */
[----:B------:R-:W-:Y:S01]  /*0040*/  ULDC UR5, c[0x0][0x230] ;  /* 0x00008c0000057ab9 */ /* 0x000fe20000000800 */
[----:B------:R-:W-:Y:S01]  /*0050*/  UIADD3 UR8, UR8, 0x7f, URZ ;  /* 0x0000007f08087890 */ /* 0x000fe2000fffe03f */
[----:B------:R-:W4:Y:S01]  /*0060*/  S2R R12, SR_TID.X ;  /* 0x00000000000c7919 */ /* 0x000f220000002100 */
[----:B-1----:R-:W-:Y:S01]  /*0070*/  VIADD R1, R1, 0xffff7f78 ;  /* 0xffff7f7801017836 */ /* 0x002fe20000000000 */
[----:B------:R-:W-:Y:S01]  /*0080*/  ULDC UR6, c[0x0][0x230] ;  /* 0x00008c0000067ab9 */ /* 0x000fe20000000800 */
[----:B------:R-:W-:Y:S01]  /*0090*/  UISETP.GT.AND UP0, UPT, UR8, 0x7f, UPT ;  /* 0x0000007f0800788c */ /* 0x000fe2000bf04270 */
[----:B------:R-:W-:Y:S01]  /*00a0*/  ULDC.64 UR10, c[0x0][0x218] ;  /* 0x00008600000a7ab9 */ /* 0x000fe20000000a00 */
[----:B------:R-:W-:-:S02]  /*00b0*/  ULDC.64 UR12, c[0x0][0x218] ;  /* 0x00008600000c7ab9 */ /* 0x000fc40000000a00 */
[----:B------:R-:W-:Y:S01]  /*00c0*/  USEL UR4, URZ, 0x4, !UP0 ;  /* 0x000000043f047887 */ /* 0x000fe2000c000000 */
[----:B------:R-:W-:Y:S01]  /*00d0*/  ULDC.64 UR60, c[0x0][0x208] ;  /* 0x00008200003c7ab9 */ /* 0x000fe20000000a00 */
[----:B------:R-:W-:Y:S01]  /*00e0*/  ULDC UR47, c[0x0][0x240] ;  /* 0x00009000002f7ab9 */ /* 0x000fe20000000800 */
[----:B------:R-:W-:Y:S01]  /*00f0*/  ULDC UR46, c[0x0][0x240] ;  /* 0x00009000002e7ab9 */ /* 0x000fe20000000800 */
[----:B------:R-:W-:Y:S02]  /*0100*/  ULDC UR45, c[0x0][0x240] ;  /* 0x00009000002d7ab9 */ /* 0x000fe40000000800 */
[----:B------:R-:W-:Y:S01]  /*0110*/  MOV R251, UR4 ;  /* 0x0000000400fb7c02 */ /* 0x000fe20008000f00 */
[----:B------:R-:W-:Y:S01]  /*0120*/  ULDC UR4, c[0x0][0x230] ;  /* 0x00008c0000047ab9 */ /* 0x000fe20000000800 */
[----:B------:R-:W-:Y:S01]  /*0130*/  ULDC UR44, c[0x0][0x240] ;  /* 0x00009000002c7ab9 */ /* 0x000fe20000000800 */
[----:B------:R-:W-:Y:S01]  /*0140*/  ULDC UR43, c[0x0][0x240] ;  /* 0x00009000002b7ab9 */ /* 0x000fe20000000800 */
[----:B------:R-:W-:Y:S01]  /*0150*/  ULDC UR42, c[0x0][0x240] ;  /* 0x00009000002a7ab9 */ /* 0x000fe20000000800 */
[----:B------:R-:W-:Y:S01]  /*0160*/  ULDC UR41, c[0x0][0x240] ;  /* 0x0000900000297ab9 */ /* 0x000fe20000000800 */
[----:B--2---:R-:W-:Y:S01]  /*0170*/  VIADD R0, R125, 0xff ;  /* 0x000000ff7d007836 */ /* 0x004fe20000000000 */
[----:B------:R-:W-:Y:S01]  /*0180*/  IABS R223, R125 ;  /* 0x0000007d00df7213 */ /* 0x000fe20000000000 */
[----:B------:R1:W-:Y:S01]  /*0190*/  STL [R1+0x5da8], R125 ;  /* 0x005da87d01007387 */ /* 0x0003e20000100800 */
[----:B------:R-:W-:Y:S01]  /*01a0*/  ULDC UR40, c[0x0][0x240] ;  /* 0x0000900000287ab9 */ /* 0x000fe20000000800 */
[----:B------:R-:W-:Y:S01]  /*01b0*/  ULDC UR39, c[0x0][0x240] ;  /* 0x0000900000277ab9 */ /* 0x000fe20000000800 */
[----:B------:R-:W-:Y:S01]  /*01c0*/  SHF.R.S32.HI R3, RZ, 0x1f, R0 ;  /* 0x0000001fff037819 */ /* 0x000fe20000011400 */
[----:B------:R-:W-:Y:S01]  /*01d0*/  STL [R1+0x5dac], R124 ;  /* 0x005dac7c01007387 */ /* 0x000fe20000100800 */
[----:B------:R-:W-:Y:S01]  /*01e0*/  ULDC UR38, c[0x0][0x240] ;  /* 0x0000900000267ab9 */ /* 0x000fe20000000800 */
[----:B------:R-:W-:Y:S01]  /*01f0*/  ULDC UR37, c[0x0][0x240] ;  /* 0x0000900000257ab9 */ /* 0x000fe20000000800 */
[----:B------:R-:W-:Y:S01]  /*0200*/  LEA.HI R3, R3, R0, RZ, 0x8 ;  /* 0x0000000003037211 */ /* 0x000fe200078f40ff */
[----:B------:R-:W-:Y:S01]  /*0210*/  STL [R1+0x5db0], R251 ;  /* 0x005db0fb01007387 */ /* 0x000fe20000100800 */
[----:B---3--:R-:W-:Y:S01]  /*0220*/  IABS R8, R5 ;  /* 0x0000000500087213 */ /* 0x008fe20000000000 */
[----:B------:R-:W-:Y:S01]  /*0230*/  ULDC UR36, c[0x0][0x240] ;  /* 0x0000900000247ab9 */ /* 0x000fe20000000800 */
[----:B------:R-:W-:Y:S01]  /*0240*/  SHF.R.S32.HI R3, RZ, 0x8, R3 ;  /* 0x00000008ff037819 */ /* 0x000fe20000011403 */
[----:B------:R-:W-:Y:S01]  /*0250*/  ULDC UR35, c[0x0][0x240] ;  /* 0x0000900000237ab9 */ /* 0x000fe20000000800 */
[----:B----4-:R-:W-:Y:S01]  /*0260*/  LOP3.LUT R13, R12, 0x1f, RZ, 0xc0, !PT ;  /* 0x0000001f0c0d7812 */ /* 0x010fe200078ec0ff */
[----:B------:R-:W-:Y:S01]  /*0270*/  ULDC UR34, c[0x0][0x240] ;  /* 0x0000900000227ab9 */ /* 0x000fe20000000800 */
[----:B------:R-:W-:Y:S01]  /*0280*/  ULDC UR33, c[0x0][0x240] ;  /* 0x0000900000217ab9 */ /* 0x000fe20000000800 */
[----:B------:R-:W-:Y:S01]  /*0290*/  IMAD.SHL.U32 R4, R3, 0x8, RZ ;  /* 0x0000000803047824 */ /* 0x000fe200078e00ff */
[----:B------:R-:W-:Y:S01]  /*02a0*/  LOP3.LUT R14, R13, 0x40, RZ, 0xfc, !PT ;  /* 0x000000400d0e7812 */ /* 0x000fe200078efcff */
[----:B------:R-:W-:Y:S01]  /*02b0*/  ULDC UR32, c[0x0][0x240] ;  /* 0x0000900000207ab9 */ /* 0x000fe20000000800 */
[----:B------:R-:W-:Y:S01]  /*02c0*/  ULDC UR31, c[0x0][0x240] ;  /* 0x00009000001f7ab9 */ /* 0x000fe20000000800 */
[----:B------:R-:W-:Y:S01]  /*02d0*/  ULDC UR30, c[0x0][0x240] ;  /* 0x00009000001e7ab9 */ /* 0x000fe20000000800 */
[-C--:B------:R-:W-:Y:S01]  /*02e0*/  IABS R7, R4.reuse ;  /* 0x0000000400077213 */ /* 0x080fe20000000000 */
[----:B------:R-:W-:Y:S01]  /*02f0*/  ULDC UR29, c[0x0][0x240] ;  /* 0x00009000001d7ab9 */ /* 0x000fe20000000800 */
[----:B------:R-:W-:Y:S01]  /*0300*/  IABS R10, R4 ;  /* 0x00000004000a7213 */ /* 0x000fe20000000000 */
[----:B------:R-:W-:Y:S01]  /*0310*/  ULDC UR28, c[0x0][0x240] ;  /* 0x00009000001c7ab9 */ /* 0x000fe20000000800 */
[----:B------:R-:W2:Y:S01]  /*0320*/  I2F.RP R0, R7 ;  /* 0x0000000700007306 */ /* 0x000ea20000209400 */
[----:B------:R-:W-:Y:S01]  /*0330*/  ULDC UR27, c[0x0][0x240] ;  /* 0x00009000001b7ab9 */ /* 0x000fe20000000800 */
        /* <DEDUP_REMOVED lines=13> */
[----:B--2---:R-:W2:Y:S01]  /*0410*/  MUFU.RCP R0, R0 ;  /* 0x0000000000007308 */ /* 0x004ea20000001000 */
        /* <DEDUP_REMOVED lines=13> */
[----:B--2---:R-:W-:-:S02]  /*04f0*/  IADD3 R2, R0, 0xffffffe, RZ ;  /* 0x0ffffffe00027810 */ /* 0x004fc40007ffe0ff */
[----:B------:R-:W-:Y:S02]  /*0500*/  IADD3 R0, RZ, -R10, RZ ;  /* 0x8000000aff007210 */ /* 0x000fe40007ffe0ff */
[----:B------:R2:W3:Y:S02]  /*0510*/  F2I.FTZ.U32.TRUNC.NTZ R3, R2 ;  /* 0x0000000200037305 */ /* 0x0004e4000021f000 */
[----:B--2---:R-:W-:Y:S02]  /*0520*/  IMAD.MOV.U32 R2, RZ, RZ, RZ ;  /* 0x000000ffff027224 */ /* 0x004fe400078e00ff */
[----:B---3--:R-:W-:-:S04]  /*0530*/  IMAD.MOV R6, RZ, RZ, -R3 ;  /* 0x000000ffff067224 */ /* 0x008fc800078e0a03 */
[----:B------:R-:W-:Y:S02]  /*0540*/  IMAD R9, R6, R7, RZ ;  /* 0x0000000706097224 */ /* 0x000fe400078e02ff */
[----:B------:R-:W-:Y:S02]  /*0550*/  IMAD.MOV.U32 R6, RZ, RZ, R8 ;  /* 0x000000ffff067224 */ /* 0x000fe400078e0008 */
[----:B------:R-:W-:Y:S01]  /*0560*/  IMAD.HI.U32 R3, R3, R9, R2 ;  /* 0x0000000903037227 */ /* 0x000fe200078e0002 */
[----:B------:R-:W-:-:S05]  /*0570*/  IABS R9, R124 ;  /* 0x0000007c00097213 */ /* 0x000fca0000000000 */
[----:B------:R-:W-:-:S04]  /*0580*/  IMAD.HI.U32 R3, R3, R6, RZ ;  /* 0x0000000603037227 */ /* 0x000fc800078e00ff */
[----:B------:R-:W-:-:S05]  /*0590*/  IMAD R0, R3, R0, R6 ;  /* 0x0000000003007224 */ /* 0x000fca00078e0206 */
[----:B------:R-:W-:-:S13]  /*05a0*/  ISETP.GT.U32.AND P1, PT, R7, R0, PT ;  /* 0x000000000700720c */ /* 0x000fda0003f24070 */
[----:B------:R-:W-:Y:S02]  /*05b0*/  @!P1 IMAD.IADD R0, R0, 0x1, -R7 ;  /* 0x0000000100009824 */ /* 0x000fe400078e0a07 */
[----:B------:R-:W-:Y:S01]  /*05c0*/  @!P1 VIADD R3, R3, 0x1 ;  /* 0x0000000103039836 */ /* 0x000fe20000000000 */
[----:B------:R-:W-:Y:S02]  /*05d0*/  ISETP.NE.AND P1, PT, R4, RZ, PT ;  /* 0x000000ff0400720c */ /* 0x000fe40003f25270 */
[----:B------:R-:W-:Y:S02]  /*05e0*/  ISETP.GE.U32.AND P0, PT, R0, R7, PT ;  /* 0x000000070000720c */ /* 0x000fe40003f06070 */
[----:B------:R-:W-:-:S04]  /*05f0*/  LOP3.LUT R0, R5, R4, RZ, 0x3c, !PT ;  /* 0x0000000405007212 */ /* 0x000fc800078e3cff */
[----:B------:R-:W-:Y:S01]  /*0600*/  ISETP.GE.AND P2, PT, R0, RZ, PT ;  /* 0x000000ff0000720c */ /* 0x000fe20003f46270 */
[----:B------:R-:W-:-:S06]  /*0610*/  VIADD R0, R124, 0x7f ;  /* 0x0000007f7c007836 */ /* 0x000fcc0000000000 */
[----:B------:R-:W-:-:S05]  /*0620*/  @P0 VIADD R3, R3, 0x1 ;  /* 0x0000000103030836 */ /* 0x000fca0000000000 */
[----:B------:R-:W-:Y:S02]  /*0630*/  MOV R2, R3 ;  /* 0x0000000300027202 */ /* 0x000fe40000000f00 */
[----:B------:R-:W-:-:S03]  /*0640*/  SHF.R.S32.HI R3, RZ, 0x1f, R0 ;  /* 0x0000001fff037819 */ /* 0x000fc60000011400 */
[----:B------:R-:W-:Y:S01]  /*0650*/  @!P2 IMAD.MOV R2, RZ, RZ, -R2 ;  /* 0x000000ffff02a224 */ /* 0x000fe200078e0a02 */
[----:B------:R-:W-:Y:S02]  /*0660*/  @!P1 LOP3.LUT R2, RZ, R4, RZ, 0x33, !PT ;  /* 0x00000004ff029212 */ /* 0x000fe400078e33ff */
[----:B------:R-:W-:-:S03]  /*0670*/  LEA.HI R3, R3, R0, RZ, 0x7 ;  /* 0x0000000003037211 */ /* 0x000fc600078f38ff */
[----:B------:R-:W-:Y:S02]  /*0680*/  IMAD.SHL.U32 R8, R2, 0x8, RZ ;  /* 0x0000000802087824 */ /* 0x000fe400078e00ff */
[----:B------:R-:W-:-:S03]  /*0690*/  IMAD.MOV R2, RZ, RZ, -R2 ;  /* 0x000000ffff027224 */ /* 0x000fc600078e0a02 */
[----:B------:R-:W-:Y:S01]  /*06a0*/  LEA.HI.SX32 R3, R3, -R8, 0x19 ;  /* 0x8000000803037211 */ /* 0x000fe200078fcaff */
[----:B------:R-:W-:Y:S02]  /*06b0*/  IMAD R10, R4, R2, R5 ;  /* 0x00000002040a7224 */ /* 0x000fe400078e0205 */
[----:B------:R-:W-:Y:S01]  /*06c0*/  IMAD.MOV.U32 R2, RZ, RZ, RZ ;  /* 0x000000ffff027224 */ /* 0x000fe200078e00ff */
[----:B------:R-:W-:Y:S02]  /*06d0*/  VIMNMX R11, R3, 0x8, PT ;  /* 0x00000008030b7848 */ /* 0x000fe40003fe0100 */
[----:B------:R-:W-:Y:S02]  /*06e0*/  IABS R4, R10 ;  /* 0x0000000a00047213 */ /* 0x000fe40000000000 */
[----:B------:R-:W-:-:S04]  /*06f0*/  IABS R7, R11 ;  /* 0x0000000b00077213 */ /* 0x000fc80000000000 */
[----:B------:R-:W2:Y:S08]  /*0700*/  I2F.RP R0, R7 ;  /* 0x0000000700007306 */ /* 0x000eb00000209400 */
[----:B--2---:R-:W2:Y:S02]  /*0710*/  MUFU.RCP R0, R0 ;  /* 0x0000000000007308 */ /* 0x004ea40000001000 */
[----:B--2---:R-:W-:-:S06]  /*0720*/  IADD3 R3, R0, 0xffffffe, RZ ;  /* 0x0ffffffe00037810 */ /* 0x004fcc0007ffe0ff */
[----:B------:R-:W2:Y:S02]  /*0730*/  F2I.FTZ.U32.TRUNC.NTZ R3, R3 ;  /* 0x0000000300037305 */ /* 0x000ea4000021f000 */
[----:B--2---:R-:W-:-:S04]  /*0740*/  IMAD.MOV R6, RZ, RZ, -R3 ;  /* 0x000000ffff067224 */ /* 0x004fc800078e0a03 */
[----:B------:R-:W-:Y:S01]  /*0750*/  IMAD R5, R6, R7, RZ ;  /* 0x0000000706057224 */ /* 0x000fe200078e02ff */
[----:B------:R-:W-:-:S03]  /*0760*/  IABS R6, R11 ;  /* 0x0000000b00067213 */ /* 0x000fc60000000000 */
[----:B------:R-:W-:Y:S01]  /*0770*/  IMAD.HI.U32 R2, R3, R5, R2 ;  /* 0x0000000503027227 */ /* 0x000fe200078e0002 */
[----:B------:R-:W-:-:S03]  /*0780*/  MOV R3, R4 ;  /* 0x0000000400037202 */ /* 0x000fc60000000f00 */
[----:B------:R-:W-:Y:S02]  /*0790*/  IMAD.MOV R0, RZ, RZ, -R6 ;  /* 0x000000ffff007224 */ /* 0x000fe400078e0a06 */
[----:B------:R-:W-:Y:S01]  /*07a0*/  IMAD.HI.U32 R2, R2, R3, RZ ;  /* 0x0000000302027227 */ /* 0x000fe200078e00ff */
[----:B------:R-:W2:Y:S03]  /*07b0*/  I2F.RP R6, R223 ;  /* 0x000000df00067306 */ /* 0x000ea60000209400 */
[----:B------:R-:W-:-:S05]  /*07c0*/  IMAD R0, R2, R0, R3 ;  /* 0x0000000002007224 */ /* 0x000fca00078e0203 */
[----:B------:R-:W3:Y:S01]  /*07d0*/  I2F.RP R3, R9 ;  /* 0x0000000900037306 */ /* 0x000ee20000209400 */
[----:B------:R-:W-:-:S07]  /*07e0*/  ISETP.GT.U32.AND P1, PT, R7, R0, PT ;  /* 0x000000000700720c */ /* 0x000fce0003f24070 */
[----:B--2---:R-:W2:Y:S06]  /*07f0*/  MUFU.RCP R6, R6 ;  /* 0x0000000600067308 */ /* 0x004eac0000001000 */
[----:B------:R-:W-:Y:S01]  /*0800*/  @!P1 IMAD.IADD R0, R0, 0x1, -R7 ;  /* 0x0000000100009824 */ /* 0x000fe200078e0a07 */
[----:B------:R-:W-:Y:S01]  /*0810*/  @!P1 IADD3 R2, R2, 0x1, RZ ;  /* 0x0000000102029810 */ /* 0x000fe20007ffe0ff */
[----:B---3--:R-:W3:Y:S01]  /*0820*/  MUFU.RCP R3, R3 ;  /* 0x0000000300037308 */ /* 0x008ee20000001000 */
[----:B------:R-:W-:Y:S02]  /*0830*/  ISETP.NE.AND P1, PT, R11, RZ, PT ;  /* 0x000000ff0b00720c */ /* 0x000fe40003f25270 */
[----:B------:R-:W-:-:S02]  /*0840*/  ISETP.GE.U32.AND P0, PT, R0, R7, PT ;  /* 0x000000070000720c */ /* 0x000fc40003f06070 */
[----:B------:R-:W-:-:S04]  /*0850*/  LOP3.LUT R0, R10, R11, RZ, 0x3c, !PT ;  /* 0x0000000b0a007212 */ /* 0x000fc800078e3cff */
[----:B------:R-:W-:Y:S01]  /*0860*/  ISETP.GE.AND P2, PT, R0, RZ, PT ;  /* 0x000000ff0000720c */ /* 0x000fe20003f46270 */
[----:B--2---:R-:W-:-:S04]  /*0870*/  VIADD R4, R6, 0xffffffe ;  /* 0x0ffffffe06047836 */ /* 0x004fc80000000000 */
[----:B------:R-:W2:Y:S02]  /*0880*/  F2I.FTZ.U32.TRUNC.NTZ R5, R4 ;  /* 0x0000000400057305 */ /* 0x000ea4000021f000 */
[----:B------:R-:W-:Y:S01]  /*0890*/  @P0 VIADD R2, R2, 0x1 ;  /* 0x0000000102020836 */ /* 0x000fe20000000000 */
[----:B------:R-:W-:Y:S01]  /*08a0*/  ISETP.GE.AND P0, PT, R14, UR5, PT ;  /* 0x000000050e007c0c */ /* 0x000fe2000bf06270 */
[----:B---3--:R-:W-:Y:S01]  /*08b0*/  VIADD R0, R3, 0xffffffe ;  /* 0x0ffffffe03007836 */ /* 0x008fe20000000000 */
[----:B------:R-:W-:Y:S02]  /*08c0*/  ULDC UR5, c[0x0][0x230] ;  /* 0x00008c0000057ab9 */ /* 0x000fe40000000800 */
[----:B------:R-:W-:Y:S01]  /*08d0*/  SEL R7, R251, RZ, !P0 ;  /* 0x000000fffb077207 */ /* 0x000fe20004000000 */
[----:B------:R3:W4:Y:S01]  /*08e0*/  F2I.FTZ.U32.TRUNC.NTZ R3, R0 ;  /* 0x0000000000037305 */ /* 0x000722000021f000 */
[----:B------:R-:W-:Y:S01]  /*08f0*/  @!P2 IMAD.MOV R2, RZ, RZ, -R2 ;  /* 0x000000ffff02a224 */ /* 0x000fe200078e0a02 */
[----:B------:R-:W-:-:S02]  /*0900*/  @!P1 LOP3.LUT R2, RZ, R11, RZ, 0x33, !PT ;  /* 0x0000000bff029212 */ /* 0x000fc400078e33ff */
[----:B------:R-:W-:Y:S02]  /*0910*/  ISETP.NE.U32.AND P0, PT, R7, RZ, PT ;  /* 0x000000ff0700720c */ /* 0x000fe40003f05070 */
[----:B------:R-:W-:Y:S01]  /*0920*/  SHF.L.U32 R252, R2, 0x8, RZ ;  /* 0x0000000802fc7819 */ /* 0x000fe200000006ff */
[----:B--2---:R-:W-:Y:S02]  /*0930*/  IMAD.MOV R6, RZ, RZ, -R5 ;  /* 0x000000ffff067224 */ /* 0x004fe400078e0a05 */
[----:B---3--:R-:W-:Y:S01]  /*0940*/  IMAD.MOV R0, RZ, RZ, -R2 ;  /* 0x000000ffff007224 */ /* 0x008fe200078e0a02 */
[----:B------:R-:W-:Y:S01]  /*0950*/  IADD3 R19, R252, 0x5, RZ ;  /* 0x00000005fc137810 */ /* 0x000fe20007ffe0ff */
[----:B------:R-:W-:Y:S01]  /*0960*/  IMAD R7, R6, R223, RZ ;  /* 0x000000df06077224 */ /* 0x000fe200078e02ff */
[C---:B------:R-:W-:Y:S01]  /*0970*/  IADD3 R23, R252.reuse, 0x15, RZ ;  /* 0x00000015fc177810 */ /* 0x040fe20007ffe0ff */
[----:B------:R-:W-:Y:S01]  /*0980*/  IMAD R0, R11, R0, R10 ;  /* 0x000000000b007224 */ /* 0x000fe200078e020a */
[C---:B------:R-:W-:Y:S01]  /*0990*/  IADD3 R25, R252.reuse, 0x17, RZ ;  /* 0x00000017fc197810 */ /* 0x040fe20007ffe0ff */
[----:B----4-:R-:W-:Y:S01]  /*09a0*/  IMAD.MOV R4, RZ, RZ, -R3 ;  /* 0x000000ffff047224 */ /* 0x010fe200078e0a03 */
[----:B------:R-:W-:Y:S01]  /*09b0*/  IADD3 R27, R252, 0x19, RZ ;  /* 0x00000019fc1b7810 */ /* 0x000fe20007ffe0ff */
[----:B------:R-:W-:Y:S01]  /*09c0*/  IMAD.IADD R0, R8, 0x1, R0 ;  /* 0x0000000108007824 */ /* 0x000fe200078e0200 */
[----:B------:R-:W-:Y:S01]  /*09d0*/  IADD3 R34, R252, 0x23, RZ ;  /* 0x00000023fc227810 */ /* 0x000fe20007ffe0ff */
[----:B------:R-:W-:Y:S01]  /*09e0*/  IMAD.MOV.U32 R2, RZ, RZ, R4 ;  /* 0x000000ffff027224 */ /* 0x000fe200078e0004 */
[----:B------:R-:W-:Y:S01]  /*09f0*/  MOV R4, RZ ;  /* 0x000000ff00047202 */ /* 0x000fe20000000f00 */
[----:B------:R-:W-:Y:S01]  /*0a00*/  IMAD.SHL.U32 R0, R0, 0x80, RZ ;  /* 0x0000008000007824 */ /* 0x000fe200078e00ff */
[C---:B------:R-:W-:Y:S01]  /*0a10*/  IADD3 R38, R252.reuse, 0x27, RZ ;  /* 0x00000027fc267810 */ /* 0x040fe20007ffe0ff */
[C---:B------:R-:W-:Y:S01]  /*0a20*/  VIADD R21, R252.reuse, 0xff ;  /* 0x000000fffc157836 */ /* 0x040fe20000000000 */
[----:B------:R-:W-:Y:S01]  /*0a30*/  IADD3 R43, R252, 0x2a, RZ ;  /* 0x0000002afc2b7810 */ /* 0x000fe20007ffe0ff */
[----:B------:R-:W-:Y:S01]  /*0a40*/  IMAD.HI.U32 R222, R5, R7, R4 ;  /* 0x0000000705de7227 */ /* 0x000fe200078e0004 */
[----:B------:R-:W-:-:S02]  /*0a50*/  LOP3.LUT R12, R0, 0x1f, R12, 0xf8, !PT ;  /* 0x0000001f000c7812 */ /* 0x000fc400078ef80c */
[--C-:B------:R-:W-:Y:S01]  /*0a60*/  LOP3.LUT R4, R0, 0x20, R13.reuse, 0xfe, !PT ;  /* 0x0000002000047812 */ /* 0x100fe200078efe0d */
[----:B------:R-:W-:Y:S01]  /*0a70*/  IMAD R5, R2, R9, RZ ;  /* 0x0000000902057224 */ /* 0x000fe200078e02ff */
[----:B------:R-:W-:Y:S01]  /*0a80*/  IABS R20, R21 ;  /* 0x0000001500147213 */ /* 0x000fe20000000000 */
[----:B------:R-:W-:Y:S01]  /*0a90*/  IMAD.MOV.U32 R2, RZ, RZ, RZ ;  /* 0x000000ffff027224 */ /* 0x000fe200078e00ff */
[C---:B-1----:R-:W-:Y:S01]  /*0aa0*/  LOP3.LUT R125, R0.reuse, 0x40, R13, 0xfe, !PT ;  /* 0x00000040007d7812 */ /* 0x042fe200078efe0d */
[----:B------:R-:W-:Y:S01]  /*0ab0*/  STL [R1+0x5878], R21 ;  /* 0x0058781501007387 */ /* 0x000fe20000100800 */
[----:B------:R-:W-:Y:S01]  /*0ac0*/  IABS R248, R12 ;  /* 0x0000000c00f87213 */ /* 0x000fe20000000000 */
[----:B------:R-:W-:Y:S01]  /*0ad0*/  IMAD.HI.U32 R2, R3, R5, R2 ;  /* 0x0000000503027227 */ /* 0x000fe200078e0002 */
[----:B------:R-:W-:Y:S01]  /*0ae0*/  LOP3.LUT R3, R0, 0x60, R13, 0xfe, !PT ;  /* 0x0000006000037812 */ /* 0x000fe200078efe0d */
[----:B------:R1:W-:Y:S01]  /*0af0*/  STL [R1+0x1940], R12 ;  /* 0x0019400c01007387 */ /* 0x0003e20000100800 */
[----:B------:R-:W-:Y:S01]  /*0b00*/  IABS R249, R4 ;  /* 0x0000000400f97213 */ /* 0x000fe20000000000 */
[----:B------:R-:W-:Y:S01]  /*0b10*/  VIADD R13, R252, 0x2 ;  /* 0x00000002fc0d7836 */ /* 0x000fe20000000000 */
[----:B------:R-:W-:Y:S01]  /*0b20*/  IABS R250, R125 ;  /* 0x0000007d00fa7213 */ /* 0x000fe20000000000 */
[----:B------:R2:W-:Y:S01]  /*0b30*/  STL [R1+0x1944], R4 ;  /* 0x0019440401007387 */ /* 0x0005e20000100800 */
[----:B------:R-:W-:Y:S01]  /*0b40*/  IABS R5, R3 ;  /* 0x0000000300057213 */ /* 0x000fe20000000000 */
[----:B------:R-:W-:Y:S01]  /*0b50*/  IMAD.HI.U32 R0, R2, R248, RZ ;  /* 0x000000f802007227 */ /* 0x000fe200078e00ff */
[C---:B------:R-:W-:Y:S01]  /*0b60*/  IADD3 R45, R252.reuse, 0x2c, RZ ;  /* 0x0000002cfc2d7810 */ /* 0x040fe20007ffe0ff */
[----:B------:R-:W-:Y:S01]  /*0b70*/  STL [R1+0x1948], R125 ;  /* 0x0019487d01007387 */ /* 0x000fe20000100800 */
[C---:B------:R-:W-:Y:S01]  /*0b80*/  IADD3 R56, R252.reuse, 0x38, RZ ;  /* 0x00000038fc387810 */ /* 0x040fe20007ffe0ff */
[----:B------:R-:W-:Y:S01]  /*0b90*/  VIADD R15, R252, 0x3 ;  /* 0x00000003fc0f7836 */ /* 0x000fe20000000000 */
[----:B------:R-:W-:Y:S01]  /*0ba0*/  IADD3 R0, -R0, RZ, RZ ;  /* 0x000000ff00007210 */ /* 0x000fe20007ffe1ff */
[----:B------:R3:W-:Y:S01]  /*0bb0*/  STL [R1+0x194c], R3 ;  /* 0x00194c0301007387 */ /* 0x0007e20000100800 */
[----:B-1----:R-:W-:Y:S01]  /*0bc0*/  IABS R12, R19 ;  /* 0x00000013000c7213 */ /* 0x002fe20000000000 */
[----:B--2---:R-:W-:Y:S01]  /*0bd0*/  IMAD.HI.U32 R4, R222, R20, RZ ;  /* 0x00000014de047227 */ /* 0x004fe200078e00ff */
[----:B------:R-:W-:Y:S01]  /*0be0*/  IABS R8, R15 ;  /* 0x0000000f00087213 */ /* 0x000fe20000000000 */
[----:B------:R-:W-:Y:S01]  /*0bf0*/  STL [R1+0x5db4], R125 ;  /* 0x005db47d01007387 */ /* 0x000fe20000100800 */
[C---:B------:R-:W-:Y:S01]  /*0c00*/  IADD3 R64, R252.reuse, 0x3e, RZ ;  /* 0x0000003efc407810 */ /* 0x040fe20007ffe0ff */
[----:B------:R-:W-:Y:S01]  /*0c10*/  IMAD.MOV R7, RZ, RZ, -R4 ;  /* 0x000000ffff077224 */ /* 0x000fe200078e0a04 */
[----:B------:R-:W-:Y:S01]  /*0c20*/  IADD3 R66, R252, 0x40, RZ ;  /* 0x00000040fc427810 */ /* 0x000fe20007ffe0ff */
[----:B------:R-:W-:Y:S01]  /*0c30*/  IMAD.HI.U32 R4, R2, R250, RZ ;  /* 0x000000fa02047227 */ /* 0x000fe200078e00ff */
[----:B------:R-:W-:-:S02]  /*0c40*/  IADD3 R69, R252, 0x47, RZ ;  /* 0x00000047fc457810 */ /* 0x000fc40007ffe0ff */
[----:B------:R-:W-:Y:S01]  /*0c50*/  IADD3 R71, R252, 0x48, RZ ;  /* 0x00000048fc477810 */ /* 0x000fe20007ffe0ff */
[----:B---3--:R-:W-:Y:S01]  /*0c60*/  IMAD.HI.U32 R3, R2, R249, RZ ;  /* 0x000000f902037227 */ /* 0x008fe200078e00ff */
[C---:B------:R-:W-:Y:S02]  /*0c70*/  IADD3 R74, R252.reuse, 0x4b, RZ ;  /* 0x0000004bfc4a7810 */ /* 0x040fe40007ffe0ff */
[----:B------:R-:W-:Y:S01]  /*0c80*/  IADD3 R75, R252, 0x4c, RZ ;  /* 0x0000004cfc4b7810 */ /* 0x000fe20007ffe0ff */
[----:B------:R-:W-:Y:S01]  /*0c90*/  IMAD.HI.U32 R2, R2, R5, RZ ;  /* 0x0000000502027227 */ /* 0x000fe200078e00ff */
[C---:B------:R-:W-:Y:S02]  /*0ca0*/  IADD3 R80, R252.reuse, 0x4f, RZ ;  /* 0x0000004ffc507810 */ /* 0x040fe40007ffe0ff */
[C---:B------:R-:W-:Y:S01]  /*0cb0*/  IADD3 R92, R252.reuse, 0x5c, RZ ;  /* 0x0000005cfc5c7810 */ /* 0x040fe20007ffe0ff */
[----:B------:R-:W-:Y:S01]  /*0cc0*/  IMAD.MOV R2, RZ, RZ, -R2 ;  /* 0x000000ffff027224 */ /* 0x000fe200078e0a02 */
[C---:B------:R-:W-:Y:S01]  /*0cd0*/  IADD3 R93, R252.reuse, 0x5d, RZ ;  /* 0x0000005dfc5d7810 */ /* 0x040fe20007ffe0ff */
[C---:B------:R-:W-:Y:S01]  /*0ce0*/  IMAD R248, R9.reuse, R0, R248 ;  /* 0x0000000009f87224 */ /* 0x040fe200078e02f8 */
[C---:B------:R-:W-:Y:S01]  /*0cf0*/  IADD3 R99, R252.reuse, 0x61, RZ ;  /* 0x00000061fc637810 */ /* 0x040fe20007ffe0ff */
[----:B------:R-:W-:Y:S01]  /*0d00*/  IMAD.MOV R4, RZ, RZ, -R4 ;  /* 0x000000ffff047224 */ /* 0x000fe200078e0a04 */
[----:B------:R-:W-:Y:S01]  /*0d10*/  IABS R87, R93 ;  /* 0x0000005d00577213 */ /* 0x000fe20000000000 */
[C---:B------:R-:W-:Y:S01]  /*0d20*/  IMAD R0, R9.reuse, R2, R5 ;  /* 0x0000000209007224 */ /* 0x040fe200078e0205 */
[C---:B------:R-:W-:Y:S01]  /*0d30*/  ISETP.GT.U32.AND P3, PT, R9.reuse, R248, PT ;  /* 0x000000f80900720c */ /* 0x040fe20003f64070 */
[C---:B------:R-:W-:Y:S01]  /*0d40*/  IMAD R250, R9.reuse, R4, R250 ;  /* 0x0000000409fa7224 */ /* 0x040fe200078e02fa */
[----:B------:R-:W-:Y:S01]  /*0d50*/  IABS R90, R99 ;  /* 0x00000063005a7213 */ /* 0x000fe20000000000 */
[----:B------:R-:W-:Y:S01]  /*0d60*/  IMAD.MOV R6, RZ, RZ, -R3 ;  /* 0x000000ffff067224 */ /* 0x000fe200078e0a03 */
[----:B------:R-:W-:Y:S01]  /*0d70*/  ISETP.GT.U32.AND P6, PT, R9, R0, PT ;  /* 0x000000000900720c */ /* 0x000fe20003fc4070 */
[----:B------:R-:W-:Y:S01]  /*0d80*/  IMAD R20, R223, R7, R20 ;  /* 0x00000007df147224 */ /* 0x000fe200078e0214 */
[C---:B------:R-:W-:Y:S01]  /*0d90*/  IADD3 R3, R252.reuse, 0x1, RZ ;  /* 0x00000001fc037810 */ /* 0x040fe20007ffe0ff */
[C---:B------:R-:W-:Y:S01]  /*0da0*/  IMAD R249, R9.reuse, R6, R249 ;  /* 0x0000000609f97224 */ /* 0x040fe200078e02f9 */
[C---:B------:R-:W-:Y:S01]  /*0db0*/  ISETP.GT.U32.AND P5, PT, R9.reuse, R250, PT ;  /* 0x000000fa0900720c */ /* 0x040fe20003fa4070 */
[C---:B------:R-:W-:Y:S01]  /*0dc0*/  VIADD R17, R252.reuse, 0x4 ;  /* 0x00000004fc117836 */ /* 0x040fe20000000000 */
[----:B------:R-:W-:Y:S01]  /*0dd0*/  IABS R4, R3 ;  /* 0x0000000300047213 */ /* 0x000fe20000000000 */
[----:B------:R-:W-:Y:S01]  /*0de0*/  VIADD R24, R252, 0x16 ;  /* 0x00000016fc187836 */ /* 0x000fe20000000000 */
[----:B------:R-:W-:Y:S01]  /*0df0*/  IABS R7, R13 ;  /* 0x0000000d00077213 */ /* 0x000fe20000000000 */
[----:B------:R-:W-:Y:S01]  /*0e00*/  @!P3 IMAD.IADD R248, R248, 0x1, -R9 ;  /* 0x00000001f8f8b824 */ /* 0x000fe200078e0a09 */
[----:B------:R-:W-:Y:S01]  /*0e10*/  ISETP.GT.U32.AND P4, PT, R9, R249, PT ;  /* 0x000000f90900720c */ /* 0x000fe20003f84070 */
[----:B------:R-:W-:Y:S01]  /*0e20*/  IMAD.HI.U32 R2, R222, R4, RZ ;  /* 0x00000004de027227 */ /* 0x000fe200078e00ff */
[----:B------:R-:W-:-:S02]  /*0e30*/  ISETP.GE.AND P1, PT, R3, RZ, PT ;  /* 0x000000ff0300720c */ /* 0x000fc40003f26270 */
[----:B------:R-:W-:Y:S01]  /*0e40*/  @!P6 IADD3 R0, R0, -R9, RZ ;  /* 0x800000090000e210 */ /* 0x000fe20007ffe0ff */
[----:B------:R-:W-:Y:S01]  /*0e50*/  IMAD.MOV R6, RZ, RZ, -R2 ;  /* 0x000000ffff067224 */ /* 0x000fe200078e0a02 */
[C---:B------:R-:W-:Y:S01]  /*0e60*/  ISETP.GT.U32.AND P3, PT, R9.reuse, R248, PT ;  /* 0x000000f80900720c */ /* 0x040fe20003f64070 */
[----:B------:R-:W-:Y:S01]  /*0e70*/  @!P5 IMAD.IADD R250, R250, 0x1, -R9 ;  /* 0x00000001fafad824 */ /* 0x000fe200078e0a09 */
[C---:B------:R-:W-:Y:S01]  /*0e80*/  ISETP.GT.U32.AND P6, PT, R9.reuse, R0, PT ;  /* 0x000000000900720c */ /* 0x040fe20003fc4070 */
[C---:B------:R-:W-:Y:S01]  /*0e90*/  IMAD.HI.U32 R2, R222.reuse, R7, RZ ;  /* 0x00000007de027227 */ /* 0x040fe200078e00ff */
[----:B------:R-:W-:Y:S02]  /*0ea0*/  IABS R10, R17 ;  /* 0x00000011000a7213 */ /* 0x000fe40000000000 */
[----:B------:R-:W-:Y:S01]  /*0eb0*/  ISETP.GT.U32.AND P5, PT, R9, R250, PT ;  /* 0x000000fa0900720c */ /* 0x000fe20003fa4070 */
[C---:B------:R-:W-:Y:S01]  /*0ec0*/  IMAD R4, R223.reuse, R6, R4 ;  /* 0x00000006df047224 */ /* 0x040fe200078e0204 */
[----:B------:R-:W-:Y:S01]  /*0ed0*/  ISETP.GT.U32.AND P2, PT, R223, R20, PT ;  /* 0x00000014df00720c */ /* 0x000fe20003f44070 */
[----:B------:R-:W-:Y:S01]  /*0ee0*/  IMAD.HI.U32 R6, R222, R12, RZ ;  /* 0x0000000cde067227 */ /* 0x000fe200078e00ff */
[----:B------:R-:W-:-:S02]  /*0ef0*/  IADD3 R101, R252, 0x63, RZ ;  /* 0x00000063fc657810 */ /* 0x000fc40007ffe0ff */
[----:B------:R-:W-:Y:S01]  /*0f00*/  IADD3 R103, R252, 0x65, RZ ;  /* 0x00000065fc677810 */ /* 0x000fe20007ffe0ff */
[----:B------:R-:W-:Y:S01]  /*0f10*/  IMAD.HI.U32 R3, R222, R8, RZ ;  /* 0x00000008de037227 */ /* 0x000fe200078e00ff */
[----:B------:R-:W-:Y:S02]  /*0f20*/  IADD3 R111, R252, 0x70, RZ ;  /* 0x00000070fc6f7810 */ /* 0x000fe40007ffe0ff */
[----:B------:R-:W-:Y:S01]  /*0f30*/  @!P6 IADD3 R0, R0, -R9, RZ ;  /* 0x800000090000e210 */ /* 0x000fe20007ffe0ff */
[----:B------:R-:W-:Y:S01]  /*0f40*/  IMAD.MOV R2, RZ, RZ, -R2 ;  /* 0x000000ffff027224 */ /* 0x000fe200078e0a02 */
[C---:B------:R-:W-:Y:S01]  /*0f50*/  IADD3 R123, R252.reuse, 0x7a, RZ ;  /* 0x0000007afc7b7810 */ /* 0x040fe20007ffe0ff */
[----:B------:R-:W-:Y:S01]  /*0f60*/  IMAD.MOV R11, RZ, RZ, -R6 ;  /* 0x000000ffff0b7224 */ /* 0x000fe200078e0a06 */
[C---:B------:R-:W-:Y:S01]  /*0f70*/  IADD3 R126, R252.reuse, 0x7b, RZ ;  /* 0x0000007bfc7e7810 */ /* 0x040fe20007ffe0ff */
[----:B------:R-:W-:Y:S01]  /*0f80*/  IMAD.MOV R3, RZ, RZ, -R3 ;  /* 0x000000ffff037224 */ /* 0x000fe200078e0a03 */
[----:B------:R1:W-:Y:S01]  /*0f90*/  STL [R1+0x5d78], R0 ;  /* 0x005d780001007387 */ /* 0x0003e20000100800 */
[----:B------:R-:W-:Y:S01]  /*0fa0*/  @!P4 IMAD.IADD R249, R249, 0x1, -R9 ;  /* 0x00000001f9f9c824 */ /* 0x000fe200078e0a09 */
[----:B------:R-:W-:Y:S01]  /*0fb0*/  IABS R115, R123 ;  /* 0x0000007b00737213 */ /* 0x000fe20000000000 */
[----:B------:R-:W-:Y:S01]  /*0fc0*/  IMAD R6, R223, R2, R7 ;  /* 0x00000002df067224 */ /* 0x000fe200078e0207 */
[----:B------:R-:W-:Y:S01]  /*0fd0*/  IADD3 R131, R252, 0x81, RZ ;  /* 0x00000081fc837810 */ /* 0x000fe20007ffe0ff */
[----:B------:R-:W-:Y:S01]  /*0fe0*/  IMAD.HI.U32 R5, R222, R10, RZ ;  /* 0x0000000ade057227 */ /* 0x000fe200078e00ff */
[----:B------:R-:W-:-:S02]  /*0ff0*/  ISETP.GT.U32.AND P4, PT, R9, R249, PT ;  /* 0x000000f90900720c */ /* 0x000fc40003f84070 */
[C---:B------:R-:W-:Y:S01]  /*1000*/  ISETP.GT.U32.AND P6, PT, R223.reuse, R6, PT ;  /* 0x00000006df00720c */ /* 0x040fe20003fc4070 */
[----:B------:R-:W-:Y:S01]  /*1010*/  IMAD R8, R223, R3, R8 ;  /* 0x00000003df087224 */ /* 0x000fe200078e0208 */
[----:B------:R-:W-:Y:S01]  /*1020*/  IADD3 R5, -R5, RZ, RZ ;  /* 0x000000ff05057210 */ /* 0x000fe20007ffe1ff */
[--C-:B------:R-:W-:Y:S01]  /*1030*/  @!P3 IMAD.IADD R248, R248, 0x1, -R9.reuse ;  /* 0x00000001f8f8b824 */ /* 0x100fe200078e0a09 */
[----:B------:R-:W-:Y:S01]  /*1040*/  IADD3 R136, R252, 0x86, RZ ;  /* 0x00000086fc887810 */ /* 0x000fe20007ffe0ff */
[----:B------:R-:W-:Y:S01]  /*1050*/  @!P5 IMAD.IADD R250, R250, 0x1, -R9 ;  /* 0x00000001fafad824 */ /* 0x000fe200078e0a09 */
[C---:B------:R-:W-:Y:S01]  /*1060*/  ISETP.GT.U32.AND P3, PT, R223.reuse, R8, PT ;  /* 0x00000008df00720c */ /* 0x040fe20003f64070 */
[C---:B------:R-:W-:Y:S01]  /*1070*/  IMAD R10, R223.reuse, R5, R10 ;  /* 0x00000005df0a7224 */ /* 0x040fe200078e020a */
[----:B------:R-:W-:Y:S01]  /*1080*/  ISETP.GT.U32.AND P5, PT, R223, R4, PT ;  /* 0x00000004df00720c */ /* 0x000fe20003fa4070 */
[----:B------:R-:W-:Y:S01]  /*1090*/  @!P2 IMAD.IADD R20, R20, 0x1, -R223 ;  /* 0x000000011414a824 */ /* 0x000fe200078e0adf */
[----:B------:R-:W-:Y:S01]  /*10a0*/  IABS R129, R136 ;  /* 0x0000008800817213 */ /* 0x000fe20000000000 */
[----:B------:R-:W-:Y:S01]  /*10b0*/  @!P4 IMAD.IADD R249, R249, 0x1, -R9 ;  /* 0x00000001f9f9c824 */ /* 0x000fe200078e0a09 */
[C---:B------:R-:W-:Y:S01]  /*10c0*/  ISETP.GT.U32.AND P4, PT, R223.reuse, R10, PT ;  /* 0x0000000adf00720c */ /* 0x040fe20003f84070 */
[--C-:B------:R-:W-:Y:S01]  /*10d0*/  @!P6 IMAD.IADD R6, R6, 0x1, -R223.reuse ;  /* 0x000000010606e824 */ /* 0x100fe200078e0adf */
[C---:B------:R-:W-:Y:S01]  /*10e0*/  ISETP.GT.U32.AND P2, PT, R223.reuse, R20, PT ;  /* 0x00000014df00720c */ /* 0x040fe20003f44070 */
[C---:B------:R-:W-:Y:S01]  /*10f0*/  IMAD R12, R223.reuse, R11, R12 ;  /* 0x0000000bdf0c7224 */ /* 0x040fe200078e020c */
[C---:B------:R-:W-:Y:S01]  /*1100*/  IADD3 R11, R252.reuse, 0x7, RZ ;  /* 0x00000007fc0b7810 */ /* 0x040fe20007ffe0ff */
[C---:B------:R-:W-:Y:S01]  /*1110*/  VIADD R7, R252.reuse, 0x6 ;  /* 0x00000006fc077836 */ /* 0x040fe20000000000 */
[----:B------:R-:W-:Y:S01]  /*1120*/  IADD3 R140, R252, 0x88, RZ ;  /* 0x00000088fc8c7810 */ /* 0x000fe20007ffe0ff */
[--C-:B------:R-:W-:Y:S01]  /*1130*/  @!P3 IMAD.IADD R8, R8, 0x1, -R223.reuse ;  /* 0x000000010808b824 */ /* 0x100fe200078e0adf */
[C---:B------:R-:W-:Y:S01]  /*1140*/  ISETP.GT.U32.AND P3, PT, R223.reuse, R6, PT ;  /* 0x00000006df00720c */ /* 0x040fe20003f64070 */
[--C-:B------:R-:W-:Y:S01]  /*1150*/  @!P5 IMAD.IADD R4, R4, 0x1, -R223.reuse ;  /* 0x000000010404d824 */ /* 0x100fe200078e0adf */
[C---:B------:R-:W-:Y:S01]  /*1160*/  ISETP.GT.U32.AND P5, PT, R223.reuse, R12, PT ;  /* 0x0000000cdf00720c */ /* 0x040fe20003fa4070 */
[----:B------:R-:W-:Y:S01]  /*1170*/  VIADD R9, R252, 0x8 ;  /* 0x00000008fc097836 */ /* 0x000fe20000000000 */
[----:B------:R-:W-:Y:S01]  /*1180*/  IABS R14, R7 ;  /* 0x00000007000e7213 */ /* 0x000fe20000000000 */
[--C-:B------:R-:W-:Y:S01]  /*1190*/  @!P4 IMAD.IADD R10, R10, 0x1, -R223.reuse ;  /* 0x000000010a0ac824 */ /* 0x100fe200078e0adf */
[----:B------:R-:W-:Y:S01]  /*11a0*/  ISETP.GT.U32.AND P6, PT, R223, R4, PT ;  /* 0x00000004df00720c */ /* 0x000fe20003fc4070 */
[----:B------:R-:W-:Y:S01]  /*11b0*/  @!P2 IMAD.IADD R20, R20, 0x1, -R223 ;  /* 0x000000011414a824 */ /* 0x000fe200078e0adf */
[----:B------:R-:W-:Y:S01]  /*11c0*/  ISETP.GE.AND P4, PT, R13, RZ, PT ;  /* 0x000000ff0d00720c */ /* 0x000fe20003f86270 */
[----:B------:R-:W-:Y:S01]  /*11d0*/  IMAD.HI.U32 R2, R222, R14, RZ ;  /* 0x0000000ede027227 */ /* 0x000fe200078e00ff */
[----:B------:R-:W-:-:S02]  /*11e0*/  IABS R16, R11 ;  /* 0x0000000b00107213 */ /* 0x000fc40000000000 */
[----:B------:R-:W-:Y:S01]  /*11f0*/  ISETP.GE.AND P2, PT, R21, RZ, PT ;  /* 0x000000ff1500720c */ /* 0x000fe20003f46270 */
[--C-:B------:R-:W-:Y:S01]  /*1200*/  @!P3 IMAD.IADD R6, R6, 0x1, -R223.reuse ;  /* 0x000000010606b824 */ /* 0x100fe200078e0adf */
[C---:B------:R-:W-:Y:S01]  /*1210*/  ISETP.GT.U32.AND P3, PT, R223.reuse, R10, PT ;  /* 0x0000000adf00720c */ /* 0x040fe20003f64070 */
[----:B------:R-:W-:Y:S01]  /*1220*/  IMAD.HI.U32 R3, R222, R16, RZ ;  /* 0x00000010de037227 */ /* 0x000fe200078e00ff */
[----:B------:R-:W-:Y:S02]  /*1230*/  IADD3 R2, -R2, RZ, RZ ;  /* 0x000000ff02027210 */ /* 0x000fe40007ffe1ff */
[----:B------:R-:W-:Y:S01]  /*1240*/  IABS R18, R9 ;  /* 0x0000000900127213 */ /* 0x000fe20000000000 */
[----:B------:R-:W-:Y:S01]  /*1250*/  @!P5 IMAD.IADD R12, R12, 0x1, -R223 ;  /* 0x000000010c0cd824 */ /* 0x000fe200078e0adf */
[----:B------:R-:W-:Y:S01]  /*1260*/  @!P6 IADD3 R4, R4, -R223, RZ ;  /* 0x800000df0404e210 */ /* 0x000fe20007ffe0ff */
[----:B-1----:R-:W-:Y:S01]  /*1270*/  IMAD.MOV.U32 R0, RZ, RZ, R6 ;  /* 0x000000ffff007224 */ /* 0x002fe200078e0006 */
[C---:B------:R-:W-:Y:S01]  /*1280*/  ISETP.GT.U32.AND P6, PT, R223.reuse, R8, PT ;  /* 0x00000008df00720c */ /* 0x040fe20003fc4070 */
[----:B------:R-:W-:Y:S01]  /*1290*/  IMAD.MOV R3, RZ, RZ, -R3 ;  /* 0x000000ffff037224 */ /* 0x000fe200078e0a03 */
[C---:B------:R-:W-:Y:S01]  /*12a0*/  ISETP.GT.U32.AND P5, PT, R223.reuse, R12, PT ;  /* 0x0000000cdf00720c */ /* 0x040fe20003fa4070 */
[----:B------:R-:W-:Y:S01]  /*12b0*/  VIADD R13, R252, 0x9 ;  /* 0x00000009fc0d7836 */ /* 0x000fe20000000000 */
[----:B------:R-:W-:Y:S01]  /*12c0*/  MOV R21, R4 ;  /* 0x0000000400157202 */ /* 0x000fe20000000f00 */
[----:B------:R-:W-:Y:S01]  /*12d0*/  IMAD R14, R223, R2, R14 ;  /* 0x00000002df0e7224 */ /* 0x000fe200078e020e */
[----:B------:R-:W-:Y:S01]  /*12e0*/  @!P4 IADD3 R0, -R0, RZ, RZ ;  /* 0x000000ff0000c210 */ /* 0x000fe20007ffe1ff */
[----:B------:R-:W-:Y:S01]  /*12f0*/  IMAD.MOV.U32 R2, RZ, RZ, R20 ;  /* 0x000000ffff027224 */ /* 0x000fe200078e0014 */
[----:B------:R-:W-:Y:S01]  /*1300*/  ISETP.GE.AND P4, PT, R15, RZ, PT ;  /* 0x000000ff0f00720c */ /* 0x000fe20003f86270 */
[----:B------:R-:W-:Y:S01]  /*1310*/  IMAD.HI.U32 R5, R222, R18, RZ ;  /* 0x00000012de057227 */ /* 0x000fe200078e00ff */
[----:B------:R-:W-:-:S02]  /*1320*/  IADD3 R15, R252, 0xe, RZ ;  /* 0x0000000efc0f7810 */ /* 0x000fc40007ffe0ff */
[----:B------:R-:W-:Y:S01]  /*1330*/  IADD3 R157, R252, 0x9a, RZ ;  /* 0x0000009afc9d7810 */ /* 0x000fe20007ffe0ff */
[----:B------:R-:W-:Y:S01]  /*1340*/  IMAD R16, R223, R3, R16 ;  /* 0x00000003df107224 */ /* 0x000fe200078e0210 */
[----:B------:R-:W-:Y:S01]  /*1350*/  IABS R3, R13 ;  /* 0x0000000d00037213 */ /* 0x000fe20000000000 */
[----:B------:R-:W-:Y:S01]  /*1360*/  @!P3 IMAD.IADD R10, R10, 0x1, -R223 ;  /* 0x000000010a0ab824 */ /* 0x000fe200078e0adf */
[----:B------:R-:W-:Y:S01]  /*1370*/  ISETP.GE.AND P3, PT, R17, RZ, PT ;  /* 0x000000ff1100720c */ /* 0x000fe20003f66270 */
[----:B------:R-:W-:Y:S01]  /*1380*/  @!P2 IMAD.MOV R2, RZ, RZ, -R2 ;  /* 0x000000ffff02a224 */ /* 0x000fe200078e0a02 */
[----:B------:R-:W-:Y:S01]  /*1390*/  ISETP.GT.U32.AND P2, PT, R223, R14, PT ;  /* 0x0000000edf00720c */ /* 0x000fe20003f44070 */
[----:B------:R-:W-:Y:S01]  /*13a0*/  @!P1 IMAD.MOV R21, RZ, RZ, -R21 ;  /* 0x000000ffff159224 */ /* 0x000fe200078e0a15 */
[----:B------:R-:W-:Y:S01]  /*13b0*/  IADD3 R5, -R5, RZ, RZ ;  /* 0x000000ff05057210 */ /* 0x000fe20007ffe1ff */
[----:B------:R-:W-:Y:S01]  /*13c0*/  @!P6 IMAD.IADD R8, R8, 0x1, -R223 ;  /* 0x000000010808e824 */ /* 0x000fe200078e0adf */
[----:B------:R1:W-:Y:S01]  /*13d0*/  STL [R1+0x5da0], R2 ;  /* 0x005da00201007387 */ /* 0x0003e20000100800 */
[----:B------:R-:W-:Y:S01]  /*13e0*/  IMAD.MOV.U32 R4, RZ, RZ, R3 ;  /* 0x000000ffff047224 */ /* 0x000fe200078e0003 */
[C---:B------:R-:W-:Y:S01]  /*13f0*/  ISETP.GT.U32.AND P1, PT, R223.reuse, R16, PT ;  /* 0x00000010df00720c */ /* 0x040fe20003f24070 */
[----:B------:R-:W-:Y:S01]  /*1400*/  IMAD R18, R223, R5, R18 ;  /* 0x00000005df127224 */ /* 0x000fe200078e0212 */
[----:B------:R-:W-:Y:S01]  /*1410*/  STL [R1+0x30], R21 ;  /* 0x0000301501007387 */ /* 0x000fe20000100800 */
[----:B------:R-:W-:Y:S01]  /*1420*/  IMAD.HI.U32 R3, R222, R4, RZ ;  /* 0x00000004de037227 */ /* 0x000fe200078e00ff */
[----:B------:R-:W-:-:S02]  /*1430*/  IABS R148, R157 ;  /* 0x0000009d00947213 */ /* 0x000fc40000000000 */
[----:B------:R2:W-:Y:S01]  /*1440*/  STL [R1+0x2c], R0 ;  /* 0x00002c0001007387 */ /* 0x0005e20000100800 */
[--C-:B------:R-:W-:Y:S01]  /*1450*/  @!P5 IMAD.IADD R12, R12, 0x1, -R223.reuse ;  /* 0x000000010c0cd824 */ /* 0x100fe200078e0adf */
[----:B------:R-:W-:Y:S01]  /*1460*/  ISETP.GE.AND P5, PT, R19, RZ, PT ;  /* 0x000000ff1300720c */ /* 0x000fe20003fa6270 */
[----:B-1----:R-:W-:Y:S01]  /*1470*/  IMAD.MOV.U32 R2, RZ, RZ, R8 ;  /* 0x000000ffff027224 */ /* 0x002fe200078e0008 */
[----:B------:R-:W-:Y:S01]  /*1480*/  ISETP.GT.U32.AND P6, PT, R223, R18, PT ;  /* 0x00000012df00720c */ /* 0x000fe20003fc4070 */
[--C-:B------:R-:W-:Y:S01]  /*1490*/  @!P2 IMAD.IADD R14, R14, 0x1, -R223.reuse ;  /* 0x000000010e0ea824 */ /* 0x100fe200078e0adf */
[----:B------:R-:W-:Y:S01]  /*14a0*/  IADD3 R3, -R3, RZ, RZ ;  /* 0x000000ff03037210 */ /* 0x000fe20007ffe1ff */
[----:B------:R-:W-:Y:S01]  /*14b0*/  @!P4 IMAD.MOV R2, RZ, RZ, -R2 ;  /* 0x000000ffff02c224 */ /* 0x000fe200078e0a02 */
[----:B------:R-:W-:Y:S01]  /*14c0*/  ISETP.GE.AND P2, PT, R7, RZ, PT ;  /* 0x000000ff0700720c */ /* 0x000fe20003f46270 */
[--C-:B------:R-:W-:Y:S01]  /*14d0*/  @!P1 IMAD.IADD R16, R16, 0x1, -R223.reuse ;  /* 0x0000000110109824 */ /* 0x100fe200078e0adf */
[----:B--2---:R-:W-:Y:S01]  /*14e0*/  MOV R0, R10 ;  /* 0x0000000a00007202 */ /* 0x004fe20000000f00 */
[C---:B------:R-:W-:Y:S01]  /*14f0*/  IMAD R4, R223.reuse, R3, R4 ;  /* 0x00000003df047224 */ /* 0x040fe200078e0204 */
[----:B------:R-:W-:Y:S01]  /*1500*/  STL [R1+0x28], R2 ;  /* 0x0000280201007387 */ /* 0x000fe20000100800 */
[----:B------:R-:W-:Y:S01]  /*1510*/  ISETP.GT.U32.AND P4, PT, R223, R14, PT ;  /* 0x0000000edf00720c */ /* 0x000fe20003f84070 */
[C---:B------:R-:W-:Y:S01]  /*1520*/  VIADD R10, R252.reuse, 0xb ;  /* 0x0000000bfc0a7836 */ /* 0x040fe20000000000 */
[----:B------:R-:W-:Y:S01]  /*1530*/  ISETP.GE.AND P1, PT, R11, RZ, PT ;  /* 0x000000ff0b00720c */ /* 0x000fe20003f26270 */
[----:B------:R-:W-:Y:S01]  /*1540*/  @!P3 IMAD.MOV R0, RZ, RZ, -R0 ;  /* 0x000000ffff00b224 */ /* 0x000fe200078e0a00 */
[----:B------:R-:W-:Y:S01]  /*1550*/  IADD3 R7, R252, 0xa, RZ ;  /* 0x0000000afc077810 */ /* 0x000fe20007ffe0ff */
[----:B------:R-:W-:Y:S01]  /*1560*/  @!P6 IMAD.IADD R18, R18, 0x1, -R223 ;  /* 0x000000011212e824 */ /* 0x000fe200078e0adf */
[C---:B------:R-:W-:Y:S01]  /*1570*/  ISETP.GT.U32.AND P6, PT, R223.reuse, R16, PT ;  /* 0x00000010df00720c */ /* 0x040fe20003fc4070 */
[C---:B------:R-:W-:Y:S01]  /*1580*/  VIADD R17, R252.reuse, 0x10 ;  /* 0x00000010fc117836 */ /* 0x040fe20000000000 */
[----:B------:R1:W-:Y:S01]  /*1590*/  STL [R1+0x24], R0 ;  /* 0x0000240001007387 */ /* 0x0003e20000100800 */
[----:B------:R-:W-:Y:S01]  /*15a0*/  IABS R6, R7 ;  /* 0x0000000700067213 */ /* 0x000fe20000000000 */
[C---:B------:R-:W-:Y:S01]  /*15b0*/  VIADD R20, R252.reuse, 0x13 ;  /* 0x00000013fc147836 */ /* 0x040fe20000000000 */
[----:B------:R-:W-:Y:S01]  /*15c0*/  ISETP.GT.U32.AND P3, PT, R223, R18, PT ;  /* 0x00000012df00720c */ /* 0x000fe20003f64070 */
[----:B------:R-:W-:Y:S01]  /*15d0*/  VIADD R21, R252, 0x14 ;  /* 0x00000014fc157836 */ /* 0x000fe20000000000 */
[----:B------:R-:W-:Y:S01]  /*15e0*/  @!P4 IADD3 R14, R14, -R223, RZ ;  /* 0x800000df0e0ec210 */ /* 0x000fe20007ffe0ff */
[----:B------:R-:W-:Y:S01]  /*15f0*/  IMAD.HI.U32 R3, R222, R6, RZ ;  /* 0x00000006de037227 */ /* 0x000fe200078e00ff */
[----:B------:R-:W-:-:S02]  /*1600*/  ISETP.GE.AND P4, PT, R9, RZ, PT ;  /* 0x000000ff0900720c */ /* 0x000fc40003f86270 */
[----:B------:R-:W-:Y:S01]  /*1610*/  IABS R8, R10 ;  /* 0x0000000a00087213 */ /* 0x000fe20000000000 */
[----:B-1----:R-:W-:Y:S01]  /*1620*/  IMAD.MOV.U32 R0, RZ, RZ, R12 ;  /* 0x000000ffff007224 */ /* 0x002fe200078e000c */
[----:B------:R-:W-:Y:S01]  /*1630*/  IADD3 R3, -R3, RZ, RZ ;  /* 0x000000ff03037210 */ /* 0x000fe20007ffe1ff */
[--C-:B------:R-:W-:Y:S01]  /*1640*/  @!P6 IMAD.IADD R16, R16, 0x1, -R223.reuse ;  /* 0x000000011010e824 */ /* 0x100fe200078e0adf */
[----:B------:R-:W-:Y:S01]  /*1650*/  ISETP.GE.AND P6, PT, R13, RZ, PT ;  /* 0x000000ff0d00720c */ /* 0x000fe20003fc6270 */
[----:B------:R-:W-:Y:S01]  /*1660*/  @!P5 IMAD.MOV R0, RZ, RZ, -R0 ;  /* 0x000000ffff00d224 */ /* 0x000fe200078e0a00 */
[----:B------:R-:W-:Y:S01]  /*1670*/  ISETP.GT.U32.AND P5, PT, R223, R4, PT ;  /* 0x00000004df00720c */ /* 0x000fe20003fa4070 */
[----:B------:R-:W-:Y:S01]  /*1680*/  @!P3 IMAD.IADD R18, R18, 0x1, -R223 ;  /* 0x000000011212b824 */ /* 0x000fe200078e0adf */
[----:B------:R-:W-:Y:S01]  /*1690*/  ISETP.GE.AND P3, PT, R7, RZ, PT ;  /* 0x000000ff0700720c */ /* 0x000fe20003f66270 */
[----:B------:R-:W-:Y:S01]  /*16a0*/  IMAD.MOV.U32 R2, RZ, RZ, R16 ;  /* 0x000000ffff027224 */ /* 0x000fe200078e0010 */
[----:B------:R1:W-:Y:S01]  /*16b0*/  STL [R1+0x20], R0 ;  /* 0x0000200001007387 */ /* 0x0003e20000100800 */
[----:B------:R-:W-:Y:S01]  /*16c0*/  IMAD.HI.U32 R5, R222, R8, RZ ;  /* 0x00000008de057227 */ /* 0x000fe200078e00ff */
[----:B------:R-:W-:-:S02]  /*16d0*/  IADD3 R16, R252, 0xf, RZ ;  /* 0x0000000ffc107810 */ /* 0x000fc40007ffe0ff */
[----:B------:R-:W-:Y:S01]  /*16e0*/  IABS R11, R15 ;  /* 0x0000000f000b7213 */ /* 0x000fe20000000000 */
[----:B------:R-:W-:Y:S01]  /*16f0*/  @!P1 IMAD.MOV R2, RZ, RZ, -R2 ;  /* 0x000000ffff029224 */ /* 0x000fe200078e0a02 */
[----:B------:R-:W-:Y:S01]  /*1700*/  IABS R13, R17 ;  /* 0x00000011000d7213 */ /* 0x000fe20000000000 */
[----:B------:R-:W-:Y:S01]  /*1710*/  IMAD.MOV R5, RZ, RZ, -R5 ;  /* 0x000000ffff057224 */ /* 0x000fe200078e0a05 */
[----:B------:R-:W-:Y:S01]  /*1720*/  IADD3 R19, R252, 0x12, RZ ;  /* 0x00000012fc137810 */ /* 0x000fe20007ffe0ff */
[--C-:B------:R-:W-:Y:S01]  /*1730*/  @!P5 IMAD.IADD R4, R4, 0x1, -R223.reuse ;  /* 0x000000010404d824 */ /* 0x100fe200078e0adf */
[----:B------:R-:W-:Y:S01]  /*1740*/  ISETP.GE.AND P5, PT, R10, RZ, PT ;  /* 0x000000ff0a00720c */ /* 0x000fe20003fa6270 */
[----:B-1----:R-:W-:Y:S01]  /*1750*/  IMAD.MOV.U32 R0, RZ, RZ, R14 ;  /* 0x000000ffff007224 */ /* 0x002fe200078e000e */
[C---:B------:R-:W-:Y:S01]  /*1760*/  IADD3 R160, R252.reuse, 0x9d, RZ ;  /* 0x0000009dfca07810 */ /* 0x040fe20007ffe0ff */
[C---:B------:R-:W-:Y:S01]  /*1770*/  IMAD R8, R223.reuse, R5, R8 ;  /* 0x00000005df087224 */ /* 0x040fe200078e0208 */
[C---:B------:R-:W-:Y:S01]  /*1780*/  IADD3 R162, R252.reuse, 0x9f, RZ ;  /* 0x0000009ffca27810 */ /* 0x040fe20007ffe0ff */
[----:B------:R-:W-:Y:S01]  /*1790*/  @!P2 IMAD.MOV R0, RZ, RZ, -R0 ;  /* 0x000000ffff00a224 */ /* 0x000fe200078e0a00 */
[C---:B------:R-:W-:Y:S01]  /*17a0*/  ISETP.GT.U32.AND P2, PT, R223.reuse, R4, PT ;  /* 0x00000004df00720c */ /* 0x040fe20003f44070 */
[C---:B------:R-:W-:Y:S01]  /*17b0*/  IMAD R6, R223.reuse, R3, R6 ;  /* 0x00000003df067224 */ /* 0x040fe200078e0206 */
[C---:B------:R-:W-:Y:S01]  /*17c0*/  IADD3 R3, R252.reuse, 0xc, RZ ;  /* 0x0000000cfc037810 */ /* 0x040fe20007ffe0ff */
[C---:B------:R-:W-:Y:S01]  /*17d0*/  VIADD R5, R252.reuse, 0xd ;  /* 0x0000000dfc057836 */ /* 0x040fe20000000000 */
[----:B------:R1:W-:Y:S01]  /*17e0*/  STL [R1+0x1c], R0 ;  /* 0x00001c0001007387 */ /* 0x0003e20000100800 */
[C---:B------:R-:W-:Y:S01]  /*17f0*/  VIADD R26, R252.reuse, 0x18 ;  /* 0x00000018fc1a7836 */ /* 0x040fe20000000000 */
[----:B------:R-:W-:Y:S01]  /*1800*/  ISETP.GT.U32.AND P1, PT, R223, R6, PT ;  /* 0x00000006df00720c */ /* 0x000fe20003f24070 */
[C---:B------:R-:W-:Y:S01]  /*1810*/  VIADD R28, R252.reuse, 0x1a ;  /* 0x0000001afc1c7836 */ /* 0x040fe20000000000 */
[----:B------:R-:W-:Y:S01]  /*1820*/  STL [R1+0x18], R2 ;  /* 0x0000180201007387 */ /* 0x000fe20000100800 */
[----:B------:R-:W-:Y:S01]  /*1830*/  IABS R7, R3 ;  /* 0x0000000300077213 */ /* 0x000fe20000000000 */
[C---:B------:R-:W-:Y:S01]  /*1840*/  VIADD R29, R252.reuse, 0x1b ;  /* 0x0000001bfc1d7836 */ /* 0x040fe20000000000 */
[----:B------:R-:W-:Y:S01]  /*1850*/  IABS R9, R5 ;  /* 0x0000000500097213 */ /* 0x000fe20000000000 */
[C---:B------:R-:W-:Y:S01]  /*1860*/  VIADD R30, R252.reuse, 0x1c ;  /* 0x0000001cfc1e7836 */ /* 0x040fe20000000000 */
[C---:B------:R-:W-:Y:S01]  /*1870*/  IADD3 R166, R252.reuse, 0xa6, RZ ;  /* 0x000000a6fca67810 */ /* 0x040fe20007ffe0ff */
[----:B-1----:R-:W-:Y:S01]  /*1880*/  IMAD.MOV.U32 R0, RZ, RZ, R18 ;  /* 0x000000ffff007224 */ /* 0x002fe200078e0012 */
[----:B------:R-:W-:Y:S01]  /*1890*/  IADD3 R174, R252, 0xac, RZ ;  /* 0x000000acfcae7810 */ /* 0x000fe20007ffe0ff */
[----:B------:R-:W-:Y:S01]  /*18a0*/  @!P2 IMAD.IADD R4, R4, 0x1, -R223 ;  /* 0x000000010404a824 */ /* 0x000fe200078e0adf */
[----:B------:R-:W-:Y:S01]  /*18b0*/  ISETP.GE.AND P2, PT, R5, RZ, PT ;  /* 0x000000ff0500720c */ /* 0x000fe20003f46270 */
[----:B------:R-:W-:Y:S01]  /*18c0*/  @!P4 IMAD.MOV R0, RZ, RZ, -R0 ;  /* 0x000000ffff00c224 */ /* 0x000fe200078e0a00 */
[----:B------:R-:W-:Y:S01]  /*18d0*/  ISETP.GE.AND P4, PT, R3, RZ, PT ;  /* 0x000000ff0300720c */ /* 0x000fe20003f86270 */
[----:B------:R-:W-:Y:S01]  /*18e0*/  IMAD.HI.U32 R3, R222, R7, RZ ;  /* 0x00000007de037227 */ /* 0x000fe200078e00ff */
[----:B------:R-:W-:-:S02]  /*18f0*/  IABS R167, R174 ;  /* 0x000000ae00a77213 */ /* 0x000fc40000000000 */
[----:B------:R1:W-:Y:S01]  /*1900*/  STL [R1+0x14], R0 ;  /* 0x0000140001007387 */ /* 0x0003e20000100800 */
[----:B------:R-:W-:Y:S01]  /*1910*/  @!P1 IMAD.IADD R6, R6, 0x1, -R223 ;  /* 0x0000000106069824 */ /* 0x000fe200078e0adf */
[----:B------:R-:W-:Y:S01]  /*1920*/  IADD3 R10, -R3, RZ, RZ ;  /* 0x000000ff030a7210 */ /* 0x000fe20007ffe1ff */
[----:B------:R-:W-:Y:S01]  /*1930*/  IMAD.HI.U32 R5, R222, R11, RZ ;  /* 0x0000000bde057227 */ /* 0x000fe200078e00ff */
[C---:B------:R-:W-:Y:S02]  /*1940*/  IADD3 R178, R252.reuse, 0xae, RZ ;  /* 0x000000aefcb27810 */ /* 0x040fe40007ffe0ff */
[----:B------:R-:W-:Y:S01]  /*1950*/  ISETP.GT.U32.AND P1, PT, R223, R6, PT ;  /* 0x00000006df00720c */ /* 0x000fe20003f24070 */
[C---:B------:R-:W-:Y:S01]  /*1960*/  VIADD R18, R252.reuse, 0x11 ;  /* 0x00000011fc127836 */ /* 0x040fe20000000000 */
[C---:B------:R-:W-:Y:S01]  /*1970*/  IADD3 R189, R252.reuse, 0xbc, RZ ;  /* 0x000000bcfcbd7810 */ /* 0x040fe20007ffe0ff */
[C---:B------:R-:W-:Y:S01]  /*1980*/  VIADD R31, R252.reuse, 0x21 ;  /* 0x00000021fc1f7836 */ /* 0x040fe20000000000 */
[C---:B------:R-:W-:Y:S01]  /*1990*/  IADD3 R209, R252.reuse, 0xd2, RZ ;  /* 0x000000d2fcd17810 */ /* 0x040fe20007ffe0ff */
[----:B-1----:R-:W-:Y:S01]  /*19a0*/  IMAD.MOV.U32 R0, RZ, RZ, R4 ;  /* 0x000000ffff007224 */ /* 0x002fe200078e0004 */
[----:B------:R-:W-:Y:S01]  /*19b0*/  IADD3 R251, R252, 0xf3, RZ ;  /* 0x000000f3fcfb7810 */ /* 0x000fe20007ffe0ff */
[----:B------:R-:W-:Y:S01]  /*19c0*/  IMAD.HI.U32 R4, R222, R9, RZ ;  /* 0x00000009de047227 */ /* 0x000fe200078e00ff */
[----:B------:R-:W-:-:S02]  /*19d0*/  IABS R208, R209 ;  /* 0x000000d100d07213 */ /* 0x000fc40000000000 */
[----:B------:R-:W-:Y:S01]  /*19e0*/  IABS R243, R252 ;  /* 0x000000fc00f37213 */ /* 0x000fe20000000000 */
[----:B------:R-:W-:Y:S01]  /*19f0*/  @!P6 IMAD.MOV R0, RZ, RZ, -R0 ;  /* 0x000000ffff00e224 */ /* 0x000fe200078e0a00 */
[C---:B------:R-:W-:Y:S01]  /*1a00*/  ISETP.GT.U32.AND P6, PT, R223.reuse, R8, PT ;  /* 0x00000008df00720c */ /* 0x040fe20003fc4070 */
[----:B------:R-:W-:Y:S02]  /*1a10*/  IMAD.MOV R12, RZ, RZ, -R4 ;  /* 0x000000ffff0c7224 */ /* 0x000fe400078e0a04 */
[C---:B------:R-:W-:Y:S01]  /*1a20*/  IMAD R4, R223.reuse, R10, R7 ;  /* 0x0000000adf047224 */ /* 0x040fe200078e0207 */
[----:B------:R-:W-:Y:S01]  /*1a30*/  IABS R7, R16 ;  /* 0x0000001000077213 */ /* 0x000fe20000000000 */
[C---:B------:R-:W-:Y:S01]  /*1a40*/  IMAD R3, R223.reuse, R12, R9 ;  /* 0x0000000cdf037224 */ /* 0x040fe200078e0209 */
[----:B------:R1:W-:Y:S01]  /*1a50*/  STL [R1+0xc], R0 ;  /* 0x00000c0001007387 */ /* 0x0003e20000100800 */
[----:B------:R-:W-:Y:S01]  /*1a60*/  IMAD.MOV R10, RZ, RZ, -R5 ;  /* 0x000000ffff0a7224 */ /* 0x000fe200078e0a05 */
[----:B------:R-:W-:Y:S01]  /*1a70*/  MOV R9, R7 ;  /* 0x0000000700097202 */ /* 0x000fe20000000f00 */
[----:B------:R-:W-:Y:S01]  /*1a80*/  @!P1 IMAD.IADD R6, R6, 0x1, -R223 ;  /* 0x0000000106069824 */ /* 0x000fe200078e0adf */
[----:B------:R-:W-:Y:S01]  /*1a90*/  ISETP.GT.U32.AND P1, PT, R223, R4, PT ;  /* 0x00000004df00720c */ /* 0x000fe20003f24070 */
[----:B------:R-:W-:-:S04]  /*1aa0*/  IMAD.HI.U32 R7, R222, R13, RZ ;  /* 0x0000000dde077227 */ /* 0x000fc800078e00ff */
[----:B------:R-:W-:Y:S02]  /*1ab0*/  @!P6 IMAD.IADD R8, R8, 0x1, -R223 ;  /* 0x000000010808e824 */ /* 0x000fe400078e0adf */
[----:B------:R-:W-:-:S03]  /*1ac0*/  IMAD.HI.U32 R5, R222, R9, RZ ;  /* 0x00000009de057227 */ /* 0x000fc600078e00ff */
[C---:B------:R-:W-:Y:S01]  /*1ad0*/  ISETP.GT.U32.AND P6, PT, R223.reuse, R8, PT ;  /* 0x00000008df00720c */ /* 0x040fe20003fc4070 */
[----:B------:R-:W-:Y:S02]  /*1ae0*/  IMAD.MOV R12, RZ, RZ, -R5 ;  /* 0x000000ffff0c7224 */ /* 0x000fe400078e0a05 */
[----:B------:R-:W-:Y:S01]  /*1af0*/  IMAD.MOV R14, RZ, RZ, -R7 ;  /* 0x000000ffff0e7224 */ /* 0x000fe200078e0a07 */
[----:B------:R-:W-:Y:S01]  /*1b00*/  IABS R7, R19 ;  /* 0x0000001300077213 */ /* 0x000fe20000000000 */
[C---:B------:R-:W-:Y:S02]  /*1b10*/  IMAD R5, R223.reuse, R12, R9 ;  /* 0x0000000cdf057224 */ /* 0x040fe400078e0209 */
[C---:B------:R-:W-:Y:S01]  /*1b20*/  IMAD R12, R223.reuse, R14, R13 ;  /* 0x0000000edf0c7224 */ /* 0x040fe200078e020d */
[----:B------:R-:W-:Y:S01]  /*1b30*/  MOV R9, R7 ;  /* 0x0000000700097202 */ /* 0x000fe20000000f00 */
[C---:B------:R-:W-:Y:S01]  /*1b40*/  IMAD R10, R223.reuse, R10, R11 ;  /* 0x0000000adf0a7224 */ /* 0x040fe200078e020b */
[----:B------:R-:W-:Y:S01]  /*1b50*/  IABS R11, R18 ;  /* 0x00000012000b7213 */ /* 0x000fe20000000000 */
[----:B------:R-:W-:Y:S01]  /*1b60*/  IMAD.MOV.U32 R2, RZ, RZ, R6 ;  /* 0x000000ffff027224 */ /* 0x000fe200078e0006 */
[----:B------:R-:W-:Y:S01]  /*1b70*/  IABS R13, R24 ;  /* 0x00000018000d7213 */ /* 0x000fe20000000000 */
[--C-:B------:R-:W-:Y:S01]  /*1b80*/  @!P6 IMAD.IADD R8, R8, 0x1, -R223.reuse ;  /* 0x000000010808e824 */ /* 0x100fe200078e0adf */
[----:B------:R-:W-:Y:S01]  /*1b90*/  ISETP.GT.U32.AND P6, PT, R223, R3, PT ;  /* 0x00000003df00720c */ /* 0x000fe20003fc4070 */
[----:B------:R-:W-:-:S02]  /*1ba0*/  @!P1 IMAD.IADD R4, R4, 0x1, -R223 ;  /* 0x0000000104049824 */ /* 0x000fc400078e0adf */
[----:B------:R-:W-:Y:S01]  /*1bb0*/  @!P3 IMAD.MOV R2, RZ, RZ, -R2 ;  /* 0x000000ffff02b224 */ /* 0x000fe200078e0a02 */
[----:B-1----:R-:W-:Y:S01]  /*1bc0*/  MOV R0, R8 ;  /* 0x0000000800007202 */ /* 0x002fe20000000f00 */
[C---:B------:R-:W-:Y:S01]  /*1bd0*/  IMAD.HI.U32 R6, R222.reuse, R9, RZ ;  /* 0x00000009de067227 */ /* 0x040fe200078e00ff */
[C---:B------:R-:W-:Y:S02]  /*1be0*/  ISETP.GT.U32.AND P3, PT, R223.reuse, R10, PT ;  /* 0x0000000adf00720c */ /* 0x040fe40003f64070 */
[C---:B------:R-:W-:Y:S01]  /*1bf0*/  ISETP.GT.U32.AND P1, PT, R223.reuse, R4, PT ;  /* 0x00000004df00720c */ /* 0x040fe20003f24070 */
[----:B------:R-:W-:Y:S01]  /*1c00*/  @!P5 IMAD.MOV R0, RZ, RZ, -R0 ;  /* 0x000000ffff00d224 */ /* 0x000fe200078e0a00 */
[----:B------:R-:W-:Y:S01]  /*1c10*/  ISETP.GT.U32.AND P5, PT, R223, R5, PT ;  /* 0x00000005df00720c */ /* 0x000fe20003fa4070 */
[----:B------:R-:W-:Y:S01]  /*1c20*/  IMAD.MOV R6, RZ, RZ, -R6 ;  /* 0x000000ffff067224 */ /* 0x000fe200078e0a06 */
[----:B------:R-:W-:Y:S01]  /*1c30*/  STL [R1+0x8], R2 ;  /* 0x0000080201007387 */ /* 0x000fe20000100800 */
[--C-:B------:R-:W-:Y:S01]  /*1c40*/  @!P6 IMAD.IADD R3, R3, 0x1, -R223.reuse ;  /* 0x000000010303e824 */ /* 0x100fe200078e0adf */
[C---:B------:R-:W-:Y:S01]  /*1c50*/  ISETP.GT.U32.AND P6, PT, R223.reuse, R12, PT ;  /* 0x0000000cdf00720c */ /* 0x040fe20003fc4070 */
[----:B------:R-:W-:Y:S01]  /*1c60*/  IMAD.HI.U32 R7, R222, R11, RZ ;  /* 0x0000000bde077227 */ /* 0x000fe200078e00ff */
[----:B------:R1:W-:Y:S03]  /*1c70*/  STL [R1+0x4], R0 ;  /* 0x0000040001007387 */ /* 0x0003e60000100800 */
[----:B------:R-:W-:Y:S01]  /*1c80*/  @!P3 IMAD.IADD R10, R10, 0x1, -R223 ;  /* 0x000000010a0ab824 */ /* 0x000fe200078e0adf */
[C---:B------:R-:W-:Y:S01]  /*1c90*/  ISETP.GT.U32.AND P3, PT, R223.reuse, R3, PT ;  /* 0x00000003df00720c */ /* 0x040fe20003f64070 */
[----:B------:R-:W-:Y:S01]  /*1ca0*/  IMAD R8, R223, R6, R9 ;  /* 0x00000006df087224 */ /* 0x000fe200078e0209 */
[-C--:B------:R-:W-:Y:S01]  /*1cb0*/  @!P1 IADD3 R4, R4, -R223.reuse, RZ ;  /* 0x800000df04049210 */ /* 0x080fe20007ffe0ff */
[----:B------:R-:W-:Y:S01]  /*1cc0*/  @!P5 IMAD.IADD R5, R5, 0x1, -R223 ;  /* 0x000000010505d824 */ /* 0x000fe200078e0adf */
[----:B------:R-:W-:Y:S01]  /*1cd0*/  IABS R9, R20 ;  /* 0x0000001400097213 */ /* 0x000fe20000000000 */
[----:B------:R-:W-:Y:S01]  /*1ce0*/  IMAD.MOV R14, RZ, RZ, -R7 ;  /* 0x000000ffff0e7224 */ /* 0x000fe200078e0a07 */
[C---:B------:R-:W-:Y:S01]  /*1cf0*/  ISETP.GT.U32.AND P5, PT, R223.reuse, R10, PT ;  /* 0x0000000adf00720c */ /* 0x040fe20003fa4070 */
[----:B-1----:R-:W-:Y:S01]  /*1d00*/  IMAD.MOV.U32 R0, RZ, RZ, R4 ;  /* 0x000000ffff007224 */ /* 0x002fe200078e0004 */
[----:B------:R-:W-:Y:S01]  /*1d10*/  @!P6 IADD3 R12, R12, -R223, RZ ;  /* 0x800000df0c0ce210 */ /* 0x000fe20007ffe0ff */
[C---:B------:R-:W-:Y:S01]  /*1d20*/  IMAD R7, R223.reuse, R14, R11 ;  /* 0x0000000edf077224 */ /* 0x040fe200078e020b */
[----:B------:R-:W-:Y:S01]  /*1d30*/  ISETP.GT.U32.AND P6, PT, R223, R5, PT ;  /* 0x00000005df00720c */ /* 0x000fe20003fc4070 */
[----:B------:R-:W-:Y:S01]  /*1d40*/  IMAD.HI.U32 R4, R222, R9, RZ ;  /* 0x00000009de047227 */ /* 0x000fe200078e00ff */
[----:B------:R-:W-:-:S02]  /*1d50*/  IABS R14, R21 ;  /* 0x00000015000e7213 */ /* 0x000fc40000000000 */
[----:B------:R-:W-:Y:S01]  /*1d60*/  IABS R11, R23 ;  /* 0x00000017000b7213 */ /* 0x000fe20000000000 */
[----:B------:R-:W-:Y:S01]  /*1d70*/  IMAD.MOV R6, RZ, RZ, -R4 ;  /* 0x000000ffff067224 */ /* 0x000fe200078e0a04 */
[----:B------:R-:W-:Y:S01]  /*1d80*/  ISETP.GE.AND P1, PT, R15, RZ, PT ;  /* 0x000000ff0f00720c */ /* 0x000fe20003f26270 */
[----:B------:R-:W-:Y:S01]  /*1d90*/  IMAD.HI.U32 R4, R222, R14, RZ ;  /* 0x0000000ede047227 */ /* 0x000fe200078e00ff */
[----:B------:R-:W-:Y:S02]  /*1da0*/  IABS R15, R25 ;  /* 0x00000019000f7213 */ /* 0x000fe40000000000 */
[----:B------:R-:W-:Y:S01]  /*1db0*/  @!P5 IADD3 R10, R10, -R223, RZ ;  /* 0x800000df0a0ad210 */ /* 0x000fe20007ffe0ff */
[--C-:B------:R-:W-:Y:S01]  /*1dc0*/  @!P3 IMAD.IADD R3, R3, 0x1, -R223.reuse ;  /* 0x000000010303b824 */ /* 0x100fe200078e0adf */
[----:B------:R-:W-:Y:S01]  /*1dd0*/  ISETP.GT.U32.AND P3, PT, R223, R7, PT ;  /* 0x00000007df00720c */ /* 0x000fe20003f64070 */
[----:B------:R-:W-:Y:S01]  /*1de0*/  @!P6 IMAD.IADD R5, R5, 0x1, -R223 ;  /* 0x000000010505e824 */ /* 0x000fe200078e0adf */
[----:B------:R-:W-:Y:S01]  /*1df0*/  ISETP.GE.AND P6, PT, R16, RZ, PT ;  /* 0x000000ff1000720c */ /* 0x000fe20003fc6270 */
[----:B------:R-:W-:Y:S01]  /*1e00*/  IMAD.MOV R4, RZ, RZ, -R4 ;  /* 0x000000ffff047224 */ /* 0x000fe200078e0a04 */
[----:B------:R-:W-:Y:S01]  /*1e10*/  IABS R16, R26 ;  /* 0x0000001a00107213 */ /* 0x000fe20000000000 */
[----:B------:R-:W-:Y:S01]  /*1e20*/  @!P4 IMAD.MOV R0, RZ, RZ, -R0 ;  /* 0x000000ffff00c224 */ /* 0x000fe200078e0a00 */
[C---:B------:R-:W-:Y:S01]  /*1e30*/  ISETP.GT.U32.AND P4, PT, R223.reuse, R12, PT ;  /* 0x0000000cdf00720c */ /* 0x040fe20003f84070 */
[C---:B------:R-:W-:Y:S01]  /*1e40*/  IMAD R14, R223.reuse, R4, R14 ;  /* 0x00000004df0e7224 */ /* 0x040fe200078e020e */
[C---:B------:R-:W-:Y:S01]  /*1e50*/  ISETP.GT.U32.AND P5, PT, R223.reuse, R8, PT ;  /* 0x00000008df00720c */ /* 0x040fe20003fa4070 */
[----:B------:R-:W-:Y:S01]  /*1e60*/  IMAD R9, R223, R6, R9 ;  /* 0x00000006df097224 */ /* 0x000fe200078e0209 */
[----:B------:R-:W-:Y:S01]  /*1e70*/  STL [R1+0x5d7c], R0 ;  /* 0x005d7c0001007387 */ /* 0x000fe20000100800 */
[----:B------:R-:W-:-:S02]  /*1e80*/  IMAD.HI.U32 R6, R222, R11, RZ ;  /* 0x0000000bde067227 */ /* 0x000fc400078e00ff */
[----:B------:R-:W-:Y:S02]  /*1e90*/  @!P3 IADD3 R7, R7, -R223, RZ ;  /* 0x800000df0707b210 */ /* 0x000fe40007ffe0ff */
[----:B------:R-:W-:Y:S01]  /*1ea0*/  @!P6 IMAD.MOV R5, RZ, RZ, -R5 ;  /* 0x000000ffff05e224 */ /* 0x000fe200078e0a05 */
[----:B------:R-:W-:Y:S01]  /*1eb0*/  ISETP.GT.U32.AND P6, PT, R223, R14, PT ;  /* 0x0000000edf00720c */ /* 0x000fe20003fc4070 */
[----:B------:R-:W-:Y:S01]  /*1ec0*/  IMAD.MOV R6, RZ, RZ, -R6 ;  /* 0x000000ffff067224 */ /* 0x000fe200078e0a06 */
[----:B------:R-:W-:Y:S01]  /*1ed0*/  ISETP.GE.AND P3, PT, R17, RZ, PT ;  /* 0x000000ff1100720c */ /* 0x000fe20003f66270 */
[----:B------:R-:W-:Y:S01]  /*1ee0*/  @!P4 IMAD.IADD R12, R12, 0x1, -R223 ;  /* 0x000000010c0cc824 */ /* 0x000fe200078e0adf */
[C---:B------:R-:W-:Y:S01]  /*1ef0*/  ISETP.GT.U32.AND P4, PT, R223.reuse, R9, PT ;  /* 0x00000009df00720c */ /* 0x040fe20003f84070 */
[----:B------:R-:W-:Y:S02]  /*1f00*/  IMAD R11, R223, R6, R11 ;  /* 0x00000006df0b7224 */ /* 0x000fe400078e020b */
[----:B------:R-:W-:-:S02]  /*1f10*/  IMAD.MOV.U32 R6, RZ, RZ, R12 ;  /* 0x000000ffff067224 */ /* 0x000fc400078e000c */
[----:B------:R-:W-:Y:S02]  /*1f20*/  IMAD.MOV.U32 R4, RZ, RZ, R10 ;  /* 0x000000ffff047224 */ /* 0x000fe400078e000a */
[----:B------:R-:W-:Y:S02]  /*1f30*/  IMAD.HI.U32 R10, R222, R13, RZ ;  /* 0x0000000dde0a7227 */ /* 0x000fe400078e00ff */
[----:B------:R-:W-:Y:S02]  /*1f40*/  @!P6 IADD3 R14, R14, -R223, RZ ;  /* 0x800000df0e0ee210 */ /* 0x000fe40007ffe0ff */
[----:B------:R-:W-:Y:S01]  /*1f50*/  @!P3 IMAD.MOV R6, RZ, RZ, -R6 ;  /* 0x000000ffff06b224 */ /* 0x000fe200078e0a06 */
[C---:B------:R-:W-:Y:S01]  /*1f60*/  ISETP.GT.U32.AND P3, PT, R223.reuse, R11, PT ;  /* 0x0000000bdf00720c */ /* 0x040fe20003f64070 */
[----:B------:R-:W-:Y:S01]  /*1f70*/  IMAD.MOV R12, RZ, RZ, -R10 ;  /* 0x000000ffff0c7224 */ /* 0x000fe200078e0a0a */
[----:B------:R-:W-:Y:S01]  /*1f80*/  ISETP.GT.U32.AND P6, PT, R223, R14, PT ;  /* 0x0000000edf00720c */ /* 0x000fe20003fc4070 */
[----:B------:R-:W-:Y:S01]  /*1f90*/  IMAD.HI.U32 R10, R222, R15, RZ ;  /* 0x0000000fde0a7227 */ /* 0x000fe200078e00ff */
[----:B------:R-:W-:-:S03]  /*1fa0*/  @!P1 IADD3 R4, -R4, RZ, RZ ;  /* 0x000000ff04049210 */ /* 0x000fc60007ffe1ff */
[----:B------:R-:W-:Y:S02]  /*1fb0*/  IMAD.MOV R10, RZ, RZ, -R10 ;  /* 0x000000ffff0a7224 */ /* 0x000fe400078e0a0a */
[C---:B------:R-:W-:Y:S02]  /*1fc0*/  IMAD R12, R223.reuse, R12, R13 ;  /* 0x0000000cdf0c7224 */ /* 0x040fe400078e020d */
[----:B------:R-:W-:Y:S02]  /*1fd0*/  IMAD R13, R223, R10, R15 ;  /* 0x0000000adf0d7224 */ /* 0x000fe400078e020f */
[----:B------:R-:W-:Y:S02]  /*1fe0*/  @!P3 IMAD.IADD R11, R11, 0x1, -R223 ;  /* 0x000000010b0bb824 */ /* 0x000fe400078e0adf */
[----:B------:R-:W-:-:S03]  /*1ff0*/  IMAD.HI.U32 R10, R222, R16, RZ ;  /* 0x00000010de0a7227 */ /* 0x000fc600078e00ff */
[C---:B------:R-:W-:Y:S01]  /*2000*/  ISETP.GT.U32.AND P3, PT, R223.reuse, R11, PT ;  /* 0x0000000bdf00720c */ /* 0x040fe20003f64070 */
[--C-:B------:R-:W-:Y:S01]  /*2010*/  @!P6 IMAD.IADD R14, R14, 0x1, -R223.reuse ;  /* 0x000000010e0ee824 */ /* 0x100fe200078e0adf */
[----:B------:R-:W-:Y:S01]  /*2020*/  ISETP.GT.U32.AND P6, PT, R223, R12, PT ;  /* 0x0000000cdf00720c */ /* 0x000fe20003fc4070 */
[--C-:B------:R-:W-:Y:S01]  /*2030*/  @!P4 IMAD.IADD R9, R9, 0x1, -R223.reuse ;  /* 0x000000010909c824 */ /* 0x100fe200078e0adf */
[----:B------:R-:W-:Y:S01]  /*2040*/  IADD3 R10, -R10, RZ, RZ ;  /* 0x000000ff0a0a7210 */ /* 0x000fe20007ffe1ff */
[----:B------:R-:W-:Y:S01]  /*2050*/  @!P5 IMAD.IADD R8, R8, 0x1, -R223 ;  /* 0x000000010808d824 */ /* 0x000fe200078e0adf */
[C---:B------:R-:W-:Y:S01]  /*2060*/  ISETP.GT.U32.AND P4, PT, R223.reuse, R7, PT ;  /* 0x00000007df00720c */ /* 0x040fe20003f84070 */
[----:B------:R-:W-:Y:S01]  /*2070*/  @!P2 IMAD.MOV R3, RZ, RZ, -R3 ;  /* 0x000000ffff03a224 */ /* 0x000fe200078e0a03 */
[----:B------:R-:W-:Y:S01]  /*2080*/  ISETP.GE.AND P5, PT, R18, RZ, PT ;  /* 0x000000ff1200720c */ /* 0x000fe20003fa6270 */
[C---:B------:R-:W-:Y:S01]  /*2090*/  IMAD R16, R223.reuse, R10, R16 ;  /* 0x0000000adf107224 */ /* 0x040fe200078e0210 */
[C---:B------:R-:W-:Y:S01]  /*20a0*/  ISETP.GT.U32.AND P2, PT, R223.reuse, R8, PT ;  /* 0x00000008df00720c */ /* 0x040fe20003f44070 */
[----:B------:R-:W-:Y:S01]  /*20b0*/  VIADD R33, R252, 0x22 ;  /* 0x00000022fc217836 */ /* 0x000fe20000000000 */
[----:B------:R-:W-:Y:S01]  /*20c0*/  ISETP.GT.U32.AND P1, PT, R223, R9, PT ;  /* 0x00000009df00720c */ /* 0x000fe20003f24070 */
[--C-:B------:R-:W-:Y:S01]  /*20d0*/  @!P3 IMAD.IADD R11, R11, 0x1, -R223.reuse ;  /* 0x000000010b0bb824 */ /* 0x100fe200078e0adf */
[C---:B------:R-:W-:Y:S01]  /*20e0*/  ISETP.GT.U32.AND P3, PT, R223.reuse, R13, PT ;  /* 0x0000000ddf00720c */ /* 0x040fe20003f64070 */
[--C-:B------:R-:W-:Y:S01]  /*20f0*/  @!P6 IMAD.IADD R12, R12, 0x1, -R223.reuse ;  /* 0x000000010c0ce824 */ /* 0x100fe200078e0adf */
[----:B------:R-:W-:Y:S01]  /*2100*/  ISETP.GT.U32.AND P6, PT, R223, R16, PT ;  /* 0x00000010df00720c */ /* 0x000fe20003fc4070 */
[C---:B------:R-:W-:Y:S01]  /*2110*/  VIADD R35, R252.reuse, 0x24 ;  /* 0x00000024fc237836 */ /* 0x040fe20000000000 */
[----:B------:R-:W-:Y:S01]  /*2120*/  IABS R18, R27 ;  /* 0x0000001b00127213 */ /* 0x000fe20000000000 */
[C---:B------:R-:W-:Y:S01]  /*2130*/  VIADD R36, R252.reuse, 0x25 ;  /* 0x00000025fc247836 */ /* 0x040fe20000000000 */
[----:B------:R-:W-:Y:S01]  /*2140*/  @!P4 IADD3 R7, R7, -R223, RZ ;  /* 0x800000df0707c210 */ /* 0x000fe20007ffe0ff */
[----:B------:R-:W-:Y:S01]  /*2150*/  VIADD R37, R252, 0x26 ;  /* 0x00000026fc257836 */ /* 0x000fe20000000000 */
[----:B------:R-:W-:Y:S01]  /*2160*/  ISETP.GE.AND P4, PT, R19, RZ, PT ;  /* 0x000000ff1300720c */ /* 0x000fe20003f86270 */
[----:B------:R-:W-:Y:S01]  /*2170*/  IMAD.HI.U32 R10, R222, R18, RZ ;  /* 0x00000012de0a7227 */ /* 0x000fe200078e00ff */
[----:B------:R-:W-:Y:S01]  /*2180*/  IABS R19, R28 ;  /* 0x0000001c00137213 */ /* 0x000fe20000000000 */
[----:B------:R-:W-:Y:S02]  /*2190*/  STL [R1+0x5d80], R3 ;  /* 0x005d800301007387 */ /* 0x000fe40000100800 */
[--C-:B------:R-:W-:Y:S01]  /*21a0*/  @!P2 IMAD.IADD R8, R8, 0x1, -R223.reuse ;  /* 0x000000010808a824 */ /* 0x100fe200078e0adf */
[----:B------:R-:W-:Y:S01]  /*21b0*/  ISETP.GE.AND P2, PT, R20, RZ, PT ;  /* 0x000000ff1400720c */ /* 0x000fe20003f46270 */
[--C-:B------:R-:W-:Y:S01]  /*21c0*/  @!P6 IMAD.IADD R16, R16, 0x1, -R223.reuse ;  /* 0x000000011010e824 */ /* 0x100fe200078e0adf */
[----:B------:R-:W-:Y:S01]  /*21d0*/  IADD3 R10, -R10, RZ, RZ ;  /* 0x000000ff0a0a7210 */ /* 0x000fe20007ffe1ff */
[----:B------:R-:W-:Y:S01]  /*21e0*/  IMAD.HI.U32 R15, R222, R19, RZ ;  /* 0x00000013de0f7227 */ /* 0x000fe200078e00ff */
[----:B------:R-:W-:Y:S01]  /*21f0*/  ISETP.GT.U32.AND P6, PT, R223, R12, PT ;  /* 0x0000000cdf00720c */ /* 0x000fe20003fc4070 */
[----:B------:R1:W-:Y:S02]  /*2200*/  STL [R1+0x5d84], R4 ;  /* 0x005d840401007387 */ /* 0x0003e40000100800 */
[----:B------:R-:W-:Y:S01]  /*2210*/  @!P3 IMAD.IADD R13, R13, 0x1, -R223 ;  /* 0x000000010d0db824 */ /* 0x000fe200078e0adf */
[----:B------:R-:W-:Y:S01]  /*2220*/  ISETP.GE.AND P3, PT, R23, RZ, PT ;  /* 0x000000ff1700720c */ /* 0x000fe20003f66270 */
[----:B------:R-:W-:Y:S01]  /*2230*/  @!P5 IMAD.MOV R7, RZ, RZ, -R7 ;  /* 0x000000ffff07d224 */ /* 0x000fe200078e0a07 */
[----:B------:R-:W-:Y:S01]  /*2240*/  ISETP.GT.U32.AND P5, PT, R223, R16, PT ;  /* 0x00000010df00720c */ /* 0x000fe20003fa4070 */
[----:B------:R-:W-:Y:S01]  /*2250*/  @!P1 IMAD.IADD R9, R9, 0x1, -R223 ;  /* 0x0000000109099824 */ /* 0x000fe200078e0adf */
[----:B------:R-:W-:Y:S01]  /*2260*/  ISETP.GE.AND P1, PT, R21, RZ, PT ;  /* 0x000000ff1500720c */ /* 0x000fe20003f26270 */
[----:B------:R-:W-:Y:S01]  /*2270*/  IMAD.MOV R20, RZ, RZ, -R15 ;  /* 0x000000ffff147224 */ /* 0x000fe200078e0a0f */
[----:B------:R-:W-:Y:S01]  /*2280*/  IABS R21, R29 ;  /* 0x0000001d00157213 */ /* 0x000fe20000000000 */
[C---:B------:R-:W-:Y:S01]  /*2290*/  IMAD R15, R223.reuse, R10, R18 ;  /* 0x0000000adf0f7224 */ /* 0x040fe200078e0212 */
[----:B------:R-:W-:Y:S01]  /*22a0*/  IABS R10, R30 ;  /* 0x0000001e000a7213 */ /* 0x000fe20000000000 */
[C---:B------:R-:W-:Y:S01]  /*22b0*/  IMAD R18, R223.reuse, R20, R19 ;  /* 0x00000014df127224 */ /* 0x040fe200078e0213 */
[----:B------:R-:W-:Y:S01]  /*22c0*/  @!P6 IADD3 R12, R12, -R223, RZ ;  /* 0x800000df0c0ce210 */ /* 0x000fe20007ffe0ff */
[----:B------:R-:W-:Y:S01]  /*22d0*/  IMAD.HI.U32 R17, R222, R21, RZ ;  /* 0x00000015de117227 */ /* 0x000fe200078e00ff */
[----:B------:R-:W-:Y:S01]  /*22e0*/  MOV R20, R10 ;  /* 0x0000000a00147202 */ /* 0x000fe20000000f00 */
[----:B------:R-:W-:Y:S01]  /*22f0*/  STL [R1+0x5d88], R5 ;  /* 0x005d880501007387 */ /* 0x000fe20000100800 */
[----:B------:R-:W-:Y:S01]  /*2300*/  MOV R10, R14 ;  /* 0x0000000e000a7202 */ /* 0x000fe20000000f00 */
[----:B------:R-:W-:Y:S01]  /*2310*/  @!P4 IMAD.MOV R8, RZ, RZ, -R8 ;  /* 0x000000ffff08c224 */ /* 0x000fe200078e0a08 */
[C---:B------:R-:W-:Y:S01]  /*2320*/  ISETP.GT.U32.AND P4, PT, R223.reuse, R13, PT ;  /* 0x0000000ddf00720c */ /* 0x040fe20003f84070 */
[----:B------:R-:W-:Y:S01]  /*2330*/  @!P2 IMAD.MOV R9, RZ, RZ, -R9 ;  /* 0x000000ffff09a224 */ /* 0x000fe200078e0a09 */
[----:B------:R-:W-:Y:S01]  /*2340*/  ISETP.GT.U32.AND P2, PT, R223, R15, PT ;  /* 0x0000000fdf00720c */ /* 0x000fe20003f44070 */
[----:B------:R-:W-:Y:S01]  /*2350*/  IMAD.MOV R22, RZ, RZ, -R17 ;  /* 0x000000ffff167224 */ /* 0x000fe200078e0a11 */
[----:B------:R-:W-:Y:S01]  /*2360*/  STL [R1+0x5d8c], R6 ;  /* 0x005d8c0601007387 */ /* 0x000fe20000100800 */
[----:B------:R-:W-:Y:S01]  /*2370*/  @!P3 IMAD.MOV R11, RZ, RZ, -R11 ;  /* 0x000000ffff0bb224 */ /* 0x000fe200078e0a0b */
[----:B------:R-:W-:Y:S01]  /*2380*/  ISETP.GE.AND P3, PT, R24, RZ, PT ;  /* 0x000000ff1800720c */ /* 0x000fe20003f66270 */
[----:B------:R-:W-:Y:S01]  /*2390*/  IMAD.HI.U32 R14, R222, R20, RZ ;  /* 0x00000014de0e7227 */ /* 0x000fe200078e00ff */
[----:B------:R2:W-:Y:S01]  /*23a0*/  STL [R1+0x5d90], R7 ;  /* 0x005d900701007387 */ /* 0x0005e20000100800 */
[----:B-1----:R-:W-:-:S02]  /*23b0*/  IADD3 R4, R252, 0xfb, RZ ;  /* 0x000000fbfc047810 */ /* 0x002fc40007ffe0ff */
[----:B------:R-:W-:Y:S01]  /*23c0*/  @!P5 IMAD.IADD R16, R16, 0x1, -R223 ;  /* 0x000000011010d824 */ /* 0x000fe200078e0adf */
[----:B------:R-:W-:Y:S01]  /*23d0*/  ISETP.GE.AND P5, PT, R26, RZ, PT ;  /* 0x000000ff1a00720c */ /* 0x000fe20003fa6270 */
[----:B------:R-:W-:Y:S01]  /*23e0*/  IMAD R17, R223, R22, R21 ;  /* 0x00000016df117224 */ /* 0x000fe200078e0215 */
[----:B------:R-:W-:Y:S01]  /*23f0*/  STL [R1+0x5d94], R8 ;  /* 0x005d940801007387 */ /* 0x000fe20000100800 */
[----:B------:R-:W-:Y:S01]  /*2400*/  IMAD.MOV R14, RZ, RZ, -R14 ;  /* 0x000000ffff0e7224 */ /* 0x000fe200078e0a0e */
[----:B------:R-:W-:Y:S01]  /*2410*/  @!P2 IADD3 R15, R15, -R223, RZ ;  /* 0x800000df0f0fa210 */ /* 0x000fe20007ffe0ff */
[----:B------:R-:W-:Y:S01]  /*2420*/  @!P1 IMAD.MOV R10, RZ, RZ, -R10 ;  /* 0x000000ffff0a9224 */ /* 0x000fe200078e0a0a */
[C---:B------:R-:W-:Y:S01]  /*2430*/  ISETP.GT.U32.AND P1, PT, R223.reuse, R18, PT ;  /* 0x00000012df00720c */ /* 0x040fe20003f24070 */
[C---:B------:R-:W-:Y:S01]  /*2440*/  IMAD R20, R223.reuse, R14, R20 ;  /* 0x0000000edf147224 */ /* 0x040fe200078e0214 */
[----:B------:R-:W-:Y:S01]  /*2450*/  ISETP.GT.U32.AND P6, PT, R223, R17, PT ;  /* 0x00000011df00720c */ /* 0x000fe20003fc4070 */
[----:B------:R-:W-:Y:S01]  /*2460*/  IMAD.MOV.U32 R14, RZ, RZ, R16 ;  /* 0x000000ffff0e7224 */ /* 0x000fe200078e0010 */
[----:B------:R-:W-:Y:S01]  /*2470*/  ISETP.GE.AND P2, PT, R27, RZ, PT ;  /* 0x000000ff1b00720c */ /* 0x000fe20003f46270 */
[--C-:B------:R-:W-:Y:S01]  /*2480*/  @!P4 IMAD.IADD R13, R13, 0x1, -R223.reuse ;  /* 0x000000010d0dc824 */ /* 0x100fe200078e0adf */
[----:B------:R-:W-:Y:S01]  /*2490*/  ISETP.GE.AND P4, PT, R25, RZ, PT ;  /* 0x000000ff1900720c */ /* 0x000fe20003f86270 */
[----:B------:R-:W-:Y:S01]  /*24a0*/  @!P3 IMAD.MOV R12, RZ, RZ, -R12 ;  /* 0x000000ffff0cb224 */ /* 0x000fe200078e0a0c */
[----:B------:R-:W-:Y:S01]  /*24b0*/  @!P5 IADD3 R14, -R14, RZ, RZ ;  /* 0x000000ff0e0ed210 */ /* 0x000fe20007ffe1ff */
[C---:B------:R-:W-:Y:S01]  /*24c0*/  VIADD R23, R252.reuse, 0x1d ;  /* 0x0000001dfc177836 */ /* 0x040fe20000000000 */
[C---:B------:R-:W-:Y:S01]  /*24d0*/  ISETP.GT.U32.AND P3, PT, R223.reuse, R15, PT ;  /* 0x0000000fdf00720c */ /* 0x040fe20003f64070 */
[----:B------:R-:W-:Y:S01]  /*24e0*/  VIADD R24, R252, 0x1e ;  /* 0x0000001efc187836 */ /* 0x000fe20000000000 */
[----:B------:R-:W-:Y:S01]  /*24f0*/  ISETP.GT.U32.AND P5, PT, R223, R20, PT ;  /* 0x00000014df00720c */ /* 0x000fe20003fa4070 */
[--C-:B------:R-:W-:Y:S01]  /*2500*/  @!P1 IMAD.IADD R18, R18, 0x1, -R223.reuse ;  /* 0x0000000112129824 */ /* 0x100fe200078e0adf */
[----:B------:R-:W-:Y:S01]  /*2510*/  IABS R21, R23 ;  /* 0x0000001700157213 */ /* 0x000fe20000000000 */
[--C-:B------:R-:W-:Y:S01]  /*2520*/  @!P6 IMAD.IADD R17, R17, 0x1, -R223.reuse ;  /* 0x000000011111e824 */ /* 0x100fe200078e0adf */
[----:B------:R-:W-:Y:S01]  /*2530*/  IABS R22, R24 ;  /* 0x0000001800167213 */ /* 0x000fe20000000000 */
[----:B------:R-:W-:Y:S01]  /*2540*/  VIADD R41, R252, 0x28 ;  /* 0x00000028fc297836 */ /* 0x000fe20000000000 */
[----:B------:R-:W-:Y:S01]  /*2550*/  ISETP.GT.U32.AND P6, PT, R223, R18, PT ;  /* 0x00000012df00720c */ /* 0x000fe20003fc4070 */
[----:B------:R-:W-:Y:S01]  /*2560*/  IMAD.HI.U32 R16, R222, R21, RZ ;  /* 0x00000015de107227 */ /* 0x000fe200078e00ff */
[----:B------:R-:W-:Y:S01]  /*2570*/  @!P4 IADD3 R13, -R13, RZ, RZ ;  /* 0x000000ff0d0dc210 */ /* 0x000fe20007ffe1ff */
[----:B------:R-:W-:Y:S01]  /*2580*/  STL [R1+0x5d98], R9 ;  /* 0x005d980901007387 */ /* 0x000fe20000100800 */
[----:B------:R-:W-:Y:S01]  /*2590*/  ISETP.GT.U32.AND P4, PT, R223, R17, PT ;  /* 0x00000011df00720c */ /* 0x000fe20003f84070 */
[--C-:B------:R-:W-:Y:S01]  /*25a0*/  @!P3 IMAD.IADD R15, R15, 0x1, -R223.reuse ;  /* 0x000000010f0fb824 */ /* 0x100fe200078e0adf */
[----:B------:R-:W-:Y:S01]  /*25b0*/  IADD3 R16, -R16, RZ, RZ ;  /* 0x000000ff10107210 */ /* 0x000fe20007ffe1ff */
[----:B------:R-:W-:Y:S01]  /*25c0*/  @!P5 IMAD.IADD R20, R20, 0x1, -R223 ;  /* 0x000000011414d824 */ /* 0x000fe200078e0adf */
[----:B------:R-:W-:Y:S01]  /*25d0*/  ISETP.GE.AND P3, PT, R29, RZ, PT ;  /* 0x000000ff1d00720c */ /* 0x000fe20003f66270 */
[----:B------:R-:W-:Y:S01]  /*25e0*/  @!P2 IMAD.MOV R15, RZ, RZ, -R15 ;  /* 0x000000ffff0fa224 */ /* 0x000fe200078e0a0f */
[----:B------:R-:W-:Y:S01]  /*25f0*/  ISETP.GE.AND P1, PT, R28, RZ, PT ;  /* 0x000000ff1c00720c */ /* 0x000fe20003f26270 */
[----:B------:R-:W-:Y:S01]  /*2600*/  IMAD.HI.U32 R19, R222, R22, RZ ;  /* 0x00000016de137227 */ /* 0x000fe200078e00ff */
[----:B------:R-:W-:Y:S01]  /*2610*/  ISETP.GT.U32.AND P2, PT, R223, R20, PT ;  /* 0x00000014df00720c */ /* 0x000fe20003f44070 */
[----:B------:R-:W-:Y:S01]  /*2620*/  STL [R1+0x5d9c], R10 ;  /* 0x005d9c0a01007387 */ /* 0x000fe20000100800 */
[----:B------:R-:W-:Y:S01]  /*2630*/  ISETP.GE.AND P5, PT, R24, RZ, PT ;  /* 0x000000ff1800720c */ /* 0x000fe20003fa6270 */
[--C-:B------:R-:W-:Y:S01]  /*2640*/  @!P6 IMAD.IADD R18, R18, 0x1, -R223.reuse ;  /* 0x000000011212e824 */ /* 0x100fe200078e0adf */
[----:B------:R-:W-:Y:S01]  /*2650*/  ISETP.GE.AND P6, PT, R30, RZ, PT ;  /* 0x000000ff1e00720c */ /* 0x000fe20003fc6270 */
[----:B------:R-:W-:Y:S01]  /*2660*/  @!P4 IMAD.IADD R17, R17, 0x1, -R223 ;  /* 0x000000011111c824 */ /* 0x000fe200078e0adf */
[----:B------:R-:W-:Y:S01]  /*2670*/  ISETP.GE.AND P4, PT, R23, RZ, PT ;  /* 0x000000ff1700720c */ /* 0x000fe20003f86270 */
[----:B------:R-:W-:Y:S01]  /*2680*/  IMAD.MOV R23, RZ, RZ, -R19 ;  /* 0x000000ffff177224 */ /* 0x000fe200078e0a13 */
[----:B------:R-:W-:Y:S01]  /*2690*/  IABS R27, R31 ;  /* 0x0000001f001b7213 */ /* 0x000fe20000000000 */
[C---:B------:R-:W-:Y:S01]  /*26a0*/  IMAD R19, R223.reuse, R16, R21 ;  /* 0x00000010df137224 */ /* 0x040fe200078e0215 */
[C---:B------:R-:W-:Y:S01]  /*26b0*/  IADD3 R21, R252.reuse, 0x1f, RZ ;  /* 0x0000001ffc157810 */ /* 0x040fe20007ffe0ff */
[----:B------:R-:W-:Y:S01]  /*26c0*/  IMAD.MOV.U32 R16, RZ, RZ, R18 ;  /* 0x000000ffff107224 */ /* 0x000fe200078e0012 */
[----:B------:R-:W-:Y:S01]  /*26d0*/  IABS R28, R34 ;  /* 0x00000022001c7213 */ /* 0x000fe20000000000 */
[----:B------:R-:W-:Y:S01]  /*26e0*/  VIADD R18, R252, 0x20 ;  /* 0x00000020fc127836 */ /* 0x000fe20000000000 */
[----:B------:R-:W-:Y:S01]  /*26f0*/  IABS R29, R35 ;  /* 0x00000023001d7213 */ /* 0x000fe20000000000 */
[----:B------:R-:W-:Y:S01]  /*2700*/  @!P2 IMAD.IADD R20, R20, 0x1, -R223 ;  /* 0x000000011414a824 */ /* 0x000fe200078e0adf */
[----:B------:R-:W-:Y:S01]  /*2710*/  @!P1 IADD3 R16, -R16, RZ, RZ ;  /* 0x000000ff10109210 */ /* 0x000fe20007ffe1ff */
[----:B------:R-:W-:Y:S01]  /*2720*/  IMAD R22, R223, R23, R22 ;  /* 0x00000017df167224 */ /* 0x000fe200078e0216 */
[----:B------:R-:W-:Y:S01]  /*2730*/  ISETP.GE.AND P2, PT, R18, RZ, PT ;  /* 0x000000ff1200720c */ /* 0x000fe20003f46270 */
[----:B------:R-:W-:Y:S01]  /*2740*/  @!P3 IMAD.MOV R17, RZ, RZ, -R17 ;  /* 0x000000ffff11b224 */ /* 0x000fe200078e0a11 */
[----:B------:R-:W-:Y:S01]  /*2750*/  IABS R25, R18 ;  /* 0x0000001200197213 */ /* 0x000fe20000000000 */
[----:B------:R-:W-:Y:S01]  /*2760*/  IMAD.MOV.U32 R18, RZ, RZ, R20 ;  /* 0x000000ffff127224 */ /* 0x000fe200078e0014 */
[----:B------:R-:W-:Y:S01]  /*2770*/  IABS R23, R21 ;  /* 0x0000001500177213 */ /* 0x000fe20000000000 */
[----:B------:R-:W-:Y:S01]  /*2780*/  VIADD R42, R252, 0x29 ;  /* 0x00000029fc2a7836 */ /* 0x000fe20000000000 */
[----:B------:R-:W-:Y:S01]  /*2790*/  ISETP.GE.AND P3, PT, R21, RZ, PT ;  /* 0x000000ff1500720c */ /* 0x000fe20003f66270 */
[----:B------:R-:W-:Y:S01]  /*27a0*/  IMAD.HI.U32 R20, R222, R25, RZ ;  /* 0x00000019de147227 */ /* 0x000fe200078e00ff */
[----:B------:R-:W-:Y:S01]  /*27b0*/  @!P6 IADD3 R18, -R18, RZ, RZ ;  /* 0x000000ff1212e210 */ /* 0x000fe20007ffe1ff */
[----:B------:R1:W-:Y:S01]  /*27c0*/  STL [R1+0x5da4], R11 ;  /* 0x005da40b01007387 */ /* 0x0003e20000100800 */
[C---:B------:R-:W-:Y:S01]  /*27d0*/  ISETP.GT.U32.AND P6, PT, R223.reuse, R22, PT ;  /* 0x00000016df00720c */ /* 0x040fe20003fc4070 */
[----:B------:R-:W-:Y:S01]  /*27e0*/  IMAD.HI.U32 R21, R222, R23, RZ ;  /* 0x00000017de157227 */ /* 0x000fe200078e00ff */
[C---:B------:R-:W-:Y:S01]  /*27f0*/  ISETP.GT.U32.AND P1, PT, R223.reuse, R19, PT ;  /* 0x00000013df00720c */ /* 0x040fe20003f24070 */
[----:B------:R3:W-:Y:S01]  /*2800*/  STL [R1+0x5874], R251 ;  /* 0x005874fb01007387 */ /* 0x0007e20000100800 */
[----:B------:R-:W-:Y:S01]  /*2810*/  IABS R30, R36 ;  /* 0x00000024001e7213 */ /* 0x000fe20000000000 */
[----:B------:R-:W-:Y:S01]  /*2820*/  IMAD.MOV R24, RZ, RZ, -R21 ;  /* 0x000000ffff187224 */ /* 0x000fe200078e0a15 */
[----:B------:R-:W-:Y:S01]  /*2830*/  IABS R32, R41 ;  /* 0x0000002900207213 */ /* 0x000fe20000000000 */
[----:B------:R-:W-:Y:S01]  /*2840*/  IMAD.MOV R26, RZ, RZ, -R20 ;  /* 0x000000ffff1a7224 */ /* 0x000fe200078e0a14 */
[----:B--2---:R-:W-:Y:S01]  /*2850*/  IADD3 R7, R252, 0xf5, RZ ;  /* 0x000000f5fc077810 */ /* 0x004fe20007ffe0ff */
[----:B------:R-:W-:Y:S01]  /*2860*/  IMAD R21, R223, R24, R23 ;  /* 0x00000018df157224 */ /* 0x000fe200078e0217 */
[----:B------:R-:W-:Y:S01]  /*2870*/  IABS R23, R33 ;  /* 0x0000002100177213 */ /* 0x000fe20000000000 */
[----:B------:R-:W-:-:S04]  /*2880*/  IMAD.HI.U32 R20, R222, R27, RZ ;  /* 0x0000001bde147227 */ /* 0x000fc800078e00ff */
[----:B------:R-:W-:Y:S02]  /*2890*/  @!P6 IMAD.IADD R22, R22, 0x1, -R223 ;  /* 0x000000011616e824 */ /* 0x000fe400078e0adf */
[C---:B------:R-:W-:Y:S02]  /*28a0*/  IMAD R24, R223.reuse, R26, R25 ;  /* 0x0000001adf187224 */ /* 0x040fe400078e0219 */
[----:B------:R-:W-:Y:S01]  /*28b0*/  IMAD.MOV R20, RZ, RZ, -R20 ;  /* 0x000000ffff147224 */ /* 0x000fe200078e0a14 */
[----:B------:R-:W-:Y:S01]  /*28c0*/  ISETP.GT.U32.AND P6, PT, R223, R22, PT ;  /* 0x00000016df00720c */ /* 0x000fe20003fc4070 */
[----:B------:R-:W-:Y:S02]  /*28d0*/  IMAD.MOV.U32 R26, RZ, RZ, R23 ;  /* 0x000000ffff1a7224 */ /* 0x000fe400078e0017 */
[----:B------:R-:W-:Y:S02]  /*28e0*/  @!P1 IMAD.IADD R19, R19, 0x1, -R223 ;  /* 0x0000000113139824 */ /* 0x000fe400078e0adf */
[----:B------:R-:W-:-:S02]  /*28f0*/  IMAD R23, R223, R20, R27 ;  /* 0x00000014df177224 */ /* 0x000fc400078e021b */
[----:B------:R-:W-:Y:S01]  /*2900*/  IMAD.HI.U32 R20, R222, R26, RZ ;  /* 0x0000001ade147227 */ /* 0x000fe200078e00ff */
[----:B------:R-:W-:-:S03]  /*2910*/  ISETP.GT.U32.AND P1, PT, R223, R19, PT ;  /* 0x00000013df00720c */ /* 0x000fc60003f24070 */
[----:B------:R-:W-:Y:S01]  /*2920*/  IMAD.HI.U32 R25, R222, R28, RZ ;  /* 0x0000001cde197227 */ /* 0x000fe200078e00ff */
[----:B------:R-:W-:-:S03]  /*2930*/  IADD3 R20, -R20, RZ, RZ ;  /* 0x000000ff14147210 */ /* 0x000fc60007ffe1ff */
[----:B------:R-:W-:Y:S02]  /*2940*/  IMAD.MOV R25, RZ, RZ, -R25 ;  /* 0x000000ffff197224 */ /* 0x000fe400078e0a19 */
[----:B------:R-:W-:Y:S02]  /*2950*/  IMAD R26, R223, R20, R26 ;  /* 0x00000014df1a7224 */ /* 0x000fe400078e021a */
[----:B------:R-:W-:Y:S02]  /*2960*/  IMAD.HI.U32 R20, R222, R29, RZ ;  /* 0x0000001dde147227 */ /* 0x000fe400078e00ff */
[----:B------:R-:W-:Y:S02]  /*2970*/  @!P1 IADD3 R19, R19, -R223, RZ ;  /* 0x800000df13139210 */ /* 0x000fe40007ffe0ff */
[----:B------:R-:W-:Y:S01]  /*2980*/  @!P6 IMAD.IADD R22, R22, 0x1, -R223 ;  /* 0x000000011616e824 */ /* 0x000fe200078e0adf */
[C---:B------:R-:W-:Y:S01]  /*2990*/  ISETP.GT.U32.AND P6, PT, R223.reuse, R24, PT ;  /* 0x00000018df00720c */ /* 0x040fe20003fc4070 */
[C---:B------:R-:W-:Y:S01]  /*29a0*/  IMAD R25, R223.reuse, R25, R28 ;  /* 0x00000019df197224 */ /* 0x040fe200078e021c */
[C---:B------:R-:W-:Y:S01]  /*29b0*/  ISETP.GT.U32.AND P1, PT, R223.reuse, R21, PT ;  /* 0x00000015df00720c */ /* 0x040fe20003f24070 */
[----:B------:R-:W-:Y:S01]  /*29c0*/  @!P4 IMAD.MOV R19, RZ, RZ, -R19 ;  /* 0x000000ffff13c224 */ /* 0x000fe200078e0a13 */
[----:B------:R-:W-:Y:S01]  /*29d0*/  IADD3 R28, -R20, RZ, RZ ;  /* 0x000000ff141c7210 */ /* 0x000fe20007ffe1ff */
[----:B------:R-:W-:Y:S01]  /*29e0*/  IMAD.MOV.U32 R20, RZ, RZ, R22 ;  /* 0x000000ffff147224 */ /* 0x000fe200078e0016 */
[----:B------:R-:W-:Y:S01]  /*29f0*/  ISETP.GT.U32.AND P4, PT, R223, R23, PT ;  /* 0x00000017df00720c */ /* 0x000fe20003f84070 */
[----:B------:R-:W-:-:S03]  /*2a00*/  IMAD.HI.U32 R27, R222, R30, RZ ;  /* 0x0000001ede1b7227 */ /* 0x000fc600078e00ff */
[----:B------:R-:W-:Y:S01]  /*2a10*/  @!P5 IADD3 R20, -R20, RZ, RZ ;  /* 0x000000ff1414d210 */ /* 0x000fe20007ffe1ff */
[----:B------:R-:W-:Y:S01]  /*2a20*/  IMAD.MOV R27, RZ, RZ, -R27 ;  /* 0x000000ffff1b7224 */ /* 0x000fe200078e0a1b */
[C---:B------:R-:W-:Y:S01]  /*2a30*/  ISETP.GT.U32.AND P5, PT, R223.reuse, R26, PT ;  /* 0x0000001adf00720c */ /* 0x040fe20003fa4070 */
[--C-:B------:R-:W-:Y:S01]  /*2a40*/  @!P6 IMAD.IADD R24, R24, 0x1, -R223.reuse ;  /* 0x000000011818e824 */ /* 0x100fe200078e0adf */
[----:B------:R-:W-:Y:S01]  /*2a50*/  ISETP.GT.U32.AND P6, PT, R223, R25, PT ;  /* 0x00000019df00720c */ /* 0x000fe20003fc4070 */
[--C-:B------:R-:W-:Y:S02]  /*2a60*/  @!P1 IMAD.IADD R21, R21, 0x1, -R223.reuse ;  /* 0x0000000115159824 */ /* 0x100fe400078e0adf */
[----:B------:R-:W-:Y:S01]  /*2a70*/  IMAD R27, R223, R27, R30 ;  /* 0x0000001bdf1b7224 */ /* 0x000fe200078e021e */
[----:B------:R-:W-:Y:S01]  /*2a80*/  IABS R30, R37 ;  /* 0x00000025001e7213 */ /* 0x000fe20000000000 */
[----:B------:R-:W-:Y:S01]  /*2a90*/  @!P4 IMAD.IADD R23, R23, 0x1, -R223 ;  /* 0x000000011717c824 */ /* 0x000fe200078e0adf */
[C---:B------:R-:W-:Y:S01]  /*2aa0*/  ISETP.GT.U32.AND P1, PT, R223.reuse, R21, PT ;  /* 0x00000015df00720c */ /* 0x040fe20003f24070 */
[C---:B------:R-:W-:Y:S01]  /*2ab0*/  IMAD R28, R223.reuse, R28, R29 ;  /* 0x0000001cdf1c7224 */ /* 0x040fe200078e021d */
[----:B------:R-:W-:Y:S01]  /*2ac0*/  ISETP.GT.U32.AND P4, PT, R223, R24, PT ;  /* 0x00000018df00720c */ /* 0x000fe20003f84070 */
[----:B------:R-:W-:-:S04]  /*2ad0*/  IMAD.HI.U32 R22, R222, R30, RZ ;  /* 0x0000001ede167227 */ /* 0x000fc800078e00ff */
[--C-:B------:R-:W-:Y:S01]  /*2ae0*/  @!P5 IMAD.IADD R26, R26, 0x1, -R223.reuse ;  /* 0x000000011a1ad824 */ /* 0x100fe200078e0adf */
[----:B------:R-:W-:Y:S01]  /*2af0*/  @!P6 IADD3 R25, R25, -R223, RZ ;  /* 0x800000df1919e210 */ /* 0x000fe20007ffe0ff */
[----:B------:R-:W-:Y:S01]  /*2b00*/  IMAD.MOV R29, RZ, RZ, -R22 ;  /* 0x000000ffff1d7224 */ /* 0x000fe200078e0a16 */
[C---:B------:R-:W-:Y:S01]  /*2b10*/  ISETP.GT.U32.AND P5, PT, R223.reuse, R23, PT ;  /* 0x00000017df00720c */ /* 0x040fe20003fa4070 */
[----:B------:R-:W-:Y:S01]  /*2b20*/  VIADD R44, R252, 0x2b ;  /* 0x0000002bfc2c7836 */ /* 0x000fe20000000000 */
[----:B------:R-:W-:Y:S01]  /*2b30*/  ISETP.GT.U32.AND P6, PT, R223, R26, PT ;  /* 0x0000001adf00720c */ /* 0x000fe20003fc4070 */
[--C-:B------:R-:W-:Y:S01]  /*2b40*/  @!P1 IMAD.IADD R21, R21, 0x1, -R223.reuse ;  /* 0x0000000115159824 */ /* 0x100fe200078e0adf */
[----:B------:R-:W-:Y:S01]  /*2b50*/  ISETP.GE.AND P1, PT, R31, RZ, PT ;  /* 0x000000ff1f00720c */ /* 0x000fe20003f26270 */
[----:B------:R-:W-:Y:S01]  /*2b60*/  @!P4 IMAD.IADD R24, R24, 0x1, -R223 ;  /* 0x000000011818c824 */ /* 0x000fe200078e0adf */
[----:B------:R-:W-:Y:S01]  /*2b70*/  IABS R31, R38 ;  /* 0x00000026001f7213 */ /* 0x000fe20000000000 */
[C---:B------:R-:W-:Y:S01]  /*2b80*/  IMAD R30, R223.reuse, R29, R30 ;  /* 0x0000001ddf1e7224 */ /* 0x040fe200078e021e */
[----:B------:R-:W-:Y:S01]  /*2b90*/  ISETP.GT.U32.AND P4, PT, R223, R28, PT ;  /* 0x0000001cdf00720c */ /* 0x000fe20003f84070 */
[----:B------:R-:W-:-:S04]  /*2ba0*/  IMAD.HI.U32 R29, R222, R32, RZ ;  /* 0x00000020de1d7227 */ /* 0x000fc800078e00ff */
[----:B------:R-:W-:Y:S01]  /*2bb0*/  IMAD.HI.U32 R22, R222, R31, RZ ;  /* 0x0000001fde167227 */ /* 0x000fe200078e00ff */
[----:B------:R-:W-:Y:S02]  /*2bc0*/  @!P5 IADD3 R23, R23, -R223, RZ ;  /* 0x800000df1717d210 */ /* 0x000fe40007ffe0ff */
[----:B------:R-:W-:Y:S01]  /*2bd0*/  ISETP.GT.U32.AND P5, PT, R223, R27, PT ;  /* 0x0000001bdf00720c */ /* 0x000fe20003fa4070 */
[----:B------:R-:W-:Y:S01]  /*2be0*/  @!P6 IMAD.IADD R26, R26, 0x1, -R223 ;  /* 0x000000011a1ae824 */ /* 0x000fe200078e0adf */
[----:B------:R-:W-:Y:S01]  /*2bf0*/  ISETP.GE.AND P6, PT, R33, RZ, PT ;  /* 0x000000ff2100720c */ /* 0x000fe20003fc6270 */
[----:B------:R-:W-:Y:S01]  /*2c00*/  IMAD.MOV R22, RZ, RZ, -R22 ;  /* 0x000000ffff167224 */ /* 0x000fe200078e0a16 */
[----:B------:R-:W-:Y:S01]  /*2c10*/  @!P1 IADD3 R23, -R23, RZ, RZ ;  /* 0x000000ff17179210 */ /* 0x000fe20007ffe1ff */
[----:B------:R-:W-:Y:S01]  /*2c20*/  IMAD.MOV R33, RZ, RZ, -R29 ;  /* 0x000000ffff217224 */ /* 0x000fe200078e0a1d */
[----:B------:R-:W-:Y:S01]  /*2c30*/  @!P4 IADD3 R28, R28, -R223, RZ ;  /* 0x800000df1c1cc210 */ /* 0x000fe20007ffe0ff */
[----:B------:R-:W-:Y:S01]  /*2c40*/  @!P3 IMAD.MOV R21, RZ, RZ, -R21 ;  /* 0x000000ffff15b224 */ /* 0x000fe200078e0a15 */
[C---:B------:R-:W-:Y:S01]  /*2c50*/  ISETP.GT.U32.AND P3, PT, R223.reuse, R25, PT ;  /* 0x00000019df00720c */ /* 0x040fe20003f64070 */
[----:B------:R-:W-:Y:S01]  /*2c60*/  IMAD R29, R223, R22, R31 ;  /* 0x00000016df1d7224 */ /* 0x000fe200078e021f */
[----:B------:R-:W-:Y:S01]  /*2c70*/  ISETP.GE.AND P4, PT, R34, RZ, PT ;  /* 0x000000ff2200720c */ /* 0x000fe20003f86270 */
[----:B------:R-:W-:Y:S01]  /*2c80*/  IMAD.MOV.U32 R22, RZ, RZ, R24 ;  /* 0x000000ffff167224 */ /* 0x000fe200078e0018 */
[----:B------:R-:W-:Y:S01]  /*2c90*/  IABS R31, R42 ;  /* 0x0000002a001f7213 */ /* 0x000fe20000000000 */
[----:B------:R-:W-:-:S02]  /*2ca0*/  IMAD.MOV.U32 R24, RZ, RZ, R26 ;  /* 0x000000ffff187224 */ /* 0x000fc400078e001a */
[C---:B------:R-:W-:Y:S01]  /*2cb0*/  IMAD R32, R223.reuse, R33, R32 ;  /* 0x00000021df207224 */ /* 0x040fe200078e0220 */
[----:B------:R-:W-:Y:S01]  /*2cc0*/  IABS R33, R43 ;  /* 0x0000002b00217213 */ /* 0x000fe20000000000 */
[----:B------:R-:W-:Y:S01]  /*2cd0*/  @!P6 IMAD.MOV R24, RZ, RZ, -R24 ;  /* 0x000000ffff18e224 */ /* 0x000fe200078e0a18 */
[----:B------:R-:W-:Y:S01]  /*2ce0*/  ISETP.GT.U32.AND P6, PT, R223, R29, PT ;  /* 0x0000001ddf00720c */ /* 0x000fe20003fc4070 */
[----:B------:R-:W-:-:S04]  /*2cf0*/  IMAD.HI.U32 R26, R222, R31, RZ ;  /* 0x0000001fde1a7227 */ /* 0x000fc800078e00ff */
[----:B------:R-:W-:Y:S01]  /*2d00*/  @!P3 IMAD.IADD R25, R25, 0x1, -R223 ;  /* 0x000000011919b824 */ /* 0x000fe200078e0adf */
[C---:B------:R-:W-:Y:S01]  /*2d10*/  ISETP.GT.U32.AND P3, PT, R223.reuse, R30, PT ;  /* 0x0000001edf00720c */ /* 0x040fe20003f64070 */
[----:B------:R-:W-:Y:S02]  /*2d20*/  IMAD.MOV R34, RZ, RZ, -R26 ;  /* 0x000000ffff227224 */ /* 0x000fe400078e0a1a */
[----:B------:R-:W-:Y:S01]  /*2d30*/  @!P4 IMAD.MOV R25, RZ, RZ, -R25 ;  /* 0x000000ffff19c224 */ /* 0x000fe200078e0a19 */
[----:B------:R-:W-:Y:S01]  /*2d40*/  ISETP.GT.U32.AND P4, PT, R223, R32, PT ;  /* 0x00000020df00720c */ /* 0x000fe20003f84070 */
[----:B------:R-:W-:Y:S02]  /*2d50*/  IMAD.HI.U32 R26, R222, R33, RZ ;  /* 0x00000021de1a7227 */ /* 0x000fe400078e00ff */
[----:B------:R-:W-:Y:S02]  /*2d60*/  @!P6 IADD3 R29, R29, -R223, RZ ;  /* 0x800000df1d1de210 */ /* 0x000fe40007ffe0ff */
[----:B------:R-:W-:Y:S01]  /*2d70*/  @!P5 IMAD.IADD R27, R27, 0x1, -R223 ;  /* 0x000000011b1bd824 */ /* 0x000fe200078e0adf */
[----:B------:R-:W-:Y:S01]  /*2d80*/  ISETP.GE.AND P5, PT, R35, RZ, PT ;  /* 0x000000ff2300720c */ /* 0x000fe20003fa6270 */
[----:B------:R-:W-:Y:S01]  /*2d90*/  IMAD.MOV R26, RZ, RZ, -R26 ;  /* 0x000000ffff1a7224 */ /* 0x000fe200078e0a1a */
[C---:B------:R-:W-:Y:S01]  /*2da0*/  ISETP.GT.U32.AND P6, PT, R223.reuse, R29, PT ;  /* 0x0000001ddf00720c */ /* 0x040fe20003fc4070 */
[----:B------:R-:W-:Y:S01]  /*2db0*/  @!P2 IMAD.MOV R22, RZ, RZ, -R22 ;  /* 0x000000ffff16a224 */ /* 0x000fe200078e0a16 */
[----:B------:R-:W-:Y:S01]  /*2dc0*/  IABS R35, R44 ;  /* 0x0000002c00237213 */ /* 0x000fe20000000000 */
[C---:B------:R-:W-:Y:S01]  /*2dd0*/  IMAD R31, R223.reuse, R34, R31 ;  /* 0x00000022df1f7224 */ /* 0x040fe200078e021f */
[----:B------:R-:W-:Y:S01]  /*2de0*/  ISETP.GT.U32.AND P2, PT, R223, R27, PT ;  /* 0x0000001bdf00720c */ /* 0x000fe20003f44070 */
[----:B------:R-:W-:-:S02]  /*2df0*/  @!P4 IMAD.IADD R32, R32, 0x1, -R223 ;  /* 0x000000012020c824 */ /* 0x000fc400078e0adf */
[C---:B------:R-:W-:Y:S02]  /*2e00*/  IMAD R34, R223.reuse, R26, R33 ;  /* 0x0000001adf227224 */ /* 0x040fe400078e0221 */
[----:B------:R-:W-:Y:S01]  /*2e10*/  IMAD.HI.U32 R26, R222, R35, RZ ;  /* 0x00000023de1a7227 */ /* 0x000fe200078e00ff */
[----:B------:R-:W-:-:S03]  /*2e20*/  ISETP.GT.U32.AND P4, PT, R223, R32, PT ;  /* 0x00000020df00720c */ /* 0x000fc60003f84070 */
[--C-:B------:R-:W-:Y:S01]  /*2e30*/  @!P6 IMAD.IADD R29, R29, 0x1, -R223.reuse ;  /* 0x000000011d1de824 */ /* 0x100fe200078e0adf */
[C---:B------:R-:W-:Y:S01]  /*2e40*/  ISETP.GT.U32.AND P6, PT, R223.reuse, R31, PT ;  /* 0x0000001fdf00720c */ /* 0x040fe20003fc4070 */
[--C-:B------:R-:W-:Y:S01]  /*2e50*/  @!P3 IMAD.IADD R30, R30, 0x1, -R223.reuse ;  /* 0x000000011e1eb824 */ /* 0x100fe200078e0adf */
[----:B------:R-:W-:Y:S01]  /*2e60*/  ISETP.GT.U32.AND P3, PT, R223, R28, PT ;  /* 0x0000001cdf00720c */ /* 0x000fe20003f64070 */
[----:B------:R-:W-:Y:S01]  /*2e70*/  @!P2 IMAD.IADD R27, R27, 0x1, -R223 ;  /* 0x000000011b1ba824 */ /* 0x000fe200078e0adf */
[----:B------:R-:W-:Y:S01]  /*2e80*/  IADD3 R26, -R26, RZ, RZ ;  /* 0x000000ff1a1a7210 */ /* 0x000fe20007ffe1ff */
[C---:B------:R-:W-:Y:S01]  /*2e90*/  VIADD R47, R252.reuse, 0x2e ;  /* 0x0000002efc2f7836 */ /* 0x040fe20000000000 */
[----:B------:R-:W-:Y:S01]  /*2ea0*/  ISETP.GT.U32.AND P1, PT, R223, R30, PT ;  /* 0x0000001edf00720c */ /* 0x000fe20003f24070 */
[----:B------:R-:W-:Y:S01]  /*2eb0*/  VIADD R46, R252, 0x2d ;  /* 0x0000002dfc2e7836 */ /* 0x000fe20000000000 */
[----:B------:R-:W-:Y:S01]  /*2ec0*/  ISETP.GE.AND P2, PT, R37, RZ, PT ;  /* 0x000000ff2500720c */ /* 0x000fe20003f46270 */
[C---:B------:R-:W-:Y:S01]  /*2ed0*/  IMAD R33, R223.reuse, R26, R35 ;  /* 0x0000001adf217224 */ /* 0x040fe200078e0223 */
[----:B------:R-:W-:Y:S01]  /*2ee0*/  IABS R37, R45 ;  /* 0x0000002d00257213 */ /* 0x000fe20000000000 */
[--C-:B------:R-:W-:Y:S01]  /*2ef0*/  @!P4 IMAD.IADD R32, R32, 0x1, -R223.reuse ;  /* 0x000000012020c824 */ /* 0x100fe200078e0adf */
[----:B------:R-:W-:Y:S01]  /*2f00*/  ISETP.GT.U32.AND P4, PT, R223, R34, PT ;  /* 0x00000022df00720c */ /* 0x000fe20003f84070 */
[----:B------:R-:W-:Y:S01]  /*2f10*/  @!P6 IMAD.IADD R31, R31, 0x1, -R223 ;  /* 0x000000011f1fe824 */ /* 0x000fe200078e0adf */
[----:B------:R-:W-:Y:S01]  /*2f20*/  ISETP.GT.U32.AND P6, PT, R223, R33, PT ;  /* 0x00000021df00720c */ /* 0x000fe20003fc4070 */
[----:B------:R-:W-:Y:S01]  /*2f30*/  IMAD.HI.U32 R26, R222, R37, RZ ;  /* 0x00000025de1a7227 */ /* 0x000fe200078e00ff */
[----:B------:R-:W-:-:S02]  /*2f40*/  @!P3 IADD3 R28, R28, -R223, RZ ;  /* 0x800000df1c1cb210 */ /* 0x000fc40007ffe0ff */
[----:B------:R-:W-:Y:S01]  /*2f50*/  IABS R39, R47 ;  /* 0x0000002f00277213 */ /* 0x000fe20000000000 */
[--C-:B------:R-:W-:Y:S01]  /*2f60*/  @!P1 IMAD.IADD R30, R30, 0x1, -R223.reuse ;  /* 0x000000011e1e9824 */ /* 0x100fe200078e0adf */
[----:B------:R-:W-:Y:S01]  /*2f70*/  ISETP.GE.AND P3, PT, R36, RZ, PT ;  /* 0x000000ff2400720c */ /* 0x000fe20003f66270 */
[----:B------:R-:W-:Y:S01]  /*2f80*/  VIADD R48, R252, 0x2f ;  /* 0x0000002ffc307836 */ /* 0x000fe20000000000 */
[----:B------:R-:W-:Y:S01]  /*2f90*/  IADD3 R26, -R26, RZ, RZ ;  /* 0x000000ff1a1a7210 */ /* 0x000fe20007ffe1ff */
[----:B------:R-:W-:Y:S01]  /*2fa0*/  IMAD.HI.U32 R36, R222, R39, RZ ;  /* 0x00000027de247227 */ /* 0x000fe200078e00ff */
[----:B------:R-:W-:Y:S02]  /*2fb0*/  ISETP.GE.AND P1, PT, R38, RZ, PT ;  /* 0x000000ff2600720c */ /* 0x000fe40003f26270 */
[----:B------:R-:W-:Y:S01]  /*2fc0*/  IABS R38, R46 ;  /* 0x0000002e00267213 */ /* 0x000fe20000000000 */
[----:B------:R-:W-:Y:S02]  /*2fd0*/  IMAD.MOV R40, RZ, RZ, -R36 ;  /* 0x000000ffff287224 */ /* 0x000fe400078e0a24 */
[----:B------:R-:W-:Y:S01]  /*2fe0*/  @!P4 IMAD.IADD R34, R34, 0x1, -R223 ;  /* 0x000000012222c824 */ /* 0x000fe200078e0adf */
[----:B------:R-:W-:Y:S01]  /*2ff0*/  ISETP.GE.AND P4, PT, R41, RZ, PT ;  /* 0x000000ff2900720c */ /* 0x000fe20003f86270 */
[----:B------:R-:W-:Y:S01]  /*3000*/  IMAD R36, R223, R26, R37 ;  /* 0x0000001adf247224 */ /* 0x000fe200078e0225 */
[----:B------:R-:W-:Y:S01]  /*3010*/  MOV R26, R28 ;  /* 0x0000001c001a7202 */ /* 0x000fe20000000f00 */
[----:B------:R-:W-:Y:S01]  /*3020*/  @!P6 IMAD.IADD R33, R33, 0x1, -R223 ;  /* 0x000000012121e824 */ /* 0x000fe200078e0adf */
[----:B------:R-:W-:Y:S01]  /*3030*/  ISETP.GT.U32.AND P6, PT, R223, R31, PT ;  /* 0x0000001fdf00720c */ /* 0x000fe20003fc4070 */
[----:B------:R-:W-:Y:S01]  /*3040*/  IMAD.HI.U32 R35, R222, R38, RZ ;  /* 0x00000026de237227 */ /* 0x000fe200078e00ff */
[----:B------:R-:W-:-:S02]  /*3050*/  MOV R28, R30 ;  /* 0x0000001e001c7202 */ /* 0x000fc40000000f00 */
[----:B------:R-:W-:Y:S01]  /*3060*/  IABS R37, R48 ;  /* 0x0000003000257213 */ /* 0x000fe20000000000 */
[----:B------:R-:W-:Y:S01]  /*3070*/  @!P3 IMAD.MOV R27, RZ, RZ, -R27 ;  /* 0x000000ffff1bb224 */ /* 0x000fe200078e0a1b */
[C---:B------:R-:W-:Y:S01]  /*3080*/  ISETP.GT.U32.AND P3, PT, R223.reuse, R34, PT ;  /* 0x00000022df00720c */ /* 0x040fe20003f64070 */
[----:B------:R-:W-:Y:S02]  /*3090*/  IMAD.MOV R35, RZ, RZ, -R35 ;  /* 0x000000ffff237224 */ /* 0x000fe400078e0a23 */
[----:B------:R-:W-:Y:S01]  /*30a0*/  @!P5 IMAD.MOV R26, RZ, RZ, -R26 ;  /* 0x000000ffff1ad224 */ /* 0x000fe200078e0a1a */
[C---:B------:R-:W-:Y:S01]  /*30b0*/  ISETP.GT.U32.AND P5, PT, R223.reuse, R33, PT ;  /* 0x00000021df00720c */ /* 0x040fe20003fa4070 */
[C---:B------:R-:W-:Y:S02]  /*30c0*/  IMAD R35, R223.reuse, R35, R38 ;  /* 0x00000023df237224 */ /* 0x040fe400078e0226 */
[----:B------:R-:W-:Y:S02]  /*30d0*/  IMAD R38, R223, R40, R39 ;  /* 0x00000028df267224 */ /* 0x000fe400078e0227 */
[----:B------:R-:W-:-:S02]  /*30e0*/  IMAD.MOV.U32 R30, RZ, RZ, R32 ;  /* 0x000000ffff1e7224 */ /* 0x000fc400078e0020 */
[----:B------:R-:W-:Y:S01]  /*30f0*/  @!P2 IMAD.MOV R28, RZ, RZ, -R28 ;  /* 0x000000ffff1ca224 */ /* 0x000fe200078e0a1c */
[----:B------:R-:W-:Y:S01]  /*3100*/  ISETP.GT.U32.AND P2, PT, R223, R36, PT ;  /* 0x00000024df00720c */ /* 0x000fe20003f44070 */
[--C-:B------:R-:W-:Y:S01]  /*3110*/  @!P6 IMAD.IADD R31, R31, 0x1, -R223.reuse ;  /* 0x000000011f1fe824 */ /* 0x100fe200078e0adf */
[----:B------:R-:W-:Y:S01]  /*3120*/  @!P4 IADD3 R30, -R30, RZ, RZ ;  /* 0x000000ff1e1ec210 */ /* 0x000fe20007ffe1ff */
[----:B------:R-:W-:Y:S01]  /*3130*/  IMAD.HI.U32 R32, R222, R37, RZ ;  /* 0x00000025de207227 */ /* 0x000fe200078e00ff */
[----:B------:R-:W-:Y:S02]  /*3140*/  ISETP.GT.U32.AND P6, PT, R223, R38, PT ;  /* 0x00000026df00720c */ /* 0x000fe40003fc4070 */
[----:B------:R-:W-:Y:S01]  /*3150*/  ISETP.GE.AND P4, PT, R42, RZ, PT ;  /* 0x000000ff2a00720c */ /* 0x000fe20003f86270 */
[--C-:B------:R-:W-:Y:S01]  /*3160*/  @!P3 IMAD.IADD R34, R34, 0x1, -R223.reuse ;  /* 0x000000012222b824 */ /* 0x100fe200078e0adf */
[----:B------:R-:W-:Y:S01]  /*3170*/  ISETP.GE.AND P3, PT, R43, RZ, PT ;  /* 0x000000ff2b00720c */ /* 0x000fe20003f66270 */
[----:B------:R-:W-:Y:S01]  /*3180*/  @!P5 IMAD.IADD R33, R33, 0x1, -R223 ;  /* 0x000000012121d824 */ /* 0x000fe200078e0adf */
[----:B------:R-:W-:Y:S01]  /*3190*/  ISETP.GE.AND P5, PT, R44, RZ, PT ;  /* 0x000000ff2c00720c */ /* 0x000fe20003fa6270 */
[----:B------:R-:W-:Y:S01]  /*31a0*/  @!P1 IMAD.MOV R29, RZ, RZ, -R29 ;  /* 0x000000ffff1d9224 */ /* 0x000fe200078e0a1d */
[----:B------:R-:W-:Y:S01]  /*31b0*/  IADD3 R32, -R32, RZ, RZ ;  /* 0x000000ff20207210 */ /* 0x000fe20007ffe1ff */
[----:B------:R-:W-:Y:S01]  /*31c0*/  @!P2 IMAD.IADD R36, R36, 0x1, -R223 ;  /* 0x000000012424a824 */ /* 0x000fe200078e0adf */
[----:B------:R-:W-:Y:S01]  /*31d0*/  ISETP.GT.U32.AND P1, PT, R223, R35, PT ;  /* 0x00000023df00720c */ /* 0x000fe20003f24070 */
[----:B------:R-:W-:Y:S01]  /*31e0*/  VIADD R50, R252, 0x34 ;  /* 0x00000034fc327836 */ /* 0x000fe20000000000 */
[----:B------:R-:W-:Y:S01]  /*31f0*/  ISETP.GE.AND P2, PT, R45, RZ, PT ;  /* 0x000000ff2d00720c */ /* 0x000fe20003f46270 */
[C---:B------:R-:W-:Y:S01]  /*3200*/  IMAD R37, R223.reuse, R32, R37 ;  /* 0x00000020df257224 */ /* 0x040fe200078e0225 */
[----:B------:R-:W-:Y:S01]  /*3210*/  @!P6 IADD3 R38, R38, -R223, RZ ;  /* 0x800000df2626e210 */ /* 0x000fe20007ffe0ff */
[----:B------:R-:W-:Y:S01]  /*3220*/  IMAD.MOV.U32 R32, RZ, RZ, R34 ;  /* 0x000000ffff207224 */ /* 0x000fe200078e0022 */
[C---:B------:R-:W-:Y:S01]  /*3230*/  IADD3 R43, R252.reuse, 0x31, RZ ;  /* 0x00000031fc2b7810 */ /* 0x040fe20007ffe0ff */
[----:B------:R-:W-:Y:S01]  /*3240*/  @!P4 IMAD.MOV R31, RZ, RZ, -R31 ;  /* 0x000000ffff1fc224 */ /* 0x000fe200078e0a1f */
[C---:B------:R-:W-:Y:S01]  /*3250*/  ISETP.GT.U32.AND P4, PT, R223.reuse, R36, PT ;  /* 0x00000024df00720c */ /* 0x040fe20003f84070 */
[----:B------:R-:W-:Y:S01]  /*3260*/  @!P3 IMAD.MOV R32, RZ, RZ, -R32 ;  /* 0x000000ffff20b224 */ /* 0x000fe200078e0a20 */
[C---:B------:R-:W-:Y:S01]  /*3270*/  ISETP.GT.U32.AND P3, PT, R223.reuse, R38, PT ;  /* 0x00000026df00720c */ /* 0x040fe20003f64070 */
[----:B------:R-:W-:Y:S01]  /*3280*/  @!P5 IMAD.MOV R33, RZ, RZ, -R33 ;  /* 0x000000ffff21d224 */ /* 0x000fe200078e0a21 */
[----:B------:R-:W-:Y:S01]  /*3290*/  ISETP.GT.U32.AND P5, PT, R223, R37, PT ;  /* 0x00000025df00720c */ /* 0x000fe20003fa4070 */
[----:B------:R-:W-:Y:S01]  /*32a0*/  @!P1 IMAD.IADD R35, R35, 0x1, -R223 ;  /* 0x0000000123239824 */ /* 0x000fe200078e0adf */
[----:B------:R-:W-:Y:S01]  /*32b0*/  IABS R42, R43 ;  /* 0x0000002b002a7213 */ /* 0x000fe20000000000 */
[----:B------:R-:W-:Y:S01]  /*32c0*/  VIADD R34, R252, 0x30 ;  /* 0x00000030fc227836 */ /* 0x000fe20000000000 */
[----:B------:R-:W-:Y:S01]  /*32d0*/  ISETP.GE.AND P1, PT, R46, RZ, PT ;  /* 0x000000ff2e00720c */ /* 0x000fe20003f26270 */
[----:B------:R-:W-:Y:S01]  /*32e0*/  VIADD R53, R252, 0x35 ;  /* 0x00000035fc357836 */ /* 0x000fe20000000000 */
[----:B------:R-:W-:Y:S01]  /*32f0*/  ISETP.GT.U32.AND P6, PT, R223, R35, PT ;  /* 0x00000023df00720c */ /* 0x000fe20003fc4070 */
[----:B------:R-:W-:Y:S01]  /*3300*/  IMAD.HI.U32 R40, R222, R42, RZ ;  /* 0x0000002ade287227 */ /* 0x000fe200078e00ff */
[----:B------:R-:W-:-:S02]  /*3310*/  IABS R41, R34 ;  /* 0x0000002200297213 */ /* 0x000fc40000000000 */
[----:B------:R-:W-:Y:S01]  /*3320*/  IABS R45, R50 ;  /* 0x00000032002d7213 */ /* 0x000fe20000000000 */
[--C-:B------:R-:W-:Y:S01]  /*3330*/  @!P4 IMAD.IADD R36, R36, 0x1, -R223.reuse ;  /* 0x000000012424c824 */ /* 0x100fe200078e0adf */
[----:B------:R-:W-:Y:S01]  /*3340*/  @!P3 IADD3 R38, R38, -R223, RZ ;  /* 0x800000df2626b210 */ /* 0x000fe20007ffe0ff */
[--C-:B------:R-:W-:Y:S01]  /*3350*/  @!P5 IMAD.IADD R37, R37, 0x1, -R223.reuse ;  /* 0x000000012525d824 */ /* 0x100fe200078e0adf */
[----:B------:R-:W-:Y:S01]  /*3360*/  ISETP.GE.AND P3, PT, R34, RZ, PT ;  /* 0x000000ff2200720c */ /* 0x000fe20003f66270 */
[----:B------:R-:W-:Y:S01]  /*3370*/  IMAD.MOV.U32 R34, RZ, RZ, R36 ;  /* 0x000000ffff227224 */ /* 0x000fe200078e0024 */
[----:B------:R-:W-:Y:S01]  /*3380*/  ISETP.GE.AND P4, PT, R47, RZ, PT ;  /* 0x000000ff2f00720c */ /* 0x000fe20003f86270 */
[----:B------:R-:W-:Y:S01]  /*3390*/  IMAD.HI.U32 R39, R222, R41, RZ ;  /* 0x00000029de277227 */ /* 0x000fe200078e00ff */
[----:B------:R-:W-:Y:S02]  /*33a0*/  ISETP.GE.AND P5, PT, R43, RZ, PT ;  /* 0x000000ff2b00720c */ /* 0x000fe40003fa6270 */
[----:B------:R-:W-:Y:S01]  /*33b0*/  IABS R46, R53 ;  /* 0x00000035002e7213 */ /* 0x000fe20000000000 */
[----:B------:R-:W-:Y:S01]  /*33c0*/  @!P2 IMAD.MOV R34, RZ, RZ, -R34 ;  /* 0x000000ffff22a224 */ /* 0x000fe200078e0a22 */
[----:B------:R-:W-:Y:S01]  /*33d0*/  ISETP.GT.U32.AND P2, PT, R223, R37, PT ;  /* 0x00000025df00720c */ /* 0x000fe20003f44070 */
[----:B------:R-:W-:Y:S01]  /*33e0*/  @!P6 IMAD.IADD R35, R35, 0x1, -R223 ;  /* 0x000000012323e824 */ /* 0x000fe200078e0adf */
[----:B------:R-:W-:Y:S01]  /*33f0*/  ISETP.GE.AND P6, PT, R48, RZ, PT ;  /* 0x000000ff3000720c */ /* 0x000fe20003fc6270 */
[----:B------:R-:W-:Y:S01]  /*3400*/  IMAD.MOV R36, RZ, RZ, -R39 ;  /* 0x000000ffff247224 */ /* 0x000fe200078e0a27 */
[----:B------:R-:W-:Y:S01]  /*3410*/  IADD3 R39, -R40, RZ, RZ ;  /* 0x000000ff28277210 */ /* 0x000fe20007ffe1ff */
[----:B------:R-:W-:-:S02]  /*3420*/  @!P1 IMAD.MOV R35, RZ, RZ, -R35 ;  /* 0x000000ffff239224 */ /* 0x000fc400078e0a23 */
[C---:B------:R-:W-:Y:S01]  /*3430*/  IMAD R40, R223.reuse, R36, R41 ;  /* 0x00000024df287224 */ /* 0x040fe200078e0229 */
[----:B------:R-:W-:Y:S01]  /*3440*/  MOV R36, R38 ;  /* 0x0000002600247202 */ /* 0x000fe20000000f00 */
[C---:B------:R-:W-:Y:S02]  /*3450*/  IMAD R39, R223.reuse, R39, R42 ;  /* 0x00000027df277224 */ /* 0x040fe400078e022a */
[C---:B------:R-:W-:Y:S01]  /*3460*/  VIADD R41, R252.reuse, 0x32 ;  /* 0x00000032fc297836 */ /* 0x040fe20000000000 */
[----:B------:R-:W-:Y:S01]  /*3470*/  ISETP.GT.U32.AND P1, PT, R223, R40, PT ;  /* 0x00000028df00720c */ /* 0x000fe20003f24070 */
[----:B------:R-:W-:Y:S01]  /*3480*/  @!P4 IMAD.MOV R36, RZ, RZ, -R36 ;  /* 0x000000ffff24c224 */ /* 0x000fe200078e0a24 */
[----:B------:R-:W-:Y:S01]  /*3490*/  @!P2 IADD3 R37, R37, -R223, RZ ;  /* 0x800000df2525a210 */ /* 0x000fe20007ffe0ff */
[C---:B------:R-:W-:Y:S01]  /*34a0*/  VIADD R42, R252.reuse, 0x33 ;  /* 0x00000033fc2a7836 */ /* 0x040fe20000000000 */
[----:B------:R-:W-:Y:S01]  /*34b0*/  ISETP.GE.AND P4, PT, R41, RZ, PT ;  /* 0x000000ff2900720c */ /* 0x000fe20003f86270 */
[C---:B------:R-:W-:Y:S01]  /*34c0*/  VIADD R54, R252.reuse, 0x36 ;  /* 0x00000036fc367836 */ /* 0x040fe20000000000 */
[----:B------:R-:W-:Y:S01]  /*34d0*/  IABS R41, R41 ;  /* 0x0000002900297213 */ /* 0x000fe20000000000 */
[----:B------:R-:W-:Y:S01]  /*34e0*/  @!P6 IMAD.MOV R37, RZ, RZ, -R37 ;  /* 0x000000ffff25e224 */ /* 0x000fe200078e0a25 */
[C---:B------:R-:W-:Y:S01]  /*34f0*/  ISETP.GT.U32.AND P6, PT, R223.reuse, R39, PT ;  /* 0x00000027df00720c */ /* 0x040fe20003fc4070 */
[----:B------:R-:W-:Y:S01]  /*3500*/  VIADD R55, R252, 0x37 ;  /* 0x00000037fc377836 */ /* 0x000fe20000000000 */
[----:B------:R-:W-:Y:S01]  /*3510*/  ISETP.GE.AND P2, PT, R42, RZ, PT ;  /* 0x000000ff2a00720c */ /* 0x000fe20003f46270 */
[----:B------:R-:W-:Y:S01]  /*3520*/  VIADD R57, R252, 0x39 ;  /* 0x00000039fc397836 */ /* 0x000fe20000000000 */
[----:B------:R-:W-:Y:S01]  /*3530*/  IABS R44, R42 ;  /* 0x0000002a002c7213 */ /* 0x000fe20000000000 */
[----:B------:R-:W-:Y:S01]  /*3540*/  IMAD.MOV.U32 R42, RZ, RZ, R41 ;  /* 0x000000ffff2a7224 */ /* 0x000fe200078e0029 */
[----:B------:R-:W-:Y:S01]  /*3550*/  @!P1 IADD3 R40, R40, -R223, RZ ;  /* 0x800000df28289210 */ /* 0x000fe20007ffe0ff */
[----:B------:R-:W-:Y:S01]  /*3560*/  VIADD R58, R252, 0x3a ;  /* 0x0000003afc3a7836 */ /* 0x000fe20000000000 */
[----:B------:R-:W-:Y:S01]  /*3570*/  IABS R47, R54 ;  /* 0x00000036002f7213 */ /* 0x000fe20000000000 */
[----:B------:R-:W-:Y:S01]  /*3580*/  IMAD.HI.U32 R38, R222, R42, RZ ;  /* 0x0000002ade267227 */ /* 0x000fe200078e00ff */
[----:B------:R-:W-:-:S02]  /*3590*/  ISETP.GT.U32.AND P1, PT, R223, R40, PT ;  /* 0x00000028df00720c */ /* 0x000fc40003f24070 */
[----:B------:R-:W-:Y:S01]  /*35a0*/  IABS R49, R55 ;  /* 0x0000003700317213 */ /* 0x000fe20000000000 */
[----:B------:R-:W-:Y:S01]  /*35b0*/  @!P6 IMAD.IADD R39, R39, 0x1, -R223 ;  /* 0x000000012727e824 */ /* 0x000fe200078e0adf */
[----:B------:R-:W-:Y:S01]  /*35c0*/  IABS R51, R58 ;  /* 0x0000003a00337213 */ /* 0x000fe20000000000 */
[----:B------:R-:W-:Y:S02]  /*35d0*/  IMAD.MOV R43, RZ, RZ, -R38 ;  /* 0x000000ffff2b7224 */ /* 0x000fe400078e0a26 */
[----:B------:R-:W-:Y:S01]  /*35e0*/  IMAD.HI.U32 R38, R222, R45, RZ ;  /* 0x0000002dde267227 */ /* 0x000fe200078e00ff */
[----:B------:R-:W-:-:S03]  /*35f0*/  ISETP.GT.U32.AND P6, PT, R223, R39, PT ;  /* 0x00000027df00720c */ /* 0x000fc60003fc4070 */
[----:B------:R-:W-:Y:S01]  /*3600*/  IMAD.HI.U32 R41, R222, R44, RZ ;  /* 0x0000002cde297227 */ /* 0x000fe200078e00ff */
[----:B------:R-:W-:-:S03]  /*3610*/  IADD3 R38, -R38, RZ, RZ ;  /* 0x000000ff26267210 */ /* 0x000fc60007ffe1ff */
[----:B------:R-:W-:Y:S02]  /*3620*/  IMAD.MOV R41, RZ, RZ, -R41 ;  /* 0x000000ffff297224 */ /* 0x000fe400078e0a29 */
[C---:B------:R-:W-:Y:S02]  /*3630*/  IMAD R42, R223.reuse, R43, R42 ;  /* 0x0000002bdf2a7224 */ /* 0x040fe400078e022a */
[C---:B------:R-:W-:Y:S02]  /*3640*/  IMAD R41, R223.reuse, R41, R44 ;  /* 0x00000029df297224 */ /* 0x040fe400078e022c */
[----:B------:R-:W-:Y:S01]  /*3650*/  IMAD R44, R223, R38, R45 ;  /* 0x00000026df2c7224 */ /* 0x000fe200078e022d */
[----:B------:R-:W-:Y:S01]  /*3660*/  IABS R45, R56 ;  /* 0x00000038002d7213 */ /* 0x000fe20000000000 */
[----:B------:R-:W-:-:S04]  /*3670*/  IMAD.HI.U32 R38, R222, R46, RZ ;  /* 0x0000002ede267227 */ /* 0x000fc800078e00ff */
[----:B------:R-:W-:Y:S01]  /*3680*/  @!P6 IMAD.IADD R39, R39, 0x1, -R223 ;  /* 0x000000012727e824 */ /* 0x000fe200078e0adf */
[----:B------:R-:W-:Y:S01]  /*3690*/  ISETP.GT.U32.AND P6, PT, R223, R41, PT ;  /* 0x00000029df00720c */ /* 0x000fe20003fc4070 */
[----:B------:R-:W-:-:S04]  /*36a0*/  IMAD.HI.U32 R43, R222, R47, RZ ;  /* 0x0000002fde2b7227 */ /* 0x000fc800078e00ff */
[----:B------:R-:W-:Y:S01]  /*36b0*/  @!P1 IMAD.IADD R40, R40, 0x1, -R223 ;  /* 0x0000000128289824 */ /* 0x000fe200078e0adf */
[C---:B------:R-:W-:Y:S01]  /*36c0*/  ISETP.GT.U32.AND P1, PT, R223.reuse, R42, PT ;  /* 0x0000002adf00720c */ /* 0x040fe20003f24070 */
[----:B------:R-:W-:Y:S02]  /*36d0*/  IMAD.MOV R38, RZ, RZ, -R38 ;  /* 0x000000ffff267224 */ /* 0x000fe400078e0a26 */
[----:B------:R-:W-:Y:S02]  /*36e0*/  IMAD.MOV R48, RZ, RZ, -R43 ;  /* 0x000000ffff307224 */ /* 0x000fe400078e0a2b */
[C---:B------:R-:W-:Y:S02]  /*36f0*/  IMAD R43, R223.reuse, R38, R46 ;  /* 0x00000026df2b7224 */ /* 0x040fe400078e022e */
[----:B------:R-:W-:Y:S01]  /*3700*/  IMAD R46, R223, R48, R47 ;  /* 0x00000030df2e7224 */ /* 0x000fe200078e022f */
[----:B------:R-:W-:Y:S01]  /*3710*/  @!P6 IADD3 R41, R41, -R223, RZ ;  /* 0x800000df2929e210 */ /* 0x000fe20007ffe0ff */
[----:B------:R-:W-:Y:S01]  /*3720*/  @!P5 IMAD.MOV R39, RZ, RZ, -R39 ;  /* 0x000000ffff27d224 */ /* 0x000fe200078e0a27 */
[C---:B------:R-:W-:Y:S01]  /*3730*/  ISETP.GT.U32.AND P5, PT, R223.reuse, R43, PT ;  /* 0x0000002bdf00720c */ /* 0x040fe20003fa4070 */
[----:B------:R-:W-:Y:S01]  /*3740*/  IMAD.MOV.U32 R38, RZ, RZ, R40 ;  /* 0x000000ffff267224 */ /* 0x000fe200078e0028 */
[----:B------:R-:W-:Y:S01]  /*3750*/  ISETP.GT.U32.AND P6, PT, R223, R46, PT ;  /* 0x0000002edf00720c */ /* 0x000fe20003fc4070 */
[----:B------:R-:W-:Y:S01]  /*3760*/  @!P1 IMAD.IADD R42, R42, 0x1, -R223 ;  /* 0x000000012a2a9824 */ /* 0x000fe200078e0adf */
[----:B------:R-:W-:Y:S01]  /*3770*/  MOV R47, R45 ;  /* 0x0000002d002f7202 */ /* 0x000fe20000000f00 */
[----:B------:R-:W-:Y:S01]  /*3780*/  IMAD.HI.U32 R45, R222, R49, RZ ;  /* 0x00000031de2d7227 */ /* 0x000fe200078e00ff */
[----:B------:R-:W-:-:S02]  /*3790*/  @!P3 IADD3 R38, -R38, RZ, RZ ;  /* 0x000000ff2626b210 */ /* 0x000fc40007ffe1ff */
[C---:B------:R-:W-:Y:S01]  /*37a0*/  ISETP.GT.U32.AND P3, PT, R223.reuse, R44, PT ;  /* 0x0000002cdf00720c */ /* 0x040fe20003f64070 */
[----:B------:R-:W-:Y:S01]  /*37b0*/  IMAD.HI.U32 R40, R222, R47, RZ ;  /* 0x0000002fde287227 */ /* 0x000fe200078e00ff */
[----:B------:R-:W-:-:S03]  /*37c0*/  ISETP.GT.U32.AND P1, PT, R223, R42, PT ;  /* 0x0000002adf00720c */ /* 0x000fc60003f24070 */
[----:B------:R-:W-:Y:S02]  /*37d0*/  @!P5 IMAD.IADD R43, R43, 0x1, -R223 ;  /* 0x000000012b2bd824 */ /* 0x000fe400078e0adf */
[----:B------:R-:W-:Y:S02]  /*37e0*/  IMAD.MOV R48, RZ, RZ, -R45 ;  /* 0x000000ffff307224 */ /* 0x000fe400078e0a2d */
[----:B------:R-:W-:Y:S01]  /*37f0*/  @!P6 IMAD.IADD R46, R46, 0x1, -R223 ;  /* 0x000000012e2ee824 */ /* 0x000fe200078e0adf */
[C---:B------:R-:W-:Y:S01]  /*3800*/  ISETP.GT.U32.AND P6, PT, R223.reuse, R43, PT ;  /* 0x0000002bdf00720c */ /* 0x040fe20003fc4070 */
[----:B------:R-:W-:Y:S02]  /*3810*/  IMAD.MOV R40, RZ, RZ, -R40 ;  /* 0x000000ffff287224 */ /* 0x000fe400078e0a28 */
[----:B------:R-:W-:Y:S01]  /*3820*/  @!P3 IADD3 R44, R44, -R223, RZ ;  /* 0x800000df2c2cb210 */ /* 0x000fe20007ffe0ff */
[C---:B------:R-:W-:Y:S01]  /*3830*/  IMAD R45, R223.reuse, R48, R49 ;  /* 0x00000030df2d7224 */ /* 0x040fe200078e0231 */
[C---:B------:R-:W-:Y:S01]  /*3840*/  ISETP.GT.U32.AND P3, PT, R223.reuse, R41, PT ;  /* 0x00000029df00720c */ /* 0x040fe20003f64070 */
[C---:B------:R-:W-:Y:S01]  /*3850*/  IMAD R48, R223.reuse, R40, R47 ;  /* 0x00000028df307224 */ /* 0x040fe200078e022f */
[----:B------:R-:W-:Y:S01]  /*3860*/  IABS R47, R57 ;  /* 0x00000039002f7213 */ /* 0x000fe20000000000 */
[----:B------:R-:W-:Y:S01]  /*3870*/  @!P1 IMAD.IADD R42, R42, 0x1, -R223 ;  /* 0x000000012a2a9824 */ /* 0x000fe200078e0adf */
[----:B------:R-:W-:Y:S01]  /*3880*/  ISETP.GE.AND P1, PT, R50, RZ, PT ;  /* 0x000000ff3200720c */ /* 0x000fe20003f26270 */
[----:B------:R-:W-:Y:S01]  /*3890*/  VIADD R61, R252, 0x3b ;  /* 0x0000003bfc3d7836 */ /* 0x000fe20000000000 */
[----:B------:R-:W-:Y:S01]  /*38a0*/  ISETP.GT.U32.AND P5, PT, R223, R44, PT ;  /* 0x0000002cdf00720c */ /* 0x000fe20003fa4070 */
[----:B------:R-:W-:Y:S01]  /*38b0*/  IMAD.MOV.U32 R40, RZ, RZ, R42 ;  /* 0x000000ffff287224 */ /* 0x000fe200078e002a */
[----:B------:R-:W-:Y:S01]  /*38c0*/  @!P6 IADD3 R43, R43, -R223, RZ ;  /* 0x800000df2b2be210 */ /* 0x000fe20007ffe0ff */
[----:B------:R-:W-:Y:S01]  /*38d0*/  IMAD.HI.U32 R42, R222, R47, RZ ;  /* 0x0000002fde2a7227 */ /* 0x000fe200078e00ff */
[----:B------:R-:W-:-:S02]  /*38e0*/  ISETP.GE.AND P6, PT, R53, RZ, PT ;  /* 0x000000ff3500720c */ /* 0x000fc40003fc6270 */
[----:B------:R-:W-:Y:S01]  /*38f0*/  @!P4 IADD3 R40, -R40, RZ, RZ ;  /* 0x000000ff2828c210 */ /* 0x000fe20007ffe1ff */
[----:B------:R-:W-:Y:S01]  /*3900*/  IMAD.MOV R50, RZ, RZ, -R42 ;  /* 0x000000ffff327224 */ /* 0x000fe200078e0a2a */
[----:B------:R-:W-:Y:S01]  /*3910*/  ISETP.GT.U32.AND P4, PT, R223, R46, PT ;  /* 0x0000002edf00720c */ /* 0x000fe20003f84070 */
[----:B------:R-:W-:Y:S01]  /*3920*/  IMAD.HI.U32 R42, R222, R51, RZ ;  /* 0x00000033de2a7227 */ /* 0x000fe200078e00ff */
[----:B------:R-:W-:-:S03]  /*3930*/  IABS R52, R61 ;  /* 0x0000003d00347213 */ /* 0x000fc60000000000 */
[----:B------:R-:W-:Y:S01]  /*3940*/  @!P3 IMAD.IADD R41, R41, 0x1, -R223 ;  /* 0x000000012929b824 */ /* 0x000fe200078e0adf */
[C---:B------:R-:W-:Y:S01]  /*3950*/  ISETP.GT.U32.AND P3, PT, R223.reuse, R45, PT ;  /* 0x0000002ddf00720c */ /* 0x040fe20003f64070 */
[----:B------:R-:W-:Y:S02]  /*3960*/  IMAD.MOV R42, RZ, RZ, -R42 ;  /* 0x000000ffff2a7224 */ /* 0x000fe400078e0a2a */
[C---:B------:R-:W-:Y:S02]  /*3970*/  IMAD R47, R223.reuse, R50, R47 ;  /* 0x00000032df2f7224 */ /* 0x040fe400078e022f */
[C---:B------:R-:W-:Y:S02]  /*3980*/  IMAD R50, R223.reuse, R42, R51 ;  /* 0x0000002adf327224 */ /* 0x040fe400078e0233 */
[----:B------:R-:W-:Y:S02]  /*3990*/  @!P6 IMAD.MOV R43, RZ, RZ, -R43 ;  /* 0x000000ffff2be224 */ /* 0x000fe400078e0a2b */
[----:B------:R-:W-:Y:S01]  /*39a0*/  IMAD.HI.U32 R49, R222, R52, RZ ;  /* 0x00000034de317227 */ /* 0x000fe200078e00ff */
[----:B------:R-:W-:-:S03]  /*39b0*/  ISETP.GT.U32.AND P6, PT, R223, R50, PT ;  /* 0x00000032df00720c */ /* 0x000fc60003fc4070 */
[--C-:B------:R-:W-:Y:S01]  /*39c0*/  @!P3 IMAD.IADD R45, R45, 0x1, -R223.reuse ;  /* 0x000000012d2db824 */ /* 0x100fe200078e0adf */
[----:B------:R-:W-:Y:S01]  /*39d0*/  ISETP.GE.AND P3, PT, R54, RZ, PT ;  /* 0x000000ff3600720c */ /* 0x000fe20003f66270 */
[--C-:B------:R-:W-:Y:S01]  /*39e0*/  @!P5 IMAD.IADD R44, R44, 0x1, -R223.reuse ;  /* 0x000000012c2cd824 */ /* 0x100fe200078e0adf */
[----:B------:R-:W-:Y:S01]  /*39f0*/  IADD3 R49, -R49, RZ, RZ ;  /* 0x000000ff31317210 */ /* 0x000fe20007ffe1ff */
[--C-:B------:R-:W-:Y:S01]  /*3a00*/  @!P4 IMAD.IADD R46, R46, 0x1, -R223.reuse ;  /* 0x000000012e2ec824 */ /* 0x100fe200078e0adf */
[C---:B------:R-:W-:Y:S01]  /*3a10*/  ISETP.GT.U32.AND P5, PT, R223.reuse, R48, PT ;  /* 0x00000030df00720c */ /* 0x040fe20003fa4070 */
[----:B------:R-:W-:Y:S01]  /*3a20*/  VIADD R62, R252, 0x3c ;  /* 0x0000003cfc3e7836 */ /* 0x000fe20000000000 */
[----:B------:R-:W-:Y:S01]  /*3a30*/  MOV R42, R44 ;  /* 0x0000002c002a7202 */ /* 0x000fe20000000f00 */
[C---:B------:R-:W-:Y:S01]  /*3a40*/  IMAD R49, R223.reuse, R49, R52 ;  /* 0x00000031df317224 */ /* 0x040fe200078e0234 */
[----:B------:R-:W-:Y:S01]  /*3a50*/  MOV R44, R46 ;  /* 0x0000002e002c7202 */ /* 0x000fe20000000f00 */
[----:B------:R-:W-:Y:S01]  /*3a60*/  @!P6 IMAD.IADD R50, R50, 0x1, -R223 ;  /* 0x000000013232e824 */ /* 0x000fe200078e0adf */
[----:B------:R-:W-:Y:S01]  /*3a70*/  IABS R52, R62 ;  /* 0x0000003e00347213 */ /* 0x000fe20000000000 */
[----:B------:R-:W-:Y:S01]  /*3a80*/  VIADD R63, R252, 0x3d ;  /* 0x0000003dfc3f7836 */ /* 0x000fe20000000000 */
[C---:B------:R-:W-:Y:S01]  /*3a90*/  ISETP.GT.U32.AND P4, PT, R223.reuse, R47, PT ;  /* 0x0000002fdf00720c */ /* 0x040fe20003f84070 */
[----:B------:R-:W-:Y:S01]  /*3aa0*/  @!P3 IMAD.MOV R44, RZ, RZ, -R44 ;  /* 0x000000ffff2cb224 */ /* 0x000fe200078e0a2c */
[C---:B------:R-:W-:Y:S01]  /*3ab0*/  ISETP.GT.U32.AND P3, PT, R223.reuse, R49, PT ;  /* 0x00000031df00720c */ /* 0x040fe20003f64070 */
[----:B------:R-:W-:Y:S01]  /*3ac0*/  IMAD.HI.U32 R46, R222, R52, RZ ;  /* 0x00000034de2e7227 */ /* 0x000fe200078e00ff */
[----:B------:R-:W-:-:S02]  /*3ad0*/  ISETP.GT.U32.AND P6, PT, R223, R50, PT ;  /* 0x00000032df00720c */ /* 0x000fc40003fc4070 */
[----:B------:R-:W-:Y:S01]  /*3ae0*/  IABS R53, R63 ;  /* 0x0000003f00357213 */ /* 0x000fe20000000000 */
[----:B------:R-:W-:Y:S01]  /*3af0*/  IMAD.MOV R51, RZ, RZ, -R46 ;  /* 0x000000ffff337224 */ /* 0x000fe200078e0a2e */
[----:B------:R-:W-:Y:S01]  /*3b00*/  IABS R54, R64 ;  /* 0x0000004000367213 */ /* 0x000fe20000000000 */
[----:B------:R-:W-:Y:S01]  /*3b10*/  @!P5 IMAD.IADD R48, R48, 0x1, -R223 ;  /* 0x000000013030d824 */ /* 0x000fe200078e0adf */
[----:B------:R-:W-:Y:S01]  /*3b20*/  ISETP.GE.AND P5, PT, R55, RZ, PT ;  /* 0x000000ff3700720c */ /* 0x000fe20003fa6270 */
[----:B------:R-:W-:-:S04]  /*3b30*/  IMAD.HI.U32 R46, R222, R53, RZ ;  /* 0x00000035de2e7227 */ /* 0x000fc800078e00ff */
[----:B------:R-:W-:Y:S02]  /*3b40*/  IMAD R52, R223, R51, R52 ;  /* 0x00000033df347224 */ /* 0x000fe400078e0234 */
[----:B------:R-:W-:Y:S02]  /*3b50*/  IMAD.MOV R46, RZ, RZ, -R46 ;  /* 0x000000ffff2e7224 */ /* 0x000fe400078e0a2e */
[--C-:B------:R-:W-:Y:S02]  /*3b60*/  @!P3 IMAD.IADD R49, R49, 0x1, -R223.reuse ;  /* 0x000000013131b824 */ /* 0x100fe400078e0adf */
[----:B------:R-:W-:Y:S01]  /*3b70*/  @!P6 IMAD.IADD R50, R50, 0x1, -R223 ;  /* 0x000000013232e824 */ /* 0x000fe200078e0adf */
[C---:B------:R-:W-:Y:S01]  /*3b80*/  ISETP.GT.U32.AND P6, PT, R223.reuse, R52, PT ;  /* 0x00000034df00720c */ /* 0x040fe20003fc4070 */
[C---:B------:R-:W-:Y:S01]  /*3b90*/  IMAD R51, R223.reuse, R46, R53 ;  /* 0x0000002edf337224 */ /* 0x040fe200078e0235 */
[----:B------:R-:W-:Y:S01]  /*3ba0*/  ISETP.GT.U32.AND P3, PT, R223, R49, PT ;  /* 0x00000031df00720c */ /* 0x000fe20003f64070 */
[----:B------:R-:W-:Y:S01]  /*3bb0*/  @!P4 IMAD.IADD R47, R47, 0x1, -R223 ;  /* 0x000000012f2fc824 */ /* 0x000fe200078e0adf */
[----:B------:R-:W-:Y:S01]  /*3bc0*/  ISETP.GT.U32.AND P4, PT, R223, R45, PT ;  /* 0x0000002ddf00720c */ /* 0x000fe20003f84070 */
[----:B------:R-:W-:-:S04]  /*3bd0*/  IMAD.HI.U32 R46, R222, R54, RZ ;  /* 0x00000036de2e7227 */ /* 0x000fc800078e00ff */
[----:B------:R-:W-:Y:S01]  /*3be0*/  @!P2 IMAD.MOV R41, RZ, RZ, -R41 ;  /* 0x000000ffff29a224 */ /* 0x000fe200078e0a29 */
[C---:B------:R-:W-:Y:S01]  /*3bf0*/  ISETP.GT.U32.AND P2, PT, R223.reuse, R48, PT ;  /* 0x00000030df00720c */ /* 0x040fe20003f44070 */
[----:B------:R-:W-:Y:S02]  /*3c00*/  IMAD.MOV R46, RZ, RZ, -R46 ;  /* 0x000000ffff2e7224 */ /* 0x000fe400078e0a2e */
[----:B------:R-:W-:Y:S02]  /*3c10*/  VIADD R65, R252, 0x3f ;  /* 0x0000003ffc417836 */ /* 0x000fe40000000000 */
[----:B------:R-:W-:Y:S01]  /*3c20*/  IMAD R54, R223, R46, R54 ;  /* 0x0000002edf367224 */ /* 0x000fe200078e0236 */
[----:B------:R-:W-:Y:S01]  /*3c30*/  @!P3 IADD3 R49, R49, -R223, RZ ;  /* 0x800000df3131b210 */ /* 0x000fe20007ffe0ff */
[----:B------:R-:W-:Y:S01]  /*3c40*/  @!P1 IMAD.MOV R42, RZ, RZ, -R42 ;  /* 0x000000ffff2a9224 */ /* 0x000fe200078e0a2a */
[C---:B------:R-:W-:Y:S01]  /*3c50*/  ISETP.GT.U32.AND P1, PT, R223.reuse, R47, PT ;  /* 0x0000002fdf00720c */ /* 0x040fe20003f24070 */
[--C-:B------:R-:W-:Y:S01]  /*3c60*/  @!P6 IMAD.IADD R52, R52, 0x1, -R223.reuse ;  /* 0x000000013434e824 */ /* 0x100fe200078e0adf */
[----:B------:R-:W-:Y:S01]  /*3c70*/  ISETP.GT.U32.AND P6, PT, R223, R54, PT ;  /* 0x00000036df00720c */ /* 0x000fe20003fc4070 */
[----:B------:R-:W-:Y:S01]  /*3c80*/  @!P4 IMAD.IADD R45, R45, 0x1, -R223 ;  /* 0x000000012d2dc824 */ /* 0x000fe200078e0adf */
[----:B------:R-:W-:Y:S01]  /*3c90*/  ISETP.GE.AND P4, PT, R56, RZ, PT ;  /* 0x000000ff3800720c */ /* 0x000fe20003f86270 */
[----:B------:R-:W-:Y:S01]  /*3ca0*/  VIADD R68, R252, 0x42 ;  /* 0x00000042fc447836 */ /* 0x000fe20000000000 */
[----:B------:R-:W-:Y:S01]  /*3cb0*/  @!P2 IADD3 R48, R48, -R223, RZ ;  /* 0x800000df3030a210 */ /* 0x000fe20007ffe0ff */
[C---:B------:R-:W-:Y:S01]  /*3cc0*/  VIADD R67, R252.reuse, 0x41 ;  /* 0x00000041fc437836 */ /* 0x040fe20000000000 */
[----:B------:R-:W-:Y:S01]  /*3cd0*/  IABS R56, R65 ;  /* 0x0000004100387213 */ /* 0x000fe20000000000 */
[----:B------:R-:W-:Y:S01]  /*3ce0*/  @!P5 IMAD.MOV R45, RZ, RZ, -R45 ;  /* 0x000000ffff2dd224 */ /* 0x000fe200078e0a2d */
[----:B------:R-:W-:Y:S01]  /*3cf0*/  ISETP.GT.U32.AND P3, PT, R223, R51, PT ;  /* 0x00000033df00720c */ /* 0x000fe20003f64070 */
[----:B------:R-:W-:Y:S01]  /*3d00*/  VIADD R72, R252, 0x49 ;  /* 0x00000049fc487836 */ /* 0x000fe20000000000 */
[----:B------:R-:W-:Y:S01]  /*3d10*/  ISETP.GE.AND P2, PT, R57, RZ, PT ;  /* 0x000000ff3900720c */ /* 0x000fe20003f46270 */
[----:B------:R-:W-:Y:S01]  /*3d20*/  IMAD.HI.U32 R46, R222, R56, RZ ;  /* 0x00000038de2e7227 */ /* 0x000fe200078e00ff */
[----:B------:R-:W-:-:S02]  /*3d30*/  IABS R57, R66 ;  /* 0x0000004200397213 */ /* 0x000fc40000000000 */
[----:B------:R-:W-:Y:S01]  /*3d40*/  IABS R59, R67 ;  /* 0x00000043003b7213 */ /* 0x000fe20000000000 */
[----:B------:R-:W-:Y:S02]  /*3d50*/  IMAD.MOV R46, RZ, RZ, -R46 ;  /* 0x000000ffff2e7224 */ /* 0x000fe400078e0a2e */
[----:B------:R-:W-:-:S04]  /*3d60*/  IMAD.HI.U32 R53, R222, R57, RZ ;  /* 0x00000039de357227 */ /* 0x000fc800078e00ff */
[--C-:B------:R-:W-:Y:S01]  /*3d70*/  @!P1 IMAD.IADD R47, R47, 0x1, -R223.reuse ;  /* 0x000000012f2f9824 */ /* 0x100fe200078e0adf */
[----:B------:R-:W-:Y:S01]  /*3d80*/  ISETP.GE.AND P1, PT, R58, RZ, PT ;  /* 0x000000ff3a00720c */ /* 0x000fe20003f26270 */
[--C-:B------:R-:W-:Y:S01]  /*3d90*/  @!P6 IMAD.IADD R54, R54, 0x1, -R223.reuse ;  /* 0x000000013636e824 */ /* 0x100fe200078e0adf */
[----:B------:R-:W-:Y:S01]  /*3da0*/  IADD3 R58, -R53, RZ, RZ ;  /* 0x000000ff353a7210 */ /* 0x000fe20007ffe1ff */
[----:B------:R-:W-:Y:S01]  /*3db0*/  @!P3 IMAD.IADD R51, R51, 0x1, -R223 ;  /* 0x000000013333b824 */ /* 0x000fe200078e0adf */
[----:B------:R-:W-:Y:S01]  /*3dc0*/  ISETP.GE.AND P3, PT, R61, RZ, PT ;  /* 0x000000ff3d00720c */ /* 0x000fe20003f66270 */
[C---:B------:R-:W-:Y:S01]  /*3dd0*/  IMAD R53, R223.reuse, R46, R56 ;  /* 0x0000002edf357224 */ /* 0x040fe200078e0238 */
[----:B------:R-:W-:Y:S01]  /*3de0*/  IABS R46, R68 ;  /* 0x00000044002e7213 */ /* 0x000fe20000000000 */
[C---:B------:R-:W-:Y:S01]  /*3df0*/  IMAD R56, R223.reuse, R58, R57 ;  /* 0x0000003adf387224 */ /* 0x040fe200078e0239 */
[C---:B------:R-:W-:Y:S01]  /*3e00*/  ISETP.GT.U32.AND P5, PT, R223.reuse, R54, PT ;  /* 0x00000036df00720c */ /* 0x040fe20003fa4070 */
[----:B------:R-:W-:Y:S01]  /*3e10*/  IMAD.HI.U32 R55, R222, R59, RZ ;  /* 0x0000003bde377227 */ /* 0x000fe200078e00ff */
[----:B------:R-:W-:-:S03]  /*3e20*/  ISETP.GT.U32.AND P6, PT, R223, R52, PT ;  /* 0x00000034df00720c */ /* 0x000fc60003fc4070 */
[----:B------:R-:W-:Y:S01]  /*3e30*/  IMAD.MOV.U32 R58, RZ, RZ, R46 ;  /* 0x000000ffff3a7224 */ /* 0x000fe200078e002e */
[----:B------:R-:W-:Y:S01]  /*3e40*/  MOV R46, R48 ;  /* 0x00000030002e7202 */ /* 0x000fe20000000f00 */
[----:B------:R-:W-:Y:S01]  /*3e50*/  @!P2 IMAD.MOV R47, RZ, RZ, -R47 ;  /* 0x000000ffff2fa224 */ /* 0x000fe200078e0a2f */
[C---:B------:R-:W-:Y:S01]  /*3e60*/  ISETP.GT.U32.AND P2, PT, R223.reuse, R53, PT ;  /* 0x00000035df00720c */ /* 0x040fe20003f44070 */
[----:B------:R-:W-:Y:S01]  /*3e70*/  IMAD.MOV R60, RZ, RZ, -R55 ;  /* 0x000000ffff3c7224 */ /* 0x000fe200078e0a37 */
[----:B------:R-:W-:Y:S01]  /*3e80*/  MOV R48, R50 ;  /* 0x0000003200307202 */ /* 0x000fe20000000f00 */
[----:B------:R-:W-:Y:S01]  /*3e90*/  @!P4 IMAD.MOV R46, RZ, RZ, -R46 ;  /* 0x000000ffff2ec224 */ /* 0x000fe200078e0a2e */
[----:B------:R-:W-:Y:S01]  /*3ea0*/  ISETP.GT.U32.AND P4, PT, R223, R51, PT ;  /* 0x00000033df00720c */ /* 0x000fe20003f84070 */
[----:B------:R-:W-:Y:S01]  /*3eb0*/  @!P3 IMAD.MOV R49, RZ, RZ, -R49 ;  /* 0x000000ffff31b224 */ /* 0x000fe200078e0a31 */
[----:B------:R-:W-:Y:S01]  /*3ec0*/  ISETP.GE.AND P3, PT, R62, RZ, PT ;  /* 0x000000ff3e00720c */ /* 0x000fe20003f66270 */
[----:B------:R-:W-:Y:S01]  /*3ed0*/  @!P5 IMAD.IADD R54, R54, 0x1, -R223 ;  /* 0x000000013636d824 */ /* 0x000fe200078e0adf */
[----:B------:R-:W-:Y:S01]  /*3ee0*/  ISETP.GE.AND P5, PT, R64, RZ, PT ;  /* 0x000000ff4000720c */ /* 0x000fe20003fa6270 */
[----:B------:R-:W-:Y:S01]  /*3ef0*/  IMAD.HI.U32 R50, R222, R58, RZ ;  /* 0x0000003ade327227 */ /* 0x000fe200078e00ff */
[----:B------:R-:W-:-:S03]  /*3f00*/  @!P6 IADD3 R52, R52, -R223, RZ ;  /* 0x800000df3434e210 */ /* 0x000fc60007ffe0ff */
[----:B------:R-:W-:Y:S01]  /*3f10*/  IMAD R55, R223, R60, R59 ;  /* 0x0000003cdf377224 */ /* 0x000fe200078e023b */
[----:B------:R-:W-:Y:S01]  /*3f20*/  @!P2 IADD3 R53, R53, -R223, RZ ;  /* 0x800000df3535a210 */ /* 0x000fe20007ffe0ff */
[----:B------:R-:W-:Y:S01]  /*3f30*/  IMAD.MOV R57, RZ, RZ, -R50 ;  /* 0x000000ffff397224 */ /* 0x000fe200078e0a32 */
[----:B------:R-:W-:Y:S01]  /*3f40*/  ISETP.GE.AND P2, PT, R65, RZ, PT ;  /* 0x000000ff4100720c */ /* 0x000fe20003f46270 */
[----:B------:R-:W-:Y:S01]  /*3f50*/  @!P1 IMAD.MOV R48, RZ, RZ, -R48 ;  /* 0x000000ffff309224 */ /* 0x000fe200078e0a30 */
[C---:B------:R-:W-:Y:S01]  /*3f60*/  ISETP.GT.U32.AND P1, PT, R223.reuse, R56, PT ;  /* 0x00000038df00720c */ /* 0x040fe20003f24070 */
[----:B------:R-:W-:Y:S01]  /*3f70*/  IMAD.MOV.U32 R50, RZ, RZ, R52 ;  /* 0x000000ffff327224 */ /* 0x000fe200078e0034 */
[C---:B------:R-:W-:Y:S01]  /*3f80*/  ISETP.GT.U32.AND P6, PT, R223.reuse, R55, PT ;  /* 0x00000037df00720c */ /* 0x040fe20003fc4070 */
[----:B------:R-:W-:Y:S01]  /*3f90*/  IMAD R58, R223, R57, R58 ;  /* 0x00000039df3a7224 */ /* 0x000fe200078e023a */
[----:B------:R-:W-:Y:S01]  /*3fa0*/  MOV R52, R54 ;  /* 0x0000003600347202 */ /* 0x000fe20000000f00 */
[--C-:B------:R-:W-:Y:S01]  /*3fb0*/  @!P4 IMAD.IADD R51, R51, 0x1, -R223.reuse ;  /* 0x000000013333c824 */ /* 0x100fe200078e0adf */
[----:B------:R-:W-:Y:S01]  /*3fc0*/  ISETP.GE.AND P4, PT, R63, RZ, PT ;  /* 0x000000ff3f00720c */ /* 0x000fe20003f86270 */
[----:B------:R-:W-:Y:S01]  /*3fd0*/  VIADD R61, R252, 0x43 ;  /* 0x00000043fc3d7836 */ /* 0x000fe20000000000 */
[----:B------:R-:W-:Y:S01]  /*3fe0*/  @!P3 IADD3 R50, -R50, RZ, RZ ;  /* 0x000000ff3232b210 */ /* 0x000fe20007ffe1ff */
[----:B------:R-:W-:Y:S01]  /*3ff0*/  @!P5 IMAD.MOV R52, RZ, RZ, -R52 ;  /* 0x000000ffff34d224 */ /* 0x000fe200078e0a34 */
[C---:B------:R-:W-:Y:S01]  /*4000*/  ISETP.GT.U32.AND P3, PT, R223.reuse, R53, PT ;  /* 0x00000035df00720c */ /* 0x040fe20003f64070 */
[----:B------:R-:W-:Y:S01]  /*4010*/  VIADD R62, R252, 0x44 ;  /* 0x00000044fc3e7836 */ /* 0x000fe20000000000 */
[----:B------:R-:W-:Y:S01]  /*4020*/  ISETP.GT.U32.AND P5, PT, R223, R58, PT ;  /* 0x0000003adf00720c */ /* 0x000fe20003fa4070 */
[--C-:B------:R-:W-:Y:S01]  /*4030*/  @!P1 IMAD.IADD R56, R56, 0x1, -R223.reuse ;  /* 0x0000000138389824 */ /* 0x100fe200078e0adf */
[----:B------:R-:W-:Y:S01]  /*4040*/  IABS R59, R61 ;  /* 0x0000003d003b7213 */ /* 0x000fe20000000000 */
[----:B------:R-:W-:Y:S01]  /*4050*/  @!P6 IMAD.IADD R55, R55, 0x1, -R223 ;  /* 0x000000013737e824 */ /* 0x000fe200078e0adf */
[----:B------:R-:W-:Y:S01]  /*4060*/  IABS R60, R62 ;  /* 0x0000003e003c7213 */ /* 0x000fe20000000000 */
[----:B------:R-:W-:Y:S01]  /*4070*/  VIADD R73, R252, 0x4a ;  /* 0x0000004afc497836 */ /* 0x000fe20000000000 */
[C---:B------:R-:W-:Y:S01]  /*4080*/  ISETP.GT.U32.AND P6, PT, R223.reuse, R56, PT ;  /* 0x00000038df00720c */ /* 0x040fe20003fc4070 */
[----:B------:R-:W-:Y:S01]  /*4090*/  @!P4 IMAD.MOV R51, RZ, RZ, -R51 ;  /* 0x000000ffff33c224 */ /* 0x000fe200078e0a33 */
[----:B------:R-:W-:Y:S01]  /*40a0*/  ISETP.GT.U32.AND P4, PT, R223, R55, PT ;  /* 0x00000037df00720c */ /* 0x000fe20003f84070 */
[----:B------:R-:W-:Y:S01]  /*40b0*/  IMAD.HI.U32 R54, R222, R59, RZ ;  /* 0x0000003bde367227 */ /* 0x000fe200078e00ff */
[----:B------:R-:W-:-:S02]  /*40c0*/  ISETP.GE.AND P1, PT, R66, RZ, PT ;  /* 0x000000ff4200720c */ /* 0x000fc40003f26270 */
[----:B------:R-:W-:Y:S01]  /*40d0*/  IABS R65, R69 ;  /* 0x0000004500417213 */ /* 0x000fe20000000000 */
[--C-:B------:R-:W-:Y:S01]  /*40e0*/  @!P3 IMAD.IADD R53, R53, 0x1, -R223.reuse ;  /* 0x000000013535b824 */ /* 0x100fe200078e0adf */
[----:B------:R-:W-:Y:S01]  /*40f0*/  ISETP.GE.AND P3, PT, R67, RZ, PT ;  /* 0x000000ff4300720c */ /* 0x000fe20003f66270 */
[--C-:B------:R-:W-:Y:S01]  /*4100*/  @!P5 IMAD.IADD R58, R58, 0x1, -R223.reuse ;  /* 0x000000013a3ad824 */ /* 0x100fe200078e0adf */
[----:B------:R-:W-:Y:S01]  /*4110*/  ISETP.GE.AND P5, PT, R62, RZ, PT ;  /* 0x000000ff3e00720c */ /* 0x000fe20003fa6270 */
[----:B------:R-:W-:Y:S01]  /*4120*/  IMAD.HI.U32 R57, R222, R60, RZ ;  /* 0x0000003cde397227 */ /* 0x000fe200078e00ff */
[----:B------:R-:W-:Y:S02]  /*4130*/  @!P2 IADD3 R53, -R53, RZ, RZ ;  /* 0x000000ff3535a210 */ /* 0x000fe40007ffe1ff */
[----:B------:R-:W-:Y:S01]  /*4140*/  ISETP.GT.U32.AND P2, PT, R223, R58, PT ;  /* 0x0000003adf00720c */ /* 0x000fe20003f44070 */
[----:B------:R-:W-:Y:S01]  /*4150*/  IMAD.MOV R54, RZ, RZ, -R54 ;  /* 0x000000ffff367224 */ /* 0x000fe200078e0a36 */
[----:B------:R-:W-:Y:S01]  /*4160*/  @!P4 IADD3 R55, R55, -R223, RZ ;  /* 0x800000df3737c210 */ /* 0x000fe20007ffe0ff */
[----:B------:R-:W-:Y:S01]  /*4170*/  @!P6 IMAD.IADD R56, R56, 0x1, -R223 ;  /* 0x000000013838e824 */ /* 0x000fe200078e0adf */
[----:B------:R-:W-:Y:S01]  /*4180*/  ISETP.GE.AND P4, PT, R61, RZ, PT ;  /* 0x000000ff3d00720c */ /* 0x000fe20003f86270 */
[----:B------:R-:W-:Y:S01]  /*4190*/  IMAD.MOV R61, RZ, RZ, -R57 ;  /* 0x000000ffff3d7224 */ /* 0x000fe200078e0a39 */
[----:B------:R-:W-:Y:S01]  /*41a0*/  ISETP.GE.AND P6, PT, R68, RZ, PT ;  /* 0x000000ff4400720c */ /* 0x000fe20003fc6270 */
[----:B------:R-:W-:Y:S01]  /*41b0*/  IMAD R57, R223, R54, R59 ;  /* 0x00000036df397224 */ /* 0x000fe200078e023b */
[----:B------:R-:W-:Y:S01]  /*41c0*/  IABS R66, R72 ;  /* 0x0000004800427213 */ /* 0x000fe20000000000 */
[----:B------:R-:W-:Y:S01]  /*41d0*/  IMAD.MOV.U32 R54, RZ, RZ, R56 ;  /* 0x000000ffff367224 */ /* 0x000fe200078e0038 */
[----:B------:R-:W-:Y:S01]  /*41e0*/  IABS R67, R73 ;  /* 0x0000004900437213 */ /* 0x000fe20000000000 */
[----:B------:R-:W-:Y:S01]  /*41f0*/  VIADD R56, R252, 0x46 ;  /* 0x00000046fc387836 */ /* 0x000fe20000000000 */
[----:B------:R-:W-:Y:S01]  /*4200*/  IABS R68, R74 ;  /* 0x0000004a00447213 */ /* 0x000fe20000000000 */
[----:B------:R-:W-:-:S02]  /*4210*/  @!P2 IMAD.IADD R58, R58, 0x1, -R223 ;  /* 0x000000013a3aa824 */ /* 0x000fc400078e0adf */
[----:B------:R-:W-:Y:S01]  /*4220*/  VIADD R59, R252, 0x45 ;  /* 0x00000045fc3b7836 */ /* 0x000fe20000000000 */
[----:B------:R-:W-:Y:S01]  /*4230*/  ISETP.GE.AND P2, PT, R56, RZ, PT ;  /* 0x000000ff3800720c */ /* 0x000fe20003f46270 */
[C---:B------:R-:W-:Y:S01]  /*4240*/  IMAD R60, R223.reuse, R61, R60 ;  /* 0x0000003ddf3c7224 */ /* 0x040fe200078e023c */
[----:B------:R-:W-:Y:S01]  /*4250*/  IABS R63, R56 ;  /* 0x00000038003f7213 */ /* 0x000fe20000000000 */
[----:B------:R-:W-:Y:S01]  /*4260*/  IMAD.MOV.U32 R56, RZ, RZ, R58 ;  /* 0x000000ffff387224 */ /* 0x000fe200078e003a */
[----:B------:R-:W-:Y:S01]  /*4270*/  IABS R61, R59 ;  /* 0x0000003b003d7213 */ /* 0x000fe20000000000 */
[----:B------:R-:W-:Y:S01]  /*4280*/  @!P1 IMAD.MOV R54, RZ, RZ, -R54 ;  /* 0x000000ffff369224 */ /* 0x000fe200078e0a36 */
[C---:B------:R-:W-:Y:S01]  /*4290*/  ISETP.GT.U32.AND P1, PT, R223.reuse, R57, PT ;  /* 0x00000039df00720c */ /* 0x040fe20003f24070 */
[----:B------:R-:W-:Y:S01]  /*42a0*/  @!P6 IMAD.MOV R56, RZ, RZ, -R56 ;  /* 0x000000ffff38e224 */ /* 0x000fe200078e0a38 */
[----:B------:R-:W-:Y:S01]  /*42b0*/  ISETP.GT.U32.AND P6, PT, R223, R60, PT ;  /* 0x0000003cdf00720c */ /* 0x000fe20003fc4070 */
[----:B------:R-:W-:Y:S01]  /*42c0*/  @!P3 IMAD.MOV R55, RZ, RZ, -R55 ;  /* 0x000000ffff37b224 */ /* 0x000fe200078e0a37 */
[----:B------:R-:W-:Y:S01]  /*42d0*/  ISETP.GE.AND P3, PT, R59, RZ, PT ;  /* 0x000000ff3b00720c */ /* 0x000fe20003f66270 */
[----:B------:R-:W-:-:S04]  /*42e0*/  IMAD.HI.U32 R59, R222, R61, RZ ;  /* 0x0000003dde3b7227 */ /* 0x000fc800078e00ff */
[----:B------:R-:W-:Y:S01]  /*42f0*/  IMAD.HI.U32 R58, R222, R63, RZ ;  /* 0x0000003fde3a7227 */ /* 0x000fe200078e00ff */
[----:B------:R-:W-:-:S03]  /*4300*/  IADD3 R62, -R59, RZ, RZ ;  /* 0x000000ff3b3e7210 */ /* 0x000fc60007ffe1ff */
[----:B------:R-:W-:Y:S02]  /*4310*/  IMAD.MOV R64, RZ, RZ, -R58 ;  /* 0x000000ffff407224 */ /* 0x000fe400078e0a3a */
[----:B------:R-:W-:Y:S02]  /*4320*/  @!P6 IMAD.IADD R60, R60, 0x1, -R223 ;  /* 0x000000013c3ce824 */ /* 0x000fe400078e0adf */
[C---:B------:R-:W-:Y:S01]  /*4330*/  IMAD R59, R223.reuse, R62, R61 ;  /* 0x0000003edf3b7224 */ /* 0x040fe200078e023d */
[----:B------:R-:W-:Y:S01]  /*4340*/  IABS R61, R71 ;  /* 0x00000047003d7213 */ /* 0x000fe20000000000 */
[----:B------:R-:W-:Y:S01]  /*4350*/  IMAD.HI.U32 R58, R222, R65, RZ ;  /* 0x00000041de3a7227 */ /* 0x000fe200078e00ff */
[----:B------:R-:W-:-:S03]  /*4360*/  ISETP.GT.U32.AND P6, PT, R223, R60, PT ;  /* 0x0000003cdf00720c */ /* 0x000fc60003fc4070 */
[----:B------:R-:W-:Y:S02]  /*4370*/  @!P1 IMAD.IADD R57, R57, 0x1, -R223 ;  /* 0x0000000139399824 */ /* 0x000fe400078e0adf */
[C---:B------:R-:W-:Y:S01]  /*4380*/  IMAD R62, R223.reuse, R64, R63 ;  /* 0x00000040df3e7224 */ /* 0x040fe200078e023f */
[----:B------:R-:W-:Y:S01]  /*4390*/  MOV R64, R61 ;  /* 0x0000003d00407202 */ /* 0x000fe20000000f00 */
[----:B------:R-:W-:Y:S01]  /*43a0*/  IMAD.MOV R58, RZ, RZ, -R58 ;  /* 0x000000ffff3a7224 */ /* 0x000fe200078e0a3a */
[----:B------:R-:W-:Y:S01]  /*43b0*/  ISETP.GT.U32.AND P1, PT, R223, R57, PT ;  /* 0x00000039df00720c */ /* 0x000fe20003f24070 */
[----:B------:R-:W-:-:S04]  /*43c0*/  IMAD.HI.U32 R63, R222, R66, RZ ;  /* 0x00000042de3f7227 */ /* 0x000fc800078e00ff */
[C---:B------:R-:W-:Y:S01]  /*43d0*/  IMAD R61, R223.reuse, R58, R65 ;  /* 0x0000003adf3d7224 */ /* 0x040fe200078e0241 */
[----:B------:R-:W-:Y:S01]  /*43e0*/  @!P6 IADD3 R60, R60, -R223, RZ ;  /* 0x800000df3c3ce210 */ /* 0x000fe20007ffe0ff */
[----:B------:R-:W-:Y:S01]  /*43f0*/  IMAD.HI.U32 R58, R222, R64, RZ ;  /* 0x00000040de3a7227 */ /* 0x000fe200078e00ff */
[----:B------:R-:W-:-:S03]  /*4400*/  ISETP.GT.U32.AND P6, PT, R223, R62, PT ;  /* 0x0000003edf00720c */ /* 0x000fc60003fc4070 */
[----:B------:R-:W-:Y:S02]  /*4410*/  IMAD.MOV R58, RZ, RZ, -R58 ;  /* 0x000000ffff3a7224 */ /* 0x000fe400078e0a3a */
[----:B------:R-:W-:Y:S02]  /*4420*/  IMAD.MOV R63, RZ, RZ, -R63 ;  /* 0x000000ffff3f7224 */ /* 0x000fe400078e0a3f */
[----:B------:R-:W-:Y:S02]  /*4430*/  IMAD R64, R223, R58, R64 ;  /* 0x0000003adf407224 */ /* 0x000fe400078e0240 */
[----:B------:R-:W-:-:S04]  /*4440*/  IMAD.HI.U32 R58, R222, R67, RZ ;  /* 0x00000043de3a7227 */ /* 0x000fc800078e00ff */
[--C-:B------:R-:W-:Y:S01]  /*4450*/  @!P1 IMAD.IADD R57, R57, 0x1, -R223.reuse ;  /* 0x0000000139399824 */ /* 0x100fe200078e0adf */
[C---:B------:R-:W-:Y:S01]  /*4460*/  ISETP.GT.U32.AND P1, PT, R223.reuse, R59, PT ;  /* 0x0000003bdf00720c */ /* 0x040fe20003f24070 */
[C---:B------:R-:W-:Y:S02]  /*4470*/  IMAD R63, R223.reuse, R63, R66 ;  /* 0x0000003fdf3f7224 */ /* 0x040fe400078e0242 */
[----:B------:R-:W-:Y:S02]  /*4480*/  IMAD.MOV R66, RZ, RZ, -R58 ;  /* 0x000000ffff427224 */ /* 0x000fe400078e0a3a */
[----:B------:R-:W-:Y:S02]  /*4490*/  IMAD.MOV.U32 R58, RZ, RZ, R60 ;  /* 0x000000ffff3a7224 */ /* 0x000fe400078e003c */
[----:B------:R-:W-:Y:S01]  /*44a0*/  @!P6 IMAD.IADD R62, R62, 0x1, -R223 ;  /* 0x000000013e3ee824 */ /* 0x000fe200078e0adf */
[C---:B------:R-:W-:Y:S01]  /*44b0*/  ISETP.GT.U32.AND P6, PT, R223.reuse, R63, PT ;  /* 0x0000003fdf00720c */ /* 0x040fe20003fc4070 */
[----:B------:R-:W-:Y:S01]  /*44c0*/  @!P5 IMAD.MOV R58, RZ, RZ, -R58 ;  /* 0x000000ffff3ad224 */ /* 0x000fe200078e0a3a */
[C---:B------:R-:W-:Y:S01]  /*44d0*/  ISETP.GT.U32.AND P5, PT, R223.reuse, R64, PT ;  /* 0x00000040df00720c */ /* 0x040fe20003fa4070 */
[----:B------:R-:W-:Y:S01]  /*44e0*/  @!P4 IMAD.MOV R57, RZ, RZ, -R57 ;  /* 0x000000ffff39c224 */ /* 0x000fe200078e0a39 */
[----:B------:R-:W-:Y:S01]  /*44f0*/  ISETP.GT.U32.AND P4, PT, R223, R61, PT ;  /* 0x0000003ddf00720c */ /* 0x000fe20003f84070 */
[----:B------:R-:W-:-:S02]  /*4500*/  @!P1 IMAD.IADD R59, R59, 0x1, -R223 ;  /* 0x000000013b3b9824 */ /* 0x000fc400078e0adf */
[----:B------:R-:W-:-:S03]  /*4510*/  IMAD.HI.U32 R65, R222, R68, RZ ;  /* 0x00000044de417227 */ /* 0x000fc600078e00ff */
[----:B------:R-:W-:Y:S01]  /*4520*/  ISETP.GT.U32.AND P1, PT, R223, R59, PT ;  /* 0x0000003bdf00720c */ /* 0x000fe20003f24070 */
[----:B------:R-:W-:Y:S01]  /*4530*/  VIADD R76, R252, 0x4d ;  /* 0x0000004dfc4c7836 */ /* 0x000fe20000000000 */
[----:B------:R-:W-:Y:S01]  /*4540*/  IADD3 R65, -R65, RZ, RZ ;  /* 0x000000ff41417210 */ /* 0x000fe20007ffe1ff */
[--C-:B------:R-:W-:Y:S02]  /*4550*/  @!P6 IMAD.IADD R63, R63, 0x1, -R223.reuse ;  /* 0x000000013f3fe824 */ /* 0x100fe400078e0adf */
[----:B------:R-:W-:Y:S01]  /*4560*/  @!P5 IADD3 R64, R64, -R223, RZ ;  /* 0x800000df4040d210 */ /* 0x000fe20007ffe0ff */
[----:B------:R-:W-:Y:S02]  /*4570*/  VIADD R79, R252, 0x4e ;  /* 0x0000004efc4f7836 */ /* 0x000fe40000000000 */
[----:B------:R-:W-:Y:S01]  /*4580*/  IMAD R65, R223, R65, R68 ;  /* 0x00000041df417224 */ /* 0x000fe200078e0244 */
[----:B------:R-:W-:Y:S01]  /*4590*/  IABS R68, R75 ;  /* 0x0000004b00447213 */ /* 0x000fe20000000000 */
[----:B------:R-:W-:Y:S01]  /*45a0*/  @!P4 IMAD.IADD R61, R61, 0x1, -R223 ;  /* 0x000000013d3dc824 */ /* 0x000fe200078e0adf */
[C---:B------:R-:W-:Y:S01]  /*45b0*/  ISETP.GT.U32.AND P6, PT, R223.reuse, R64, PT ;  /* 0x00000040df00720c */ /* 0x040fe20003fc4070 */
[C---:B------:R-:W-:Y:S01]  /*45c0*/  IMAD R66, R223.reuse, R66, R67 ;  /* 0x00000042df427224 */ /* 0x040fe200078e0243 */
[----:B------:R-:W-:Y:S01]  /*45d0*/  ISETP.GT.U32.AND P4, PT, R223, R62, PT ;  /* 0x0000003edf00720c */ /* 0x000fe20003f84070 */
[----:B------:R-:W-:Y:S01]  /*45e0*/  IMAD.HI.U32 R60, R222, R68, RZ ;  /* 0x00000044de3c7227 */ /* 0x000fe200078e00ff */
[----:B------:R-:W-:-:S02]  /*45f0*/  IABS R70, R79 ;  /* 0x0000004f00467213 */ /* 0x000fc40000000000 */
[----:B------:R-:W-:Y:S01]  /*4600*/  ISETP.GT.U32.AND P5, PT, R223, R61, PT ;  /* 0x0000003ddf00720c */ /* 0x000fe20003fa4070 */
[----:B------:R-:W-:Y:S01]  /*4610*/  @!P1 IMAD.IADD R59, R59, 0x1, -R223 ;  /* 0x000000013b3b9824 */ /* 0x000fe200078e0adf */
[----:B------:R-:W-:Y:S01]  /*4620*/  ISETP.GE.AND P1, PT, R69, RZ, PT ;  /* 0x000000ff4500720c */ /* 0x000fe20003f26270 */
[----:B------:R-:W-:Y:S01]  /*4630*/  VIADD R81, R252, 0x50 ;  /* 0x00000050fc517836 */ /* 0x000fe20000000000 */
[----:B------:R-:W-:Y:S01]  /*4640*/  IABS R69, R76 ;  /* 0x0000004c00457213 */ /* 0x000fe20000000000 */
[----:B------:R-:W-:Y:S01]  /*4650*/  @!P3 IMAD.MOV R59, RZ, RZ, -R59 ;  /* 0x000000ffff3bb224 */ /* 0x000fe200078e0a3b */
[----:B------:R-:W-:Y:S01]  /*4660*/  IADD3 R67, -R60, RZ, RZ ;  /* 0x000000ff3c437210 */ /* 0x000fe20007ffe1ff */
[----:B------:R-:W-:Y:S01]  /*4670*/  @!P6 IMAD.IADD R64, R64, 0x1, -R223 ;  /* 0x000000014040e824 */ /* 0x000fe200078e0adf */
[----:B------:R-:W-:Y:S01]  /*4680*/  ISETP.GE.AND P6, PT, R71, RZ, PT ;  /* 0x000000ff4700720c */ /* 0x000fe20003fc6270 */
[----:B------:R-:W-:Y:S01]  /*4690*/  IMAD.HI.U32 R60, R222, R69, RZ ;  /* 0x00000045de3c7227 */ /* 0x000fe200078e00ff */
[----:B------:R-:W-:-:S03]  /*46a0*/  ISETP.GT.U32.AND P3, PT, R223, R63, PT ;  /* 0x0000003fdf00720c */ /* 0x000fc60003f64070 */
[----:B------:R-:W-:Y:S01]  /*46b0*/  @!P4 IMAD.IADD R62, R62, 0x1, -R223 ;  /* 0x000000013e3ec824 */ /* 0x000fe200078e0adf */
[C---:B------:R-:W-:Y:S01]  /*46c0*/  ISETP.GT.U32.AND P4, PT, R223.reuse, R66, PT ;  /* 0x00000042df00720c */ /* 0x040fe20003f84070 */
[----:B------:R-:W-:Y:S02]  /*46d0*/  IMAD R68, R223, R67, R68 ;  /* 0x00000043df447224 */ /* 0x000fe400078e0244 */
[----:B------:R-:W-:-:S04]  /*46e0*/  IMAD.HI.U32 R67, R222, R70, RZ ;  /* 0x00000046de437227 */ /* 0x000fc800078e00ff */
[----:B------:R-:W-:Y:S02]  /*46f0*/  IMAD.MOV R60, RZ, RZ, -R60 ;  /* 0x000000ffff3c7224 */ /* 0x000fe400078e0a3c */
[----:B------:R-:W-:Y:S01]  /*4700*/  IMAD.MOV R71, RZ, RZ, -R67 ;  /* 0x000000ffff477224 */ /* 0x000fe200078e0a43 */
[----:B------:R-:W-:Y:S01]  /*4710*/  @!P3 IADD3 R63, R63, -R223, RZ ;  /* 0x800000df3f3fb210 */ /* 0x000fe20007ffe0ff */
[C---:B------:R-:W-:Y:S01]  /*4720*/  IMAD R67, R223.reuse, R60, R69 ;  /* 0x0000003cdf437224 */ /* 0x040fe200078e0245 */
[----:B------:R-:W-:Y:S01]  /*4730*/  IABS R69, R80 ;  /* 0x0000005000457213 */ /* 0x000fe20000000000 */
[----:B------:R-:W-:Y:S01]  /*4740*/  IMAD.MOV.U32 R60, RZ, RZ, R62 ;  /* 0x000000ffff3c7224 */ /* 0x000fe200078e003e */
[C---:B------:R-:W-:Y:S01]  /*4750*/  ISETP.GT.U32.AND P3, PT, R223.reuse, R68, PT ;  /* 0x00000044df00720c */ /* 0x040fe20003f64070 */
[----:B------:R-:W-:Y:S02]  /*4760*/  IMAD.MOV.U32 R62, RZ, RZ, R64 ;  /* 0x000000ffff3e7224 */ /* 0x000fe400078e0040 */
[--C-:B------:R-:W-:Y:S01]  /*4770*/  @!P4 IMAD.IADD R66, R66, 0x1, -R223.reuse ;  /* 0x000000014242c824 */ /* 0x100fe200078e0adf */
[----:B------:R-:W-:Y:S01]  /*4780*/  ISETP.GE.AND P4, PT, R72, RZ, PT ;  /* 0x000000ff4800720c */ /* 0x000fe20003f86270 */
[----:B------:R-:W-:Y:S01]  /*4790*/  @!P6 IMAD.MOV R62, RZ, RZ, -R62 ;  /* 0x000000ffff3ee224 */ /* 0x000fe200078e0a3e */
[C---:B------:R-:W-:Y:S01]  /*47a0*/  ISETP.GT.U32.AND P6, PT, R223.reuse, R67, PT ;  /* 0x00000043df00720c */ /* 0x040fe20003fc4070 */
[----:B------:R-:W-:Y:S01]  /*47b0*/  IMAD R70, R223, R71, R70 ;  /* 0x00000047df467224 */ /* 0x000fe200078e0246 */
[----:B------:R-:W-:Y:S01]  /*47c0*/  IABS R71, R81 ;  /* 0x0000005100477213 */ /* 0x000fe20000000000 */
[----:B------:R-:W-:Y:S01]  /*47d0*/  @!P5 IMAD.IADD R61, R61, 0x1, -R223 ;  /* 0x000000013d3dd824 */ /* 0x000fe200078e0adf */
[----:B------:R-:W-:Y:S01]  /*47e0*/  ISETP.GT.U32.AND P5, PT, R223, R65, PT ;  /* 0x00000041df00720c */ /* 0x000fe20003fa4070 */
[----:B------:R-:W-:Y:S01]  /*47f0*/  IMAD.HI.U32 R64, R222, R69, RZ ;  /* 0x00000045de407227 */ /* 0x000fe200078e00ff */
[----:B------:R-:W-:-:S03]  /*4800*/  @!P2 IADD3 R60, -R60, RZ, RZ ;  /* 0x000000ff3c3ca210 */ /* 0x000fc60007ffe1ff */
[----:B------:R-:W-:Y:S02]  /*4810*/  IMAD.MOV R72, RZ, RZ, -R64 ;  /* 0x000000ffff487224 */ /* 0x000fe400078e0a40 */
[----:B------:R-:W-:Y:S01]  /*4820*/  @!P4 IADD3 R63, -R63, RZ, RZ ;  /* 0x000000ff3f3fc210 */ /* 0x000fe20007ffe1ff */
[----:B------:R-:W-:Y:S01]  /*4830*/  IMAD.HI.U32 R64, R222, R71, RZ ;  /* 0x00000047de407227 */ /* 0x000fe200078e00ff */
[----:B------:R-:W-:-:S03]  /*4840*/  ISETP.GT.U32.AND P4, PT, R223, R70, PT ;  /* 0x00000046df00720c */ /* 0x000fc60003f84070 */
[--C-:B------:R-:W-:Y:S01]  /*4850*/  @!P6 IMAD.IADD R67, R67, 0x1, -R223.reuse ;  /* 0x000000014343e824 */ /* 0x100fe200078e0adf */
[----:B------:R-:W-:Y:S01]  /*4860*/  IADD3 R64, -R64, RZ, RZ ;  /* 0x000000ff40407210 */ /* 0x000fe20007ffe1ff */
[----:B------:R-:W-:Y:S02]  /*4870*/  VIADD R82, R252, 0x51 ;  /* 0x00000051fc527836 */ /* 0x000fe40000000000 */
[----:B------:R-:W-:Y:S01]  /*4880*/  @!P5 IMAD.IADD R65, R65, 0x1, -R223 ;  /* 0x000000014141d824 */ /* 0x000fe200078e0adf */
[C---:B------:R-:W-:Y:S01]  /*4890*/  ISETP.GT.U32.AND P6, PT, R223.reuse, R67, PT ;  /* 0x00000043df00720c */ /* 0x040fe20003fc4070 */
[----:B------:R-:W-:Y:S01]  /*48a0*/  IMAD R69, R223, R72, R69 ;  /* 0x00000048df457224 */ /* 0x000fe200078e0245 */
[----:B------:R-:W-:Y:S01]  /*48b0*/  ISETP.GE.AND P5, PT, R73, RZ, PT ;  /* 0x000000ff4900720c */ /* 0x000fe20003fa6270 */
[C---:B------:R-:W-:Y:S01]  /*48c0*/  IMAD R72, R223.reuse, R64, R71 ;  /* 0x00000040df487224 */ /* 0x040fe200078e0247 */
[----:B------:R-:W-:Y:S01]  /*48d0*/  IABS R73, R82 ;  /* 0x0000005200497213 */ /* 0x000fe20000000000 */
[--C-:B------:R-:W-:Y:S01]  /*48e0*/  @!P4 IMAD.IADD R70, R70, 0x1, -R223.reuse ;  /* 0x000000014646c824 */ /* 0x100fe200078e0adf */
[C---:B------:R-:W-:Y:S01]  /*48f0*/  ISETP.GT.U32.AND P2, PT, R223.reuse, R65, PT ;  /* 0x00000041df00720c */ /* 0x040fe20003f44070 */
[----:B------:R-:W-:Y:S01]  /*4900*/  @!P3 IMAD.IADD R68, R68, 0x1, -R223 ;  /* 0x000000014444b824 */ /* 0x000fe200078e0adf */
[C---:B------:R-:W-:Y:S01]  /*4910*/  ISETP.GT.U32.AND P3, PT, R223.reuse, R66, PT ;  /* 0x00000042df00720c */ /* 0x040fe20003f64070 */
[----:B------:R-:W-:Y:S01]  /*4920*/  IMAD.HI.U32 R64, R222, R73, RZ ;  /* 0x00000049de407227 */ /* 0x000fe200078e00ff */
[----:B------:R-:W-:-:S03]  /*4930*/  ISETP.GT.U32.AND P4, PT, R223, R70, PT ;  /* 0x00000046df00720c */ /* 0x000fc60003f84070 */
[----:B------:R-:W-:Y:S01]  /*4940*/  @!P6 IADD3 R67, R67, -R223, RZ ;  /* 0x800000df4343e210 */ /* 0x000fe20007ffe0ff */
[----:B------:R-:W-:Y:S01]  /*4950*/  IMAD.MOV R64, RZ, RZ, -R64 ;  /* 0x000000ffff407224 */ /* 0x000fe200078e0a40 */
[C---:B------:R-:W-:Y:S01]  /*4960*/  ISETP.GT.U32.AND P6, PT, R223.reuse, R69, PT ;  /* 0x00000045df00720c */ /* 0x040fe20003fc4070 */
[----:B------:R-:W-:Y:S01]  /*4970*/  @!P1 IMAD.MOV R61, RZ, RZ, -R61 ;  /* 0x000000ffff3d9224 */ /* 0x000fe200078e0a3d */
[C---:B------:R-:W-:Y:S01]  /*4980*/  ISETP.GT.U32.AND P1, PT, R223.reuse, R68, PT ;  /* 0x00000044df00720c */ /* 0x040fe20003f24070 */
[----:B------:R-:W-:Y:S02]  /*4990*/  IMAD R71, R223, R64, R73 ;  /* 0x00000040df477224 */ /* 0x000fe400078e0249 */
[C---:B------:R-:W-:Y:S02]  /*49a0*/  VIADD R83, R252.reuse, 0x52 ;  /* 0x00000052fc537836 */ /* 0x040fe40000000000 */
[--C-:B------:R-:W-:Y:S01]  /*49b0*/  @!P2 IMAD.IADD R65, R65, 0x1, -R223.reuse ;  /* 0x000000014141a824 */ /* 0x100fe200078e0adf */
[----:B------:R-:W-:Y:S01]  /*49c0*/  ISETP.GE.AND P2, PT, R75, RZ, PT ;  /* 0x000000ff4b00720c */ /* 0x000fe20003f46270 */
[----:B------:R-:W-:Y:S01]  /*49d0*/  VIADD R85, R252, 0x54 ;  /* 0x00000054fc557836 */ /* 0x000fe20000000000 */
[----:B------:R-:W-:Y:S01]  /*49e0*/  IABS R75, R83 ;  /* 0x00000053004b7213 */ /* 0x000fe20000000000 */
[--C-:B------:R-:W-:Y:S01]  /*49f0*/  @!P4 IMAD.IADD R70, R70, 0x1, -R223.reuse ;  /* 0x000000014646c824 */ /* 0x100fe200078e0adf */
[----:B------:R-:W-:Y:S01]  /*4a00*/  ISETP.GT.U32.AND P4, PT, R223, R72, PT ;  /* 0x00000048df00720c */ /* 0x000fe20003f84070 */
[----:B------:R-:W-:Y:S01]  /*4a10*/  @!P3 IMAD.IADD R66, R66, 0x1, -R223 ;  /* 0x000000014242b824 */ /* 0x000fe200078e0adf */
[----:B------:R-:W-:Y:S01]  /*4a20*/  @!P6 IADD3 R69, R69, -R223, RZ ;  /* 0x800000df4545e210 */ /* 0x000fe20007ffe0ff */
[----:B------:R-:W-:Y:S01]  /*4a30*/  VIADD R84, R252, 0x53 ;  /* 0x00000053fc547836 */ /* 0x000fe20000000000 */
[----:B------:R-:W-:Y:S01]  /*4a40*/  ISETP.GT.U32.AND P6, PT, R223, R71, PT ;  /* 0x00000047df00720c */ /* 0x000fe20003fc4070 */
[----:B------:R-:W-:Y:S01]  /*4a50*/  IMAD.HI.U32 R64, R222, R75, RZ ;  /* 0x0000004bde407227 */ /* 0x000fe200078e00ff */
[----:B------:R-:W-:-:S02]  /*4a60*/  ISETP.GE.AND P3, PT, R74, RZ, PT ;  /* 0x000000ff4a00720c */ /* 0x000fc40003f66270 */
[----:B------:R-:W-:Y:S01]  /*4a70*/  IABS R77, R85 ;  /* 0x00000055004d7213 */ /* 0x000fe20000000000 */
[----:B------:R-:W-:Y:S01]  /*4a80*/  IMAD.MOV R64, RZ, RZ, -R64 ;  /* 0x000000ffff407224 */ /* 0x000fe200078e0a40 */
[----:B------:R-:W-:Y:S01]  /*4a90*/  @!P1 IADD3 R68, R68, -R223, RZ ;  /* 0x800000df44449210 */ /* 0x000fe20007ffe0ff */
[----:B------:R-:W-:Y:S01]  /*4aa0*/  VIADD R86, R252, 0x55 ;  /* 0x00000055fc567836 */ /* 0x000fe20000000000 */
[----:B------:R-:W-:Y:S01]  /*4ab0*/  ISETP.GE.AND P1, PT, R76, RZ, PT ;  /* 0x000000ff4c00720c */ /* 0x000fe20003f26270 */
[----:B------:R-:W-:Y:S01]  /*4ac0*/  IMAD.HI.U32 R74, R222, R77, RZ ;  /* 0x0000004dde4a7227 */ /* 0x000fe200078e00ff */
[----:B------:R-:W-:Y:S02]  /*4ad0*/  IABS R76, R84 ;  /* 0x00000054004c7213 */ /* 0x000fe40000000000 */
[----:B------:R-:W-:Y:S01]  /*4ae0*/  @!P4 IADD3 R72, R72, -R223, RZ ;  /* 0x800000df4848c210 */ /* 0x000fe20007ffe0ff */
[----:B------:R-:W-:Y:S01]  /*4af0*/  @!P6 IMAD.IADD R71, R71, 0x1, -R223 ;  /* 0x000000014747e824 */ /* 0x000fe200078e0adf */
[----:B------:R-:W-:Y:S01]  /*4b00*/  ISETP.GT.U32.AND P6, PT, R223, R69, PT ;  /* 0x00000045df00720c */ /* 0x000fe20003fc4070 */
[----:B------:R-:W-:Y:S01]  /*4b10*/  IMAD.HI.U32 R73, R222, R76, RZ ;  /* 0x0000004cde497227 */ /* 0x000fe200078e00ff */
[----:B------:R-:W-:-:S02]  /*4b20*/  ISETP.GE.AND P4, PT, R79, RZ, PT ;  /* 0x000000ff4f00720c */ /* 0x000fc40003f86270 */
[----:B------:R-:W-:Y:S01]  /*4b30*/  @!P3 IADD3 R65, -R65, RZ, RZ ;  /* 0x000000ff4141b210 */ /* 0x000fe20007ffe1ff */
[----:B------:R-:W-:Y:S01]  /*4b40*/  IMAD.MOV R78, RZ, RZ, -R74 ;  /* 0x000000ffff4e7224 */ /* 0x000fe200078e0a4a */
[C---:B------:R-:W-:Y:S01]  /*4b50*/  ISETP.GT.U32.AND P3, PT, R223.reuse, R72, PT ;  /* 0x00000048df00720c */ /* 0x040fe20003f64070 */
[----:B------:R-:W-:Y:S01]  /*4b60*/  IMAD R74, R223, R64, R75 ;  /* 0x00000040df4a7224 */ /* 0x000fe200078e024b */
[----:B------:R-:W-:Y:S01]  /*4b70*/  IABS R75, R86 ;  /* 0x00000056004b7213 */ /* 0x000fe20000000000 */
[----:B------:R-:W-:Y:S01]  /*4b80*/  IMAD.MOV.U32 R64, RZ, RZ, R66 ;  /* 0x000000ffff407224 */ /* 0x000fe200078e0042 */
[----:B------:R-:W-:Y:S01]  /*4b90*/  @!P1 IADD3 R67, -R67, RZ, RZ ;  /* 0x000000ff43439210 */ /* 0x000fe20007ffe1ff */
[----:B------:R-:W-:Y:S02]  /*4ba0*/  IMAD.MOV R73, RZ, RZ, -R73 ;  /* 0x000000ffff497224 */ /* 0x000fe400078e0a49 */
[----:B------:R-:W-:Y:S01]  /*4bb0*/  @!P5 IMAD.MOV R64, RZ, RZ, -R64 ;  /* 0x000000ffff40d224 */ /* 0x000fe200078e0a40 */
[----:B------:R-:W-:Y:S01]  /*4bc0*/  ISETP.GT.U32.AND P5, PT, R223, R71, PT ;  /* 0x00000047df00720c */ /* 0x000fe20003fa4070 */
[----:B------:R-:W-:-:S02]  /*4bd0*/  IMAD.MOV.U32 R66, RZ, RZ, R68 ;  /* 0x000000ffff427224 */ /* 0x000fc400078e0044 */
[C---:B------:R-:W-:Y:S02]  /*4be0*/  IMAD R73, R223.reuse, R73, R76 ;  /* 0x00000049df497224 */ /* 0x040fe400078e024c */
[C---:B------:R-:W-:Y:S02]  /*4bf0*/  IMAD R76, R223.reuse, R78, R77 ;  /* 0x0000004edf4c7224 */ /* 0x040fe400078e024d */
[----:B------:R-:W-:Y:S01]  /*4c00*/  IMAD.MOV.U32 R68, RZ, RZ, R70 ;  /* 0x000000ffff447224 */ /* 0x000fe200078e0046 */
[C---:B------:R-:W-:Y:S01]  /*4c10*/  ISETP.GT.U32.AND P1, PT, R223.reuse, R73, PT ;  /* 0x00000049df00720c */ /* 0x040fe20003f24070 */
[----:B------:R-:W-:Y:S01]  /*4c20*/  @!P2 IMAD.MOV R66, RZ, RZ, -R66 ;  /* 0x000000ffff42a224 */ /* 0x000fe200078e0a42 */
[----:B------:R-:W-:Y:S01]  /*4c30*/  ISETP.GT.U32.AND P2, PT, R223, R74, PT ;  /* 0x0000004adf00720c */ /* 0x000fe20003f44070 */
[----:B------:R-:W-:Y:S01]  /*4c40*/  @!P6 IMAD.IADD R69, R69, 0x1, -R223 ;  /* 0x000000014545e824 */ /* 0x000fe200078e0adf */
[----:B------:R-:W-:Y:S01]  /*4c50*/  ISETP.GT.U32.AND P6, PT, R223, R76, PT ;  /* 0x0000004cdf00720c */ /* 0x000fe20003fc4070 */
[----:B------:R-:W-:Y:S01]  /*4c60*/  @!P4 IMAD.MOV R68, RZ, RZ, -R68 ;  /* 0x000000ffff44c224 */ /* 0x000fe200078e0a44 */
[----:B------:R-:W-:Y:S01]  /*4c70*/  ISETP.GE.AND P4, PT, R80, RZ, PT ;  /* 0x000000ff5000720c */ /* 0x000fe20003f86270 */
[----:B------:R-:W-:Y:S01]  /*4c80*/  IMAD.HI.U32 R70, R222, R75, RZ ;  /* 0x0000004bde467227 */ /* 0x000fe200078e00ff */
[----:B------:R-:W-:-:S02]  /*4c90*/  @!P5 IADD3 R71, R71, -R223, RZ ;  /* 0x800000df4747d210 */ /* 0x000fc40007ffe0ff */
[----:B------:R-:W-:Y:S01]  /*4ca0*/  ISETP.GE.AND P5, PT, R82, RZ, PT ;  /* 0x000000ff5200720c */ /* 0x000fe20003fa6270 */
[--C-:B------:R-:W-:Y:S01]  /*4cb0*/  @!P3 IMAD.IADD R72, R72, 0x1, -R223.reuse ;  /* 0x000000014848b824 */ /* 0x100fe200078e0adf */
[----:B------:R-:W-:Y:S01]  /*4cc0*/  ISETP.GE.AND P3, PT, R81, RZ, PT ;  /* 0x000000ff5100720c */ /* 0x000fe20003f66270 */
[----:B------:R-:W-:Y:S02]  /*4cd0*/  IMAD.MOV R70, RZ, RZ, -R70 ;  /* 0x000000ffff467224 */ /* 0x000fe400078e0a46 */
[----:B------:R-:W-:Y:S01]  /*4ce0*/  @!P2 IMAD.IADD R74, R74, 0x1, -R223 ;  /* 0x000000014a4aa824 */ /* 0x000fe200078e0adf */
[----:B------:R-:W-:Y:S01]  /*4cf0*/  ISETP.GE.AND P2, PT, R83, RZ, PT ;  /* 0x000000ff5300720c */ /* 0x000fe20003f46270 */
[C---:B------:R-:W-:Y:S01]  /*4d00*/  IMAD R75, R223.reuse, R70, R75 ;  /* 0x00000046df4b7224 */ /* 0x040fe200078e024b */
[----:B------:R-:W-:Y:S01]  /*4d10*/  MOV R70, R72 ;  /* 0x0000004800467202 */ /* 0x000fe20000000f00 */
[----:B------:R-:W-:Y:S01]  /*4d20*/  @!P6 IMAD.IADD R76, R76, 0x1, -R223 ;  /* 0x000000014c4ce824 */ /* 0x000fe200078e0adf */
        /* <DEDUP_REMOVED lines=17> */
[-C--:B------:R-:W-:Y:S01]  /*4e40*/  @!P5 IADD3 R75, R75, -R223.reuse, RZ ;  /* 0x800000df4b4bd210 */ /* 0x080fe20007ffe0ff */
[----:B------:R-:W-:Y:S01]  /*4e50*/  @!P3 IMAD.IADD R76, R76, 0x1, -R223 ;  /* 0x000000014c4cb824 */ /* 0x000fe200078e0adf */
[----:B------:R-:W-:Y:S01]  /*4e60*/  ISETP.GE.AND P3, PT, R72, RZ, PT ;  /* 0x000000ff4800720c */ /* 0x000fe20003f66270 */
[----:B------:R-:W-:Y:S01]  /*4e70*/  IMAD.MOV.U32 R72, RZ, RZ, R74 ;  /* 0x000000ffff487224 */ /* 0x000fe200078e004a */
[----:B------:R-:W-:Y:S01]  /*4e80*/  ISETP.GE.AND P4, PT, R85, RZ, PT ;  /* 0x000000ff5500720c */ /* 0x000fe20003f86270 */
[----:B------:R-:W-:Y:S01]  /*4e90*/  IMAD.HI.U32 R78, R222, R80, RZ ;  /* 0x00000050de4e7227 */ /* 0x000fe200078e00ff */
[----:B------:R-:W-:Y:S02]  /*4ea0*/  ISETP.GE.AND P5, PT, R81, RZ, PT ;  /* 0x000000ff5100720c */ /* 0x000fe40003fa6270 */
[----:B------:R-:W-:Y:S01]  /*4eb0*/  @!P6 IADD3 R73, R73, -R223, RZ ;  /* 0x800000df4949e210 */ /* 0x000fe20007ffe0ff */
[----:B------:R-:W-:Y:S01]  /*4ec0*/  @!P2 IMAD.MOV R72, RZ, RZ, -R72 ;  /* 0x000000ffff48a224 */ /* 0x000fe200078e0a48 */
[C---:B------:R-:W-:Y:S01]  /*4ed0*/  ISETP.GT.U32.AND P2, PT, R223.reuse, R75, PT ;  /* 0x0000004bdf00720c */ /* 0x040fe20003f44070 */
[----:B------:R-:W-:Y:S01]  /*4ee0*/  IMAD.MOV R74, RZ, RZ, -R77 ;  /* 0x000000ffff4a7224 */ /* 0x000fe200078e0a4d */
[----:B------:R-:W-:Y:S01]  /*4ef0*/  ISETP.GE.AND P6, PT, R86, RZ, PT ;  /* 0x000000ff5600720c */ /* 0x000fe20003fc6270 */
[----:B------:R-:W-:Y:S01]  /*4f00*/  IMAD.MOV R77, RZ, RZ, -R78 ;  /* 0x000000ffff4d7224 */ /* 0x000fe200078e0a4e */
[----:B------:R-:W-:Y:S01]  /*4f10*/  IABS R85, R92 ;  /* 0x0000005c00557213 */ /* 0x000fe20000000000 */
[----:B------:R-:W-:-:S02]  /*4f20*/  IMAD R78, R223, R74, R79 ;  /* 0x0000004adf4e7224 */ /* 0x000fc400078e024f */
[----:B------:R-:W-:Y:S01]  /*4f30*/  IMAD R77, R223, R77, R80 ;  /* 0x0000004ddf4d7224 */ /* 0x000fe200078e0250 */
[C---:B------:R-:W-:Y:S01]  /*4f40*/  IADD3 R80, R252.reuse, 0x59, RZ ;  /* 0x00000059fc507810 */ /* 0x040fe20007ffe0ff */
[----:B------:R-:W-:Y:S02]  /*4f50*/  IMAD.MOV.U32 R74, RZ, RZ, R76 ;  /* 0x000000ffff4a7224 */ /* 0x000fe400078e004c */
[----:B------:R-:W-:Y:S01]  /*4f60*/  VIADD R79, R252, 0x58 ;  /* 0x00000058fc4f7836 */ /* 0x000fe20000000000 */
[----:B------:R-:W-:Y:S01]  /*4f70*/  IABS R82, R80 ;  /* 0x0000005000527213 */ /* 0x000fe20000000000 */
[----:B------:R-:W-:Y:S01]  /*4f80*/  @!P2 IMAD.IADD R75, R75, 0x1, -R223 ;  /* 0x000000014b4ba824 */ /* 0x000fe200078e0adf */
[----:B------:R-:W-:Y:S01]  /*4f90*/  @!P4 IADD3 R74, -R74, RZ, RZ ;  /* 0x000000ff4a4ac210 */ /* 0x000fe20007ffe1ff */
[----:B------:R-:W-:Y:S01]  /*4fa0*/  @!P1 IMAD.MOV R73, RZ, RZ, -R73 ;  /* 0x000000ffff499224 */ /* 0x000fe200078e0a49 */
[C---:B------:R-:W-:Y:S01]  /*4fb0*/  ISETP.GT.U32.AND P1, PT, R223.reuse, R78, PT ;  /* 0x0000004edf00720c */ /* 0x040fe20003f24070 */
[----:B------:R-:W-:Y:S01]  /*4fc0*/  @!P6 IMAD.MOV R75, RZ, RZ, -R75 ;  /* 0x000000ffff4be224 */ /* 0x000fe200078e0a4b */
[----:B------:R-:W-:Y:S01]  /*4fd0*/  ISETP.GT.U32.AND P6, PT, R223, R77, PT ;  /* 0x0000004ddf00720c */ /* 0x000fe20003fc4070 */
[C---:B------:R-:W-:Y:S01]  /*4fe0*/  VIADD R91, R252.reuse, 0x5b ;  /* 0x0000005bfc5b7836 */ /* 0x040fe20000000000 */
[----:B------:R-:W-:Y:S01]  /*4ff0*/  ISETP.GE.AND P4, PT, R79, RZ, PT ;  /* 0x000000ff4f00720c */ /* 0x000fe20003f86270 */
[C---:B------:R-:W-:Y:S01]  /*5000*/  VIADD R94, R252.reuse, 0x5e ;  /* 0x0000005efc5e7836 */ /* 0x040fe20000000000 */
[----:B------:R-:W-:Y:S01]  /*5010*/  IABS R79, R79 ;  /* 0x0000004f004f7213 */ /* 0x000fe20000000000 */
[----:B------:R-:W-:Y:S01]  /*5020*/  VIADD R95, R252, 0x5f ;  /* 0x0000005ffc5f7836 */ /* 0x000fe20000000000 */
[----:B------:R-:W-:Y:S01]  /*5030*/  ISETP.GE.AND P2, PT, R80, RZ, PT ;  /* 0x000000ff5000720c */ /* 0x000fe20003f46270 */
[----:B------:R-:W-:Y:S01]  /*5040*/  VIADD R96, R252, 0x60 ;  /* 0x00000060fc607836 */ /* 0x000fe20000000000 */
[----:B------:R-:W-:Y:S01]  /*5050*/  IABS R84, R91 ;  /* 0x0000005b00547213 */ /* 0x000fe20000000000 */
[----:B------:R-:W-:-:S02]  /*5060*/  IMAD.MOV.U32 R80, RZ, RZ, R79 ;  /* 0x000000ffff507224 */ /* 0x000fc400078e004f */
[--C-:B------:R-:W-:Y:S01]  /*5070*/  @!P1 IMAD.IADD R78, R78, 0x1, -R223.reuse ;  /* 0x000000014e4e9824 */ /* 0x100fe200078e0adf */
[----:B------:R-:W-:Y:S01]  /*5080*/  IABS R89, R96 ;  /* 0x0000006000597213 */ /* 0x000fe20000000000 */
[----:B------:R-:W-:Y:S02]  /*5090*/  @!P6 IMAD.IADD R77, R77, 0x1, -R223 ;  /* 0x000000014d4de824 */ /* 0x000fe400078e0adf */
[C---:B------:R-:W-:Y:S01]  /*50a0*/  IMAD.HI.U32 R76, R222.reuse, R80, RZ ;  /* 0x00000050de4c7227 */ /* 0x040fe200078e00ff */
[C---:B------:R-:W-:Y:S02]  /*50b0*/  ISETP.GT.U32.AND P1, PT, R223.reuse, R78, PT ;  /* 0x0000004edf00720c */ /* 0x040fe40003f24070 */
[----:B------:R-:W-:Y:S01]  /*50c0*/  ISETP.GT.U32.AND P6, PT, R223, R77, PT ;  /* 0x0000004ddf00720c */ /* 0x000fe20003fc4070 */
[----:B------:R-:W-:-:S04]  /*50d0*/  IMAD.HI.U32 R79, R222, R82, RZ ;  /* 0x00000052de4f7227 */ /* 0x000fc800078e00ff */
[----:B------:R-:W-:Y:S01]  /*50e0*/  IMAD.MOV R81, RZ, RZ, -R76 ;  /* 0x000000ffff517224 */ /* 0x000fe200078e0a4c */
[----:B------:R-:W-:Y:S01]  /*50f0*/  IADD3 R79, -R79, RZ, RZ ;  /* 0x000000ff4f4f7210 */ /* 0x000fe20007ffe1ff */
[----:B------:R-:W-:-:S04]  /*5100*/  IMAD.HI.U32 R76, R222, R83, RZ ;  /* 0x00000053de4c7227 */ /* 0x000fc800078e00ff */
[----:B------:R-:W-:Y:S02]  /*5110*/  IMAD.MOV R76, RZ, RZ, -R76 ;  /* 0x000000ffff4c7224 */ /* 0x000fe400078e0a4c */
[C---:B------:R-:W-:Y:S02]  /*5120*/  IMAD R79, R223.reuse, R79, R82 ;  /* 0x0000004fdf4f7224 */ /* 0x040fe400078e0252 */
[C---:B------:R-:W-:Y:S01]  /*5130*/  IMAD R82, R223.reuse, R76, R83 ;  /* 0x0000004cdf527224 */ /* 0x040fe200078e0253 */
[----:B------:R-:W-:Y:S01]  /*5140*/  IABS R83, R94 ;  /* 0x0000005e00537213 */ /* 0x000fe20000000000 */
[----:B------:R-:W-:Y:S02]  /*5150*/  IMAD R80, R223, R81, R80 ;  /* 0x00000051df507224 */ /* 0x000fe400078e0250 */
        /* <DEDUP_REMOVED lines=9> */
[C---:B------:R-:W-:Y:S02]  /*51f0*/  IMAD R84, R223.reuse, R86, R85 ;  /* 0x00000056df547224 */ /* 0x040fe400078e0255 */
[----:B------:R-:W-:Y:S01]  /*5200*/  @!P5 IMAD.MOV R77, RZ, RZ, -R77 ;  /* 0x000000ffff4dd224 */ /* 0x000fe200078e0a4d */
[----:B------:R-:W-:Y:S01]  /*5210*/  ISETP.GT.U32.AND P5, PT, R223, R81, PT ;  /* 0x00000051df00720c */ /* 0x000fe20003fa4070 */
[----:B------:R-:W-:-:S02]  /*5220*/  IMAD.MOV.U32 R76, RZ, RZ, R78 ;  /* 0x000000ffff4c7224 */ /* 0x000fc400078e004e */
[----:B------:R-:W-:Y:S01]  /*5230*/  @!P6 IMAD.IADD R79, R79, 0x1, -R223 ;  /* 0x000000014f4fe824 */ /* 0x000fe200078e0adf */
[C---:B------:R-:W-:Y:S01]  /*5240*/  ISETP.GT.U32.AND P6, PT, R223.reuse, R84, PT ;  /* 0x00000054df00720c */ /* 0x040fe20003fc4070 */
[----:B------:R-:W-:Y:S01]  /*5250*/  @!P3 IMAD.MOV R76, RZ, RZ, -R76 ;  /* 0x000000ffff4cb224 */ /* 0x000fe200078e0a4c */
[----:B------:R-:W-:Y:S01]  /*5260*/  @!P1 IADD3 R80, R80, -R223, RZ ;  /* 0x800000df50509210 */ /* 0x000fe20007ffe0ff */
[----:B------:R-:W-:Y:S01]  /*5270*/  IMAD.MOV.U32 R85, RZ, RZ, R83 ;  /* 0x000000ffff557224 */ /* 0x000fe200078e0053 */
[C---:B------:R-:W-:Y:S01]  /*5280*/  ISETP.GT.U32.AND P3, PT, R223.reuse, R82, PT ;  /* 0x00000052df00720c */ /* 0x040fe20003f64070 */
[----:B------:R-:W-:Y:S01]  /*5290*/  IMAD.HI.U32 R83, R222, R87, RZ ;  /* 0x00000057de537227 */ /* 0x000fe200078e00ff */
[----:B------:R-:W-:-:S03]  /*52a0*/  ISETP.GT.U32.AND P1, PT, R223, R80, PT ;  /* 0x00000050df00720c */ /* 0x000fc60003f24070 */
[--C-:B------:R-:W-:Y:S01]  /*52b0*/  @!P5 IMAD.IADD R81, R81, 0x1, -R223.reuse ;  /* 0x000000015151d824 */ /* 0x100fe200078e0adf */
[----:B------:R-:W-:Y:S01]  /*52c0*/  IADD3 R86, -R83, RZ, RZ ;  /* 0x000000ff53567210 */ /* 0x000fe20007ffe1ff */
[----:B------:R-:W-:Y:S02]  /*52d0*/  IMAD.HI.U32 R78, R222, R85, RZ ;  /* 0x00000055de4e7227 */ /* 0x000fe400078e00ff */
[----:B------:R-:W-:Y:S02]  /*52e0*/  @!P6 IADD3 R84, R84, -R223, RZ ;  /* 0x800000df5454e210 */ /* 0x000fe40007ffe0ff */
[----:B------:R-:W-:Y:S01]  /*52f0*/  IMAD.MOV R78, RZ, RZ, -R78 ;  /* 0x000000ffff4e7224 */ /* 0x000fe200078e0a4e */
[C---:B------:R-:W-:Y:S01]  /*5300*/  ISETP.GT.U32.AND P6, PT, R223.reuse, R81, PT ;  /* 0x00000051df00720c */ /* 0x040fe20003fc4070 */
[----:B------:R-:W-:Y:S01]  /*5310*/  @!P3 IMAD.IADD R82, R82, 0x1, -R223 ;  /* 0x000000015252b824 */ /* 0x000fe200078e0adf */
[C---:B------:R-:W-:Y:S01]  /*5320*/  ISETP.GT.U32.AND P3, PT, R223.reuse, R79, PT ;  /* 0x0000004fdf00720c */ /* 0x040fe20003f64070 */
[C---:B------:R-:W-:Y:S01]  /*5330*/  IMAD R83, R223.reuse, R86, R87 ;  /* 0x00000056df537224 */ /* 0x040fe200078e0257 */
[----:B------:R-:W-:Y:S01]  /*5340*/  @!P1 IADD3 R80, R80, -R223, RZ ;  /* 0x800000df50509210 */ /* 0x000fe20007ffe0ff */
[----:B------:R-:W-:Y:S01]  /*5350*/  IMAD R86, R223, R78, R85 ;  /* 0x0000004edf567224 */ /* 0x000fe200078e0255 */
[----:B------:R-:W-:Y:S01]  /*5360*/  IABS R85, R95 ;  /* 0x0000005f00557213 */ /* 0x000fe20000000000 */
[----:B------:R-:W-:Y:S01]  /*5370*/  IMAD.HI.U32 R87, R222, R90, RZ ;  /* 0x0000005ade577227 */ /* 0x000fe200078e00ff */
[----:B------:R-:W-:-:S02]  /*5380*/  ISETP.GE.AND P1, PT, R88, RZ, PT ;  /* 0x000000ff5800720c */ /* 0x000fc40003f26270 */
[----:B------:R-:W-:Y:S01]  /*5390*/  ISETP.GT.U32.AND P5, PT, R223, R82, PT ;  /* 0x00000052df00720c */ /* 0x000fe20003fa4070 */
[----:B------:R-:W-:Y:S02]  /*53a0*/  IMAD.MOV.U32 R78, RZ, RZ, R80 ;  /* 0x000000ffff4e7224 */ /* 0x000fe400078e0050 */
[----:B------:R-:W-:-:S04]  /*53b0*/  IMAD.HI.U32 R80, R222, R85, RZ ;  /* 0x00000055de507227 */ /* 0x000fc800078e00ff */
[--C-:B------:R-:W-:Y:S01]  /*53c0*/  @!P6 IMAD.IADD R81, R81, 0x1, -R223.reuse ;  /* 0x000000015151e824 */ /* 0x100fe200078e0adf */
[----:B------:R-:W-:Y:S01]  /*53d0*/  ISETP.GE.AND P6, PT, R91, RZ, PT ;  /* 0x000000ff5b00720c */ /* 0x000fe20003fc6270 */
[----:B------:R-:W-:Y:S01]  /*53e0*/  IMAD.MOV R88, RZ, RZ, -R80 ;  /* 0x000000ffff587224 */ /* 0x000fe200078e0a50 */
[----:B------:R-:W-:Y:S01]  /*53f0*/  IABS R91, R101 ;  /* 0x00000065005b7213 */ /* 0x000fe20000000000 */
[----:B------:R-:W-:Y:S02]  /*5400*/  IMAD.HI.U32 R80, R222, R89, RZ ;  /* 0x00000059de507227 */ /* 0x000fe400078e00ff */
[----:B------:R-:W-:Y:S02]  /*5410*/  @!P5 IADD3 R82, R82, -R223, RZ ;  /* 0x800000df5252d210 */ /* 0x000fe40007ffe0ff */
[----:B------:R-:W-:Y:S01]  /*5420*/  @!P3 IMAD.IADD R79, R79, 0x1, -R223 ;  /* 0x000000014f4fb824 */ /* 0x000fe200078e0adf */
[C---:B------:R-:W-:Y:S01]  /*5430*/  ISETP.GT.U32.AND P3, PT, R223.reuse, R83, PT ;  /* 0x00000053df00720c */ /* 0x040fe20003f64070 */
[----:B------:R-:W-:Y:S01]  /*5440*/  IMAD.MOV R80, RZ, RZ, -R80 ;  /* 0x000000ffff507224 */ /* 0x000fe200078e0a50 */
[C---:B------:R-:W-:Y:S01]  /*5450*/  ISETP.GT.U32.AND P5, PT, R223.reuse, R86, PT ;  /* 0x00000056df00720c */ /* 0x040fe20003fa4070 */
[----:B------:R-:W-:Y:S01]  /*5460*/  @!P4 IMAD.MOV R78, RZ, RZ, -R78 ;  /* 0x000000ffff4ec224 */ /* 0x000fe200078e0a4e */
[C---:B------:R-:W-:Y:S01]  /*5470*/  ISETP.GT.U32.AND P4, PT, R223.reuse, R84, PT ;  /* 0x00000054df00720c */ /* 0x040fe20003f84070 */
[----:B------:R-:W-:-:S02]  /*5480*/  IMAD R85, R223, R88, R85 ;  /* 0x00000058df557224 */ /* 0x000fc400078e0255 */
[C---:B------:R-:W-:Y:S02]  /*5490*/  IMAD R88, R223.reuse, R80, R89 ;  /* 0x00000050df587224 */ /* 0x040fe400078e0259 */
[----:B------:R-:W-:Y:S02]  /*54a0*/  @!P6 IMAD.MOV R81, RZ, RZ, -R81 ;  /* 0x000000ffff51e224 */ /* 0x000fe400078e0a51 */
[----:B------:R-:W-:Y:S01]  /*54b0*/  IMAD.MOV R87, RZ, RZ, -R87 ;  /* 0x000000ffff577224 */ /* 0x000fe200078e0a57 */
[----:B------:R-:W-:Y:S01]  /*54c0*/  ISETP.GT.U32.AND P6, PT, R223, R88, PT ;  /* 0x00000058df00720c */ /* 0x000fe20003fc4070 */
[----:B------:R-:W-:Y:S01]  /*54d0*/  VIADD R100, R252, 0x62 ;  /* 0x00000062fc647836 */ /* 0x000fe20000000000 */
[----:B------:R-:W-:Y:S01]  /*54e0*/  @!P3 IADD3 R83, R83, -R223, RZ ;  /* 0x800000df5353b210 */ /* 0x000fe20007ffe0ff */
[C---:B------:R-:W-:Y:S01]  /*54f0*/  IMAD R87, R223.reuse, R87, R90 ;  /* 0x00000057df577224 */ /* 0x040fe200078e025a */
[----:B------:R-:W-:Y:S01]  /*5500*/  ISETP.GE.AND P3, PT, R92, RZ, PT ;  /* 0x000000ff5c00720c */ /* 0x000fe20003f66270 */
[----:B------:R-:W-:Y:S01]  /*5510*/  @!P4 IMAD.IADD R84, R84, 0x1, -R223 ;  /* 0x000000015454c824 */ /* 0x000fe200078e0adf */
[----:B------:R-:W-:Y:S01]  /*5520*/  IABS R90, R100 ;  /* 0x00000064005a7213 */ /* 0x000fe20000000000 */
[----:B------:R-:W-:Y:S01]  /*5530*/  IMAD.MOV.U32 R80, RZ, RZ, R82 ;  /* 0x000000ffff507224 */ /* 0x000fe200078e0052 */
[----:B------:R-:W-:Y:S01]  /*5540*/  ISETP.GT.U32.AND P4, PT, R223, R85, PT ;  /* 0x00000055df00720c */ /* 0x000fe20003f84070 */
[----:B------:R-:W-:-:S02]  /*5550*/  IMAD.MOV.U32 R82, RZ, RZ, R84 ;  /* 0x000000ffff527224 */ /* 0x000fc400078e0054 */
[----:B------:R-:W-:Y:S01]  /*5560*/  IMAD.HI.U32 R84, R222, R90, RZ ;  /* 0x0000005ade547227 */ /* 0x000fe200078e00ff */
[----:B------:R-:W-:Y:S02]  /*5570*/  @!P1 IADD3 R80, -R80, RZ, RZ ;  /* 0x000000ff50509210 */ /* 0x000fe40007ffe1ff */
[----:B------:R-:W-:Y:S01]  /*5580*/  @!P6 IADD3 R88, R88, -R223, RZ ;  /* 0x800000df5858e210 */ /* 0x000fe20007ffe0ff */
[----:B------:R-:W-:Y:S02]  /*5590*/  IMAD.MOV R89, RZ, RZ, -R84 ;  /* 0x000000ffff597224 */ /* 0x000fe400078e0a54 */
[----:B------:R-:W-:Y:S01]  /*55a0*/  @!P3 IMAD.MOV R82, RZ, RZ, -R82 ;  /* 0x000000ffff52b224 */ /* 0x000fe200078e0a52 */
[C---:B------:R-:W-:Y:S01]  /*55b0*/  ISETP.GT.U32.AND P3, PT, R223.reuse, R87, PT ;  /* 0x00000057df00720c */ /* 0x040fe20003f64070 */
[----:B------:R-:W-:Y:S01]  /*55c0*/  VIADD R102, R252, 0x64 ;  /* 0x00000064fc667836 */ /* 0x000fe20000000000 */
[----:B------:R-:W-:Y:S01]  /*55d0*/  ISETP.GT.U32.AND P6, PT, R223, R88, PT ;  /* 0x00000058df00720c */ /* 0x000fe20003fc4070 */
[----:B------:R-:W-:-:S03]  /*55e0*/  IMAD.HI.U32 R84, R222, R91, RZ ;  /* 0x0000005bde547227 */ /* 0x000fc600078e00ff */
[----:B------:R-:W-:Y:S01]  /*55f0*/  IABS R92, R102 ;  /* 0x00000066005c7213 */ /* 0x000fe20000000000 */
        /* <DEDUP_REMOVED lines=9> */
[C---:B------:R-:W-:Y:S01]  /*5690*/  ISETP.GT.U32.AND P4, PT, R223.reuse, R83, PT ;  /* 0x00000053df00720c */ /* 0x040fe20003f84070 */
[----:B------:R-:W-:Y:S01]  /*56a0*/  @!P5 IMAD.IADD R86, R86, 0x1, -R223 ;  /* 0x000000015656d824 */ /* 0x000fe200078e0adf */
[----:B------:R-:W-:Y:S01]  /*56b0*/  IADD3 R84, -R84, RZ, RZ ;  /* 0x000000ff54547210 */ /* 0x000fe20007ffe1ff */
[----:B------:R-:W-:Y:S01]  /*56c0*/  @!P2 IMAD.MOV R79, RZ, RZ, -R79 ;  /* 0x000000ffff4fa224 */ /* 0x000fe200078e0a4f */
[C---:B------:R-:W-:Y:S01]  /*56d0*/  ISETP.GT.U32.AND P1, PT, R223.reuse, R85, PT ;  /* 0x00000055df00720c */ /* 0x040fe20003f24070 */
[----:B------:R-:W-:Y:S01]  /*56e0*/  VIADD R104, R252, 0x66 ;  /* 0x00000066fc687836 */ /* 0x000fe20000000000 */
[C---:B------:R-:W-:Y:S01]  /*56f0*/  ISETP.GT.U32.AND P2, PT, R223.reuse, R86, PT ;  /* 0x00000056df00720c */ /* 0x040fe20003f44070 */
[----:B------:R-:W-:Y:S01]  /*5700*/  IMAD R92, R223, R84, R92 ;  /* 0x00000054df5c7224 */ /* 0x000fe200078e025c */
[----:B------:R-:W-:Y:S01]  /*5710*/  ISETP.GE.AND P5, PT, R93, RZ, PT ;  /* 0x000000ff5d00720c */ /* 0x000fe20003fa6270 */
[--C-:B------:R-:W-:Y:S01]  /*5720*/  @!P3 IMAD.IADD R87, R87, 0x1, -R223.reuse ;  /* 0x000000015757b824 */ /* 0x100fe200078e0adf */
[C---:B------:R-:W-:Y:S01]  /*5730*/  ISETP.GT.U32.AND P3, PT, R223.reuse, R89, PT ;  /* 0x00000059df00720c */ /* 0x040fe20003f64070 */
[--C-:B------:R-:W-:Y:S01]  /*5740*/  @!P6 IMAD.IADD R90, R90, 0x1, -R223.reuse ;  /* 0x000000015a5ae824 */ /* 0x100fe200078e0adf */
[----:B------:R-:W-:Y:S01]  /*5750*/  ISETP.GT.U32.AND P6, PT, R223, R92, PT ;  /* 0x0000005cdf00720c */ /* 0x000fe20003fc4070 */
[C---:B------:R-:W-:Y:S01]  /*5760*/  VIADD R106, R252.reuse, 0x68 ;  /* 0x00000068fc6a7836 */ /* 0x040fe20000000000 */
[----:B------:R-:W-:Y:S01]  /*5770*/  @!P4 IADD3 R83, R83, -R223, RZ ;  /* 0x800000df5353c210 */ /* 0x000fe20007ffe0ff */
[----:B------:R-:W-:Y:S01]  /*5780*/  VIADD R105, R252, 0x67 ;  /* 0x00000067fc697836 */ /* 0x000fe20000000000 */
[----:B------:R-:W-:Y:S01]  /*5790*/  ISETP.GE.AND P4, PT, R94, RZ, PT ;  /* 0x000000ff5e00720c */ /* 0x000fe20003f86270 */
[--C-:B------:R-:W-:Y:S01]  /*57a0*/  @!P1 IMAD.IADD R85, R85, 0x1, -R223.reuse ;  /* 0x0000000155559824 */ /* 0x100fe200078e0adf */
[----:B------:R-:W-:Y:S01]  /*57b0*/  IABS R94, R103 ;  /* 0x00000067005e7213 */ /* 0x000fe20000000000 */
[----:B------:R-:W-:Y:S01]  /*57c0*/  @!P2 IMAD.IADD R86, R86, 0x1, -R223 ;  /* 0x000000015656a824 */ /* 0x000fe200078e0adf */
[----:B------:R-:W-:Y:S01]  /*57d0*/  ISETP.GE.AND P2, PT, R95, RZ, PT ;  /* 0x000000ff5f00720c */ /* 0x000fe20003f46270 */
[----:B------:R-:W-:Y:S01]  /*57e0*/  @!P5 IMAD.MOV R83, RZ, RZ, -R83 ;  /* 0x000000ffff53d224 */ /* 0x000fe200078e0a53 */
[----:B------:R-:W-:Y:S01]  /*57f0*/  IABS R95, R104 ;  /* 0x00000068005f7213 */ /* 0x000fe20000000000 */
[----:B------:R-:W-:Y:S01]  /*5800*/  IMAD.HI.U32 R84, R222, R94, RZ ;  /* 0x0000005ede547227 */ /* 0x000fe200078e00ff */
[----:B------:R-:W-:-:S02]  /*5810*/  ISETP.GE.AND P1, PT, R96, RZ, PT ;  /* 0x000000ff6000720c */ /* 0x000fc40003f26270 */
[----:B------:R-:W-:Y:S01]  /*5820*/  IABS R97, R105 ;  /* 0x0000006900617213 */ /* 0x000fe20000000000 */
[----:B------:R-:W-:Y:S01]  /*5830*/  IMAD.HI.U32 R91, R222, R95, RZ ;  /* 0x0000005fde5b7227 */ /* 0x000fe200078e00ff */
[----:B------:R-:W-:-:S03]  /*5840*/  IADD3 R84, -R84, RZ, RZ ;  /* 0x000000ff54547210 */ /* 0x000fc60007ffe1ff */
[----:B------:R-:W-:Y:S01]  /*5850*/  @!P6 IMAD.IADD R92, R92, 0x1, -R223 ;  /* 0x000000015c5ce824 */ /* 0x000fe200078e0adf */
[----:B------:R-:W-:Y:S01]  /*5860*/  ISETP.GT.U32.AND P6, PT, R223, R90, PT ;  /* 0x0000005adf00720c */ /* 0x000fe20003fc4070 */
[----:B------:R-:W-:Y:S02]  /*5870*/  IMAD.MOV R96, RZ, RZ, -R91 ;  /* 0x000000ffff607224 */ /* 0x000fe400078e0a5b */
[----:B------:R-:W-:Y:S01]  /*5880*/  @!P3 IMAD.IADD R89, R89, 0x1, -R223 ;  /* 0x000000015959b824 */ /* 0x000fe200078e0adf */
[----:B------:R-:W-:Y:S01]  /*5890*/  ISETP.GE.AND P3, PT, R99, RZ, PT ;  /* 0x000000ff6300720c */ /* 0x000fe20003f66270 */
[C---:B------:R-:W-:Y:S01]  /*58a0*/  IMAD R91, R223.reuse, R84, R94 ;  /* 0x00000054df5b7224 */ /* 0x040fe200078e025e */
[C---:B------:R-:W-:Y:S01]  /*58b0*/  ISETP.GT.U32.AND P5, PT, R223.reuse, R92, PT ;  /* 0x0000005cdf00720c */ /* 0x040fe20003fa4070 */
[C---:B------:R-:W-:Y:S01]  /*58c0*/  IMAD R94, R223.reuse, R96, R95 ;  /* 0x00000060df5e7224 */ /* 0x040fe200078e025f */
[----:B------:R-:W-:Y:S01]  /*58d0*/  IABS R84, R106 ;  /* 0x0000006a00547213 */ /* 0x000fe20000000000 */
[----:B------:R-:W-:Y:S01]  /*58e0*/  @!P2 IMAD.MOV R85, RZ, RZ, -R85 ;  /* 0x000000ffff55a224 */ /* 0x000fe200078e0a55 */
[----:B------:R-:W-:Y:S01]  /*58f0*/  ISETP.GT.U32.AND P2, PT, R223, R91, PT ;  /* 0x0000005bdf00720c */ /* 0x000fe20003f44070 */
[----:B------:R-:W-:Y:S01]  /*5900*/  IMAD.HI.U32 R93, R222, R97, RZ ;  /* 0x00000061de5d7227 */ /* 0x000fe200078e00ff */
[----:B------:R-:W-:-:S03]  /*5910*/  MOV R96, R84 ;  /* 0x0000005400607202 */ /* 0x000fc60000000f00 */
[----:B------:R-:W-:Y:S02]  /*5920*/  IMAD.MOV.U32 R84, RZ, RZ, R86 ;  /* 0x000000ffff547224 */ /* 0x000fe400078e0056 */
[----:B------:R-:W-:Y:S01]  /*5930*/  IMAD.MOV.U32 R86, RZ, RZ, R88 ;  /* 0x000000ffff567224 */ /* 0x000fe200078e0058 */
[----:B------:R-:W-:Y:S01]  /*5940*/  @!P3 IADD3 R87, -R87, RZ, RZ ;  /* 0x000000ff5757b210 */ /* 0x000fe20007ffe1ff */
[----:B------:R-:W-:Y:S01]  /*5950*/  IMAD.HI.U32 R88, R222, R96, RZ ;  /* 0x00000060de587227 */ /* 0x000fe200078e00ff */
[----:B------:R-:W-:Y:S02]  /*5960*/  @!P4 IADD3 R84, -R84, RZ, RZ ;  /* 0x000000ff5454c210 */ /* 0x000fe40007ffe1ff */
[C---:B------:R-:W-:Y:S01]  /*5970*/  ISETP.GT.U32.AND P4, PT, R223.reuse, R89, PT ;  /* 0x00000059df00720c */ /* 0x040fe20003f84070 */
[----:B------:R-:W-:Y:S01]  /*5980*/  @!P5 IMAD.IADD R92, R92, 0x1, -R223 ;  /* 0x000000015c5cd824 */ /* 0x000fe200078e0adf */
[----:B------:R-:W-:Y:S01]  /*5990*/  ISETP.GE.AND P3, PT, R100, RZ, PT ;  /* 0x000000ff6400720c */ /* 0x000fe20003f66270 */
[----:B------:R-:W-:Y:S01]  /*59a0*/  IMAD.MOV R98, RZ, RZ, -R93 ;  /* 0x000000ffff627224 */ /* 0x000fe200078e0a5d */
[----:B------:R-:W-:Y:S01]  /*59b0*/  ISETP.GE.AND P5, PT, R102, RZ, PT ;  /* 0x000000ff6600720c */ /* 0x000fe20003fa6270 */
[----:B------:R-:W-:Y:S01]  /*59c0*/  @!P6 IMAD.IADD R90, R90, 0x1, -R223 ;  /* 0x000000015a5ae824 */ /* 0x000fe200078e0adf */
[----:B------:R-:W-:Y:S01]  /*59d0*/  IADD3 R95, -R88, RZ, RZ ;  /* 0x000000ff585f7210 */ /* 0x000fe20007ffe1ff */
[C---:B------:R-:W-:Y:S01]  /*59e0*/  IMAD R93, R223.reuse, R98, R97 ;  /* 0x00000062df5d7224 */ /* 0x040fe200078e0261 */
[----:B------:R-:W-:Y:S01]  /*59f0*/  IADD3 R100, R252, 0x6a, RZ ;  /* 0x0000006afc647810 */ /* 0x000fe20007ffe0ff */
[----:B------:R-:W-:Y:S01]  /*5a00*/  @!P1 IMAD.MOV R86, RZ, RZ, -R86 ;  /* 0x000000ffff569224 */ /* 0x000fe200078e0a56 */
[C---:B------:R-:W-:Y:S01]  /*5a10*/  ISETP.GT.U32.AND P1, PT, R223.reuse, R94, PT ;  /* 0x0000005edf00720c */ /* 0x040fe20003f24070 */
[----:B------:R-:W-:Y:S01]  /*5a20*/  IMAD.MOV.U32 R88, RZ, RZ, R90 ;  /* 0x000000ffff587224 */ /* 0x000fe200078e005a */
[----:B------:R-:W-:Y:S01]  /*5a30*/  ISETP.GT.U32.AND P6, PT, R223, R93, PT ;  /* 0x0000005ddf00720c */ /* 0x000fe20003fc4070 */
[----:B------:R-:W-:Y:S01]  /*5a40*/  @!P2 IMAD.IADD R91, R91, 0x1, -R223 ;  /* 0x000000015b5ba824 */ /* 0x000fe200078e0adf */
[----:B------:R-:W-:Y:S01]  /*5a50*/  ISETP.GE.AND P2, PT, R103, RZ, PT ;  /* 0x000000ff6700720c */ /* 0x000fe20003f46270 */
[----:B------:R-:W-:Y:S01]  /*5a60*/  IMAD R96, R223, R95, R96 ;  /* 0x0000005fdf607224 */ /* 0x000fe200078e0260 */
[----:B------:R-:W-:Y:S01]  /*5a70*/  IABS R98, R100 ;  /* 0x0000006400627213 */ /* 0x000fe20000000000 */
[----:B------:R-:W-:-:S02]  /*5a80*/  IMAD.MOV.U32 R90, RZ, RZ, R92 ;  /* 0x000000ffff5a7224 */ /* 0x000fc400078e005c */
[--C-:B------:R-:W-:Y:S01]  /*5a90*/  @!P4 IMAD.IADD R89, R89, 0x1, -R223.reuse ;  /* 0x000000015959c824 */ /* 0x100fe200078e0adf */
[----:B------:R-:W-:Y:S01]  /*5aa0*/  ISETP.GE.AND P4, PT, R101, RZ, PT ;  /* 0x000000ff6500720c */ /* 0x000fe20003f86270 */
[----:B------:R-:W-:Y:S01]  /*5ab0*/  @!P3 IMAD.MOV R88, RZ, RZ, -R88 ;  /* 0x000000ffff58b224 */ /* 0x000fe200078e0a58 */
[C---:B------:R-:W-:Y:S01]  /*5ac0*/  ISETP.GT.U32.AND P3, PT, R223.reuse, R91, PT ;  /* 0x0000005bdf00720c */ /* 0x040fe20003f64070 */
[----:B------:R-:W-:Y:S01]  /*5ad0*/  @!P5 IMAD.MOV R90, RZ, RZ, -R90 ;  /* 0x000000ffff5ad224 */ /* 0x000fe200078e0a5a */
[----:B------:R-:W-:Y:S01]  /*5ae0*/  ISETP.GT.U32.AND P5, PT, R223, R96, PT ;  /* 0x00000060df00720c */ /* 0x000fe20003fa4070 */
[----:B------:R-:W-:Y:S01]  /*5af0*/  @!P1 IMAD.IADD R94, R94, 0x1, -R223 ;  /* 0x000000015e5e9824 */ /* 0x000fe200078e0adf */
[----:B------:R-:W-:Y:S01]  /*5b00*/  @!P6 IADD3 R93, R93, -R223, RZ ;  /* 0x800000df5d5de210 */ /* 0x000fe20007ffe0ff */
[----:B------:R-:W-:Y:S01]  /*5b10*/  VIADD R99, R252, 0x69 ;  /* 0x00000069fc637836 */ /* 0x000fe20000000000 */
[----:B------:R-:W-:Y:S01]  /*5b20*/  ISETP.GE.AND P1, PT, R104, RZ, PT ;  /* 0x000000ff6800720c */ /* 0x000fe20003f26270 */
[----:B------:R-:W-:Y:S01]  /*5b30*/  IMAD.HI.U32 R95, R222, R98, RZ ;  /* 0x00000062de5f7227 */ /* 0x000fe200078e00ff */
[----:B------:R-:W-:-:S02]  /*5b40*/  ISETP.GT.U32.AND P6, PT, R223, R94, PT ;  /* 0x0000005edf00720c */ /* 0x000fc40003fc4070 */
[----:B------:R-:W-:Y:S01]  /*5b50*/  IABS R97, R99 ;  /* 0x0000006300617213 */ /* 0x000fe20000000000 */
[----:B------:R-:W-:Y:S01]  /*5b60*/  @!P4 IMAD.MOV R89, RZ, RZ, -R89 ;  /* 0x000000ffff59c224 */ /* 0x000fe200078e0a59 */
[----:B------:R-:W-:Y:S01]  /*5b70*/  ISETP.GT.U32.AND P4, PT, R223, R93, PT ;  /* 0x0000005ddf00720c */ /* 0x000fe20003f84070 */
[--C-:B------:R-:W-:Y:S01]  /*5b80*/  @!P3 IMAD.IADD R91, R91, 0x1, -R223.reuse ;  /* 0x000000015b5bb824 */ /* 0x100fe200078e0adf */
[----:B------:R-:W-:Y:S01]  /*5b90*/  ISETP.GE.AND P3, PT, R105, RZ, PT ;  /* 0x000000ff6900720c */ /* 0x000fe20003f66270 */
[----:B------:R-:W-:Y:S01]  /*5ba0*/  @!P5 IMAD.IADD R96, R96, 0x1, -R223 ;  /* 0x000000016060d824 */ /* 0x000fe200078e0adf */
[----:B------:R-:W-:Y:S01]  /*5bb0*/  ISETP.GE.AND P5, PT, R100, RZ, PT ;  /* 0x000000ff6400720c */ /* 0x000fe20003fa6270 */
[----:B------:R-:W-:Y:S01]  /*5bc0*/  @!P2 IMAD.MOV R91, RZ, RZ, -R91 ;  /* 0x000000ffff5ba224 */ /* 0x000fe200078e0a5b */
[----:B------:R-:W-:Y:S01]  /*5bd0*/  IABS R105, R111 ;  /* 0x0000006f00697213 */ /* 0x000fe20000000000 */
[----:B------:R-:W-:Y:S01]  /*5be0*/  IMAD.HI.U32 R92, R222, R97, RZ ;  /* 0x00000061de5c7227 */ /* 0x000fe200078e00ff */
[----:B------:R-:W-:-:S02]  /*5bf0*/  ISETP.GT.U32.AND P2, PT, R223, R96, PT ;  /* 0x00000060df00720c */ /* 0x000fc40003f44070 */
[----:B------:R-:W-:Y:S01]  /*5c00*/  @!P6 IADD3 R94, R94, -R223, RZ ;  /* 0x800000df5e5ee210 */ /* 0x000fe20007ffe0ff */
[----:B------:R-:W-:Y:S01]  /*5c10*/  IMAD.MOV R92, RZ, RZ, -R92 ;  /* 0x000000ffff5c7224 */ /* 0x000fe200078e0a5c */
[----:B------:R-:W-:Y:S01]  /*5c20*/  ISETP.GE.AND P6, PT, R106, RZ, PT ;  /* 0x000000ff6a00720c */ /* 0x000fe20003fc6270 */
[----:B------:R-:W-:Y:S01]  /*5c30*/  @!P4 IMAD.IADD R93, R93, 0x1, -R223 ;  /* 0x000000015d5dc824 */ /* 0x000fe200078e0adf */
[----:B------:R-:W-:Y:S01]  /*5c40*/  ISETP.GE.AND P4, PT, R99, RZ, PT ;  /* 0x000000ff6300720c */ /* 0x000fe20003f86270 */
[C---:B------:R-:W-:Y:S01]  /*5c50*/  VIADD R107, R252.reuse, 0x6d ;  /* 0x0000006dfc6b7836 */ /* 0x040fe20000000000 */
[----:B------:R-:W-:Y:S01]  /*5c60*/  IADD3 R99, -R95, RZ, RZ ;  /* 0x000000ff5f637210 */ /* 0x000fe20007ffe1ff */
[C---:B------:R-:W-:Y:S02]  /*5c70*/  IMAD R95, R223.reuse, R92, R97 ;  /* 0x0000005cdf5f7224 */ /* 0x040fe400078e0261 */
[----:B------:R-:W-:Y:S01]  /*5c80*/  IMAD.MOV.U32 R92, RZ, RZ, R94 ;  /* 0x000000ffff5c7224 */ /* 0x000fe200078e005e */
[----:B------:R-:W-:Y:S01]  /*5c90*/  IADD3 R94, R252, 0x6c, RZ ;  /* 0x0000006cfc5e7810 */ /* 0x000fe20007ffe0ff */
[C---:B------:R-:W-:Y:S01]  /*5ca0*/  IMAD R98, R223.reuse, R99, R98 ;  /* 0x00000063df627224 */ /* 0x040fe200078e0262 */
[----:B------:R-:W-:Y:S01]  /*5cb0*/  @!P2 IADD3 R96, R96, -R223, RZ ;  /* 0x800000df6060a210 */ /* 0x000fe20007ffe0ff */
[----:B------:R-:W-:Y:S01]  /*5cc0*/  VIADD R97, R252, 0x6b ;  /* 0x0000006bfc617836 */ /* 0x000fe20000000000 */
[----:B------:R-:W-:Y:S01]  /*5cd0*/  ISETP.GE.AND P2, PT, R94, RZ, PT ;  /* 0x000000ff5e00720c */ /* 0x000fe20003f46270 */
[----:B------:R-:W-:Y:S01]  /*5ce0*/  @!P1 IMAD.MOV R92, RZ, RZ, -R92 ;  /* 0x000000ffff5c9224 */ /* 0x000fe200078e0a5c */
[----:B------:R-:W-:Y:S01]  /*5cf0*/  IABS R101, R94 ;  /* 0x0000005e00657213 */ /* 0x000fe20000000000 */
[----:B------:R-:W-:Y:S01]  /*5d00*/  @!P3 IMAD.MOV R93, RZ, RZ, -R93 ;  /* 0x000000ffff5db224 */ /* 0x000fe200078e0a5d */
[----:B------:R-:W-:Y:S01]  /*5d10*/  MOV R94, R96 ;  /* 0x00000060005e7202 */ /* 0x000fe20000000f00 */
[----:B------:R-:W-:Y:S01]  /*5d20*/  VIADD R109, R252, 0x6e ;  /* 0x0000006efc6d7836 */ /* 0x000fe20000000000 */
[----:B------:R-:W-:Y:S01]  /*5d30*/  IABS R99, R97 ;  /* 0x0000006100637213 */ /* 0x000fe20000000000 */
[----:B------:R-:W-:Y:S01]  /*5d40*/  IMAD.HI.U32 R96, R222, R101, RZ ;  /* 0x00000065de607227 */ /* 0x000fe200078e00ff */
[----:B------:R-:W-:-:S02]  /*5d50*/  ISETP.GT.U32.AND P1, PT, R223, R95, PT ;  /* 0x0000005fdf00720c */ /* 0x000fc40003f24070 */
[----:B------:R-:W-:Y:S01]  /*5d60*/  ISETP.GE.AND P3, PT, R97, RZ, PT ;  /* 0x000000ff6100720c */ /* 0x000fe20003f66270 */
[----:B------:R-:W-:Y:S01]  /*5d70*/  @!P6 IMAD.MOV R94, RZ, RZ, -R94 ;  /* 0x000000ffff5ee224 */ /* 0x000fe200078e0a5e */
[----:B------:R-:W-:Y:S01]  /*5d80*/  ISETP.GT.U32.AND P6, PT, R223, R98, PT ;  /* 0x00000062df00720c */ /* 0x000fe20003fc4070 */
[----:B------:R-:W-:Y:S01]  /*5d90*/  IMAD.HI.U32 R97, R222, R99, RZ ;  /* 0x00000063de617227 */ /* 0x000fe200078e00ff */
[----:B------:R-:W-:-:S03]  /*5da0*/  IABS R103, R107 ;  /* 0x0000006b00677213 */ /* 0x000fc60000000000 */
[----:B------:R-:W-:Y:S02]  /*5db0*/  IMAD.MOV R100, RZ, RZ, -R97 ;  /* 0x000000ffff647224 */ /* 0x000fe400078e0a61 */
[----:B------:R-:W-:Y:S02]  /*5dc0*/  IMAD.MOV R102, RZ, RZ, -R96 ;  /* 0x000000ffff667224 */ /* 0x000fe400078e0a60 */
[----:B------:R-:W-:-:S04]  /*5dd0*/  IMAD.HI.U32 R96, R222, R103, RZ ;  /* 0x00000067de607227 */ /* 0x000fc800078e00ff */
[----:B------:R-:W-:Y:S01]  /*5de0*/  IMAD R97, R223, R100, R99 ;  /* 0x00000064df617224 */ /* 0x000fe200078e0263 */
[----:B------:R-:W-:Y:S01]  /*5df0*/  IABS R99, R109 ;  /* 0x0000006d00637213 */ /* 0x000fe20000000000 */
[--C-:B------:R-:W-:Y:S01]  /*5e00*/  @!P6 IMAD.IADD R98, R98, 0x1, -R223.reuse ;  /* 0x000000016262e824 */ /* 0x100fe200078e0adf */
[----:B------:R-:W-:Y:S01]  /*5e10*/  IADD3 R96, -R96, RZ, RZ ;  /* 0x000000ff60607210 */ /* 0x000fe20007ffe1ff */
[----:B------:R-:W-:Y:S02]  /*5e20*/  @!P1 IMAD.IADD R95, R95, 0x1, -R223 ;  /* 0x000000015f5f9824 */ /* 0x000fe400078e0adf */
[----:B------:R-:W-:Y:S01]  /*5e30*/  VIADD R110, R252, 0x6f ;  /* 0x0000006ffc6e7836 */ /* 0x000fe20000000000 */
[C---:B------:R-:W-:Y:S01]  /*5e40*/  ISETP.GT.U32.AND P6, PT, R223.reuse, R98, PT ;  /* 0x00000062df00720c */ /* 0x040fe20003fc4070 */
[C---:B------:R-:W-:Y:S01]  /*5e50*/  IMAD R100, R223.reuse, R102, R101 ;  /* 0x00000066df647224 */ /* 0x040fe200078e0265 */
[C---:B------:R-:W-:Y:S01]  /*5e60*/  ISETP.GT.U32.AND P1, PT, R223.reuse, R95, PT ;  /* 0x0000005fdf00720c */ /* 0x040fe20003f24070 */
[----:B------:R-:W-:Y:S01]  /*5e70*/  IMAD.MOV.U32 R102, RZ, RZ, R99 ;  /* 0x000000ffff667224 */ /* 0x000fe200078e0063 */
[----:B------:R-:W-:Y:S01]  /*5e80*/  IABS R104, R110 ;  /* 0x0000006e00687213 */ /* 0x000fe20000000000 */
[----:B------:R-:W-:-:S02]  /*5e90*/  IMAD R99, R223, R96, R103 ;  /* 0x00000060df637224 */ /* 0x000fc400078e0267 */
[----:B------:R-:W-:-:S04]  /*5ea0*/  IMAD.HI.U32 R96, R222, R102, RZ ;  /* 0x00000066de607227 */ /* 0x000fc800078e00ff */
[----:B------:R-:W-:-:S04]  /*5eb0*/  IMAD.HI.U32 R101, R222, R104, RZ ;  /* 0x00000068de657227 */ /* 0x000fc800078e00ff */
[----:B------:R-:W-:Y:S02]  /*5ec0*/  IMAD.MOV R96, RZ, RZ, -R96 ;  /* 0x000000ffff607224 */ /* 0x000fe400078e0a60 */
[----:B------:R-:W-:Y:S02]  /*5ed0*/  IMAD.MOV R101, RZ, RZ, -R101 ;  /* 0x000000ffff657224 */ /* 0x000fe400078e0a65 */
[C---:B------:R-:W-:Y:S02]  /*5ee0*/  IMAD R102, R223.reuse, R96, R102 ;  /* 0x00000060df667224 */ /* 0x040fe400078e0266 */
[--C-:B------:R-:W-:Y:S01]  /*5ef0*/  @!P6 IMAD.IADD R98, R98, 0x1, -R223.reuse ;  /* 0x000000016262e824 */ /* 0x100fe200078e0adf */
[----:B------:R-:W-:Y:S01]  /*5f00*/  ISETP.GT.U32.AND P6, PT, R223, R100, PT ;  /* 0x00000064df00720c */ /* 0x000fe20003fc4070 */
[----:B------:R-:W-:Y:S01]  /*5f10*/  @!P1 IMAD.IADD R95, R95, 0x1, -R223 ;  /* 0x000000015f5f9824 */ /* 0x000fe200078e0adf */
[----:B------:R-:W-:Y:S01]  /*5f20*/  ISETP.GT.U32.AND P1, PT, R223, R97, PT ;  /* 0x00000061df00720c */ /* 0x000fe20003f24070 */
[----:B------:R-:W-:-:S03]  /*5f30*/  IMAD.HI.U32 R96, R222, R105, RZ ;  /* 0x00000069de607227 */ /* 0x000fc600078e00ff */
[----:B------:R-:W-:Y:S01]  /*5f40*/  @!P4 IADD3 R95, -R95, RZ, RZ ;  /* 0x000000ff5f5fc210 */ /* 0x000fe20007ffe1ff */
[C---:B------:R-:W-:Y:S01]  /*5f50*/  IMAD R101, R223.reuse, R101, R104 ;  /* 0x00000065df657224 */ /* 0x040fe200078e0268 */
[C---:B------:R-:W-:Y:S01]  /*5f60*/  ISETP.GT.U32.AND P4, PT, R223.reuse, R99, PT ;  /* 0x00000063df00720c */ /* 0x040fe20003f84070 */
[----:B------:R-:W-:Y:S02]  /*5f70*/  IMAD.MOV R104, RZ, RZ, -R96 ;  /* 0x000000ffff687224 */ /* 0x000fe400078e0a60 */
[----:B------:R-:W-:Y:S02]  /*5f80*/  IMAD.MOV.U32 R96, RZ, RZ, R98 ;  /* 0x000000ffff607224 */ /* 0x000fe400078e0062 */
[----:B------:R-:W-:Y:S01]  /*5f90*/  VIADD R112, R252, 0x71 ;  /* 0x00000071fc707836 */ /* 0x000fe20000000000 */
[-C--:B------:R-:W-:Y:S01]  /*5fa0*/  @!P6 IADD3 R100, R100, -R223.reuse, RZ ;  /* 0x800000df6464e210 */ /* 0x080fe20007ffe0ff */
[----:B------:R-:W-:Y:S01]  /*5fb0*/  @!P5 IMAD.MOV R96, RZ, RZ, -R96 ;  /* 0x000000ffff60d224 */ /* 0x000fe200078e0a60 */
[----:B------:R-:W-:Y:S01]  /*5fc0*/  ISETP.GT.U32.AND P5, PT, R223, R102, PT ;  /* 0x00000066df00720c */ /* 0x000fe20003fa4070 */
[C---:B------:R-:W-:Y:S01]  /*5fd0*/  VIADD R113, R252.reuse, 0x72 ;  /* 0x00000072fc717836 */ /* 0x040fe20000000000 */
[----:B------:R-:W-:Y:S01]  /*5fe0*/  IABS R106, R112 ;  /* 0x00000070006a7213 */ /* 0x000fe20000000000 */
[C---:B------:R-:W-:Y:S01]  /*5ff0*/  VIADD R114, R252.reuse, 0x73 ;  /* 0x00000073fc727836 */ /* 0x040fe20000000000 */
[----:B------:R-:W-:Y:S01]  /*6000*/  @!P1 IADD3 R97, R97, -R223, RZ ;  /* 0x800000df61619210 */ /* 0x000fe20007ffe0ff */
[----:B------:R-:W-:Y:S01]  /*6010*/  VIADD R117, R252, 0x74 ;  /* 0x00000074fc757836 */ /* 0x000fe20000000000 */
[C---:B------:R-:W-:Y:S01]  /*6020*/  ISETP.GT.U32.AND P6, PT, R223.reuse, R101, PT ;  /* 0x00000065df00720c */ /* 0x040fe20003fc4070 */
[----:B------:R-:W-:Y:S01]  /*6030*/  IMAD.HI.U32 R103, R222, R106, RZ ;  /* 0x0000006ade677227 */ /* 0x000fe200078e00ff */
[----:B------:R-:W-:-:S02]  /*6040*/  ISETP.GT.U32.AND P1, PT, R223, R97, PT ;  /* 0x00000061df00720c */ /* 0x000fc40003f24070 */
[----:B------:R-:W-:Y:S01]  /*6050*/  @!P4 IADD3 R99, R99, -R223, RZ ;  /* 0x800000df6363c210 */ /* 0x000fe20007ffe0ff */
[----:B------:R-:W-:Y:S01]  /*6060*/  IMAD.MOV R103, RZ, RZ, -R103 ;  /* 0x000000ffff677224 */ /* 0x000fe200078e0a67 */
[C---:B------:R-:W-:Y:S01]  /*6070*/  ISETP.GT.U32.AND P4, PT, R223.reuse, R100, PT ;  /* 0x00000064df00720c */ /* 0x040fe20003f84070 */
[----:B------:R-:W-:Y:S01]  /*6080*/  @!P5 IMAD.IADD R102, R102, 0x1, -R223 ;  /* 0x000000016666d824 */ /* 0x000fe200078e0adf */
[----:B------:R-:W-:Y:S01]  /*6090*/  IABS R108, R117 ;  /* 0x00000075006c7213 */ /* 0x000fe20000000000 */
[C---:B------:R-:W-:Y:S01]  /*60a0*/  IMAD R103, R223.reuse, R103, R106 ;  /* 0x00000067df677224 */ /* 0x040fe200078e026a */
[----:B------:R-:W-:Y:S01]  /*60b0*/  IABS R106, R113 ;  /* 0x00000071006a7213 */ /* 0x000fe20000000000 */
[C---:B------:R-:W-:Y:S01]  /*60c0*/  IMAD R104, R223.reuse, R104, R105 ;  /* 0x00000068df687224 */ /* 0x040fe200078e0269 */
[----:B------:R-:W-:Y:S01]  /*60d0*/  ISETP.GT.U32.AND P5, PT, R223, R99, PT ;  /* 0x00000063df00720c */ /* 0x000fe20003fa4070 */
[--C-:B------:R-:W-:Y:S01]  /*60e0*/  @!P6 IMAD.IADD R101, R101, 0x1, -R223.reuse ;  /* 0x000000016565e824 */ /* 0x100fe200078e0adf */
[----:B------:R-:W-:Y:S01]  /*60f0*/  ISETP.GT.U32.AND P6, PT, R223, R102, PT ;  /* 0x00000066df00720c */ /* 0x000fe20003fc4070 */
[----:B------:R-:W-:Y:S01]  /*6100*/  @!P1 IMAD.IADD R97, R97, 0x1, -R223 ;  /* 0x0000000161619824 */ /* 0x000fe200078e0adf */
[----:B------:R-:W-:Y:S01]  /*6110*/  ISETP.GE.AND P1, PT, R107, RZ, PT ;  /* 0x000000ff6b00720c */ /* 0x000fe20003f26270 */
[----:B------:R-:W-:Y:S01]  /*6120*/  IMAD.HI.U32 R98, R222, R106, RZ ;  /* 0x0000006ade627227 */ /* 0x000fe200078e00ff */
[----:B------:R-:W-:-:S02]  /*6130*/  IABS R107, R114 ;  /* 0x00000072006b7213 */ /* 0x000fc40000000000 */
[----:B------:R-:W-:Y:S01]  /*6140*/  @!P4 IADD3 R100, R100, -R223, RZ ;  /* 0x800000df6464c210 */ /* 0x000fe20007ffe0ff */
[----:B------:R-:W-:Y:S01]  /*6150*/  IMAD.MOV R105, RZ, RZ, -R98 ;  /* 0x000000ffff697224 */ /* 0x000fe200078e0a62 */
[----:B------:R-:W-:Y:S01]  /*6160*/  ISETP.GT.U32.AND P4, PT, R223, R104, PT ;  /* 0x00000068df00720c */ /* 0x000fe20003f84070 */
[----:B------:R-:W-:-:S04]  /*6170*/  IMAD.HI.U32 R98, R222, R107, RZ ;  /* 0x0000006bde627227 */ /* 0x000fc800078e00ff */
[----:B------:R-:W-:Y:S01]  /*6180*/  @!P6 IMAD.IADD R102, R102, 0x1, -R223 ;  /* 0x000000016666e824 */ /* 0x000fe200078e0adf */
[----:B------:R-:W-:Y:S01]  /*6190*/  ISETP.GE.AND P6, PT, R109, RZ, PT ;  /* 0x000000ff6d00720c */ /* 0x000fe20003fc6270 */
[----:B------:R-:W-:Y:S01]  /*61a0*/  IMAD R106, R223, R105, R106 ;  /* 0x00000069df6a7224 */ /* 0x000fe200078e026a */
[----:B------:R-:W-:Y:S01]  /*61b0*/  IADD3 R98, -R98, RZ, RZ ;  /* 0x000000ff62627210 */ /* 0x000fe20007ffe1ff */
[----:B------:R-:W-:-:S04]  /*61c0*/  IMAD.HI.U32 R105, R222, R108, RZ ;  /* 0x0000006cde697227 */ /* 0x000fc800078e00ff */
[----:B------:R-:W-:Y:S02]  /*61d0*/  IMAD.MOV R109, RZ, RZ, -R105 ;  /* 0x000000ffff6d7224 */ /* 0x000fe400078e0a69 */
[C---:B------:R-:W-:Y:S02]  /*61e0*/  IMAD R105, R223.reuse, R98, R107 ;  /* 0x00000062df697224 */ /* 0x040fe400078e026b */
[----:B------:R-:W-:Y:S02]  /*61f0*/  IMAD.MOV.U32 R98, RZ, RZ, R100 ;  /* 0x000000ffff627224 */ /* 0x000fe400078e0064 */
[----:B------:R-:W-:Y:S02]  /*6200*/  IMAD.MOV.U32 R100, RZ, RZ, R102 ;  /* 0x000000ffff647224 */ /* 0x000fe400078e0066 */
[----:B------:R-:W-:Y:S01]  /*6210*/  @!P3 IMAD.MOV R97, RZ, RZ, -R97 ;  /* 0x000000ffff61b224 */ /* 0x000fe200078e0a61 */
[C---:B------:R-:W-:Y:S01]  /*6220*/  ISETP.GT.U32.AND P3, PT, R223.reuse, R101, PT ;  /* 0x00000065df00720c */ /* 0x040fe20003f64070 */
[--C-:B------:R-:W-:Y:S01]  /*6230*/  @!P4 IMAD.IADD R104, R104, 0x1, -R223.reuse ;  /* 0x000000016868c824 */ /* 0x100fe200078e0adf */
[----:B------:R-:W-:Y:S01]  /*6240*/  @!P6 IADD3 R100, -R100, RZ, RZ ;  /* 0x000000ff6464e210 */ /* 0x000fe20007ffe1ff */
[----:B------:R-:W-:Y:S01]  /*6250*/  VIADD R118, R252, 0x75 ;  /* 0x00000075fc767836 */ /* 0x000fe20000000000 */
[C---:B------:R-:W-:Y:S01]  /*6260*/  ISETP.GT.U32.AND P6, PT, R223.reuse, R105, PT ;  /* 0x00000069df00720c */ /* 0x040fe20003fc4070 */
[----:B------:R-:W-:Y:S01]  /*6270*/  IMAD R108, R223, R109, R108 ;  /* 0x0000006ddf6c7224 */ /* 0x000fe200078e026c */
[----:B------:R-:W-:Y:S01]  /*6280*/  ISETP.GE.AND P4, PT, R110, RZ, PT ;  /* 0x000000ff6e00720c */ /* 0x000fe20003f86270 */
[----:B------:R-:W-:Y:S01]  /*6290*/  @!P5 IMAD.IADD R99, R99, 0x1, -R223 ;  /* 0x000000016363d824 */ /* 0x000fe200078e0adf */
[----:B------:R-:W-:Y:S01]  /*62a0*/  IABS R107, R118 ;  /* 0x00000076006b7213 */ /* 0x000fe20000000000 */
[C---:B------:R-:W-:Y:S01]  /*62b0*/  VIADD R119, R252.reuse, 0x76 ;  /* 0x00000076fc777836 */ /* 0x040fe20000000000 */
[----:B------:R-:W-:Y:S01]  /*62c0*/  ISETP.GT.U32.AND P5, PT, R223, R103, PT ;  /* 0x00000067df00720c */ /* 0x000fe20003fa4070 */
[----:B------:R-:W-:-:S02]  /*62d0*/  VIADD R120, R252, 0x77 ;  /* 0x00000077fc787836 */ /* 0x000fc40000000000 */
[----:B------:R-:W-:Y:S01]  /*62e0*/  @!P3 IMAD.IADD R101, R101, 0x1, -R223 ;  /* 0x000000016565b824 */ /* 0x000fe200078e0adf */
[----:B------:R-:W-:Y:S01]  /*62f0*/  ISETP.GT.U32.AND P3, PT, R223, R106, PT ;  /* 0x0000006adf00720c */ /* 0x000fe20003f64070 */
[----:B------:R-:W-:Y:S01]  /*6300*/  IMAD.HI.U32 R102, R222, R107, RZ ;  /* 0x0000006bde667227 */ /* 0x000fe200078e00ff */
[----:B------:R-:W-:-:S03]  /*6310*/  IABS R109, R119 ;  /* 0x00000077006d7213 */ /* 0x000fc60000000000 */
[----:B------:R-:W-:Y:S01]  /*6320*/  @!P6 IMAD.IADD R105, R105, 0x1, -R223 ;  /* 0x000000016969e824 */ /* 0x000fe200078e0adf */
[----:B------:R-:W-:Y:S01]  /*6330*/  IADD3 R110, -R102, RZ, RZ ;  /* 0x000000ff666e7210 */ /* 0x000fe20007ffe1ff */
[----:B------:R-:W-:Y:S01]  /*6340*/  @!P4 IMAD.MOV R101, RZ, RZ, -R101 ;  /* 0x000000ffff65c224 */ /* 0x000fe200078e0a65 */
[C---:B------:R-:W-:Y:S01]  /*6350*/  ISETP.GT.U32.AND P4, PT, R223.reuse, R108, PT ;  /* 0x0000006cdf00720c */ /* 0x040fe20003f84070 */
[----:B------:R-:W-:Y:S01]  /*6360*/  IMAD.HI.U32 R102, R222, R109, RZ ;  /* 0x0000006dde667227 */ /* 0x000fe200078e00ff */
[----:B------:R-:W-:Y:S02]  /*6370*/  ISETP.GT.U32.AND P6, PT, R223, R105, PT ;  /* 0x00000069df00720c */ /* 0x000fe40003fc4070 */
[-C--:B------:R-:W-:Y:S01]  /*6380*/  @!P5 IADD3 R103, R103, -R223.reuse, RZ ;  /* 0x800000df6767d210 */ /* 0x080fe20007ffe0ff */
[----:B------:R-:W-:Y:S01]  /*6390*/  IMAD R107, R223, R110, R107 ;  /* 0x0000006edf6b7224 */ /* 0x000fe200078e026b */
[----:B------:R-:W-:Y:S01]  /*63a0*/  ISETP.GE.AND P5, PT, R111, RZ, PT ;  /* 0x000000ff6f00720c */ /* 0x000fe20003fa6270 */
[----:B------:R-:W-:Y:S01]  /*63b0*/  IMAD.MOV R102, RZ, RZ, -R102 ;  /* 0x000000ffff667224 */ /* 0x000fe200078e0a66 */
[----:B------:R-:W-:Y:S01]  /*63c0*/  IABS R111, R120 ;  /* 0x00000078006f7213 */ /* 0x000fe20000000000 */
[----:B------:R-:W-:Y:S01]  /*63d0*/  @!P2 IMAD.MOV R98, RZ, RZ, -R98 ;  /* 0x000000ffff62a224 */ /* 0x000fe200078e0a62 */
[----:B------:R-:W-:Y:S01]  /*63e0*/  @!P3 IADD3 R106, R106, -R223, RZ ;  /* 0x800000df6a6ab210 */ /* 0x000fe20007ffe0ff */
[C---:B------:R-:W-:Y:S01]  /*63f0*/  IMAD R110, R223.reuse, R102, R109 ;  /* 0x00000066df6e7224 */ /* 0x040fe200078e026d */
[----:B------:R-:W-:Y:S01]  /*6400*/  ISETP.GT.U32.AND P3, PT, R223, R103, PT ;  /* 0x00000067df00720c */ /* 0x000fe20003f64070 */
[----:B------:R-:W-:Y:S01]  /*6410*/  IMAD.HI.U32 R102, R222, R111, RZ ;  /* 0x0000006fde667227 */ /* 0x000fe200078e00ff */
[----:B------:R-:W-:-:S02]  /*6420*/  @!P4 IADD3 R108, R108, -R223, RZ ;  /* 0x800000df6c6cc210 */ /* 0x000fc40007ffe0ff */
[----:B------:R-:W-:Y:S01]  /*6430*/  ISETP.GT.U32.AND P2, PT, R223, R104, PT ;  /* 0x00000068df00720c */ /* 0x000fe20003f44070 */
[----:B------:R-:W-:Y:S01]  /*6440*/  @!P6 IMAD.IADD R105, R105, 0x1, -R223 ;  /* 0x000000016969e824 */ /* 0x000fe200078e0adf */
[C---:B------:R-:W-:Y:S01]  /*6450*/  ISETP.GT.U32.AND P4, PT, R223.reuse, R108, PT ;  /* 0x0000006cdf00720c */ /* 0x040fe20003f84070 */
[----:B------:R-:W-:Y:S01]  /*6460*/  IMAD.MOV R102, RZ, RZ, -R102 ;  /* 0x000000ffff667224 */ /* 0x000fe200078e0a66 */
[C---:B------:R-:W-:Y:S01]  /*6470*/  ISETP.GT.U32.AND P6, PT, R223.reuse, R107, PT ;  /* 0x0000006bdf00720c */ /* 0x040fe20003fc4070 */
[----:B------:R-:W-:Y:S01]  /*6480*/  @!P1 IMAD.MOV R99, RZ, RZ, -R99 ;  /* 0x000000ffff639224 */ /* 0x000fe200078e0a63 */
[C---:B------:R-:W-:Y:S01]  /*6490*/  ISETP.GT.U32.AND P1, PT, R223.reuse, R106, PT ;  /* 0x0000006adf00720c */ /* 0x040fe20003f24070 */
[----:B------:R-:W-:Y:S02]  /*64a0*/  VIADD R121, R252, 0x78 ;  /* 0x00000078fc797836 */ /* 0x000fe40000000000 */
[----:B------:R-:W-:Y:S02]  /*64b0*/  IMAD R109, R223, R102, R111 ;  /* 0x00000066df6d7224 */ /* 0x000fe400078e026f */
[--C-:B------:R-:W-:Y:S01]  /*64c0*/  @!P3 IMAD.IADD R103, R103, 0x1, -R223.reuse ;  /* 0x000000016767b824 */ /* 0x100fe200078e0adf */
[----:B------:R-:W-:Y:S01]  /*64d0*/  ISETP.GE.AND P3, PT, R113, RZ, PT ;  /* 0x000000ff7100720c */ /* 0x000fe20003f66270 */
[--C-:B------:R-:W-:Y:S01]  /*64e0*/  @!P2 IMAD.IADD R104, R104, 0x1, -R223.reuse ;  /* 0x000000016868a824 */ /* 0x100fe200078e0adf */
[----:B------:R-:W-:Y:S01]  /*64f0*/  IABS R113, R121 ;  /* 0x0000007900717213 */ /* 0x000fe20000000000 */
[--C-:B------:R-:W-:Y:S01]  /*6500*/  @!P4 IMAD.IADD R108, R108, 0x1, -R223.reuse ;  /* 0x000000016c6cc824 */ /* 0x100fe200078e0adf */
[----:B------:R-:W-:Y:S01]  /*6510*/  ISETP.GT.U32.AND P4, PT, R223, R110, PT ;  /* 0x0000006edf00720c */ /* 0x000fe20003f84070 */
[----:B------:R-:W-:Y:S01]  /*6520*/  @!P6 IMAD.IADD R107, R107, 0x1, -R223 ;  /* 0x000000016b6be824 */ /* 0x000fe200078e0adf */
[----:B------:R-:W-:Y:S01]  /*6530*/  ISETP.GT.U32.AND P6, PT, R223, R109, PT ;  /* 0x0000006ddf00720c */ /* 0x000fe20003fc4070 */
[----:B------:R-:W-:Y:S01]  /*6540*/  VIADD R122, R252, 0x79 ;  /* 0x00000079fc7a7836 */ /* 0x000fe20000000000 */
[----:B------:R-:W-:Y:S01]  /*6550*/  ISETP.GE.AND P2, PT, R112, RZ, PT ;  /* 0x000000ff7000720c */ /* 0x000fe20003f46270 */
[----:B------:R-:W-:-:S04]  /*6560*/  IMAD.HI.U32 R102, R222, R113, RZ ;  /* 0x00000071de667227 */ /* 0x000fc800078e00ff */
[----:B------:R-:W-:Y:S01]  /*6570*/  @!P1 IMAD.IADD R106, R106, 0x1, -R223 ;  /* 0x000000016a6a9824 */ /* 0x000fe200078e0adf */
[----:B------:R-:W-:Y:S01]  /*6580*/  ISETP.GE.AND P1, PT, R114, RZ, PT ;  /* 0x000000ff7200720c */ /* 0x000fe20003f26270 */
[----:B------:R-:W-:Y:S01]  /*6590*/  IMAD.HI.U32 R112, R222, R115, RZ ;  /* 0x00000073de707227 */ /* 0x000fe200078e00ff */
[----:B------:R-:W-:-:S03]  /*65a0*/  IABS R114, R122 ;  /* 0x0000007a00727213 */ /* 0x000fc60000000000 */
[----:B------:R-:W-:Y:S01]  /*65b0*/  IMAD.MOV R102, RZ, RZ, -R102 ;  /* 0x000000ffff667224 */ /* 0x000fe200078e0a66 */
[----:B------:R-:W-:Y:S01]  /*65c0*/  IADD3 R116, -R112, RZ, RZ ;  /* 0x000000ff70747210 */ /* 0x000fe20007ffe1ff */
[----:B------:R-:W-:Y:S01]  /*65d0*/  @!P4 IMAD.IADD R110, R110, 0x1, -R223 ;  /* 0x000000016e6ec824 */ /* 0x000fe200078e0adf */
[----:B------:R-:W-:Y:S01]  /*65e0*/  ISETP.GE.AND P4, PT, R117, RZ, PT ;  /* 0x000000ff7500720c */ /* 0x000fe20003f86270 */
[----:B------:R-:W-:Y:S01]  /*65f0*/  IMAD R112, R223, R102, R113 ;  /* 0x00000066df707224 */ /* 0x000fe200078e0271 */
[----:B------:R-:W-:Y:S01]  /*6600*/  IABS R113, R126 ;  /* 0x0000007e00717213 */ /* 0x000fe20000000000 */
[----:B------:R-:W-:Y:S01]  /*6610*/  @!P6 IMAD.IADD R109, R109, 0x1, -R223 ;  /* 0x000000016d6de824 */ /* 0x000fe200078e0adf */
[----:B------:R-:W-:Y:S01]  /*6620*/  ISETP.GT.U32.AND P6, PT, R223, R107, PT ;  /* 0x0000006bdf00720c */ /* 0x000fe20003fc4070 */
[----:B------:R-:W-:-:S04]  /*6630*/  IMAD.HI.U32 R111, R222, R114, RZ ;  /* 0x00000072de6f7227 */ /* 0x000fc800078e00ff */
[----:B------:R-:W-:Y:S02]  /*6640*/  IMAD.MOV.U32 R102, RZ, RZ, R104 ;  /* 0x000000ffff667224 */ /* 0x000fe400078e0068 */
[----:B------:R-:W-:Y:S01]  /*6650*/  @!P2 IMAD.MOV R103, RZ, RZ, -R103 ;  /* 0x000000ffff67a224 */ /* 0x000fe200078e0a67 */
[C---:B------:R-:W-:Y:S01]  /*6660*/  ISETP.GT.U32.AND P2, PT, R223.reuse, R110, PT ;  /* 0x0000006edf00720c */ /* 0x040fe20003f44070 */
[----:B------:R-:W-:Y:S01]  /*6670*/  IMAD.MOV R111, RZ, RZ, -R111 ;  /* 0x000000ffff6f7224 */ /* 0x000fe200078e0a6f */
[----:B------:R-:W-:Y:S01]  /*6680*/  @!P5 IADD3 R102, -R102, RZ, RZ ;  /* 0x000000ff6666d210 */ /* 0x000fe20007ffe1ff */
[----:B------:R-:W-:Y:S01]  /*6690*/  IMAD.MOV.U32 R104, RZ, RZ, R106 ;  /* 0x000000ffff687224 */ /* 0x000fe200078e006a */
[C---:B------:R-:W-:Y:S01]  /*66a0*/  ISETP.GT.U32.AND P5, PT, R223.reuse, R109, PT ;  /* 0x0000006ddf00720c */ /* 0x040fe20003fa4070 */
[C---:B------:R-:W-:Y:S02]  /*66b0*/  IMAD R111, R223.reuse, R111, R114 ;  /* 0x0000006fdf6f7224 */ /* 0x040fe400078e0272 */
[C---:B------:R-:W-:Y:S01]  /*66c0*/  IMAD R114, R223.reuse, R116, R115 ;  /* 0x00000074df727224 */ /* 0x040fe200078e0273 */
[----:B------:R-:W-:Y:S01]  /*66d0*/  @!P3 IADD3 R104, -R104, RZ, RZ ;  /* 0x000000ff6868b210 */ /* 0x000fe20007ffe1ff */
[----:B------:R-:W-:Y:S01]  /*66e0*/  IMAD.MOV.U32 R106, RZ, RZ, R108 ;  /* 0x000000ffff6a7224 */ /* 0x000fe200078e006c */
        /* <DEDUP_REMOVED lines=13> */
[----:B------:R-:W-:Y:S01]  /*67c0*/  @!P1 IMAD.MOV R105, RZ, RZ, -R105 ;  /* 0x000000ffff699224 */ /* 0x000fe200078e0a69 */
[C---:B------:R-:W-:Y:S01]  /*67d0*/  ISETP.GT.U32.AND P1, PT, R223.reuse, R111, PT ;  /* 0x0000006fdf00720c */ /* 0x040fe20003f24070 */
[----:B------:R-:W-:Y:S02]  /*67e0*/  IMAD R113, R223, R108, R113 ;  /* 0x0000006cdf717224 */ /* 0x000fe400078e0271 */
[----:B------:R-:W-:-:S02]  /*67f0*/  IMAD.MOV.U32 R108, RZ, RZ, R110 ;  /* 0x000000ffff6c7224 */ /* 0x000fc400078e006e */
[----:B------:R-:W-:Y:S02]  /*6800*/  @!P6 IMAD.IADD R114, R114, 0x1, -R223 ;  /* 0x000000017272e824 */ /* 0x000fe400078e0adf */
[----:B------:R-:W-:Y:S01]  /*6810*/  @!P4 IMAD.MOV R107, RZ, RZ, -R107 ;  /* 0x000000ffff6bc224 */ /* 0x000fe200078e0a6b */
[C---:B------:R-:W-:Y:S01]  /*6820*/  ISETP.GT.U32.AND P4, PT, R223.reuse, R112, PT ;  /* 0x00000070df00720c */ /* 0x040fe20003f84070 */
[----:B------:R-:W-:Y:S01]  /*6830*/  @!P5 IMAD.MOV R109, RZ, RZ, -R109 ;  /* 0x000000ffff6dd224 */ /* 0x000fe200078e0a6d */
[----:B------:R-:W-:Y:S01]  /*6840*/  @!P2 IADD3 R108, -R108, RZ, RZ ;  /* 0x000000ff6c6ca210 */ /* 0x000fe20007ffe1ff */
[C---:B------:R-:W-:Y:S01]  /*6850*/  VIADD R110, R252.reuse, 0x7c ;  /* 0x0000007cfc6e7836 */ /* 0x040fe20000000000 */
[C---:B------:R-:W-:Y:S01]  /*6860*/  ISETP.GT.U32.AND P2, PT, R223.reuse, R114, PT ;  /* 0x00000072df00720c */ /* 0x040fe20003f44070 */
[C---:B------:R-:W-:Y:S01]  /*6870*/  VIADD R119, R252.reuse, 0x7d ;  /* 0x0000007dfc777836 */ /* 0x040fe20000000000 */
[----:B------:R-:W-:Y:S01]  /*6880*/  ISETP.GT.U32.AND P5, PT, R223, R113, PT ;  /* 0x00000071df00720c */ /* 0x000fe20003fa4070 */
[C---:B------:R-:W-:Y:S01]  /*6890*/  VIADD R128, R252.reuse, 0x80 ;  /* 0x00000080fc807836 */ /* 0x040fe20000000000 */
[----:B------:R-:W-:Y:S01]  /*68a0*/  @!P1 IADD3 R111, R111, -R223, RZ ;  /* 0x800000df6f6f9210 */ /* 0x000fe20007ffe0ff */
[C---:B------:R-:W-:Y:S01]  /*68b0*/  VIADD R132, R252.reuse, 0x82 ;  /* 0x00000082fc847836 */ /* 0x040fe20000000000 */
[----:B------:R-:W-:Y:S01]  /*68c0*/  IABS R117, R110 ;  /* 0x0000006e00757213 */ /* 0x000fe20000000000 */
[C---:B------:R-:W-:Y:S01]  /*68d0*/  VIADD R134, R252.reuse, 0x84 ;  /* 0x00000084fc867836 */ /* 0x040fe20000000000 */
[----:B------:R-:W-:Y:S01]  /*68e0*/  ISETP.GT.U32.AND P6, PT, R223, R111, PT ;  /* 0x0000006fdf00720c */ /* 0x000fe20003fc4070 */
[----:B------:R-:W-:Y:S01]  /*68f0*/  VIADD R133, R252, 0x83 ;  /* 0x00000083fc857836 */ /* 0x000fe20000000000 */
[----:B------:R-:W-:Y:S01]  /*6900*/  @!P4 IADD3 R112, R112, -R223, RZ ;  /* 0x800000df7070c210 */ /* 0x000fe20007ffe0ff */
[----:B------:R-:W-:Y:S01]  /*6910*/  IMAD.HI.U32 R115, R222, R117, RZ ;  /* 0x00000075de737227 */ /* 0x000fe200078e00ff */
[----:B------:R-:W-:-:S02]  /*6920*/  IABS R118, R119 ;  /* 0x0000007700767213 */ /* 0x000fc40000000000 */
[----:B------:R-:W-:Y:S01]  /*6930*/  ISETP.GE.AND P1, PT, R122, RZ, PT ;  /* 0x000000ff7a00720c */ /* 0x000fe20003f26270 */
[--C-:B------:R-:W-:Y:S01]  /*6940*/  @!P2 IMAD.IADD R114, R114, 0x1, -R223.reuse ;  /* 0x000000017272a824 */ /* 0x100fe200078e0adf */
[----:B------:R-:W-:Y:S01]  /*6950*/  ISETP.GE.AND P2, PT, R110, RZ, PT ;  /* 0x000000ff6e00720c */ /* 0x000fe20003f46270 */
[----:B------:R-:W-:Y:S01]  /*6960*/  IMAD.MOV.U32 R110, RZ, RZ, R112 ;  /* 0x000000ffff6e7224 */ /* 0x000fe200078e0070 */
[----:B------:R-:W-:Y:S01]  /*6970*/  IADD3 R112, -R115, RZ, RZ ;  /* 0x000000ff73707210 */ /* 0x000fe20007ffe1ff */
[--C-:B------:R-:W-:Y:S01]  /*6980*/  @!P5 IMAD.IADD R113, R113, 0x1, -R223.reuse ;  /* 0x000000017171d824 */ /* 0x100fe200078e0adf */
[----:B------:R-:W-:Y:S01]  /*6990*/  ISETP.GE.AND P4, PT, R123, RZ, PT ;  /* 0x000000ff7b00720c */ /* 0x000fe20003f86270 */
[----:B------:R-:W-:Y:S01]  /*69a0*/  @!P3 IMAD.MOV R110, RZ, RZ, -R110 ;  /* 0x000000ffff6eb224 */ /* 0x000fe200078e0a6e */
[----:B------:R-:W-:Y:S01]  /*69b0*/  IABS R121, R128 ;  /* 0x0000008000797213 */ /* 0x000fe20000000000 */
[----:B------:R-:W-:Y:S01]  /*69c0*/  @!P6 IMAD.IADD R111, R111, 0x1, -R223 ;  /* 0x000000016f6fe824 */ /* 0x000fe200078e0adf */
[----:B------:R-:W-:Y:S01]  /*69d0*/  ISETP.GT.U32.AND P3, PT, R223, R113, PT ;  /* 0x00000071df00720c */ /* 0x000fe20003f64070 */
[----:B------:R-:W-:Y:S01]  /*69e0*/  IMAD.HI.U32 R116, R222, R118, RZ ;  /* 0x00000076de747227 */ /* 0x000fe200078e00ff */
[----:B------:R-:W-:-:S02]  /*69f0*/  ISETP.GE.AND P6, PT, R126, RZ, PT ;  /* 0x000000ff7e00720c */ /* 0x000fc40003fc6270 */
[----:B------:R-:W-:Y:S01]  /*6a00*/  @!P1 IADD3 R111, -R111, RZ, RZ ;  /* 0x000000ff6f6f9210 */ /* 0x000fe20007ffe1ff */
[----:B------:R-:W-:Y:S01]  /*6a10*/  IMAD.MOV R115, RZ, RZ, -R116 ;  /* 0x000000ffff737224 */ /* 0x000fe200078e0a74 */
[----:B------:R-:W-:Y:S01]  /*6a20*/  ISETP.GE.AND P5, PT, R119, RZ, PT ;  /* 0x000000ff7700720c */ /* 0x000fe20003fa6270 */
[C---:B------:R-:W-:Y:S01]  /*6a30*/  IMAD R116, R223.reuse, R112, R117 ;  /* 0x00000070df747224 */ /* 0x040fe200078e0275 */
[C---:B------:R-:W-:Y:S01]  /*6a40*/  IADD3 R117, R252.reuse, 0x7e, RZ ;  /* 0x0000007efc757810 */ /* 0x040fe20007ffe0ff */
[C---:B------:R-:W-:Y:S01]  /*6a50*/  IMAD R115, R223.reuse, R115, R118 ;  /* 0x00000073df737224 */ /* 0x040fe200078e0276 */
[----:B------:R-:W-:Y:S01]  /*6a60*/  IABS R122, R131 ;  /* 0x00000083007a7213 */ /* 0x000fe20000000000 */
[----:B------:R-:W-:Y:S01]  /*6a70*/  IMAD.MOV.U32 R112, RZ, RZ, R114 ;  /* 0x000000ffff707224 */ /* 0x000fe200078e0072 */
[----:B------:R-:W-:Y:S01]  /*6a80*/  ISETP.GT.U32.AND P1, PT, R223, R116, PT ;  /* 0x00000074df00720c */ /* 0x000fe20003f24070 */
[--C-:B------:R-:W-:Y:S01]  /*6a90*/  @!P3 IMAD.IADD R113, R113, 0x1, -R223.reuse ;  /* 0x000000017171b824 */ /* 0x100fe200078e0adf */
[----:B------:R-:W-:Y:S01]  /*6aa0*/  IABS R123, R132 ;  /* 0x00000084007b7213 */ /* 0x000fe20000000000 */
[----:B------:R-:W-:Y:S01]  /*6ab0*/  @!P4 IMAD.MOV R112, RZ, RZ, -R112 ;  /* 0x000000ffff70c224 */ /* 0x000fe200078e0a70 */
[----:B------:R-:W-:Y:S01]  /*6ac0*/  ISETP.GE.AND P4, PT, R117, RZ, PT ;  /* 0x000000ff7500720c */ /* 0x000fe20003f86270 */
[C---:B------:R-:W-:Y:S01]  /*6ad0*/  VIADD R118, R252.reuse, 0x7f ;  /* 0x0000007ffc767836 */ /* 0x040fe20000000000 */
[----:B------:R-:W-:Y:S01]  /*6ae0*/  @!P6 IADD3 R113, -R113, RZ, RZ ;  /* 0x000000ff7171e210 */ /* 0x000fe20007ffe1ff */
[C---:B------:R-:W-:Y:S01]  /*6af0*/  VIADD R135, R252.reuse, 0x85 ;  /* 0x00000085fc877836 */ /* 0x040fe20000000000 */
[C---:B------:R-:W-:Y:S01]  /*6b00*/  ISETP.GT.U32.AND P6, PT, R223.reuse, R115, PT ;  /* 0x00000073df00720c */ /* 0x040fe20003fc4070 */
[C---:B------:R-:W-:Y:S01]  /*6b10*/  VIADD R139, R252.reuse, 0x87 ;  /* 0x00000087fc8b7836 */ /* 0x040fe20000000000 */
[----:B------:R-:W-:Y:S01]  /*6b20*/  IABS R117, R117 ;  /* 0x0000007500757213 */ /* 0x000fe20000000000 */
[----:B------:R-:W-:Y:S01]  /*6b30*/  VIADD R141, R252, 0x89 ;  /* 0x00000089fc8d7836 */ /* 0x000fe20000000000 */
[----:B------:R-:W-:Y:S01]  /*6b40*/  ISETP.GE.AND P3, PT, R118, RZ, PT ;  /* 0x000000ff7600720c */ /* 0x000fe20003f66270 */
[----:B------:R-:W-:Y:S01]  /*6b50*/  @!P1 IMAD.IADD R116, R116, 0x1, -R223 ;  /* 0x0000000174749824 */ /* 0x000fe200078e0adf */
[----:B------:R-:W-:Y:S01]  /*6b60*/  IABS R120, R118 ;  /* 0x0000007600787213 */ /* 0x000fe20000000000 */
[----:B------:R-:W-:Y:S01]  /*6b70*/  IMAD.MOV.U32 R118, RZ, RZ, R117 ;  /* 0x000000ffff767224 */ /* 0x000fe200078e0075 */
[----:B------:R-:W-:Y:S01]  /*6b80*/  IABS R127, R133 ;  /* 0x00000085007f7213 */ /* 0x000fe20000000000 */
[----:B------:R-:W-:Y:S01]  /*6b90*/  VIADD R142, R252, 0x8a ;  /* 0x0000008afc8e7836 */ /* 0x000fe20000000000 */
[----:B------:R-:W-:Y:S01]  /*6ba0*/  ISETP.GT.U32.AND P1, PT, R223, R116, PT ;  /* 0x00000074df00720c */ /* 0x000fe20003f24070 */
[----:B------:R-:W-:Y:S01]  /*6bb0*/  IMAD.HI.U32 R114, R222, R118, RZ ;  /* 0x00000076de727227 */ /* 0x000fe200078e00ff */
[----:B------:R-:W-:-:S02]  /*6bc0*/  IABS R130, R139 ;  /* 0x0000008b00827213 */ /* 0x000fc40000000000 */
[----:B------:R-:W-:Y:S01]  /*6bd0*/  @!P6 IADD3 R115, R115, -R223, RZ ;  /* 0x800000df7373e210 */ /* 0x000fe20007ffe0ff */
[----:B------:R-:W-:-:S03]  /*6be0*/  IMAD.HI.U32 R117, R222, R120, RZ ;  /* 0x00000078de757227 */ /* 0x000fc600078e00ff */
[----:B------:R-:W-:Y:S01]  /*6bf0*/  ISETP.GT.U32.AND P6, PT, R223, R115, PT ;  /* 0x00000073df00720c */ /* 0x000fe20003fc4070 */
[----:B------:R-:W-:Y:S02]  /*6c00*/  IMAD.MOV R119, RZ, RZ, -R114 ;  /* 0x000000ffff777224 */ /* 0x000fe400078e0a72 */
[----:B------:R-:W-:-:S04]  /*6c10*/  IMAD.HI.U32 R114, R222, R121, RZ ;  /* 0x00000079de727227 */ /* 0x000fc800078e00ff */
[----:B------:R-:W-:Y:S02]  /*6c20*/  IMAD.MOV R117, RZ, RZ, -R117 ;  /* 0x000000ffff757224 */ /* 0x000fe400078e0a75 */
        /* <DEDUP_REMOVED lines=10> */
[----:B------:R-:W-:Y:S01]  /*6cd0*/  ISETP.GT.U32.AND P6, PT, R223, R117, PT ;  /* 0x00000075df00720c */ /* 0x000fe20003fc4070 */
[----:B------:R-:W-:Y:S01]  /*6ce0*/  IMAD.MOV R114, RZ, RZ, -R114 ;  /* 0x000000ffff727224 */ /* 0x000fe200078e0a72 */
[----:B------:R-:W-:Y:S01]  /*6cf0*/  IADD3 R126, -R119, RZ, RZ ;  /* 0x000000ff777e7210 */ /* 0x000fe20007ffe1ff */
[----:B------:R-:W-:Y:S01]  /*6d00*/  VIADD R143, R252, 0x8b ;  /* 0x0000008bfc8f7836 */ /* 0x000fe20000000000 */
[----:B------:R-:W-:Y:S01]  /*6d10*/  @!P5 IADD3 R115, -R115, RZ, RZ ;  /* 0x000000ff7373d210 */ /* 0x000fe20007ffe1ff */
[C---:B------:R-:W-:Y:S01]  /*6d20*/  IMAD R119, R223.reuse, R114, R122 ;  /* 0x00000072df777224 */ /* 0x040fe200078e027a */
[----:B------:R-:W-:Y:S01]  /*6d30*/  MOV R114, R116 ;  /* 0x0000007400727202 */ /* 0x000fe20000000f00 */
[C---:B------:R-:W-:Y:S02]  /*6d40*/  IMAD R122, R223.reuse, R126, R123 ;  /* 0x0000007edf7a7224 */ /* 0x040fe400078e027b */
[--C-:B------:R-:W-:Y:S01]  /*6d50*/  @!P1 IMAD.IADD R118, R118, 0x1, -R223.reuse ;  /* 0x0000000176769824 */ /* 0x100fe200078e0adf */
[C---:B------:R-:W-:Y:S01]  /*6d60*/  ISETP.GT.U32.AND P5, PT, R223.reuse, R119, PT ;  /* 0x00000077df00720c */ /* 0x040fe20003fa4070 */
[----:B------:R-:W-:Y:S01]  /*6d70*/  @!P2 IMAD.MOV R114, RZ, RZ, -R114 ;  /* 0x000000ffff72a224 */ /* 0x000fe200078e0a72 */
[----:B------:R-:W-:Y:S01]  /*6d80*/  ISETP.GT.U32.AND P2, PT, R223, R120, PT ;  /* 0x00000078df00720c */ /* 0x000fe20003f44070 */
[----:B------:R-:W-:Y:S01]  /*6d90*/  @!P6 IMAD.IADD R117, R117, 0x1, -R223 ;  /* 0x000000017575e824 */ /* 0x000fe200078e0adf */
[C---:B------:R-:W-:Y:S01]  /*6da0*/  ISETP.GT.U32.AND P6, PT, R223.reuse, R122, PT ;  /* 0x0000007adf00720c */ /* 0x040fe20003fc4070 */
[----:B------:R-:W-:Y:S01]  /*6db0*/  IMAD.MOV.U32 R123, RZ, RZ, R121 ;  /* 0x000000ffff7b7224 */ /* 0x000fe200078e0079 */
[----:B------:R-:W-:Y:S01]  /*6dc0*/  ISETP.GT.U32.AND P1, PT, R223, R118, PT ;  /* 0x00000076df00720c */ /* 0x000fe20003f24070 */
[----:B------:R-:W-:-:S04]  /*6dd0*/  IMAD.HI.U32 R121, R222, R127, RZ ;  /* 0x0000007fde797227 */ /* 0x000fc800078e00ff */
[----:B------:R-:W-:-:S04]  /*6de0*/  IMAD.HI.U32 R116, R222, R123, RZ ;  /* 0x0000007bde747227 */ /* 0x000fc800078e00ff */
[----:B------:R-:W-:Y:S02]  /*6df0*/  @!P5 IMAD.IADD R119, R119, 0x1, -R223 ;  /* 0x000000017777d824 */ /* 0x000fe400078e0adf */
[----:B------:R-:W-:Y:S02]  /*6e00*/  IMAD.MOV R126, RZ, RZ, -R121 ;  /* 0x000000ffff7e7224 */ /* 0x000fe400078e0a79 */
[----:B------:R-:W-:Y:S02]  /*6e10*/  IMAD.MOV R116, RZ, RZ, -R116 ;  /* 0x000000ffff747224 */ /* 0x000fe400078e0a74 */
[--C-:B------:R-:W-:Y:S01]  /*6e20*/  @!P6 IMAD.IADD R122, R122, 0x1, -R223.reuse ;  /* 0x000000017a7ae824 */ /* 0x100fe200078e0adf */
[C---:B------:R-:W-:Y:S01]  /*6e30*/  ISETP.GT.U32.AND P6, PT, R223.reuse, R119, PT ;  /* 0x00000077df00720c */ /* 0x040fe20003fc4070 */
[----:B------:R-:W-:Y:S01]  /*6e40*/  @!P2 IMAD.IADD R120, R120, 0x1, -R223 ;  /* 0x000000017878a824 */ /* 0x000fe200078e0adf */
[C---:B------:R-:W-:Y:S01]  /*6e50*/  ISETP.GT.U32.AND P2, PT, R223.reuse, R117, PT ;  /* 0x00000075df00720c */ /* 0x040fe20003f44070 */
[----:B------:R-:W-:-:S02]  /*6e60*/  IMAD R121, R223, R126, R127 ;  /* 0x0000007edf797224 */ /* 0x000fc400078e027f */
[----:B------:R-:W-:Y:S01]  /*6e70*/  @!P1 IMAD.IADD R118, R118, 0x1, -R223 ;  /* 0x0000000176769824 */ /* 0x000fe200078e0adf */
[----:B------:R-:W-:Y:S01]  /*6e80*/  ISETP.GE.AND P1, PT, R128, RZ, PT ;  /* 0x000000ff8000720c */ /* 0x000fe20003f26270 */
[C---:B------:R-:W-:Y:S01]  /*6e90*/  IMAD R126, R223.reuse, R116, R123 ;  /* 0x00000074df7e7224 */ /* 0x040fe200078e027b */
[----:B------:R-:W-:Y:S01]  /*6ea0*/  IABS R123, R135 ;  /* 0x00000087007b7213 */ /* 0x000fe20000000000 */
[C---:B------:R-:W-:Y:S01]  /*6eb0*/  IMAD.HI.U32 R127, R222.reuse, R130, RZ ;  /* 0x00000082de7f7227 */ /* 0x040fe200078e00ff */
[----:B------:R-:W-:Y:S02]  /*6ec0*/  MOV R116, R118 ;  /* 0x0000007600747202 */ /* 0x000fe40000000f00 */
[----:B------:R-:W-:Y:S01]  /*6ed0*/  ISETP.GT.U32.AND P5, PT, R223, R120, PT ;  /* 0x00000078df00720c */ /* 0x000fe20003fa4070 */
[----:B------:R-:W-:-:S04]  /*6ee0*/  IMAD.HI.U32 R118, R222, R123, RZ ;  /* 0x0000007bde767227 */ /* 0x000fc800078e00ff */
[--C-:B------:R-:W-:Y:S01]  /*6ef0*/  @!P6 IMAD.IADD R119, R119, 0x1, -R223.reuse ;  /* 0x000000017777e824 */ /* 0x100fe200078e0adf */
[----:B------:R-:W-:Y:S01]  /*6f00*/  IADD3 R128, -R118, RZ, RZ ;  /* 0x000000ff76807210 */ /* 0x000fe20007ffe1ff */
[----:B------:R-:W-:Y:S01]  /*6f10*/  @!P2 IMAD.IADD R117, R117, 0x1, -R223 ;  /* 0x000000017575a824 */ /* 0x000fe200078e0adf */
[----:B------:R-:W-:Y:S01]  /*6f20*/  ISETP.GE.AND P6, PT, R131, RZ, PT ;  /* 0x000000ff8300720c */ /* 0x000fe20003fc6270 */
[----:B------:R-:W-:Y:S01]  /*6f30*/  IMAD.HI.U32 R118, R222, R129, RZ ;  /* 0x00000081de767227 */ /* 0x000fe200078e00ff */
[C---:B------:R-:W-:Y:S02]  /*6f40*/  ISETP.GT.U32.AND P2, PT, R223.reuse, R121, PT ;  /* 0x00000079df00720c */ /* 0x040fe40003f44070 */
[----:B------:R-:W-:Y:S01]  /*6f50*/  IABS R131, R141 ;  /* 0x0000008d00837213 */ /* 0x000fe20000000000 */
[----:B------:R-:W-:Y:S01]  /*6f60*/  @!P4 IMAD.MOV R116, RZ, RZ, -R116 ;  /* 0x000000ffff74c224 */ /* 0x000fe200078e0a74 */
[----:B------:R-:W-:Y:S01]  /*6f70*/  ISETP.GT.U32.AND P4, PT, R223, R122, PT ;  /* 0x0000007adf00720c */ /* 0x000fe20003f84070 */
[----:B------:R-:W-:Y:S01]  /*6f80*/  IMAD.MOV R118, RZ, RZ, -R118 ;  /* 0x000000ffff767224 */ /* 0x000fe200078e0a76 */
[----:B------:R-:W-:Y:S01]  /*6f90*/  @!P3 IADD3 R117, -R117, RZ, RZ ;  /* 0x000000ff7575b210 */ /* 0x000fe20007ffe1ff */
[----:B------:R-:W-:-:S02]  /*6fa0*/  IMAD R123, R223, R128, R123 ;  /* 0x00000080df7b7224 */ /* 0x000fc400078e027b */
[----:B------:R-:W-:Y:S02]  /*6fb0*/  IMAD R128, R223, R118, R129 ;  /* 0x00000076df807224 */ /* 0x000fe400078e0281 */
[----:B------:R-:W-:Y:S02]  /*6fc0*/  @!P6 IMAD.MOV R119, RZ, RZ, -R119 ;  /* 0x000000ffff77e224 */ /* 0x000fe400078e0a77 */
[--C-:B------:R-:W-:Y:S01]  /*6fd0*/  @!P2 IMAD.IADD R121, R121, 0x1, -R223.reuse ;  /* 0x000000017979a824 */ /* 0x100fe200078e0adf */
[C---:B------:R-:W-:Y:S01]  /*6fe0*/  ISETP.GT.U32.AND P6, PT, R223.reuse, R128, PT ;  /* 0x00000080df00720c */ /* 0x040fe20003fc4070 */
[----:B------:R-:W-:Y:S01]  /*6ff0*/  @!P5 IMAD.IADD R120, R120, 0x1, -R223 ;  /* 0x000000017878d824 */ /* 0x000fe200078e0adf */
[----:B------:R-:W-:Y:S01]  /*7000*/  ISETP.GE.AND P2, PT, R132, RZ, PT ;  /* 0x000000ff8400720c */ /* 0x000fe20003f46270 */
[----:B------:R-:W-:Y:S01]  /*7010*/  IMAD.MOV R127, RZ, RZ, -R127 ;  /* 0x000000ffff7f7224 */ /* 0x000fe200078e0a7f */
[----:B------:R-:W-:Y:S01]  /*7020*/  @!P4 IADD3 R122, R122, -R223, RZ ;  /* 0x800000df7a7ac210 */ /* 0x000fe20007ffe0ff */
[----:B------:R-:W-:Y:S01]  /*7030*/  IMAD.MOV.U32 R118, RZ, RZ, R120 ;  /* 0x000000ffff767224 */ /* 0x000fe200078e0078 */
[C---:B------:R-:W-:Y:S01]  /*7040*/  ISETP.GT.U32.AND P5, PT, R223.reuse, R126, PT ;  /* 0x0000007edf00720c */ /* 0x040fe20003fa4070 */
[C---:B------:R-:W-:Y:S01]  /*7050*/  IMAD R127, R223.reuse, R127, R130 ;  /* 0x0000007fdf7f7224 */ /* 0x040fe200078e0282 */
[----:B------:R-:W-:Y:S01]  /*7060*/  ISETP.GT.U32.AND P4, PT, R223, R123, PT ;  /* 0x0000007bdf00720c */ /* 0x000fe20003f84070 */
[----:B------:R-:W-:Y:S01]  /*7070*/  IMAD.MOV.U32 R120, RZ, RZ, R122 ;  /* 0x000000ffff787224 */ /* 0x000fe200078e007a */
[----:B------:R-:W-:Y:S01]  /*7080*/  IABS R130, R140 ;  /* 0x0000008c00827213 */ /* 0x000fe20000000000 */
[----:B------:R-:W-:Y:S01]  /*7090*/  @!P1 IMAD.MOV R118, RZ, RZ, -R118 ;  /* 0x000000ffff769224 */ /* 0x000fe200078e0a76 */
[----:B------:R-:W-:Y:S01]  /*70a0*/  IABS R132, R142 ;  /* 0x0000008e00847213 */ /* 0x000fe20000000000 */
[----:B------:R-:W-:-:S02]  /*70b0*/  @!P6 IMAD.IADD R128, R128, 0x1, -R223 ;  /* 0x000000018080e824 */ /* 0x000fc400078e0adf */
[----:B------:R-:W-:Y:S01]  /*70c0*/  @!P2 IADD3 R120, -R120, RZ, RZ ;  /* 0x000000ff7878a210 */ /* 0x000fe20007ffe1ff */
[----:B------:R-:W-:Y:S01]  /*70d0*/  IMAD.HI.U32 R122, R222, R130, RZ ;  /* 0x00000082de7a7227 */ /* 0x000fe200078e00ff */
[C---:B------:R-:W-:Y:S02]  /*70e0*/  ISETP.GT.U32.AND P2, PT, R223.reuse, R127, PT ;  /* 0x0000007fdf00720c */ /* 0x040fe40003f44070 */
[----:B------:R-:W-:Y:S01]  /*70f0*/  ISETP.GT.U32.AND P6, PT, R223, R128, PT ;  /* 0x00000080df00720c */ /* 0x000fe20003fc4070 */
[----:B------:R-:W-:Y:S02]  /*7100*/  IMAD.MOV R129, RZ, RZ, -R122 ;  /* 0x000000ffff817224 */ /* 0x000fe400078e0a7a */
[----:B------:R-:W-:Y:S01]  /*7110*/  @!P5 IMAD.IADD R126, R126, 0x1, -R223 ;  /* 0x000000017e7ed824 */ /* 0x000fe200078e0adf */
[----:B------:R-:W-:Y:S01]  /*7120*/  ISETP.GE.AND P5, PT, R133, RZ, PT ;  /* 0x000000ff8500720c */ /* 0x000fe20003fa6270 */
[----:B------:R-:W-:-:S03]  /*7130*/  IMAD.HI.U32 R122, R222, R131, RZ ;  /* 0x00000083de7a7227 */ /* 0x000fc600078e00ff */
[----:B------:R-:W-:Y:S01]  /*7140*/  ISETP.GT.U32.AND P3, PT, R223, R126, PT ;  /* 0x0000007edf00720c */ /* 0x000fe20003f64070 */
[--C-:B------:R-:W-:Y:S01]  /*7150*/  @!P4 IMAD.IADD R123, R123, 0x1, -R223.reuse ;  /* 0x000000017b7bc824 */ /* 0x100fe200078e0adf */
[C---:B------:R-:W-:Y:S01]  /*7160*/  ISETP.GT.U32.AND P4, PT, R223.reuse, R121, PT ;  /* 0x00000079df00720c */ /* 0x040fe20003f84070 */
[----:B------:R-:W-:Y:S01]  /*7170*/  IMAD R130, R223, R129, R130 ;  /* 0x00000081df827224 */ /* 0x000fe200078e0282 */
[----:B------:R-:W-:Y:S01]  /*7180*/  IADD3 R122, -R122, RZ, RZ ;  /* 0x000000ff7a7a7210 */ /* 0x000fe20007ffe1ff */
[----:B------:R-:W-:Y:S01]  /*7190*/  @!P2 IMAD.IADD R127, R127, 0x1, -R223 ;  /* 0x000000017f7fa824 */ /* 0x000fe200078e0adf */
[----:B------:R-:W-:Y:S01]  /*71a0*/  @!P6 IADD3 R128, R128, -R223, RZ ;  /* 0x800000df8080e210 */ /* 0x000fe20007ffe0ff */
[----:B------:R-:W-:Y:S01]  /*71b0*/  VIADD R144, R252, 0x8c ;  /* 0x0000008cfc907836 */ /* 0x000fe20000000000 */
[C---:B------:R-:W-:Y:S01]  /*71c0*/  ISETP.GT.U32.AND P6, PT, R223.reuse, R130, PT ;  /* 0x00000082df00720c */ /* 0x040fe20003fc4070 */
[C---:B------:R-:W-:Y:S01]  /*71d0*/  IMAD R129, R223.reuse, R122, R131 ;  /* 0x0000007adf817224 */ /* 0x040fe200078e0283 */
[C---:B------:R-:W-:Y:S01]  /*71e0*/  ISETP.GT.U32.AND P2, PT, R223.reuse, R127, PT ;  /* 0x0000007fdf00720c */ /* 0x040fe20003f44070 */
[----:B------:R-:W-:Y:S01]  /*71f0*/  IMAD.HI.U32 R122, R222, R132, RZ ;  /* 0x00000084de7a7227 */ /* 0x000fe200078e00ff */
[----:B------:R-:W-:-:S03]  /*7200*/  ISETP.GT.U32.AND P1, PT, R223, R123, PT ;  /* 0x0000007bdf00720c */ /* 0x000fc60003f24070 */
[--C-:B------:R-:W-:Y:S01]  /*7210*/  @!P4 IMAD.IADD R121, R121, 0x1, -R223.reuse ;  /* 0x000000017979c824 */ /* 0x100fe200078e0adf */
[----:B------:R-:W-:Y:S01]  /*7220*/  ISETP.GE.AND P4, PT, R134, RZ, PT ;  /* 0x000000ff8600720c */ /* 0x000fe20003f86270 */
[----:B------:R-:W-:Y:S01]  /*7230*/  IMAD.MOV R122, RZ, RZ, -R122 ;  /* 0x000000ffff7a7224 */ /* 0x000fe200078e0a7a */
[----:B------:R-:W-:Y:S01]  /*7240*/  IABS R134, R143 ;  /* 0x0000008f00867213 */ /* 0x000fe20000000000 */
[--C-:B------:R-:W-:Y:S01]  /*7250*/  @!P3 IMAD.IADD R126, R126, 0x1, -R223.reuse ;  /* 0x000000017e7eb824 */ /* 0x100fe200078e0adf */
[----:B------:R-:W-:Y:S01]  /*7260*/  ISETP.GE.AND P3, PT, R135, RZ, PT ;  /* 0x000000ff8700720c */ /* 0x000fe20003f66270 */
[C---:B------:R-:W-:Y:S01]  /*7270*/  IMAD R132, R223.reuse, R122, R132 ;  /* 0x0000007adf847224 */ /* 0x040fe200078e0284 */
[----:B------:R-:W-:Y:S01]  /*7280*/  IABS R135, R144 ;  /* 0x0000009000877213 */ /* 0x000fe20000000000 */
[----:B------:R-:W-:Y:S01]  /*7290*/  IMAD.HI.U32 R122, R222, R134, RZ ;  /* 0x00000086de7a7227 */ /* 0x000fe200078e00ff */
[----:B------:R-:W-:Y:S02]  /*72a0*/  @!P6 IADD3 R130, R130, -R223, RZ ;  /* 0x800000df8282e210 */ /* 0x000fe40007ffe0ff */
[----:B------:R-:W-:Y:S01]  /*72b0*/  ISETP.GT.U32.AND P6, PT, R223, R132, PT ;  /* 0x00000084df00720c */ /* 0x000fe20003fc4070 */
[----:B------:R-:W-:Y:S01]  /*72c0*/  @!P2 IMAD.IADD R127, R127, 0x1, -R223 ;  /* 0x000000017f7fa824 */ /* 0x000fe200078e0adf */
[----:B------:R-:W-:Y:S01]  /*72d0*/  ISETP.GT.U32.AND P2, PT, R223, R129, PT ;  /* 0x00000081df00720c */ /* 0x000fe20003f44070 */
[----:B------:R-:W-:Y:S01]  /*72e0*/  IMAD.HI.U32 R131, R222, R135, RZ ;  /* 0x00000087de837227 */ /* 0x000fe200078e00ff */
[----:B------:R-:W-:-:S02]  /*72f0*/  @!P1 IADD3 R123, R123, -R223, RZ ;  /* 0x800000df7b7b9210 */ /* 0x000fc40007ffe0ff */
[----:B------:R-:W-:Y:S01]  /*7300*/  ISETP.GE.AND P1, PT, R136, RZ, PT ;  /* 0x000000ff8800720c */ /* 0x000fe20003f26270 */
[C---:B------:R-:W-:Y:S01]  /*7310*/  VIADD R146, R252.reuse, 0x8e ;  /* 0x0000008efc927836 */ /* 0x040fe20000000000 */
[----:B------:R-:W-:Y:S01]  /*7320*/  @!P5 IADD3 R121, -R121, RZ, RZ ;  /* 0x000000ff7979d210 */ /* 0x000fe20007ffe1ff */
[----:B------:R-:W-:Y:S02]  /*7330*/  IMAD.MOV R122, RZ, RZ, -R122 ;  /* 0x000000ffff7a7224 */ /* 0x000fe400078e0a7a */
[----:B------:R-:W-:Y:S02]  /*7340*/  IMAD.MOV R136, RZ, RZ, -R131 ;  /* 0x000000ffff887224 */ /* 0x000fe400078e0a83 */
[C---:B------:R-:W-:Y:S01]  /*7350*/  IMAD R131, R223.reuse, R122, R134 ;  /* 0x0000007adf837224 */ /* 0x040fe200078e0286 */
[----:B------:R-:W-:Y:S01]  /*7360*/  IABS R122, R146 ;  /* 0x00000092007a7213 */ /* 0x000fe20000000000 */
[----:B------:R-:W-:Y:S01]  /*7370*/  IMAD R134, R223, R136, R135 ;  /* 0x00000088df867224 */ /* 0x000fe200078e0287 */
[----:B------:R-:W-:Y:S01]  /*7380*/  @!P2 IADD3 R129, R129, -R223, RZ ;  /* 0x800000df8181a210 */ /* 0x000fe20007ffe0ff */
[----:B------:R-:W-:Y:S01]  /*7390*/  VIADD R145, R252, 0x8d ;  /* 0x0000008dfc917836 */ /* 0x000fe20000000000 */
[----:B------:R-:W-:Y:S01]  /*73a0*/  ISETP.GE.AND P2, PT, R139, RZ, PT ;  /* 0x000000ff8b00720c */ /* 0x000fe20003f46270 */
[----:B------:R-:W-:Y:S01]  /*73b0*/  IMAD.MOV.U32 R136, RZ, RZ, R122 ;  /* 0x000000ffff887224 */ /* 0x000fe200078e007a */
[C---:B------:R-:W-:Y:S01]  /*73c0*/  ISETP.GT.U32.AND P5, PT, R223.reuse, R129, PT ;  /* 0x00000081df00720c */ /* 0x040fe20003fa4070 */
[----:B------:R-:W-:Y:S01]  /*73d0*/  IMAD.MOV.U32 R122, RZ, RZ, R126 ;  /* 0x000000ffff7a7224 */ /* 0x000fe200078e007e */
[----:B------:R-:W-:Y:S01]  /*73e0*/  IABS R137, R145 ;  /* 0x0000009100897213 */ /* 0x000fe20000000000 */
[----:B------:R-:W-:Y:S01]  /*73f0*/  @!P6 IMAD.IADD R132, R132, 0x1, -R223 ;  /* 0x000000018484e824 */ /* 0x000fe200078e0adf */
[C---:B------:R-:W-:Y:S01]  /*7400*/  ISETP.GT.U32.AND P6, PT, R223.reuse, R130, PT ;  /* 0x00000082df00720c */ /* 0x040fe20003fc4070 */
[----:B------:R-:W-:Y:S01]  /*7410*/  @!P4 IMAD.MOV R122, RZ, RZ, -R122 ;  /* 0x000000ffff7ac224 */ /* 0x000fe200078e0a7a */
[----:B------:R-:W-:Y:S01]  /*7420*/  IADD3 R139, R252, 0x8f, RZ ;  /* 0x0000008ffc8b7810 */ /* 0x000fe20007ffe0ff */
[----:B------:R-:W-:Y:S01]  /*7430*/  IMAD.HI.U32 R133, R222, R137, RZ ;  /* 0x00000089de857227 */ /* 0x000fe200078e00ff */
[----:B------:R-:W-:-:S03]  /*7440*/  ISETP.GT.U32.AND P4, PT, R223, R132, PT ;  /* 0x00000084df00720c */ /* 0x000fc60003f84070 */
[----:B------:R-:W-:Y:S01]  /*7450*/  @!P3 IMAD.MOV R123, RZ, RZ, -R123 ;  /* 0x000000ffff7bb224 */ /* 0x000fe200078e0a7b */
[C---:B------:R-:W-:Y:S01]  /*7460*/  ISETP.GT.U32.AND P3, PT, R223.reuse, R131, PT ;  /* 0x00000083df00720c */ /* 0x040fe20003f64070 */
[----:B------:R-:W-:Y:S02]  /*7470*/  IMAD.MOV R138, RZ, RZ, -R133 ;  /* 0x000000ffff8a7224 */ /* 0x000fe400078e0a85 */
[----:B------:R-:W-:Y:S02]  /*7480*/  IMAD.MOV.U32 R126, RZ, RZ, R128 ;  /* 0x000000ffff7e7224 */ /* 0x000fe400078e0080 */
[----:B------:R-:W-:Y:S01]  /*7490*/  @!P2 IMAD.MOV R127, RZ, RZ, -R127 ;  /* 0x000000ffff7fa224 */ /* 0x000fe200078e0a7f */
[----:B------:R-:W-:Y:S01]  /*74a0*/  ISETP.GE.AND P2, PT, R140, RZ, PT ;  /* 0x000000ff8c00720c */ /* 0x000fe20003f46270 */
[----:B------:R-:W-:Y:S01]  /*74b0*/  IMAD R133, R223, R138, R137 ;  /* 0x0000008adf857224 */ /* 0x000fe200078e0289 */
[----:B------:R-:W-:Y:S01]  /*74c0*/  @!P1 IADD3 R126, -R126, RZ, RZ ;  /* 0x000000ff7e7e9210 */ /* 0x000fe20007ffe1ff */
[----:B------:R-:W-:Y:S01]  /*74d0*/  IMAD.HI.U32 R128, R222, R136, RZ ;  /* 0x00000088de807227 */ /* 0x000fe200078e00ff */
[----:B------:R-:W-:-:S02]  /*74e0*/  @!P4 IADD3 R132, R132, -R223, RZ ;  /* 0x800000df8484c210 */ /* 0x000fc40007ffe0ff */
[----:B------:R-:W-:Y:S01]  /*74f0*/  ISETP.GE.AND P4, PT, R142, RZ, PT ;  /* 0x000000ff8e00720c */ /* 0x000fe20003f86270 */
[--C-:B------:R-:W-:Y:S01]  /*7500*/  @!P6 IMAD.IADD R130, R130, 0x1, -R223.reuse ;  /* 0x000000018282e824 */ /* 0x100fe200078e0adf */
[C---:B------:R-:W-:Y:S01]  /*7510*/  ISETP.GT.U32.AND P1, PT, R223.reuse, R134, PT ;  /* 0x00000086df00720c */ /* 0x040fe20003f24070 */
[----:B------:R-:W-:Y:S01]  /*7520*/  IMAD.MOV R135, RZ, RZ, -R128 ;  /* 0x000000ffff877224 */ /* 0x000fe200078e0a80 */
[----:B------:R-:W-:Y:S01]  /*7530*/  ISETP.GT.U32.AND P6, PT, R223, R133, PT ;  /* 0x00000085df00720c */ /* 0x000fe20003fc4070 */
[--C-:B------:R-:W-:Y:S01]  /*7540*/  @!P5 IMAD.IADD R129, R129, 0x1, -R223.reuse ;  /* 0x000000018181d824 */ /* 0x100fe200078e0adf */
[----:B------:R-:W-:Y:S01]  /*7550*/  MOV R128, R130 ;  /* 0x0000008200807202 */ /* 0x000fe20000000f00 */
[--C-:B------:R-:W-:Y:S01]  /*7560*/  @!P3 IMAD.IADD R131, R131, 0x1, -R223.reuse ;  /* 0x000000018383b824 */ /* 0x100fe200078e0adf */
[----:B------:R-:W-:Y:S01]  /*7570*/  ISETP.GE.AND P5, PT, R141, RZ, PT ;  /* 0x000000ff8d00720c */ /* 0x000fe20003fa6270 */
[----:B------:R-:W-:Y:S01]  /*7580*/  IMAD R136, R223, R135, R136 ;  /* 0x00000087df887224 */ /* 0x000fe200078e0288 */
[----:B------:R-:W-:Y:S01]  /*7590*/  ISETP.GE.AND P3, PT, R143, RZ, PT ;  /* 0x000000ff8f00720c */ /* 0x000fe20003f66270 */
[----:B------:R-:W-:Y:S01]  /*75a0*/  IMAD.MOV.U32 R130, RZ, RZ, R132 ;  /* 0x000000ffff827224 */ /* 0x000fe200078e0084 */
[----:B------:R-:W-:Y:S01]  /*75b0*/  IABS R137, R139 ;  /* 0x0000008b00897213 */ /* 0x000fe20000000000 */
[----:B------:R-:W-:Y:S01]  /*75c0*/  @!P2 IMAD.MOV R128, RZ, RZ, -R128 ;  /* 0x000000ffff80a224 */ /* 0x000fe200078e0a80 */
[C---:B------:R-:W-:Y:S01]  /*75d0*/  ISETP.GT.U32.AND P2, PT, R223.reuse, R131, PT ;  /* 0x00000083df00720c */ /* 0x040fe20003f44070 */
[----:B------:R-:W-:Y:S01]  /*75e0*/  @!P4 IMAD.MOV R130, RZ, RZ, -R130 ;  /* 0x000000ffff82c224 */ /* 0x000fe200078e0a82 */
[----:B------:R-:W-:Y:S01]  /*75f0*/  ISETP.GT.U32.AND P4, PT, R223, R136, PT ;  /* 0x00000088df00720c */ /* 0x000fe20003f84070 */
[--C-:B------:R-:W-:Y:S01]  /*7600*/  @!P1 IMAD.IADD R134, R134, 0x1, -R223.reuse ;  /* 0x0000000186869824 */ /* 0x100fe200078e0adf */
[----:B------:R-:W-:Y:S01]  /*7610*/  ISETP.GE.AND P1, PT, R144, RZ, PT ;  /* 0x000000ff9000720c */ /* 0x000fe20003f26270 */
[----:B------:R-:W-:-:S02]  /*7620*/  @!P6 IMAD.IADD R133, R133, 0x1, -R223 ;  /* 0x000000018585e824 */ /* 0x000fc400078e0adf */
[----:B------:R-:W-:Y:S01]  /*7630*/  @!P5 IMAD.MOV R129, RZ, RZ, -R129 ;  /* 0x000000ffff81d224 */ /* 0x000fe200078e0a81 */
[C---:B------:R-:W-:Y:S01]  /*7640*/  ISETP.GT.U32.AND P5, PT, R223.reuse, R134, PT ;  /* 0x00000086df00720c */ /* 0x040fe20003fa4070 */
[----:B------:R-:W-:Y:S01]  /*7650*/  VIADD R140, R252, 0x90 ;  /* 0x00000090fc8c7836 */ /* 0x000fe20000000000 */
[----:B------:R-:W-:Y:S01]  /*7660*/  ISETP.GT.U32.AND P6, PT, R223, R133, PT ;  /* 0x00000085df00720c */ /* 0x000fe20003fc4070 */
[----:B------:R-:W-:Y:S02]  /*7670*/  IMAD.HI.U32 R132, R222, R137, RZ ;  /* 0x00000089de847227 */ /* 0x000fe400078e00ff */
[-C--:B------:R-:W-:Y:S02]  /*7680*/  @!P2 IADD3 R131, R131, -R223.reuse, RZ ;  /* 0x800000df8383a210 */ /* 0x080fe40007ffe0ff */
[----:B------:R-:W-:Y:S01]  /*7690*/  @!P4 IADD3 R136, R136, -R223, RZ ;  /* 0x800000df8888c210 */ /* 0x000fe20007ffe0ff */
[----:B------:R-:W-:Y:S01]  /*76a0*/  IMAD.MOV R132, RZ, RZ, -R132 ;  /* 0x000000ffff847224 */ /* 0x000fe200078e0a84 */
[----:B------:R-:W-:Y:S01]  /*76b0*/  IABS R138, R140 ;  /* 0x0000008c008a7213 */ /* 0x000fe20000000000 */
[----:B------:R-:W-:Y:S01]  /*76c0*/  @!P3 IMAD.MOV R131, RZ, RZ, -R131 ;  /* 0x000000ffff83b224 */ /* 0x000fe200078e0a83 */
[----:B------:R-:W-:Y:S01]  /*76d0*/  ISETP.GT.U32.AND P3, PT, R223, R136, PT ;  /* 0x00000088df00720c */ /* 0x000fe20003f64070 */
[----:B------:R-:W-:Y:S01]  /*76e0*/  VIADD R147, R252, 0x93 ;  /* 0x00000093fc937836 */ /* 0x000fe20000000000 */
[----:B------:R-:W-:Y:S01]  /*76f0*/  ISETP.GE.AND P2, PT, R145, RZ, PT ;  /* 0x000000ff9100720c */ /* 0x000fe20003f46270 */
[----:B------:R-:W-:Y:S01]  /*7700*/  IMAD.HI.U32 R135, R222, R138, RZ ;  /* 0x0000008ade877227 */ /* 0x000fe200078e00ff */
[----:B------:R-:W-:-:S02]  /*7710*/  ISETP.GE.AND P4, PT, R140, RZ, PT ;  /* 0x000000ff8c00720c */ /* 0x000fc40003f86270 */
[----:B------:R-:W-:Y:S01]  /*7720*/  IABS R143, R147 ;  /* 0x00000093008f7213 */ /* 0x000fe20000000000 */
[--C-:B------:R-:W-:Y:S01]  /*7730*/  @!P5 IMAD.IADD R134, R134, 0x1, -R223.reuse ;  /* 0x000000018686d824 */ /* 0x100fe200078e0adf */
[----:B------:R-:W-:Y:S01]  /*7740*/  ISETP.GE.AND P5, PT, R146, RZ, PT ;  /* 0x000000ff9200720c */ /* 0x000fe20003fa6270 */
[----:B------:R-:W-:Y:S01]  /*7750*/  @!P6 IMAD.IADD R133, R133, 0x1, -R223 ;  /* 0x000000018585e824 */ /* 0x000fe200078e0adf */
[----:B------:R-:W-:Y:S01]  /*7760*/  ISETP.GE.AND P6, PT, R139, RZ, PT ;  /* 0x000000ff8b00720c */ /* 0x000fe20003fc6270 */
[----:B------:R-:W-:Y:S02]  /*7770*/  IMAD.MOV R139, RZ, RZ, -R135 ;  /* 0x000000ffff8b7224 */ /* 0x000fe400078e0a87 */
[----:B------:R-:W-:Y:S01]  /*7780*/  IMAD R135, R223, R132, R137 ;  /* 0x00000084df877224 */ /* 0x000fe200078e0289 */
[----:B------:R-:W-:Y:S01]  /*7790*/  MOV R132, R134 ;  /* 0x0000008600847202 */ /* 0x000fe20000000f00 */
[----:B------:R-:W-:Y:S01]  /*77a0*/  VIADD R134, R252, 0x92 ;  /* 0x00000092fc867836 */ /* 0x000fe20000000000 */
[----:B------:R-:W-:Y:S01]  /*77b0*/  @!P2 IADD3 R133, -R133, RZ, RZ ;  /* 0x000000ff8585a210 */ /* 0x000fe20007ffe1ff */
[----:B------:R-:W-:-:S02]  /*77c0*/  @!P3 IMAD.IADD R136, R136, 0x1, -R223 ;  /* 0x000000018888b824 */ /* 0x000fc400078e0adf */
[----:B------:R-:W-:Y:S01]  /*77d0*/  @!P1 IMAD.MOV R132, RZ, RZ, -R132 ;  /* 0x000000ffff849224 */ /* 0x000fe200078e0a84 */
[C---:B------:R-:W-:Y:S01]  /*77e0*/  ISETP.GT.U32.AND P1, PT, R223.reuse, R135, PT ;  /* 0x00000087df00720c */ /* 0x040fe20003f24070 */
[----:B------:R-:W-:Y:S01]  /*77f0*/  VIADD R137, R252, 0x91 ;  /* 0x00000091fc897836 */ /* 0x000fe20000000000 */
[----:B------:R-:W-:Y:S01]  /*7800*/  ISETP.GE.AND P3, PT, R134, RZ, PT ;  /* 0x000000ff8600720c */ /* 0x000fe20003f66270 */
[----:B------:R-:W-:Y:S01]  /*7810*/  IMAD R138, R223, R139, R138 ;  /* 0x0000008bdf8a7224 */ /* 0x000fe200078e028a */
[----:B------:R-:W-:Y:S01]  /*7820*/  IABS R141, R134 ;  /* 0x00000086008d7213 */ /* 0x000fe20000000000 */
[----:B------:R-:W-:Y:S01]  /*7830*/  IMAD.MOV.U32 R134, RZ, RZ, R136 ;  /* 0x000000ffff867224 */ /* 0x000fe200078e0088 */
[----:B------:R-:W-:Y:S01]  /*7840*/  IABS R139, R137 ;  /* 0x00000089008b7213 */ /* 0x000fe20000000000 */
[----:B------:R-:W-:Y:S01]  /*7850*/  VIADD R149, R252, 0x94 ;  /* 0x00000094fc957836 */ /* 0x000fe20000000000 */
[----:B------:R-:W-:Y:S01]  /*7860*/  ISETP.GE.AND P2, PT, R137, RZ, PT ;  /* 0x000000ff8900720c */ /* 0x000fe20003f46270 */
[----:B------:R-:W-:Y:S01]  /*7870*/  @!P5 IMAD.MOV R134, RZ, RZ, -R134 ;  /* 0x000000ffff86d224 */ /* 0x000fe200078e0a86 */
[----:B------:R-:W-:Y:S01]  /*7880*/  ISETP.GT.U32.AND P5, PT, R223, R138, PT ;  /* 0x0000008adf00720c */ /* 0x000fe20003fa4070 */
[----:B------:R-:W-:-:S02]  /*7890*/  IMAD.HI.U32 R137, R222, R139, RZ ;  /* 0x0000008bde897227 */ /* 0x000fc400078e00ff */
[----:B------:R-:W-:Y:S02]  /*78a0*/  @!P1 IADD3 R135, R135, -R223, RZ ;  /* 0x800000df87879210 */ /* 0x000fe40007ffe0ff */
[----:B------:R-:W-:Y:S02]  /*78b0*/  IMAD.HI.U32 R136, R222, R141, RZ ;  /* 0x0000008dde887227 */ /* 0x000fe400078e00ff */
[----:B------:R-:W-:Y:S02]  /*78c0*/  ISETP.GT.U32.AND P1, PT, R223, R135, PT ;  /* 0x00000087df00720c */ /* 0x000fe40003f24070 */
[----:B------:R-:W-:Y:S01]  /*78d0*/  IMAD.MOV R140, RZ, RZ, -R137 ;  /* 0x000000ffff8c7224 */ /* 0x000fe200078e0a89 */
[----:B------:R-:W-:Y:S01]  /*78e0*/  IADD3 R142, -R136, RZ, RZ ;  /* 0x000000ff888e7210 */ /* 0x000fe20007ffe1ff */
[----:B------:R-:W-:Y:S02]  /*78f0*/  IMAD.HI.U32 R136, R222, R143, RZ ;  /* 0x0000008fde887227 */ /* 0x000fe400078e00ff */
[----:B------:R-:W-:-:S02]  /*7900*/  @!P5 IADD3 R138, R138, -R223, RZ ;  /* 0x800000df8a8ad210 */ /* 0x000fc40007ffe0ff */
[C---:B------:R-:W-:Y:S01]  /*7910*/  IMAD R137, R223.reuse, R140, R139 ;  /* 0x0000008cdf897224 */ /* 0x040fe200078e028b */
[----:B------:R-:W-:Y:S01]  /*7920*/  IABS R139, R149 ;  /* 0x00000095008b7213 */ /* 0x000fe20000000000 */
[----:B------:R-:W-:Y:S01]  /*7930*/  VIADD R150, R252, 0x95 ;  /* 0x00000095fc967836 */ /* 0x000fe20000000000 */
[C---:B------:R-:W-:Y:S01]  /*7940*/  ISETP.GT.U32.AND P5, PT, R223.reuse, R138, PT ;  /* 0x0000008adf00720c */ /* 0x040fe20003fa4070 */
[C---:B------:R-:W-:Y:S02]  /*7950*/  IMAD R140, R223.reuse, R142, R141 ;  /* 0x0000008edf8c7224 */ /* 0x040fe400078e028d */
[----:B------:R-:W-:Y:S01]  /*7960*/  IMAD.MOV R136, RZ, RZ, -R136 ;  /* 0x000000ffff887224 */ /* 0x000fe200078e0a88 */
[----:B------:R-:W-:Y:S01]  /*7970*/  IABS R144, R150 ;  /* 0x0000009600907213 */ /* 0x000fe20000000000 */
[----:B------:R-:W-:Y:S02]  /*7980*/  IMAD.MOV.U32 R142, RZ, RZ, R139 ;  /* 0x000000ffff8e7224 */ /* 0x000fe400078e008b */
[----:B------:R-:W-:-:S02]  /*7990*/  IMAD R139, R223, R136, R143 ;  /* 0x00000088df8b7224 */ /* 0x000fc400078e028f */
[----:B------:R-:W-:Y:S02]  /*79a0*/  VIADD R151, R252, 0x96 ;  /* 0x00000096fc977836 */ /* 0x000fe40000000000 */
[----:B------:R-:W-:-:S03]  /*79b0*/  IMAD.HI.U32 R136, R222, R142, RZ ;  /* 0x0000008ede887227 */ /* 0x000fc600078e00ff */
[----:B------:R-:W-:Y:S01]  /*79c0*/  IABS R145, R151 ;  /* 0x0000009700917213 */ /* 0x000fe20000000000 */
[----:B------:R-:W-:Y:S01]  /*79d0*/  @!P1 IMAD.IADD R135, R135, 0x1, -R223 ;  /* 0x0000000187879824 */ /* 0x000fe200078e0adf */
[----:B------:R-:W-:Y:S01]  /*79e0*/  ISETP.GT.U32.AND P1, PT, R223, R137, PT ;  /* 0x00000089df00720c */ /* 0x000fe20003f24070 */
[----:B------:R-:W-:-:S04]  /*79f0*/  IMAD.HI.U32 R141, R222, R144, RZ ;  /* 0x00000090de8d7227 */ /* 0x000fc800078e00ff */
[----:B------:R-:W-:Y:S01]  /*7a00*/  IMAD.MOV R136, RZ, RZ, -R136 ;  /* 0x000000ffff887224 */ /* 0x000fe200078e0a88 */
[----:B------:R-:W-:Y:S01]  /*7a10*/  IADD3 R141, -R141, RZ, RZ ;  /* 0x000000ff8d8d7210 */ /* 0x000fe20007ffe1ff */
[----:B------:R-:W-:Y:S01]  /*7a20*/  @!P5 IMAD.IADD R138, R138, 0x1, -R223 ;  /* 0x000000018a8ad824 */ /* 0x000fe200078e0adf */
[C---:B------:R-:W-:Y:S01]  /*7a30*/  ISETP.GT.U32.AND P5, PT, R223.reuse, R140, PT ;  /* 0x0000008cdf00720c */ /* 0x040fe20003fa4070 */
[----:B------:R-:W-:Y:S02]  /*7a40*/  IMAD R142, R223, R136, R142 ;  /* 0x00000088df8e7224 */ /* 0x000fe400078e028e */
[----:B------:R-:W-:-:S04]  /*7a50*/  IMAD.HI.U32 R136, R222, R145, RZ ;  /* 0x00000091de887227 */ /* 0x000fc800078e00ff */
[----:B------:R-:W-:Y:S02]  /*7a60*/  IMAD R141, R223, R141, R144 ;  /* 0x0000008ddf8d7224 */ /* 0x000fe400078e0290 */
[----:B------:R-:W-:Y:S01]  /*7a70*/  IMAD.MOV R144, RZ, RZ, -R136 ;  /* 0x000000ffff907224 */ /* 0x000fe200078e0a88 */
[----:B------:R-:W-:Y:S01]  /*7a80*/  MOV R136, R138 ;  /* 0x0000008a00887202 */ /* 0x000fe20000000f00 */
[----:B------:R-:W-:Y:S02]  /*7a90*/  @!P1 IMAD.IADD R137, R137, 0x1, -R223 ;  /* 0x0000000189899824 */ /* 0x000fe400078e0adf */
[C---:B------:R-:W-:Y:S02]  /*7aa0*/  VIADD R152, R252.reuse, 0x97 ;  /* 0x00000097fc987836 */ /* 0x040fe40000000000 */
[----:B------:R-:W-:Y:S01]  /*7ab0*/  @!P4 IMAD.MOV R136, RZ, RZ, -R136 ;  /* 0x000000ffff88c224 */ /* 0x000fe200078e0a88 */
[C---:B------:R-:W-:Y:S01]  /*7ac0*/  ISETP.GT.U32.AND P1, PT, R223.reuse, R137, PT ;  /* 0x00000089df00720c */ /* 0x040fe20003f24070 */
[----:B------:R-:W-:Y:S01]  /*7ad0*/  @!P6 IMAD.MOV R135, RZ, RZ, -R135 ;  /* 0x000000ffff87e224 */ /* 0x000fe200078e0a87 */
[C---:B------:R-:W-:Y:S01]  /*7ae0*/  ISETP.GT.U32.AND P4, PT, R223.reuse, R142, PT ;  /* 0x0000008edf00720c */ /* 0x040fe20003f84070 */
[----:B------:R-:W-:Y:S01]  /*7af0*/  VIADD R153, R252, 0x98 ;  /* 0x00000098fc997836 */ /* 0x000fe20000000000 */
[----:B------:R-:W-:Y:S01]  /*7b00*/  IABS R146, R152 ;  /* 0x0000009800927213 */ /* 0x000fe20000000000 */
[----:B------:R-:W-:Y:S01]  /*7b10*/  @!P5 IMAD.IADD R140, R140, 0x1, -R223 ;  /* 0x000000018c8cd824 */ /* 0x000fe200078e0adf */
[C---:B------:R-:W-:Y:S01]  /*7b20*/  ISETP.GT.U32.AND P6, PT, R223.reuse, R139, PT ;  /* 0x0000008bdf00720c */ /* 0x040fe20003fc4070 */
[----:B------:R-:W-:Y:S01]  /*7b30*/  VIADD R154, R252, 0x99 ;  /* 0x00000099fc9a7836 */ /* 0x000fe20000000000 */
[----:B------:R-:W-:Y:S01]  /*7b40*/  ISETP.GT.U32.AND P5, PT, R223, R141, PT ;  /* 0x0000008ddf00720c */ /* 0x000fe20003fa4070 */
[----:B------:R-:W-:-:S04]  /*7b50*/  IMAD.HI.U32 R143, R222, R146, RZ ;  /* 0x00000092de8f7227 */ /* 0x000fc800078e00ff */
[----:B------:R-:W-:Y:S01]  /*7b60*/  IMAD.MOV R143, RZ, RZ, -R143 ;  /* 0x000000ffff8f7224 */ /* 0x000fe200078e0a8f */
[----:B------:R-:W-:Y:S01]  /*7b70*/  @!P1 IADD3 R137, R137, -R223, RZ ;  /* 0x800000df89899210 */ /* 0x000fe20007ffe0ff */
[--C-:B------:R-:W-:Y:S01]  /*7b80*/  @!P4 IMAD.IADD R142, R142, 0x1, -R223.reuse ;  /* 0x000000018e8ec824 */ /* 0x100fe200078e0adf */
[----:B------:R-:W-:Y:S01]  /*7b90*/  ISETP.GE.AND P1, PT, R147, RZ, PT ;  /* 0x000000ff9300720c */ /* 0x000fe20003f26270 */
[----:B------:R-:W-:Y:S01]  /*7ba0*/  IMAD R143, R223, R143, R146 ;  /* 0x0000008fdf8f7224 */ /* 0x000fe200078e0292 */
[----:B------:R-:W-:Y:S01]  /*7bb0*/  @!P2 IADD3 R137, -R137, RZ, RZ ;  /* 0x000000ff8989a210 */ /* 0x000fe20007ffe1ff */
[----:B------:R-:W-:Y:S01]  /*7bc0*/  @!P6 IMAD.IADD R139, R139, 0x1, -R223 ;  /* 0x000000018b8be824 */ /* 0x000fe200078e0adf */
[----:B------:R-:W-:Y:S01]  /*7bd0*/  IABS R146, R153 ;  /* 0x0000009900927213 */ /* 0x000fe20000000000 */
[C---:B------:R-:W-:Y:S01]  /*7be0*/  IMAD R144, R223.reuse, R144, R145 ;  /* 0x00000090df907224 */ /* 0x040fe200078e0291 */
[----:B------:R-:W-:Y:S01]  /*7bf0*/  ISETP.GT.U32.AND P2, PT, R223, R142, PT ;  /* 0x0000008edf00720c */ /* 0x000fe20003f44070 */
[----:B------:R-:W-:Y:S01]  /*7c00*/  @!P5 IMAD.IADD R141, R141, 0x1, -R223 ;  /* 0x000000018d8dd824 */ /* 0x000fe200078e0adf */
[----:B------:R-:W-:Y:S01]  /*7c10*/  ISETP.GT.U32.AND P6, PT, R223, R140, PT ;  /* 0x0000008cdf00720c */ /* 0x000fe20003fc4070 */
[----:B------:R-:W-:Y:S01]  /*7c20*/  IMAD.HI.U32 R138, R222, R146, RZ ;  /* 0x00000092de8a7227 */ /* 0x000fe200078e00ff */
[----:B------:R-:W-:-:S02]  /*7c30*/  IABS R147, R154 ;  /* 0x0000009a00937213 */ /* 0x000fc40000000000 */
[C---:B------:R-:W-:Y:S01]  /*7c40*/  ISETP.GT.U32.AND P4, PT, R223.reuse, R139, PT ;  /* 0x0000008bdf00720c */ /* 0x040fe20003f84070 */
[----:B------:R-:W-:Y:S01]  /*7c50*/  IMAD.MOV R145, RZ, RZ, -R138 ;  /* 0x000000ffff917224 */ /* 0x000fe200078e0a8a */
[----:B------:R-:W-:Y:S01]  /*7c60*/  ISETP.GT.U32.AND P5, PT, R223, R141, PT ;  /* 0x0000008ddf00720c */ /* 0x000fe20003fa4070 */
[----:B------:R-:W-:-:S04]  /*7c70*/  IMAD.HI.U32 R138, R222, R147, RZ ;  /* 0x00000093de8a7227 */ /* 0x000fc800078e00ff */
[----:B------:R-:W-:Y:S01]  /*7c80*/  IMAD R146, R223, R145, R146 ;  /* 0x00000091df927224 */ /* 0x000fe200078e0292 */
[----:B------:R-:W-:Y:S01]  /*7c90*/  @!P2 IADD3 R142, R142, -R223, RZ ;  /* 0x800000df8e8ea210 */ /* 0x000fe20007ffe0ff */
[----:B------:R-:W-:Y:S01]  /*7ca0*/  IMAD.HI.U32 R145, R222, R148, RZ ;  /* 0x00000094de917227 */ /* 0x000fe200078e00ff */
[----:B------:R-:W-:-:S03]  /*7cb0*/  ISETP.GE.AND P2, PT, R149, RZ, PT ;  /* 0x000000ff9500720c */ /* 0x000fc60003f46270 */
[----:B------:R-:W-:Y:S01]  /*7cc0*/  @!P6 IMAD.IADD R140, R140, 0x1, -R223 ;  /* 0x000000018c8ce824 */ /* 0x000fe200078e0adf */
[----:B------:R-:W-:Y:S01]  /*7cd0*/  ISETP.GT.U32.AND P6, PT, R223, R144, PT ;  /* 0x00000090df00720c */ /* 0x000fe20003fc4070 */
[----:B------:R-:W-:Y:S01]  /*7ce0*/  IMAD.MOV R138, RZ, RZ, -R138 ;  /* 0x000000ffff8a7224 */ /* 0x000fe200078e0a8a */
[----:B------:R-:W-:Y:S01]  /*7cf0*/  IADD3 R149, -R145, RZ, RZ ;  /* 0x000000ff91957210 */ /* 0x000fe20007ffe1ff */
[----:B------:R-:W-:Y:S02]  /*7d00*/  VIADD R158, R252, 0x9b ;  /* 0x0000009bfc9e7836 */ /* 0x000fe40000000000 */
[----:B------:R-:W-:Y:S01]  /*7d10*/  IMAD R145, R223, R138, R147 ;  /* 0x0000008adf917224 */ /* 0x000fe200078e0293 */
[----:B------:R-:W-:Y:S01]  /*7d20*/  MOV R138, R140 ;  /* 0x0000008c008a7202 */ /* 0x000fe20000000f00 */
[--C-:B------:R-:W-:Y:S01]  /*7d30*/  @!P4 IMAD.IADD R139, R139, 0x1, -R223.reuse ;  /* 0x000000018b8bc824 */ /* 0x100fe200078e0adf */
[----:B------:R-:W-:Y:S01]  /*7d40*/  MOV R140, R142 ;  /* 0x0000008e008c7202 */ /* 0x000fe20000000f00 */
[--C-:B------:R-:W-:Y:S01]  /*7d50*/  @!P5 IMAD.IADD R141, R141, 0x1, -R223.reuse ;  /* 0x000000018d8dd824 */ /* 0x100fe200078e0adf */
[C---:B------:R-:W-:Y:S01]  /*7d60*/  ISETP.GT.U32.AND P4, PT, R223.reuse, R143, PT ;  /* 0x0000008fdf00720c */ /* 0x040fe20003f84070 */
[C---:B------:R-:W-:Y:S01]  /*7d70*/  IMAD R148, R223.reuse, R149, R148 ;  /* 0x00000095df947224 */ /* 0x040fe200078e0294 */
[----:B------:R-:W-:Y:S01]  /*7d80*/  IABS R147, R158 ;  /* 0x0000009e00937213 */ /* 0x000fe20000000000 */
[----:B------:R-:W-:Y:S01]  /*7d90*/  @!P2 IMAD.MOV R140, RZ, RZ, -R140 ;  /* 0x000000ffff8ca224 */ /* 0x000fe200078e0a8c */
[C---:B------:R-:W-:Y:S01]  /*7da0*/  ISETP.GT.U32.AND P2, PT, R223.reuse, R145, PT ;  /* 0x00000091df00720c */ /* 0x040fe20003f44070 */
[----:B------:R-:W-:Y:S01]  /*7db0*/  @!P6 IMAD.IADD R144, R144, 0x1, -R223 ;  /* 0x000000019090e824 */ /* 0x000fe200078e0adf */
[----:B------:R-:W-:Y:S01]  /*7dc0*/  ISETP.GE.AND P6, PT, R150, RZ, PT ;  /* 0x000000ff9600720c */ /* 0x000fe20003fc6270 */
[----:B------:R-:W-:Y:S01]  /*7dd0*/  VIADD R159, R252, 0x9c ;  /* 0x0000009cfc9f7836 */ /* 0x000fe20000000000 */
[----:B------:R-:W-:Y:S01]  /*7de0*/  ISETP.GT.U32.AND P5, PT, R223, R146, PT ;  /* 0x00000092df00720c */ /* 0x000fe20003fa4070 */
[----:B------:R-:W-:-:S03]  /*7df0*/  IMAD.HI.U32 R142, R222, R147, RZ ;  /* 0x00000093de8e7227 */ /* 0x000fc600078e00ff */
[----:B------:R-:W-:Y:S01]  /*7e00*/  IABS R149, R159 ;  /* 0x0000009f00957213 */ /* 0x000fe20000000000 */
[----:B------:R-:W-:Y:S02]  /*7e10*/  IMAD.MOV R150, RZ, RZ, -R142 ;  /* 0x000000ffff967224 */ /* 0x000fe400078e0a8e */
[--C-:B------:R-:W-:Y:S01]  /*7e20*/  @!P4 IMAD.IADD R143, R143, 0x1, -R223.reuse ;  /* 0x000000018f8fc824 */ /* 0x100fe200078e0adf */
[----:B------:R-:W-:Y:S01]  /*7e30*/  ISETP.GE.AND P4, PT, R151, RZ, PT ;  /* 0x000000ff9700720c */ /* 0x000fe20003f86270 */
[----:B------:R-:W-:Y:S01]  /*7e40*/  @!P2 IMAD.IADD R145, R145, 0x1, -R223 ;  /* 0x000000019191a824 */ /* 0x000fe200078e0adf */
[----:B------:R-:W-:Y:S01]  /*7e50*/  IABS R151, R160 ;  /* 0x000000a000977213 */ /* 0x000fe20000000000 */
[----:B------:R-:W-:Y:S01]  /*7e60*/  @!P6 IMAD.MOV R141, RZ, RZ, -R141 ;  /* 0x000000ffff8de224 */ /* 0x000fe200078e0a8d */
[C---:B------:R-:W-:Y:S01]  /*7e70*/  ISETP.GT.U32.AND P6, PT, R223.reuse, R148, PT ;  /* 0x00000094df00720c */ /* 0x040fe20003fc4070 */
[----:B------:R-:W-:Y:S01]  /*7e80*/  IMAD.HI.U32 R142, R222, R149, RZ ;  /* 0x00000095de8e7227 */ /* 0x000fe200078e00ff */
[----:B------:R-:W-:-:S03]  /*7e90*/  ISETP.GT.U32.AND P2, PT, R223, R145, PT ;  /* 0x00000091df00720c */ /* 0x000fc60003f44070 */
[C---:B------:R-:W-:Y:S02]  /*7ea0*/  IMAD R147, R223.reuse, R150, R147 ;  /* 0x00000096df937224 */ /* 0x040fe400078e0293 */
[----:B------:R-:W-:Y:S02]  /*7eb0*/  IMAD.MOV R142, RZ, RZ, -R142 ;  /* 0x000000ffff8e7224 */ /* 0x000fe400078e0a8e */
[----:B------:R-:W-:Y:S01]  /*7ec0*/  @!P5 IMAD.IADD R146, R146, 0x1, -R223 ;  /* 0x000000019292d824 */ /* 0x000fe200078e0adf */
[C---:B------:R-:W-:Y:S01]  /*7ed0*/  ISETP.GT.U32.AND P5, PT, R223.reuse, R144, PT ;  /* 0x00000090df00720c */ /* 0x040fe20003fa4070 */
[----:B------:R-:W-:Y:S02]  /*7ee0*/  IMAD R150, R223, R142, R149 ;  /* 0x0000008edf967224 */ /* 0x000fe400078e0295 */
[--C-:B------:R-:W-:Y:S02]  /*7ef0*/  @!P6 IMAD.IADD R148, R148, 0x1, -R223.reuse ;  /* 0x000000019494e824 */ /* 0x100fe400078e0adf */
[----:B------:R-:W-:Y:S01]  /*7f00*/  @!P2 IMAD.IADD R145, R145, 0x1, -R223 ;  /* 0x000000019191a824 */ /* 0x000fe200078e0adf */
[C---:B------:R-:W-:Y:S01]  /*7f10*/  ISETP.GT.U32.AND P2, PT, R223.reuse, R147, PT ;  /* 0x00000093df00720c */ /* 0x040fe20003f44070 */
[----:B------:R-:W-:Y:S01]  /*7f20*/  IMAD.HI.U32 R142, R222, R151, RZ ;  /* 0x00000097de8e7227 */ /* 0x000fe200078e00ff */
[----:B------:R-:W-:-:S03]  /*7f30*/  ISETP.GT.U32.AND P6, PT, R223, R148, PT ;  /* 0x00000094df00720c */ /* 0x000fc60003fc4070 */
[----:B------:R-:W-:Y:S01]  /*7f40*/  @!P1 IMAD.MOV R139, RZ, RZ, -R139 ;  /* 0x000000ffff8b9224 */ /* 0x000fe200078e0a8b */
[C---:B------:R-:W-:Y:S01]  /*7f50*/  ISETP.GT.U32.AND P1, PT, R223.reuse, R143, PT ;  /* 0x0000008fdf00720c */ /* 0x040fe20003f24070 */
[----:B------:R-:W-:Y:S01]  /*7f60*/  @!P3 IMAD.MOV R138, RZ, RZ, -R138 ;  /* 0x000000ffff8ab224 */ /* 0x000fe200078e0a8a */
[C---:B------:R-:W-:Y:S01]  /*7f70*/  ISETP.GT.U32.AND P3, PT, R223.reuse, R146, PT ;  /* 0x00000092df00720c */ /* 0x040fe20003f64070 */
[----:B------:R-:W-:Y:S02]  /*7f80*/  IMAD.MOV R142, RZ, RZ, -R142 ;  /* 0x000000ffff8e7224 */ /* 0x000fe400078e0a8e */
[----:B------:R-:W-:Y:S02]  /*7f90*/  VIADD R161, R252, 0x9e ;  /* 0x0000009efca17836 */ /* 0x000fe40000000000 */
[----:B------:R-:W-:Y:S02]  /*7fa0*/  IMAD R149, R223, R142, R151 ;  /* 0x0000008edf957224 */ /* 0x000fe400078e0297 */
[--C-:B------:R-:W-:Y:S01]  /*7fb0*/  @!P2 IMAD.IADD R147, R147, 0x1, -R223.reuse ;  /* 0x000000019393a824 */ /* 0x100fe200078e0adf */
[----:B------:R-:W-:Y:S01]  /*7fc0*/  @!P6 IADD3 R148, R148, -R223, RZ ;  /* 0x800000df9494e210 */ /* 0x000fe20007ffe0ff */
[----:B------:R-:W-:Y:S01]  /*7fd0*/  VIADD R163, R252, 0xa0 ;  /* 0x000000a0fca37836 */ /* 0x000fe20000000000 */
[----:B------:R-:W-:Y:S01]  /*7fe0*/  ISETP.GT.U32.AND P2, PT, R223, R149, PT ;  /* 0x00000095df00720c */ /* 0x000fe20003f44070 */
[--C-:B------:R-:W-:Y:S01]  /*7ff0*/  @!P5 IMAD.IADD R144, R144, 0x1, -R223.reuse ;  /* 0x000000019090d824 */ /* 0x100fe200078e0adf */
[----:B------:R-:W-:Y:S01]  /*8000*/  @!P1 IADD3 R143, R143, -R223, RZ ;  /* 0x800000df8f8f9210 */ /* 0x000fe20007ffe0ff */
[----:B------:R-:W-:Y:S01]  /*8010*/  @!P3 IMAD.IADD R146, R146, 0x1, -R223 ;  /* 0x000000019292b824 */ /* 0x000fe200078e0adf */
[----:B------:R-:W-:Y:S01]  /*8020*/  ISETP.GT.U32.AND P6, PT, R223, R150, PT ;  /* 0x00000096df00720c */ /* 0x000fe20003fc4070 */
[C---:B------:R-:W-:Y:S01]  /*8030*/  VIADD R164, R252.reuse, 0xa1 ;  /* 0x000000a1fca47836 */ /* 0x040fe20000000000 */
[----:B------:R-:W-:Y:S01]  /*8040*/  ISETP.GE.AND P1, PT, R153, RZ, PT ;  /* 0x000000ff9900720c */ /* 0x000fe20003f26270 */
[----:B------:R-:W-:Y:S01]  /*8050*/  VIADD R169, R252, 0xa7 ;  /* 0x000000a7fca97836 */ /* 0x000fe20000000000 */
[----:B------:R-:W-:Y:S01]  /*8060*/  ISETP.GE.AND P3, PT, R154, RZ, PT ;  /* 0x000000ff9a00720c */ /* 0x000fe20003f66270 */
[C---:B------:R-:W-:Y:S01]  /*8070*/  VIADD R170, R252.reuse, 0xa8 ;  /* 0x000000a8fcaa7836 */ /* 0x040fe20000000000 */
[----:B------:R-:W-:Y:S01]  /*8080*/  IABS R153, R161 ;  /* 0x000000a100997213 */ /* 0x000fe20000000000 */
[C---:B------:R-:W-:Y:S01]  /*8090*/  VIADD R171, R252.reuse, 0xa9 ;  /* 0x000000a9fcab7836 */ /* 0x040fe20000000000 */
[----:B------:R-:W-:Y:S01]  /*80a0*/  IABS R154, R162 ;  /* 0x000000a2009a7213 */ /* 0x000fe20000000000 */
[----:B------:R-:W-:Y:S01]  /*80b0*/  VIADD R172, R252, 0xaa ;  /* 0x000000aafcac7836 */ /* 0x000fe20000000000 */
[----:B------:R-:W-:Y:S01]  /*80c0*/  ISETP.GE.AND P5, PT, R152, RZ, PT ;  /* 0x000000ff9800720c */ /* 0x000fe20003fa6270 */
[----:B------:R-:W-:Y:S01]  /*80d0*/  IMAD.HI.U32 R142, R222, R153, RZ ;  /* 0x00000099de8e7227 */ /* 0x000fe200078e00ff */
[----:B------:R-:W-:-:S02]  /*80e0*/  IABS R155, R163 ;  /* 0x000000a3009b7213 */ /* 0x000fc40000000000 */
[----:B------:R-:W-:Y:S01]  /*80f0*/  @!P2 IADD3 R149, R149, -R223, RZ ;  /* 0x800000df9595a210 */ /* 0x000fe20007ffe0ff */
[C---:B------:R-:W-:Y:S01]  /*8100*/  IMAD.HI.U32 R151, R222.reuse, R154, RZ ;  /* 0x0000009ade977227 */ /* 0x040fe200078e00ff */
[----:B------:R-:W-:Y:S02]  /*8110*/  ISETP.GT.U32.AND P2, PT, R223, R147, PT ;  /* 0x00000093df00720c */ /* 0x000fe40003f44070 */
[----:B------:R-:W-:Y:S01]  /*8120*/  IABS R165, R172 ;  /* 0x000000ac00a57213 */ /* 0x000fe20000000000 */
[----:B------:R-:W-:Y:S01]  /*8130*/  IMAD.HI.U32 R152, R222, R155, RZ ;  /* 0x0000009bde987227 */ /* 0x000fe200078e00ff */
[----:B------:R-:W-:-:S03]  /*8140*/  IADD3 R151, -R151, RZ, RZ ;  /* 0x000000ff97977210 */ /* 0x000fc60007ffe1ff */
[----:B------:R-:W-:Y:S02]  /*8150*/  IMAD.MOV R142, RZ, RZ, -R142 ;  /* 0x000000ffff8e7224 */ /* 0x000fe400078e0a8e */
[----:B------:R-:W-:Y:S01]  /*8160*/  @!P6 IMAD.IADD R150, R150, 0x1, -R223 ;  /* 0x000000019696e824 */ /* 0x000fe200078e0adf */
[----:B------:R-:W-:Y:S01]  /*8170*/  ISETP.GE.AND P6, PT, R157, RZ, PT ;  /* 0x000000ff9d00720c */ /* 0x000fe20003fc6270 */
[----:B------:R-:W-:Y:S02]  /*8180*/  IMAD.MOV R156, RZ, RZ, -R152 ;  /* 0x000000ffff9c7224 */ /* 0x000fe400078e0a98 */
[----:B------:R-:W-:Y:S01]  /*8190*/  IMAD R152, R223, R142, R153 ;  /* 0x0000008edf987224 */ /* 0x000fe200078e0299 */
[----:B------:R-:W-:Y:S01]  /*81a0*/  @!P2 IADD3 R147, R147, -R223, RZ ;  /* 0x800000df9393a210 */ /* 0x000fe20007ffe0ff */
[----:B------:R-:W-:Y:S01]  /*81b0*/  IMAD.MOV.U32 R142, RZ, RZ, R144 ;  /* 0x000000ffff8e7224 */ /* 0x000fe200078e0090 */
[----:B------:R-:W-:Y:S01]  /*81c0*/  IABS R153, R164 ;  /* 0x000000a400997213 */ /* 0x000fe20000000000 */
[----:B------:R-:W-:Y:S01]  /*81d0*/  @!P5 IMAD.MOV R143, RZ, RZ, -R143 ;  /* 0x000000ffff8fd224 */ /* 0x000fe200078e0a8f */
[C---:B------:R-:W-:Y:S01]  /*81e0*/  ISETP.GT.U32.AND P5, PT, R223.reuse, R149, PT ;  /* 0x00000095df00720c */ /* 0x040fe20003fa4070 */
[----:B------:R-:W-:Y:S01]  /*81f0*/  IMAD.MOV.U32 R144, RZ, RZ, R146 ;  /* 0x000000ffff907224 */ /* 0x000fe200078e0092 */
[----:B------:R-:W-:Y:S01]  /*8200*/  MOV R146, R148 ;  /* 0x0000009400927202 */ /* 0x000fe20000000f00 */
[----:B------:R-:W-:-:S02]  /*8210*/  IMAD R151, R223, R151, R154 ;  /* 0x00000097df977224 */ /* 0x000fc400078e029a */
[C---:B------:R-:W-:Y:S02]  /*8220*/  IMAD R154, R223.reuse, R156, R155 ;  /* 0x0000009cdf9a7224 */ /* 0x040fe400078e029b */
[----:B------:R-:W-:Y:S01]  /*8230*/  @!P4 IMAD.MOV R142, RZ, RZ, -R142 ;  /* 0x000000ffff8ec224 */ /* 0x000fe200078e0a8e */
[C---:B------:R-:W-:Y:S01]  /*8240*/  ISETP.GT.U32.AND P4, PT, R223.reuse, R150, PT ;  /* 0x00000096df00720c */ /* 0x040fe20003f84070 */
[----:B------:R-:W-:Y:S01]  /*8250*/  @!P1 IMAD.MOV R144, RZ, RZ, -R144 ;  /* 0x000000ffff909224 */ /* 0x000fe200078e0a90 */
[C---:B------:R-:W-:Y:S01]  /*8260*/  ISETP.GT.U32.AND P1, PT, R223.reuse, R152, PT ;  /* 0x00000098df00720c */ /* 0x040fe20003f24070 */
[----:B------:R-:W-:Y:S01]  /*8270*/  @!P6 IMAD.MOV R146, RZ, RZ, -R146 ;  /* 0x000000ffff92e224 */ /* 0x000fe200078e0a92 */
[----:B------:R-:W-:Y:S01]  /*8280*/  ISETP.GT.U32.AND P2, PT, R223, R154, PT ;  /* 0x0000009adf00720c */ /* 0x000fe20003f44070 */
[----:B------:R-:W-:Y:S01]  /*8290*/  @!P3 IMAD.MOV R145, RZ, RZ, -R145 ;  /* 0x000000ffff91b224 */ /* 0x000fe200078e0a91 */
[----:B------:R-:W-:Y:S01]  /*82a0*/  ISETP.GE.AND P6, PT, R158, RZ, PT ;  /* 0x000000ff9e00720c */ /* 0x000fe20003fc6270 */
[----:B------:R-:W-:Y:S01]  /*82b0*/  @!P5 IMAD.IADD R149, R149, 0x1, -R223 ;  /* 0x000000019595d824 */ /* 0x000fe200078e0adf */
[----:B------:R-:W-:Y:S01]  /*82c0*/  ISETP.GT.U32.AND P3, PT, R223, R151, PT ;  /* 0x00000097df00720c */ /* 0x000fe20003f64070 */
[----:B------:R-:W-:Y:S01]  /*82d0*/  IMAD.HI.U32 R148, R222, R153, RZ ;  /* 0x00000099de947227 */ /* 0x000fe200078e00ff */
[----:B------:R-:W-:-:S03]  /*82e0*/  ISETP.GE.AND P5, PT, R160, RZ, PT ;  /* 0x000000ffa000720c */ /* 0x000fc60003fa6270 */
[--C-:B------:R-:W-:Y:S01]  /*82f0*/  @!P4 IMAD.IADD R150, R150, 0x1, -R223.reuse ;  /* 0x000000019696c824 */ /* 0x100fe200078e0adf */
[----:B------:R-:W-:Y:S01]  /*8300*/  ISETP.GE.AND P4, PT, R159, RZ, PT ;  /* 0x000000ff9f00720c */ /* 0x000fe20003f86270 */
[----:B------:R-:W-:Y:S01]  /*8310*/  IMAD.MOV R148, RZ, RZ, -R148 ;  /* 0x000000ffff947224 */ /* 0x000fe200078e0a94 */
[----:B------:R-:W-:Y:S01]  /*8320*/  @!P1 IADD3 R152, R152, -R223, RZ ;  /* 0x800000df98989210 */ /* 0x000fe20007ffe0ff */
[----:B------:R-:W-:Y:S01]  /*8330*/  @!P2 IMAD.IADD R154, R154, 0x1, -R223 ;  /* 0x000000019a9aa824 */ /* 0x000fe200078e0adf */
[----:B------:R-:W-:Y:S01]  /*8340*/  ISETP.GE.AND P1, PT, R161, RZ, PT ;  /* 0x000000ffa100720c */ /* 0x000fe20003f26270 */
[C---:B------:R-:W-:Y:S01]  /*8350*/  IMAD R153, R223.reuse, R148, R153 ;  /* 0x00000094df997224 */ /* 0x040fe200078e0299 */
[----:B------:R-:W-:Y:S01]  /*8360*/  ISETP.GT.U32.AND P2, PT, R223, R152, PT ;  /* 0x00000098df00720c */ /* 0x000fe20003f44070 */
[----:B------:R-:W-:Y:S01]  /*8370*/  IMAD.MOV.U32 R148, RZ, RZ, R150 ;  /* 0x000000ffff947224 */ /* 0x000fe200078e0096 */
[----:B------:R-:W-:Y:S01]  /*8380*/  @!P6 IADD3 R147, -R147, RZ, RZ ;  /* 0x000000ff9393e210 */ /* 0x000fe20007ffe1ff */
[--C-:B------:R-:W-:Y:S01]  /*8390*/  @!P3 IMAD.IADD R151, R151, 0x1, -R223.reuse ;  /* 0x000000019797b824 */ /* 0x100fe200078e0adf */
[----:B------:R-:W-:Y:S01]  /*83a0*/  ISETP.GT.U32.AND P6, PT, R223, R154, PT ;  /* 0x0000009adf00720c */ /* 0x000fe20003fc4070 */
[C---:B------:R-:W-:Y:S01]  /*83b0*/  VIADD R150, R252.reuse, 0xa2 ;  /* 0x000000a2fc967836 */ /* 0x040fe20000000000 */
[----:B------:R-:W-:Y:S01]  /*83c0*/  @!P5 IADD3 R149, -R149, RZ, RZ ;  /* 0x000000ff9595d210 */ /* 0x000fe20007ffe1ff */
[C---:B------:R-:W-:Y:S01]  /*83d0*/  VIADD R159, R252.reuse, 0xa3 ;  /* 0x000000a3fc9f7836 */ /* 0x040fe20000000000 */
[C---:B------:R-:W-:Y:S01]  /*83e0*/  ISETP.GT.U32.AND P5, PT, R223.reuse, R153, PT ;  /* 0x00000099df00720c */ /* 0x040fe20003fa4070 */
[----:B------:R-:W-:Y:S01]  /*83f0*/  @!P4 IMAD.MOV R148, RZ, RZ, -R148 ;  /* 0x000000ffff94c224 */ /* 0x000fe200078e0a94 */
[----:B------:R-:W-:Y:S01]  /*8400*/  ISETP.GT.U32.AND P4, PT, R223, R151, PT ;  /* 0x00000097df00720c */ /* 0x000fe20003f84070 */
[----:B------:R-:W-:Y:S01]  /*8410*/  VIADD R173, R252, 0xab ;  /* 0x000000abfcad7836 */ /* 0x000fe20000000000 */
[----:B------:R-:W-:Y:S01]  /*8420*/  IABS R157, R150 ;  /* 0x00000096009d7213 */ /* 0x000fe20000000000 */
[----:B------:R-:W-:Y:S01]  /*8430*/  @!P2 IMAD.IADD R152, R152, 0x1, -R223 ;  /* 0x000000019898a824 */ /* 0x000fe200078e0adf */
[----:B------:R-:W-:Y:S01]  /*8440*/  IABS R158, R159 ;  /* 0x0000009f009e7213 */ /* 0x000fe20000000000 */
[----:B------:R-:W-:Y:S01]  /*8450*/  VIADD R177, R252, 0xad ;  /* 0x000000adfcb17836 */ /* 0x000fe20000000000 */
[----:B------:R-:W-:Y:S01]  /*8460*/  ISETP.GE.AND P3, PT, R162, RZ, PT ;  /* 0x000000ffa200720c */ /* 0x000fe20003f66270 */
[----:B------:R-:W-:Y:S01]  /*8470*/  IMAD.HI.U32 R155, R222, R157, RZ ;  /* 0x0000009dde9b7227 */ /* 0x000fe200078e00ff */
[----:B------:R-:W-:-:S02]  /*8480*/  ISETP.GE.AND P2, PT, R163, RZ, PT ;  /* 0x000000ffa300720c */ /* 0x000fc40003f46270 */
[----:B------:R-:W-:Y:S01]  /*8490*/  IABS R161, R166 ;  /* 0x000000a600a17213 */ /* 0x000fe20000000000 */
[----:B------:R-:W-:Y:S01]  /*84a0*/  @!P6 IMAD.IADD R154, R154, 0x1, -R223 ;  /* 0x000000019a9ae824 */ /* 0x000fe200078e0adf */
[----:B------:R-:W-:Y:S01]  /*84b0*/  ISETP.GE.AND P6, PT, R150, RZ, PT ;  /* 0x000000ff9600720c */ /* 0x000fe20003fc6270 */
[----:B------:R-:W-:Y:S01]  /*84c0*/  IMAD.HI.U32 R156, R222, R158, RZ ;  /* 0x0000009ede9c7227 */ /* 0x000fe200078e00ff */
[----:B------:R-:W-:Y:S02]  /*84d0*/  MOV R150, R152 ;  /* 0x0000009800967202 */ /* 0x000fe40000000f00 */
[----:B------:R-:W-:Y:S01]  /*84e0*/  IABS R162, R169 ;  /* 0x000000a900a27213 */ /* 0x000fe20000000000 */
[----:B------:R-:W-:Y:S01]  /*84f0*/  IMAD.MOV R152, RZ, RZ, -R155 ;  /* 0x000000ffff987224 */ /* 0x000fe200078e0a9b */
[----:B------:R-:W-:Y:S01]  /*8500*/  @!P1 IADD3 R150, -R150, RZ, RZ ;  /* 0x000000ff96969210 */ /* 0x000fe20007ffe1ff */
[--C-:B------:R-:W-:Y:S01]  /*8510*/  @!P5 IMAD.IADD R153, R153, 0x1, -R223.reuse ;  /* 0x000000019999d824 */ /* 0x100fe200078e0adf */
[----:B------:R-:W-:Y:S01]  /*8520*/  ISETP.GE.AND P1, PT, R159, RZ, PT ;  /* 0x000000ff9f00720c */ /* 0x000fe20003f26270 */
[----:B------:R-:W-:Y:S01]  /*8530*/  IMAD.MOV R155, RZ, RZ, -R156 ;  /* 0x000000ffff9b7224 */ /* 0x000fe200078e0a9c */
[----:B------:R-:W-:Y:S01]  /*8540*/  IABS R163, R171 ;  /* 0x000000ab00a37213 */ /* 0x000fe20000000000 */
[----:B------:R-:W-:Y:S01]  /*8550*/  @!P4 IMAD.IADD R151, R151, 0x1, -R223 ;  /* 0x000000019797c824 */ /* 0x000fe200078e0adf */
[C---:B------:R-:W-:Y:S01]  /*8560*/  ISETP.GT.U32.AND P5, PT, R223.reuse, R153, PT ;  /* 0x00000099df00720c */ /* 0x040fe20003fa4070 */
[C---:B------:R-:W-:Y:S01]  /*8570*/  IMAD R156, R223.reuse, R152, R157 ;  /* 0x00000098df9c7224 */ /* 0x040fe200078e029d */
[----:B------:R-:W-:Y:S01]  /*8580*/  ISETP.GE.AND P4, PT, R164, RZ, PT ;  /* 0x000000ffa400720c */ /* 0x000fe20003f86270 */
[----:B------:R-:W-:Y:S01]  /*8590*/  @!P3 IMAD.MOV R151, RZ, RZ, -R151 ;  /* 0x000000ffff97b224 */ /* 0x000fe200078e0a97 */
[----:B------:R-:W-:Y:S01]  /*85a0*/  IABS R164, R170 ;  /* 0x000000aa00a47213 */ /* 0x000fe20000000000 */
[----:B------:R-:W-:Y:S01]  /*85b0*/  VIADD R157, R252, 0xa4 ;  /* 0x000000a4fc9d7836 */ /* 0x000fe20000000000 */
[C---:B------:R-:W-:Y:S01]  /*85c0*/  ISETP.GT.U32.AND P3, PT, R223.reuse, R156, PT ;  /* 0x0000009cdf00720c */ /* 0x040fe20003f64070 */
[----:B------:R-:W-:Y:S01]  /*85d0*/  IMAD.MOV.U32 R152, RZ, RZ, R154 ;  /* 0x000000ffff987224 */ /* 0x000fe200078e009a */
[----:B------:R-:W-:Y:S01]  /*85e0*/  IABS R168, R177 ;  /* 0x000000b100a87213 */ /* 0x000fe20000000000 */
[----:B------:R-:W-:-:S02]  /*85f0*/  IMAD R155, R223, R155, R158 ;  /* 0x0000009bdf9b7224 */ /* 0x000fc400078e029e */
[C---:B------:R-:W-:Y:S02]  /*8600*/  VIADD R158, R252.reuse, 0xa5 ;  /* 0x000000a5fc9e7836 */ /* 0x040fe40000000000 */
[----:B------:R-:W-:Y:S01]  /*8610*/  @!P2 IMAD.MOV R152, RZ, RZ, -R152 ;  /* 0x000000ffff98a224 */ /* 0x000fe200078e0a98 */
[----:B------:R-:W-:Y:S01]  /*8620*/  ISETP.GE.AND P2, PT, R157, RZ, PT ;  /* 0x000000ff9d00720c */ /* 0x000fe20003f46270 */
[--C-:B------:R-:W-:Y:S01]  /*8630*/  @!P5 IMAD.IADD R153, R153, 0x1, -R223.reuse ;  /* 0x000000019999d824 */ /* 0x100fe200078e0adf */
[----:B------:R-:W-:Y:S01]  /*8640*/  IABS R157, R157 ;  /* 0x0000009d009d7213 */ /* 0x000fe20000000000 */
[----:B------:R-:W-:Y:S01]  /*8650*/  VIADD R179, R252, 0xaf ;  /* 0x000000affcb37836 */ /* 0x000fe20000000000 */
[----:B------:R-:W-:Y:S01]  /*8660*/  ISETP.GE.AND P5, PT, R158, RZ, PT ;  /* 0x000000ff9e00720c */ /* 0x000fe20003fa6270 */
[----:B------:R-:W-:Y:S01]  /*8670*/  @!P3 IMAD.IADD R156, R156, 0x1, -R223 ;  /* 0x000000019c9cb824 */ /* 0x000fe200078e0adf */
[----:B------:R-:W-:Y:S01]  /*8680*/  IABS R160, R158 ;  /* 0x0000009e00a07213 */ /* 0x000fe20000000000 */
[----:B------:R-:W-:Y:S01]  /*8690*/  @!P4 IMAD.MOV R153, RZ, RZ, -R153 ;  /* 0x000000ffff99c224 */ /* 0x000fe200078e0a99 */
[----:B------:R-:W-:Y:S01]  /*86a0*/  MOV R158, R157 ;  /* 0x0000009d009e7202 */ /* 0x000fe20000000f00 */
[----:B------:R-:W-:Y:S01]  /*86b0*/  VIADD R180, R252, 0xb0 ;  /* 0x000000b0fcb47836 */ /* 0x000fe20000000000 */
[C---:B------:R-:W-:Y:S01]  /*86c0*/  ISETP.GT.U32.AND P3, PT, R223.reuse, R156, PT ;  /* 0x0000009cdf00720c */ /* 0x040fe20003f64070 */
[----:B------:R-:W-:Y:S01]  /*86d0*/  IMAD.HI.U32 R157, R222, R160, RZ ;  /* 0x000000a0de9d7227 */ /* 0x000fe200078e00ff */
[----:B------:R-:W-:-:S03]  /*86e0*/  ISETP.GT.U32.AND P4, PT, R223, R155, PT ;  /* 0x0000009bdf00720c */ /* 0x000fc60003f84070 */
[----:B------:R-:W-:-:S04]  /*86f0*/  IMAD.HI.U32 R154, R222, R158, RZ ;  /* 0x0000009ede9a7227 */ /* 0x000fc800078e00ff */
[----:B------:R-:W-:Y:S01]  /*8700*/  IMAD.MOV R157, RZ, RZ, -R157 ;  /* 0x000000ffff9d7224 */ /* 0x000fe200078e0a9d */
[----:B------:R-:W-:Y:S01]  /*8710*/  IADD3 R159, -R154, RZ, RZ ;  /* 0x000000ff9a9f7210 */ /* 0x000fe20007ffe1ff */
[----:B------:R-:W-:Y:S02]  /*8720*/  IMAD.HI.U32 R154, R222, R161, RZ ;  /* 0x000000a1de9a7227 */ /* 0x000fe400078e00ff */
[----:B------:R-:W-:Y:S02]  /*8730*/  @!P3 IADD3 R156, R156, -R223, RZ ;  /* 0x800000df9c9cb210 */ /* 0x000fe40007ffe0ff */
[----:B------:R-:W-:Y:S02]  /*8740*/  IMAD R158, R223, R159, R158 ;  /* 0x0000009fdf9e7224 */ /* 0x000fe400078e029e */
[----:B------:R-:W-:Y:S02]  /*8750*/  @!P4 IMAD.IADD R155, R155, 0x1, -R223 ;  /* 0x000000019b9bc824 */ /* 0x000fe400078e0adf */
[----:B------:R-:W-:Y:S01]  /*8760*/  IMAD.MOV R154, RZ, RZ, -R154 ;  /* 0x000000ffff9a7224 */ /* 0x000fe200078e0a9a */
[C---:B------:R-:W-:Y:S01]  /*8770*/  ISETP.GT.U32.AND P3, PT, R223.reuse, R158, PT ;  /* 0x0000009edf00720c */ /* 0x040fe20003f64070 */
[C---:B------:R-:W-:Y:S01]  /*8780*/  IMAD R157, R223.reuse, R157, R160 ;  /* 0x0000009ddf9d7224 */ /* 0x040fe200078e02a0 */
[C---:B------:R-:W-:Y:S01]  /*8790*/  ISETP.GT.U32.AND P4, PT, R223.reuse, R155, PT ;  /* 0x0000009bdf00720c */ /* 0x040fe20003f84070 */
[----:B------:R-:W-:-:S02]  /*87a0*/  IMAD R160, R223, R154, R161 ;  /* 0x0000009adfa07224 */ /* 0x000fc400078e02a1 */
[----:B------:R-:W-:-:S04]  /*87b0*/  IMAD.HI.U32 R154, R222, R162, RZ ;  /* 0x000000a2de9a7227 */ /* 0x000fc800078e00ff */
[----:B------:R-:W-:Y:S01]  /*87c0*/  IMAD.HI.U32 R159, R222, R164, RZ ;  /* 0x000000a4de9f7227 */ /* 0x000fe200078e00ff */
[----:B------:R-:W-:-:S03]  /*87d0*/  IADD3 R154, -R154, RZ, RZ ;  /* 0x000000ff9a9a7210 */ /* 0x000fc60007ffe1ff */
[----:B------:R-:W-:Y:S02]  /*87e0*/  @!P3 IMAD.IADD R158, R158, 0x1, -R223 ;  /* 0x000000019e9eb824 */ /* 0x000fe400078e0adf */
[----:B------:R-:W-:Y:S02]  /*87f0*/  IMAD.MOV R161, RZ, RZ, -R159 ;  /* 0x000000ffffa17224 */ /* 0x000fe400078e0a9f */
[----:B------:R-:W-:Y:S01]  /*8800*/  @!P4 IMAD.IADD R155, R155, 0x1, -R223 ;  /* 0x000000019b9bc824 */ /* 0x000fe200078e0adf */
[C---:B------:R-:W-:Y:S01]  /*8810*/  ISETP.GT.U32.AND P3, PT, R223.reuse, R158, PT ;  /* 0x0000009edf00720c */ /* 0x040fe20003f64070 */
[C---:B------:R-:W-:Y:S01]  /*8820*/  IMAD R159, R223.reuse, R154, R162 ;  /* 0x0000009adf9f7224 */ /* 0x040fe200078e02a2 */
[----:B------:R-:W-:Y:S01]  /*8830*/  MOV R154, R156 ;  /* 0x0000009c009a7202 */ /* 0x000fe20000000f00 */
[----:B------:R-:W-:Y:S01]  /*8840*/  IMAD R164, R223, R161, R164 ;  /* 0x000000a1dfa47224 */ /* 0x000fe200078e02a4 */
[----:B------:R-:W-:Y:S01]  /*8850*/  @!P1 IADD3 R155, -R155, RZ, RZ ;  /* 0x000000ff9b9b9210 */ /* 0x000fe20007ffe1ff */
[----:B------:R-:W-:Y:S01]  /*8860*/  IMAD.HI.U32 R161, R222, R163, RZ ;  /* 0x000000a3dea17227 */ /* 0x000fe200078e00ff */
[----:B------:R-:W-:-:S02]  /*8870*/  ISETP.GT.U32.AND P1, PT, R223, R159, PT ;  /* 0x0000009fdf00720c */ /* 0x000fc40003f24070 */
[----:B------:R-:W-:Y:S01]  /*8880*/  ISETP.GT.U32.AND P4, PT, R223, R157, PT ;  /* 0x0000009ddf00720c */ /* 0x000fe20003f84070 */
[----:B------:R-:W-:-:S04]  /*8890*/  IMAD.HI.U32 R156, R222, R165, RZ ;  /* 0x000000a5de9c7227 */ /* 0x000fc800078e00ff */
[----:B------:R-:W-:Y:S02]  /*88a0*/  IMAD.MOV R162, RZ, RZ, -R161 ;  /* 0x000000ffffa27224 */ /* 0x000fe400078e0aa1 */
[----:B------:R-:W-:Y:S02]  /*88b0*/  IMAD.MOV R156, RZ, RZ, -R156 ;  /* 0x000000ffff9c7224 */ /* 0x000fe400078e0a9c */
[----:B------:R-:W-:Y:S01]  /*88c0*/  @!P3 IMAD.IADD R158, R158, 0x1, -R223 ;  /* 0x000000019e9eb824 */ /* 0x000fe200078e0adf */
[----:B------:R-:W-:Y:S01]  /*88d0*/  ISETP.GE.AND P3, PT, R166, RZ, PT ;  /* 0x000000ffa600720c */ /* 0x000fe20003f66270 */
[C---:B------:R-:W-:Y:S01]  /*88e0*/  IMAD R161, R223.reuse, R162, R163 ;  /* 0x000000a2dfa17224 */ /* 0x040fe200078e02a3 */
[----:B------:R-:W-:Y:S01]  /*88f0*/  IABS R163, R173 ;  /* 0x000000ad00a37213 */ /* 0x000fe20000000000 */
[----:B------:R-:W-:Y:S01]  /*8900*/  IMAD R162, R223, R156, R165 ;  /* 0x0000009cdfa27224 */ /* 0x000fe200078e02a5 */
[----:B------:R-:W-:Y:S01]  /*8910*/  MOV R156, R158 ;  /* 0x0000009e009c7202 */ /* 0x000fe20000000f00 */
[----:B------:R-:W-:-:S02]  /*8920*/  @!P1 IMAD.IADD R159, R159, 0x1, -R223 ;  /* 0x000000019f9f9824 */ /* 0x000fc400078e0adf */
[----:B------:R-:W-:Y:S01]  /*8930*/  @!P6 IMAD.MOV R154, RZ, RZ, -R154 ;  /* 0x000000ffff9ae224 */ /* 0x000fe200078e0a9a */
[C---:B------:R-:W-:Y:S01]  /*8940*/  ISETP.GT.U32.AND P6, PT, R223.reuse, R160, PT ;  /* 0x000000a0df00720c */ /* 0x040fe20003fc4070 */
[----:B------:R-:W-:Y:S01]  /*8950*/  @!P2 IMAD.MOV R156, RZ, RZ, -R156 ;  /* 0x000000ffff9ca224 */ /* 0x000fe200078e0a9c */
[----:B------:R-:W-:Y:S01]  /*8960*/  ISETP.GT.U32.AND P2, PT, R223, R159, PT ;  /* 0x0000009fdf00720c */ /* 0x000fe20003f44070 */
[----:B------:R-:W-:Y:S01]  /*8970*/  @!P4 IMAD.IADD R157, R157, 0x1, -R223 ;  /* 0x000000019d9dc824 */ /* 0x000fe200078e0adf */
[----:B------:R-:W-:Y:S01]  /*8980*/  ISETP.GT.U32.AND P4, PT, R223, R164, PT ;  /* 0x000000a4df00720c */ /* 0x000fe20003f84070 */
[----:B------:R-:W-:-:S04]  /*8990*/  IMAD.HI.U32 R158, R222, R163, RZ ;  /* 0x000000a3de9e7227 */ /* 0x000fc800078e00ff */
[----:B------:R-:W-:Y:S01]  /*89a0*/  IMAD.HI.U32 R165, R222, R168, RZ ;  /* 0x000000a8dea57227 */ /* 0x000fe200078e00ff */
[----:B------:R-:W-:-:S03]  /*89b0*/  IADD3 R166, -R158, RZ, RZ ;  /* 0x000000ff9ea67210 */ /* 0x000fc60007ffe1ff */
[--C-:B------:R-:W-:Y:S01]  /*89c0*/  @!P6 IMAD.IADD R160, R160, 0x1, -R223.reuse ;  /* 0x00000001a0a0e824 */ /* 0x100fe200078e0adf */
[----:B------:R-:W-:Y:S01]  /*89d0*/  ISETP.GT.U32.AND P6, PT, R223, R157, PT ;  /* 0x0000009ddf00720c */ /* 0x000fe20003fc4070 */
[--C-:B------:R-:W-:Y:S01]  /*89e0*/  @!P2 IMAD.IADD R159, R159, 0x1, -R223.reuse ;  /* 0x000000019f9fa824 */ /* 0x100fe200078e0adf */
[----:B------:R-:W-:Y:S01]  /*89f0*/  ISETP.GE.AND P2, PT, R169, RZ, PT ;  /* 0x000000ffa900720c */ /* 0x000fe20003f46270 */
[----:B------:R-:W-:Y:S01]  /*8a00*/  IMAD.HI.U32 R158, R222, R167, RZ ;  /* 0x000000a7de9e7227 */ /* 0x000fe200078e00ff */
[----:B------:R-:W-:Y:S02]  /*8a10*/  ISETP.GT.U32.AND P1, PT, R223, R160, PT ;  /* 0x000000a0df00720c */ /* 0x000fe40003f24070 */
[----:B------:R-:W-:Y:S01]  /*8a20*/  IABS R169, R179 ;  /* 0x000000b300a97213 */ /* 0x000fe20000000000 */
[----:B------:R-:W-:Y:S02]  /*8a30*/  IMAD.MOV R158, RZ, RZ, -R158 ;  /* 0x000000ffff9e7224 */ /* 0x000fe400078e0a9e */
[----:B------:R-:W-:-:S02]  /*8a40*/  @!P4 IMAD.IADD R164, R164, 0x1, -R223 ;  /* 0x00000001a4a4c824 */ /* 0x000fc400078e0adf */
[C---:B------:R-:W-:Y:S02]  /*8a50*/  IMAD R163, R223.reuse, R166, R163 ;  /* 0x000000a6dfa37224 */ /* 0x040fe400078e02a3 */
[C---:B------:R-:W-:Y:S01]  /*8a60*/  IMAD R166, R223.reuse, R158, R167 ;  /* 0x0000009edfa67224 */ /* 0x040fe200078e02a7 */
[----:B------:R-:W-:Y:S01]  /*8a70*/  ISETP.GT.U32.AND P4, PT, R223, R164, PT ;  /* 0x000000a4df00720c */ /* 0x000fe20003f84070 */
[----:B------:R-:W-:Y:S01]  /*8a80*/  @!P6 IMAD.IADD R157, R157, 0x1, -R223 ;  /* 0x000000019d9de824 */ /* 0x000fe200078e0adf */
[C---:B------:R-:W-:Y:S01]  /*8a90*/  ISETP.GT.U32.AND P6, PT, R223.reuse, R161, PT ;  /* 0x000000a1df00720c */ /* 0x040fe20003fc4070 */
[----:B------:R-:W-:Y:S01]  /*8aa0*/  @!P2 IMAD.MOV R159, RZ, RZ, -R159 ;  /* 0x000000ffff9fa224 */ /* 0x000fe200078e0a9f */
[----:B------:R-:W-:Y:S01]  /*8ab0*/  ISETP.GT.U32.AND P2, PT, R223, R166, PT ;  /* 0x000000a6df00720c */ /* 0x000fe20003f44070 */
[----:B------:R-:W-:Y:S01]  /*8ac0*/  IMAD.MOV R165, RZ, RZ, -R165 ;  /* 0x000000ffffa57224 */ /* 0x000fe200078e0aa5 */
[----:B------:R-:W-:Y:S01]  /*8ad0*/  @!P5 IADD3 R157, -R157, RZ, RZ ;  /* 0x000000ff9d9dd210 */ /* 0x000fe20007ffe1ff */
[----:B------:R-:W-:Y:S01]  /*8ae0*/  @!P1 IMAD.IADD R160, R160, 0x1, -R223 ;  /* 0x00000001a0a09824 */ /* 0x000fe200078e0adf */
[C---:B------:R-:W-:Y:S01]  /*8af0*/  ISETP.GT.U32.AND P1, PT, R223.reuse, R162, PT ;  /* 0x000000a2df00720c */ /* 0x040fe20003f24070 */
[----:B------:R-:W-:Y:S01]  /*8b00*/  IMAD R165, R223, R165, R168 ;  /* 0x000000a5dfa57224 */ /* 0x000fe200078e02a8 */
[----:B------:R-:W-:Y:S01]  /*8b10*/  IABS R168, R178 ;  /* 0x000000b200a87213 */ /* 0x000fe20000000000 */
[----:B------:R-:W-:-:S02]  /*8b20*/  IMAD.MOV.U32 R158, RZ, RZ, R160 ;  /* 0x000000ffff9e7224 */ /* 0x000fc400078e00a0 */
[----:B------:R-:W-:Y:S01]  /*8b30*/  @!P4 IADD3 R164, R164, -R223, RZ ;  /* 0x800000dfa4a4c210 */ /* 0x000fe20007ffe0ff */
[----:B------:R-:W-:Y:S01]  /*8b40*/  VIADD R181, R252, 0xb1 ;  /* 0x000000b1fcb57836 */ /* 0x000fe20000000000 */
[----:B------:R-:W-:Y:S01]  /*8b50*/  ISETP.GT.U32.AND P4, PT, R223, R163, PT ;  /* 0x000000a3df00720c */ /* 0x000fe20003f84070 */
[--C-:B------:R-:W-:Y:S01]  /*8b60*/  @!P6 IMAD.IADD R161, R161, 0x1, -R223.reuse ;  /* 0x00000001a1a1e824 */ /* 0x100fe200078e0adf */
[----:B------:R-:W-:Y:S01]  /*8b70*/  ISETP.GE.AND P6, PT, R170, RZ, PT ;  /* 0x000000ffaa00720c */ /* 0x000fe20003fc6270 */
[----:B------:R-:W-:Y:S01]  /*8b80*/  @!P2 IMAD.IADD R166, R166, 0x1, -R223 ;  /* 0x00000001a6a6a824 */ /* 0x000fe200078e0adf */
[----:B------:R-:W-:Y:S01]  /*8b90*/  IABS R170, R180 ;  /* 0x000000b400aa7213 */ /* 0x000fe20000000000 */
[----:B------:R-:W-:Y:S02]  /*8ba0*/  IMAD.MOV.U32 R160, RZ, RZ, R164 ;  /* 0x000000ffffa07224 */ /* 0x000fe400078e00a4 */
[----:B------:R-:W-:Y:S01]  /*8bb0*/  IMAD.HI.U32 R164, R222, R168, RZ ;  /* 0x000000a8dea47227 */ /* 0x000fe200078e00ff */
[----:B------:R-:W-:-:S03]  /*8bc0*/  ISETP.GT.U32.AND P2, PT, R223, R166, PT ;  /* 0x000000a6df00720c */ /* 0x000fc60003f44070 */
[----:B------:R-:W-:Y:S02]  /*8bd0*/  IMAD.MOV R167, RZ, RZ, -R164 ;  /* 0x000000ffffa77224 */ /* 0x000fe400078e0aa4 */
[----:B------:R-:W-:Y:S02]  /*8be0*/  IMAD.HI.U32 R164, R222, R169, RZ ;  /* 0x000000a9dea47227 */ /* 0x000fe400078e00ff */
[----:B------:R-:W-:Y:S02]  /*8bf0*/  @!P6 IADD3 R160, -R160, RZ, RZ ;  /* 0x000000ffa0a0e210 */ /* 0x000fe40007ffe1ff */
[C---:B------:R-:W-:Y:S01]  /*8c00*/  ISETP.GT.U32.AND P6, PT, R223.reuse, R165, PT ;  /* 0x000000a5df00720c */ /* 0x040fe20003fc4070 */
[----:B------:R-:W-:Y:S01]  /*8c10*/  IMAD R168, R223, R167, R168 ;  /* 0x000000a7dfa87224 */ /* 0x000fe200078e02a8 */
[----:B------:R-:W-:Y:S01]  /*8c20*/  IADD3 R164, -R164, RZ, RZ ;  /* 0x000000ffa4a47210 */ /* 0x000fe20007ffe1ff */
[--C-:B------:R-:W-:Y:S01]  /*8c30*/  @!P4 IMAD.IADD R163, R163, 0x1, -R223.reuse ;  /* 0x00000001a3a3c824 */ /* 0x100fe200078e0adf */
[----:B------:R-:W-:Y:S01]  /*8c40*/  @!P2 IADD3 R166, R166, -R223, RZ ;  /* 0x800000dfa6a6a210 */ /* 0x000fe20007ffe0ff */
[----:B------:R-:W-:Y:S01]  /*8c50*/  @!P1 IMAD.IADD R162, R162, 0x1, -R223 ;  /* 0x00000001a2a29824 */ /* 0x000fe200078e0adf */
[C---:B------:R-:W-:Y:S01]  /*8c60*/  ISETP.GT.U32.AND P2, PT, R223.reuse, R168, PT ;  /* 0x000000a8df00720c */ /* 0x040fe20003f44070 */
[C---:B------:R-:W-:Y:S01]  /*8c70*/  IMAD R167, R223.reuse, R164, R169 ;  /* 0x000000a4dfa77224 */ /* 0x040fe200078e02a9 */
[C---:B------:R-:W-:Y:S01]  /*8c80*/  ISETP.GT.U32.AND P4, PT, R223.reuse, R161, PT ;  /* 0x000000a1df00720c */ /* 0x040fe20003f84070 */
[----:B------:R-:W-:Y:S01]  /*8c90*/  IMAD.HI.U32 R164, R222, R170, RZ ;  /* 0x000000aadea47227 */ /* 0x000fe200078e00ff */
[----:B------:R-:W-:-:S02]  /*8ca0*/  ISETP.GT.U32.AND P5, PT, R223, R163, PT ;  /* 0x000000a3df00720c */ /* 0x000fc40003fa4070 */
[----:B------:R-:W-:Y:S01]  /*8cb0*/  ISETP.GE.AND P1, PT, R171, RZ, PT ;  /* 0x000000ffab00720c */ /* 0x000fe20003f26270 */
[----:B------:R-:W-:Y:S02]  /*8cc0*/  IMAD.MOV R164, RZ, RZ, -R164 ;  /* 0x000000ffffa47224 */ /* 0x000fe400078e0aa4 */
[--C-:B------:R-:W-:Y:S02]  /*8cd0*/  @!P6 IMAD.IADD R165, R165, 0x1, -R223.reuse ;  /* 0x00000001a5a5e824 */ /* 0x100fe400078e0adf */
[----:B------:R-:W-:Y:S01]  /*8ce0*/  @!P3 IMAD.MOV R158, RZ, RZ, -R158 ;  /* 0x000000ffff9eb224 */ /* 0x000fe200078e0a9e */
[C---:B------:R-:W-:Y:S01]  /*8cf0*/  ISETP.GT.U32.AND P3, PT, R223.reuse, R162, PT ;  /* 0x000000a2df00720c */ /* 0x040fe20003f64070 */
[C---:B------:R-:W-:Y:S01]  /*8d00*/  IMAD R170, R223.reuse, R164, R170 ;  /* 0x000000a4dfaa7224 */ /* 0x040fe200078e02aa */
[----:B------:R-:W-:Y:S01]  /*8d10*/  ISETP.GT.U32.AND P6, PT, R223, R165, PT ;  /* 0x000000a5df00720c */ /* 0x000fe20003fc4070 */
[----:B------:R-:W-:Y:S01]  /*8d20*/  @!P4 IMAD.IADD R161, R161, 0x1, -R223 ;  /* 0x00000001a1a1c824 */ /* 0x000fe200078e0adf */
[----:B------:R-:W-:Y:S01]  /*8d30*/  @!P2 IADD3 R168, R168, -R223, RZ ;  /* 0x800000dfa8a8a210 */ /* 0x000fe20007ffe0ff */
[C---:B------:R-:W-:Y:S01]  /*8d40*/  VIADD R182, R252.reuse, 0xb2 ;  /* 0x000000b2fcb67836 */ /* 0x040fe20000000000 */
[----:B------:R-:W-:Y:S01]  /*8d50*/  ISETP.GT.U32.AND P2, PT, R223, R170, PT ;  /* 0x000000aadf00720c */ /* 0x000fe20003f44070 */
[----:B------:R-:W-:Y:S01]  /*8d60*/  VIADD R184, R252, 0xb4 ;  /* 0x000000b4fcb87836 */ /* 0x000fe20000000000 */
[----:B------:R-:W-:Y:S01]  /*8d70*/  ISETP.GE.AND P4, PT, R172, RZ, PT ;  /* 0x000000ffac00720c */ /* 0x000fe20003f86270 */
[----:B------:R-:W-:Y:S01]  /*8d80*/  VIADD R183, R252, 0xb3 ;  /* 0x000000b3fcb77836 */ /* 0x000fe20000000000 */
[----:B------:R-:W-:Y:S01]  /*8d90*/  IABS R172, R181 ;  /* 0x000000b500ac7213 */ /* 0x000fe20000000000 */
[----:B------:R-:W-:Y:S01]  /*8da0*/  @!P1 IMAD.MOV R161, RZ, RZ, -R161 ;  /* 0x000000ffffa19224 */ /* 0x000fe200078e0aa1 */
[----:B------:R-:W-:Y:S01]  /*8db0*/  @!P5 IADD3 R163, R163, -R223, RZ ;  /* 0x800000dfa3a3d210 */ /* 0x000fe20007ffe0ff */
[--C-:B------:R-:W-:Y:S01]  /*8dc0*/  @!P3 IMAD.IADD R162, R162, 0x1, -R223.reuse ;  /* 0x00000001a2a2b824 */ /* 0x100fe200078e0adf */
[----:B------:R-:W-:Y:S01]  /*8dd0*/  ISETP.GE.AND P3, PT, R173, RZ, PT ;  /* 0x000000ffad00720c */ /* 0x000fe20003f66270 */
[----:B------:R-:W-:Y:S01]  /*8de0*/  @!P6 IMAD.IADD R165, R165, 0x1, -R223 ;  /* 0x00000001a5a5e824 */ /* 0x000fe200078e0adf */
[----:B------:R-:W-:Y:S01]  /*8df0*/  IABS R173, R182 ;  /* 0x000000b600ad7213 */ /* 0x000fe20000000000 */
[----:B------:R-:W-:Y:S01]  /*8e00*/  IMAD.HI.U32 R164, R222, R172, RZ ;  /* 0x000000acdea47227 */ /* 0x000fe200078e00ff */
[----:B------:R-:W-:-:S02]  /*8e10*/  ISETP.GT.U32.AND P6, PT, R223, R167, PT ;  /* 0x000000a7df00720c */ /* 0x000fc40003fc4070 */
[----:B------:R-:W-:Y:S01]  /*8e20*/  ISETP.GE.AND P5, PT, R174, RZ, PT ;  /* 0x000000ffae00720c */ /* 0x000fe20003fa6270 */
[----:B------:R-:W-:Y:S01]  /*8e30*/  @!P2 IMAD.IADD R170, R170, 0x1, -R223 ;  /* 0x00000001aaaaa824 */ /* 0x000fe200078e0adf */
[----:B------:R-:W-:Y:S01]  /*8e40*/  @!P4 IADD3 R162, -R162, RZ, RZ ;  /* 0x000000ffa2a2c210 */ /* 0x000fe20007ffe1ff */
[C---:B------:R-:W-:Y:S01]  /*8e50*/  IMAD.HI.U32 R169, R222.reuse, R173, RZ ;  /* 0x000000addea97227 */ /* 0x040fe200078e00ff */
[----:B------:R-:W-:Y:S02]  /*8e60*/  IABS R175, R183 ;  /* 0x000000b700af7213 */ /* 0x000fe40000000000 */
[C---:B------:R-:W-:Y:S01]  /*8e70*/  ISETP.GT.U32.AND P4, PT, R223.reuse, R170, PT ;  /* 0x000000aadf00720c */ /* 0x040fe20003f84070 */
[----:B------:R-:W-:Y:S01]  /*8e80*/  IMAD.MOV R164, RZ, RZ, -R164 ;  /* 0x000000ffffa47224 */ /* 0x000fe200078e0aa4 */
[C---:B------:R-:W-:Y:S01]  /*8e90*/  ISETP.GT.U32.AND P1, PT, R223.reuse, R168, PT ;  /* 0x000000a8df00720c */ /* 0x040fe20003f24070 */
[----:B------:R-:W-:Y:S02]  /*8ea0*/  IMAD.MOV R174, RZ, RZ, -R169 ;  /* 0x000000ffffae7224 */ /* 0x000fe400078e0aa9 */
[C---:B------:R-:W-:Y:S01]  /*8eb0*/  IMAD R169, R223.reuse, R164, R172 ;  /* 0x000000a4dfa97224 */ /* 0x040fe200078e02ac */
[----:B------:R-:W-:Y:S01]  /*8ec0*/  IABS R164, R184 ;  /* 0x000000b800a47213 */ /* 0x000fe20000000000 */
[----:B------:R-:W-:Y:S01]  /*8ed0*/  IMAD R172, R223, R174, R173 ;  /* 0x000000aedfac7224 */ /* 0x000fe200078e02ad */
[----:B------:R-:W-:Y:S01]  /*8ee0*/  @!P6 IADD3 R167, R167, -R223, RZ ;  /* 0x800000dfa7a7e210 */ /* 0x000fe20007ffe0ff */
[----:B------:R-:W-:Y:S01]  /*8ef0*/  IMAD.HI.U32 R171, R222, R175, RZ ;  /* 0x000000afdeab7227 */ /* 0x000fe200078e00ff */
[----:B------:R-:W-:-:S02]  /*8f00*/  ISETP.GE.AND P6, PT, R177, RZ, PT ;  /* 0x000000ffb100720c */ /* 0x000fc40003fc6270 */
[----:B------:R-:W-:Y:S01]  /*8f10*/  ISETP.GT.U32.AND P2, PT, R223, R167, PT ;  /* 0x000000a7df00720c */ /* 0x000fe20003f44070 */
[----:B------:R-:W-:Y:S01]  /*8f20*/  IMAD.MOV.U32 R174, RZ, RZ, R164 ;  /* 0x000000ffffae7224 */ /* 0x000fe200078e00a4 */
[----:B------:R-:W-:Y:S01]  /*8f30*/  IADD3 R177, R252, 0xb6, RZ ;  /* 0x000000b6fcb17810 */ /* 0x000fe20007ffe0ff */
[----:B------:R-:W-:Y:S02]  /*8f40*/  IMAD.MOV.U32 R164, RZ, RZ, R166 ;  /* 0x000000ffffa47224 */ /* 0x000fe400078e00a6 */
[----:B------:R-:W-:-:S04]  /*8f50*/  IMAD.HI.U32 R166, R222, R174, RZ ;  /* 0x000000aedea67227 */ /* 0x000fc800078e00ff */
[----:B------:R-:W-:Y:S01]  /*8f60*/  @!P4 IMAD.IADD R170, R170, 0x1, -R223 ;  /* 0x00000001aaaac824 */ /* 0x000fe200078e0adf */
[----:B------:R-:W-:Y:S01]  /*8f70*/  ISETP.GE.AND P4, PT, R180, RZ, PT ;  /* 0x000000ffb400720c */ /* 0x000fe20003f86270 */
[----:B------:R-:W-:Y:S01]  /*8f80*/  IMAD.MOV R176, RZ, RZ, -R171 ;  /* 0x000000ffffb07224 */ /* 0x000fe200078e0aab */
[----:B------:R-:W-:Y:S01]  /*8f90*/  IADD3 R173, -R166, RZ, RZ ;  /* 0x000000ffa6ad7210 */ /* 0x000fe20007ffe1ff */
[----:B------:R-:W-:Y:S01]  /*8fa0*/  @!P1 IMAD.IADD R168, R168, 0x1, -R223 ;  /* 0x00000001a8a89824 */ /* 0x000fe200078e0adf */
[----:B------:R-:W-:Y:S01]  /*8fb0*/  @!P6 IADD3 R165, -R165, RZ, RZ ;  /* 0x000000ffa5a5e210 */ /* 0x000fe20007ffe1ff */
[C---:B------:R-:W-:Y:S01]  /*8fc0*/  IMAD R171, R223.reuse, R176, R175 ;  /* 0x000000b0dfab7224 */ /* 0x040fe200078e02af */
[----:B------:R-:W-:Y:S01]  /*8fd0*/  ISETP.GE.AND P6, PT, R178, RZ, PT ;  /* 0x000000ffb200720c */ /* 0x000fe20003fc6270 */
[----:B------:R-:W-:Y:S01]  /*8fe0*/  @!P5 IMAD.MOV R164, RZ, RZ, -R164 ;  /* 0x000000ffffa4d224 */ /* 0x000fe200078e0aa4 */
[C---:B------:R-:W-:Y:S01]  /*8ff0*/  ISETP.GT.U32.AND P5, PT, R223.reuse, R172, PT ;  /* 0x000000acdf00720c */ /* 0x040fe20003fa4070 */
[----:B------:R-:W-:Y:S01]  /*9000*/  IMAD.MOV.U32 R166, RZ, RZ, R168 ;  /* 0x000000ffffa67224 */ /* 0x000fe200078e00a8 */
[C---:B------:R-:W-:Y:S01]  /*9010*/  ISETP.GT.U32.AND P1, PT, R223.reuse, R171, PT ;  /* 0x000000abdf00720c */ /* 0x040fe20003f24070 */
[----:B------:R-:W-:Y:S01]  /*9020*/  IMAD R174, R223, R173, R174 ;  /* 0x000000addfae7224 */ /* 0x000fe200078e02ae */
[----:B------:R-:W-:Y:S01]  /*9030*/  IABS R178, R177 ;  /* 0x000000b100b27213 */ /* 0x000fe20000000000 */
[----:B------:R-:W-:-:S02]  /*9040*/  IMAD.MOV.U32 R168, RZ, RZ, R170 ;  /* 0x000000ffffa87224 */ /* 0x000fc400078e00aa */
[----:B------:R-:W-:Y:S01]  /*9050*/  @!P3 IMAD.MOV R163, RZ, RZ, -R163 ;  /* 0x000000ffffa3b224 */ /* 0x000fe200078e0aa3 */
[----:B------:R-:W-:Y:S01]  /*9060*/  ISETP.GT.U32.AND P3, PT, R223, R169, PT ;  /* 0x000000a9df00720c */ /* 0x000fe20003f64070 */
[--C-:B------:R-:W-:Y:S01]  /*9070*/  @!P2 IMAD.IADD R167, R167, 0x1, -R223.reuse ;  /* 0x00000001a7a7a824 */ /* 0x100fe200078e0adf */
[----:B------:R-:W-:Y:S01]  /*9080*/  ISETP.GE.AND P2, PT, R179, RZ, PT ;  /* 0x000000ffb300720c */ /* 0x000fe20003f46270 */
[----:B------:R-:W-:Y:S01]  /*9090*/  @!P4 IMAD.MOV R168, RZ, RZ, -R168 ;  /* 0x000000ffffa8c224 */ /* 0x000fe200078e0aa8 */
[----:B------:R-:W-:Y:S01]  /*90a0*/  ISETP.GT.U32.AND P4, PT, R223, R174, PT ;  /* 0x000000aedf00720c */ /* 0x000fe20003f84070 */
[----:B------:R-:W-:Y:S01]  /*90b0*/  @!P5 IMAD.IADD R172, R172, 0x1, -R223 ;  /* 0x00000001acacd824 */ /* 0x000fe200078e0adf */
[----:B------:R-:W-:Y:S01]  /*90c0*/  ISETP.GE.AND P5, PT, R182, RZ, PT ;  /* 0x000000ffb600720c */ /* 0x000fe20003fa6270 */
[----:B------:R-:W-:Y:S01]  /*90d0*/  @!P6 IMAD.MOV R166, RZ, RZ, -R166 ;  /* 0x000000ffffa6e224 */ /* 0x000fe200078e0aa6 */
[----:B------:R-:W-:Y:S01]  /*90e0*/  @!P1 IADD3 R171, R171, -R223, RZ ;  /* 0x800000dfabab9210 */ /* 0x000fe20007ffe0ff */
[----:B------:R-:W-:Y:S01]  /*90f0*/  VIADD R176, R252, 0xb5 ;  /* 0x000000b5fcb07836 */ /* 0x000fe20000000000 */
[----:B------:R-:W-:Y:S01]  /*9100*/  ISETP.GT.U32.AND P6, PT, R223, R172, PT ;  /* 0x000000acdf00720c */ /* 0x000fe20003fc4070 */
[----:B------:R-:W-:-:S03]  /*9110*/  IMAD.HI.U32 R173, R222, R178, RZ ;  /* 0x000000b2dead7227 */ /* 0x000fc600078e00ff */
[----:B------:R-:W-:Y:S01]  /*9120*/  IABS R175, R176 ;  /* 0x000000b000af7213 */ /* 0x000fe20000000000 */
[----:B------:R-:W-:Y:S01]  /*9130*/  @!P3 IMAD.IADD R169, R169, 0x1, -R223 ;  /* 0x00000001a9a9b824 */ /* 0x000fe200078e0adf */
[----:B------:R-:W-:Y:S01]  /*9140*/  ISETP.GE.AND P3, PT, R181, RZ, PT ;  /* 0x000000ffb500720c */ /* 0x000fe20003f66270 */
[----:B------:R-:W-:Y:S01]  /*9150*/  @!P2 IMAD.MOV R167, RZ, RZ, -R167 ;  /* 0x000000ffffa7a224 */ /* 0x000fe200078e0aa7 */
[C---:B------:R-:W-:Y:S01]  /*9160*/  ISETP.GT.U32.AND P2, PT, R223.reuse, R171, PT ;  /* 0x000000abdf00720c */ /* 0x040fe20003f44070 */
[----:B------:R-:W-:Y:S01]  /*9170*/  @!P4 IMAD.IADD R174, R174, 0x1, -R223 ;  /* 0x00000001aeaec824 */ /* 0x000fe200078e0adf */
[C---:B------:R-:W-:Y:S01]  /*9180*/  ISETP.GT.U32.AND P1, PT, R223.reuse, R169, PT ;  /* 0x000000a9df00720c */ /* 0x040fe20003f24070 */
[----:B------:R-:W-:Y:S02]  /*9190*/  IMAD.HI.U32 R170, R222, R175, RZ ;  /* 0x000000afdeaa7227 */ /* 0x000fe400078e00ff */
[----:B------:R-:W-:Y:S02]  /*91a0*/  @!P6 IADD3 R172, R172, -R223, RZ ;  /* 0x800000dfacace210 */ /* 0x000fe40007ffe0ff */
[----:B------:R-:W-:Y:S01]  /*91b0*/  ISETP.GT.U32.AND P4, PT, R223, R174, PT ;  /* 0x000000aedf00720c */ /* 0x000fe20003f84070 */
[----:B------:R-:W-:Y:S01]  /*91c0*/  IMAD.MOV R170, RZ, RZ, -R170 ;  /* 0x000000ffffaa7224 */ /* 0x000fe200078e0aaa */
[----:B------:R-:W-:Y:S01]  /*91d0*/  ISETP.GE.AND P6, PT, R184, RZ, PT ;  /* 0x000000ffb800720c */ /* 0x000fe20003fc6270 */
[----:B------:R-:W-:-:S02]  /*91e0*/  VIADD R184, R252, 0xb9 ;  /* 0x000000b9fcb87836 */ /* 0x000fc40000000000 */
[----:B------:R-:W-:Y:S02]  /*91f0*/  VIADD R188, R252, 0xba ;  /* 0x000000bafcbc7836 */ /* 0x000fe40000000000 */
[--C-:B------:R-:W-:Y:S01]  /*9200*/  @!P2 IMAD.IADD R171, R171, 0x1, -R223.reuse ;  /* 0x00000001ababa824 */ /* 0x100fe200078e0adf */
[----:B------:R-:W-:Y:S01]  /*9210*/  ISETP.GE.AND P2, PT, R176, RZ, PT ;  /* 0x000000ffb000720c */ /* 0x000fe20003f46270 */
[----:B------:R-:W-:Y:S01]  /*9220*/  @!P1 IMAD.IADD R169, R169, 0x1, -R223 ;  /* 0x00000001a9a99824 */ /* 0x000fe200078e0adf */
[----:B------:R-:W-:Y:S01]  /*9230*/  IADD3 R176, -R173, RZ, RZ ;  /* 0x000000ffadb07210 */ /* 0x000fe20007ffe1ff */
[----:B------:R-:W-:Y:S01]  /*9240*/  IMAD R173, R223, R170, R175 ;  /* 0x000000aadfad7224 */ /* 0x000fe200078e02af */
[----:B------:R-:W-:Y:S01]  /*9250*/  ISETP.GE.AND P1, PT, R183, RZ, PT ;  /* 0x000000ffb700720c */ /* 0x000fe20003f26270 */
[----:B------:R-:W-:Y:S01]  /*9260*/  IMAD.MOV.U32 R170, RZ, RZ, R172 ;  /* 0x000000ffffaa7224 */ /* 0x000fe200078e00ac */
[----:B------:R-:W-:Y:S01]  /*9270*/  IADD3 R172, R252, 0xb8, RZ ;  /* 0x000000b8fcac7810 */ /* 0x000fe20007ffe0ff */
[----:B------:R-:W-:Y:S01]  /*9280*/  @!P3 IMAD.MOV R169, RZ, RZ, -R169 ;  /* 0x000000ffffa9b224 */ /* 0x000fe200078e0aa9 */
[----:B------:R-:W-:Y:S01]  /*9290*/  @!P4 IADD3 R174, R174, -R223, RZ ;  /* 0x800000dfaeaec210 */ /* 0x000fe20007ffe0ff */
[----:B------:R-:W-:Y:S01]  /*92a0*/  IMAD R178, R223, R176, R178 ;  /* 0x000000b0dfb27224 */ /* 0x000fe200078e02b2 */
[----:B------:R-:W-:Y:S01]  /*92b0*/  ISETP.GE.AND P3, PT, R177, RZ, PT ;  /* 0x000000ffb100720c */ /* 0x000fe20003f66270 */
[----:B------:R-:W-:Y:S01]  /*92c0*/  VIADD R175, R252, 0xb7 ;  /* 0x000000b7fcaf7836 */ /* 0x000fe20000000000 */
[----:B------:R-:W-:Y:S01]  /*92d0*/  ISETP.GE.AND P4, PT, R172, RZ, PT ;  /* 0x000000ffac00720c */ /* 0x000fe20003f86270 */
[----:B------:R-:W-:Y:S01]  /*92e0*/  @!P5 IMAD.MOV R170, RZ, RZ, -R170 ;  /* 0x000000ffffaad224 */ /* 0x000fe200078e0aaa */
[----:B------:R-:W-:Y:S01]  /*92f0*/  IABS R177, R172 ;  /* 0x000000ac00b17213 */ /* 0x000fe20000000000 */
[----:B------:R-:W-:Y:S01]  /*9300*/  VIADD R187, R252, 0xbb ;  /* 0x000000bbfcbb7836 */ /* 0x000fe20000000000 */
[----:B------:R-:W-:Y:S01]  /*9310*/  MOV R172, R174 ;  /* 0x000000ae00ac7202 */ /* 0x000fe20000000f00 */
[----:B------:R-:W-:Y:S01]  /*9320*/  @!P1 IMAD.MOV R171, RZ, RZ, -R171 ;  /* 0x000000ffffab9224 */ /* 0x000fe200078e0aab */
[----:B------:R-:W-:Y:S01]  /*9330*/  ISETP.GT.U32.AND P5, PT, R223, R173, PT ;  /* 0x000000addf00720c */ /* 0x000fe20003fa4070 */
[----:B------:R-:W-:Y:S01]  /*9340*/  IMAD.HI.U32 R174, R222, R177, RZ ;  /* 0x000000b1deae7227 */ /* 0x000fe200078e00ff */
[----:B------:R-:W-:-:S02]  /*9350*/  IABS R176, R175 ;  /* 0x000000af00b07213 */ /* 0x000fc40000000000 */
[----:B------:R-:W-:Y:S01]  /*9360*/  IABS R179, R184 ;  /* 0x000000b800b37213 */ /* 0x000fe20000000000 */
[----:B------:R-:W-:Y:S01]  /*9370*/  @!P6 IMAD.MOV R172, RZ, RZ, -R172 ;  /* 0x000000fffface224 */ /* 0x000fe200078e0aac */
[----:B------:R-:W-:Y:S01]  /*9380*/  ISETP.GT.U32.AND P6, PT, R223, R178, PT ;  /* 0x000000b2df00720c */ /* 0x000fe20003fc4070 */
[----:B------:R-:W-:Y:S01]  /*9390*/  IMAD.MOV R180, RZ, RZ, -R174 ;  /* 0x000000ffffb47224 */ /* 0x000fe200078e0aae */
[----:B------:R-:W-:Y:S01]  /*93a0*/  ISETP.GE.AND P1, PT, R175, RZ, PT ;  /* 0x000000ffaf00720c */ /* 0x000fe20003f26270 */
[C---:B------:R-:W-:Y:S01]  /*93b0*/  IMAD.HI.U32 R175, R222.reuse, R176, RZ ;  /* 0x000000b0deaf7227 */ /* 0x040fe200078e00ff */
[----:B------:R-:W-:Y:S02]  /*93c0*/  IABS R186, R188 ;  /* 0x000000bc00ba7213 */ /* 0x000fe40000000000 */
[----:B------:R-:W-:Y:S01]  /*93d0*/  IABS R181, R187 ;  /* 0x000000bb00b57213 */ /* 0x000fe20000000000 */
[----:B------:R-:W-:-:S04]  /*93e0*/  IMAD.HI.U32 R174, R222, R179, RZ ;  /* 0x000000b3deae7227 */ /* 0x000fc800078e00ff */
[--C-:B------:R-:W-:Y:S01]  /*93f0*/  @!P5 IMAD.IADD R173, R173, 0x1, -R223.reuse ;  /* 0x00000001adadd824 */ /* 0x100fe200078e0adf */
[----:B------:R-:W-:Y:S01]  /*9400*/  IADD3 R174, -R174, RZ, RZ ;  /* 0x000000ffaeae7210 */ /* 0x000fe20007ffe1ff */
[----:B------:R-:W-:Y:S02]  /*9410*/  @!P6 IMAD.IADD R178, R178, 0x1, -R223 ;  /* 0x00000001b2b2e824 */ /* 0x000fe400078e0adf */
[----:B------:R-:W-:Y:S01]  /*9420*/  IMAD.MOV R175, RZ, RZ, -R175 ;  /* 0x000000ffffaf7224 */ /* 0x000fe200078e0aaf */
[C---:B------:R-:W-:Y:S01]  /*9430*/  ISETP.GT.U32.AND P5, PT, R223.reuse, R173, PT ;  /* 0x000000addf00720c */ /* 0x040fe20003fa4070 */
[----:B------:R-:W-:Y:S01]  /*9440*/  VIADD R190, R252, 0xbd ;  /* 0x000000bdfcbe7836 */ /* 0x000fe20000000000 */
[C---:B------:R-:W-:Y:S01]  /*9450*/  ISETP.GT.U32.AND P6, PT, R223.reuse, R178, PT ;  /* 0x000000b2df00720c */ /* 0x040fe20003fc4070 */
[C---:B------:R-:W-:Y:S02]  /*9460*/  IMAD R175, R223.reuse, R175, R176 ;  /* 0x000000afdfaf7224 */ /* 0x040fe400078e02b0 */
[C---:B------:R-:W-:Y:S01]  /*9470*/  IMAD R176, R223.reuse, R180, R177 ;  /* 0x000000b4dfb07224 */ /* 0x040fe200078e02b1 */
[----:B------:R-:W-:Y:S01]  /*9480*/  IABS R183, R190 ;  /* 0x000000be00b77213 */ /* 0x000fe20000000000 */
[----:B------:R-:W-:-:S02]  /*9490*/  IMAD R177, R223, R174, R179 ;  /* 0x000000aedfb17224 */ /* 0x000fc400078e02b3 */
[----:B------:R-:W-:-:S04]  /*94a0*/  IMAD.HI.U32 R174, R222, R186, RZ ;  /* 0x000000badeae7227 */ /* 0x000fc800078e00ff */
[----:B------:R-:W-:Y:S01]  /*94b0*/  IMAD.MOV.U32 R180, RZ, RZ, R181 ;  /* 0x000000ffffb47224 */ /* 0x000fe200078e00b5 */
[----:B------:R-:W-:Y:S01]  /*94c0*/  IABS R181, R189 ;  /* 0x000000bd00b57213 */ /* 0x000fe20000000000 */
[----:B------:R-:W-:Y:S02]  /*94d0*/  IMAD.MOV R174, RZ, RZ, -R174 ;  /* 0x000000ffffae7224 */ /* 0x000fe400078e0aae */
[----:B------:R-:W-:Y:S01]  /*94e0*/  @!P6 IMAD.IADD R178, R178, 0x1, -R223 ;  /* 0x00000001b2b2e824 */ /* 0x000fe200078e0adf */
[C---:B------:R-:W-:Y:S01]  /*94f0*/  ISETP.GT.U32.AND P6, PT, R223.reuse, R176, PT ;  /* 0x000000b0df00720c */ /* 0x040fe20003fc4070 */
[----:B------:R-:W-:Y:S02]  /*9500*/  IMAD R186, R223, R174, R186 ;  /* 0x000000aedfba7224 */ /* 0x000fe400078e02ba */
[----:B------:R-:W-:-:S04]  /*9510*/  IMAD.HI.U32 R174, R222, R181, RZ ;  /* 0x000000b5deae7227 */ /* 0x000fc800078e00ff */
[----:B------:R-:W-:-:S04]  /*9520*/  IMAD.HI.U32 R179, R222, R180, RZ ;  /* 0x000000b4deb37227 */ /* 0x000fc800078e00ff */
[----:B------:R-:W-:Y:S01]  /*9530*/  @!P5 IMAD.IADD R173, R173, 0x1, -R223 ;  /* 0x00000001adadd824 */ /* 0x000fe200078e0adf */
[----:B------:R-:W-:Y:S01]  /*9540*/  ISETP.GT.U32.AND P5, PT, R223, R175, PT ;  /* 0x000000afdf00720c */ /* 0x000fe20003fa4070 */
[----:B------:R-:W-:Y:S01]  /*9550*/  IMAD.MOV R182, RZ, RZ, -R174 ;  /* 0x000000ffffb67224 */ /* 0x000fe200078e0aae */
[----:B------:R-:W-:Y:S01]  /*9560*/  @!P6 IADD3 R176, R176, -R223, RZ ;  /* 0x800000dfb0b0e210 */ /* 0x000fe20007ffe0ff */
[----:B------:R-:W-:Y:S01]  /*9570*/  IMAD.MOV R179, RZ, RZ, -R179 ;  /* 0x000000ffffb37224 */ /* 0x000fe200078e0ab3 */
[----:B------:R-:W-:Y:S01]  /*9580*/  @!P2 IADD3 R173, -R173, RZ, RZ ;  /* 0x000000ffadada210 */ /* 0x000fe20007ffe1ff */
[----:B------:R-:W-:Y:S01]  /*9590*/  IMAD.MOV.U32 R174, RZ, RZ, R178 ;  /* 0x000000ffffae7224 */ /* 0x000fe200078e00b2 */
[C---:B------:R-:W-:Y:S01]  /*95a0*/  ISETP.GT.U32.AND P2, PT, R223.reuse, R177, PT ;  /* 0x000000b1df00720c */ /* 0x040fe20003f44070 */
[C---:B------:R-:W-:Y:S02]  /*95b0*/  IMAD R179, R223.reuse, R179, R180 ;  /* 0x000000b3dfb37224 */ /* 0x040fe400078e02b4 */
[----:B------:R-:W-:Y:S01]  /*95c0*/  @!P3 IMAD.MOV R174, RZ, RZ, -R174 ;  /* 0x000000ffffaeb224 */ /* 0x000fe200078e0aae */
[C---:B------:R-:W-:Y:S01]  /*95d0*/  ISETP.GT.U32.AND P3, PT, R223.reuse, R186, PT ;  /* 0x000000badf00720c */ /* 0x040fe20003f64070 */
[----:B------:R-:W-:Y:S01]  /*95e0*/  IMAD.HI.U32 R180, R222, R183, RZ ;  /* 0x000000b7deb47227 */ /* 0x000fe200078e00ff */
[----:B------:R-:W-:-:S02]  /*95f0*/  ISETP.GT.U32.AND P6, PT, R223, R179, PT ;  /* 0x000000b3df00720c */ /* 0x000fc40003fc4070 */
[----:B------:R-:W-:Y:S01]  /*9600*/  @!P5 IADD3 R175, R175, -R223, RZ ;  /* 0x800000dfafafd210 */ /* 0x000fe20007ffe0ff */
[C---:B------:R-:W-:Y:S02]  /*9610*/  VIADD R191, R252.reuse, 0xbe ;  /* 0x000000befcbf7836 */ /* 0x040fe40000000000 */
[----:B------:R-:W-:Y:S01]  /*9620*/  IMAD.MOV R178, RZ, RZ, -R180 ;  /* 0x000000ffffb27224 */ /* 0x000fe200078e0ab4 */
[C---:B------:R-:W-:Y:S01]  /*9630*/  ISETP.GT.U32.AND P5, PT, R223.reuse, R175, PT ;  /* 0x000000afdf00720c */ /* 0x040fe20003fa4070 */
[----:B------:R-:W-:Y:S01]  /*9640*/  IMAD R180, R223, R182, R181 ;  /* 0x000000b6dfb47224 */ /* 0x000fe200078e02b5 */
[----:B------:R-:W-:Y:S01]  /*9650*/  IABS R182, R191 ;  /* 0x000000bf00b67213 */ /* 0x000fe20000000000 */
[----:B------:R-:W-:Y:S01]  /*9660*/  VIADD R192, R252, 0xbf ;  /* 0x000000bffcc07836 */ /* 0x000fe20000000000 */
[----:B------:R-:W-:Y:S01]  /*9670*/  @!P2 IADD3 R177, R177, -R223, RZ ;  /* 0x800000dfb1b1a210 */ /* 0x000fe20007ffe0ff */
[--C-:B------:R-:W-:Y:S01]  /*9680*/  @!P3 IMAD.IADD R186, R186, 0x1, -R223.reuse ;  /* 0x00000001babab824 */ /* 0x100fe200078e0adf */
[----:B------:R-:W-:Y:S01]  /*9690*/  ISETP.GT.U32.AND P2, PT, R223, R176, PT ;  /* 0x000000b0df00720c */ /* 0x000fe20003f44070 */
[----:B------:R-:W-:Y:S01]  /*96a0*/  @!P6 IMAD.IADD R179, R179, 0x1, -R223 ;  /* 0x00000001b3b3e824 */ /* 0x000fe200078e0adf */
[C---:B------:R-:W-:Y:S01]  /*96b0*/  ISETP.GT.U32.AND P3, PT, R223.reuse, R177, PT ;  /* 0x000000b1df00720c */ /* 0x040fe20003f64070 */
[C---:B------:R-:W-:Y:S01]  /*96c0*/  IMAD R181, R223.reuse, R178, R183 ;  /* 0x000000b2dfb57224 */ /* 0x040fe200078e02b7 */
[----:B------:R-:W-:Y:S01]  /*96d0*/  ISETP.GT.U32.AND P6, PT, R223, R186, PT ;  /* 0x000000badf00720c */ /* 0x000fe20003fc4070 */
[----:B------:R-:W-:-:S02]  /*96e0*/  VIADD R194, R252, 0xc0 ;  /* 0x000000c0fcc27836 */ /* 0x000fc40000000000 */
[--C-:B------:R-:W-:Y:S01]  /*96f0*/  @!P5 IMAD.IADD R175, R175, 0x1, -R223.reuse ;  /* 0x00000001afafd824 */ /* 0x100fe200078e0adf */
[----:B------:R-:W-:Y:S01]  /*9700*/  ISETP.GE.AND P5, PT, R184, RZ, PT ;  /* 0x000000ffb800720c */ /* 0x000fe20003fa6270 */
[----:B------:R-:W-:Y:S01]  /*9710*/  IMAD.HI.U32 R178, R222, R182, RZ ;  /* 0x000000b6deb27227 */ /* 0x000fe200078e00ff */
[----:B------:R-:W-:Y:S02]  /*9720*/  IABS R184, R192 ;  /* 0x000000c000b87213 */ /* 0x000fe40000000000 */
[----:B------:R-:W-:Y:S01]  /*9730*/  IABS R185, R194 ;  /* 0x000000c200b97213 */ /* 0x000fe20000000000 */
[----:B------:R-:W-:Y:S01]  /*9740*/  IMAD.MOV R183, RZ, RZ, -R178 ;  /* 0x000000ffffb77224 */ /* 0x000fe200078e0ab2 */
[----:B------:R-:W-:Y:S01]  /*9750*/  @!P2 IADD3 R176, R176, -R223, RZ ;  /* 0x800000dfb0b0a210 */ /* 0x000fe20007ffe0ff */
[----:B------:R-:W-:Y:S01]  /*9760*/  IMAD.HI.U32 R178, R222, R184, RZ ;  /* 0x000000b8deb27227 */ /* 0x000fe200078e00ff */
[C---:B------:R-:W-:Y:S02]  /*9770*/  ISETP.GT.U32.AND P2, PT, R223.reuse, R180, PT ;  /* 0x000000b4df00720c */ /* 0x040fe40003f44070 */
[----:B------:R-:W-:Y:S01]  /*9780*/  @!P4 IADD3 R176, -R176, RZ, RZ ;  /* 0x000000ffb0b0c210 */ /* 0x000fe20007ffe1ff */
        /* <DEDUP_REMOVED lines=8> */
[----:B------:R-:W-:Y:S01]  /*9810*/  @!P1 IMAD.MOV R175, RZ, RZ, -R175 ;  /* 0x000000ffffaf9224 */ /* 0x000fe200078e0aaf */
[C---:B------:R-:W-:Y:S01]  /*9820*/  ISETP.GT.U32.AND P1, PT, R223.reuse, R179, PT ;  /* 0x000000b3df00720c */ /* 0x040fe20003f24070 */
[----:B------:R-:W-:Y:S01]  /*9830*/  @!P6 IMAD.MOV R178, RZ, RZ, -R178 ;  /* 0x000000ffffb2e224 */ /* 0x000fe200078e0ab2 */
[----:B------:R-:W-:Y:S01]  /*9840*/  ISETP.GT.U32.AND P6, PT, R223, R183, PT ;  /* 0x000000b7df00720c */ /* 0x000fe20003fc4070 */
[----:B------:R-:W-:Y:S01]  /*9850*/  @!P2 IMAD.IADD R180, R180, 0x1, -R223 ;  /* 0x00000001b4b4a824 */ /* 0x000fe200078e0adf */
[----:B------:R-:W-:Y:S01]  /*9860*/  ISETP.GE.AND P2, PT, R187, RZ, PT ;  /* 0x000000ffbb00720c */ /* 0x000fe20003f46270 */
[----:B------:R-:W-:-:S02]  /*9870*/  VIADD R195, R252, 0xc1 ;  /* 0x000000c1fcc37836 */ /* 0x000fc40000000000 */
[----:B------:R-:W-:Y:S02]  /*9880*/  IMAD R184, R223, R188, R185 ;  /* 0x000000bcdfb87224 */ /* 0x000fe400078e02b9 */
[--C-:B------:R-:W-:Y:S01]  /*9890*/  @!P3 IMAD.IADD R177, R177, 0x1, -R223.reuse ;  /* 0x00000001b1b1b824 */ /* 0x100fe200078e0adf */
[----:B------:R-:W-:Y:S01]  /*98a0*/  IABS R187, R195 ;  /* 0x000000c300bb7213 */ /* 0x000fe20000000000 */
[----:B------:R-:W-:Y:S01]  /*98b0*/  VIADD R198, R252, 0xc3 ;  /* 0x000000c3fcc67836 */ /* 0x000fe20000000000 */
[----:B------:R-:W-:Y:S01]  /*98c0*/  ISETP.GT.U32.AND P3, PT, R223, R181, PT ;  /* 0x000000b5df00720c */ /* 0x000fe20003f64070 */
[--C-:B------:R-:W-:Y:S01]  /*98d0*/  @!P1 IMAD.IADD R179, R179, 0x1, -R223.reuse ;  /* 0x00000001b3b39824 */ /* 0x100fe200078e0adf */
[----:B------:R-:W-:Y:S01]  /*98e0*/  ISETP.GT.U32.AND P1, PT, R223, R182, PT ;  /* 0x000000b6df00720c */ /* 0x000fe20003f24070 */
[----:B------:R-:W-:Y:S02]  /*98f0*/  @!P6 IMAD.IADD R183, R183, 0x1, -R223 ;  /* 0x00000001b7b7e824 */ /* 0x000fe400078e0adf */
[----:B------:R-:W-:Y:S01]  /*9900*/  IMAD.HI.U32 R185, R222, R187, RZ ;  /* 0x000000bbdeb97227 */ /* 0x000fe200078e00ff */
[----:B------:R-:W-:-:S02]  /*9910*/  @!P2 IADD3 R179, -R179, RZ, RZ ;  /* 0x000000ffb3b3a210 */ /* 0x000fc40007ffe1ff */
[C---:B------:R-:W-:Y:S01]  /*9920*/  ISETP.GT.U32.AND P6, PT, R223.reuse, R183, PT ;  /* 0x000000b7df00720c */ /* 0x040fe20003fc4070 */
[----:B------:R-:W-:Y:S01]  /*9930*/  IMAD.MOV R188, RZ, RZ, -R185 ;  /* 0x000000ffffbc7224 */ /* 0x000fe200078e0ab9 */
[C---:B------:R-:W-:Y:S01]  /*9940*/  ISETP.GT.U32.AND P2, PT, R223.reuse, R184, PT ;  /* 0x000000b8df00720c */ /* 0x040fe20003f44070 */
[----:B------:R-:W-:Y:S02]  /*9950*/  VIADD R196, R252, 0xc2 ;  /* 0x000000c2fcc47836 */ /* 0x000fe40000000000 */
[----:B------:R-:W-:Y:S01]  /*9960*/  IMAD R185, R223, R188, R187 ;  /* 0x000000bcdfb97224 */ /* 0x000fe200078e02bb */
[----:B------:R-:W-:Y:S01]  /*9970*/  IABS R188, R198 ;  /* 0x000000c600bc7213 */ /* 0x000fe20000000000 */
[----:B------:R-:W-:Y:S01]  /*9980*/  @!P1 IMAD.IADD R182, R182, 0x1, -R223 ;  /* 0x00000001b6b69824 */ /* 0x000fe200078e0adf */
[----:B------:R-:W-:Y:S01]  /*9990*/  @!P3 IADD3 R181, R181, -R223, RZ ;  /* 0x800000dfb5b5b210 */ /* 0x000fe20007ffe0ff */
[----:B------:R-:W-:Y:S01]  /*99a0*/  @!P5 IMAD.MOV R177, RZ, RZ, -R177 ;  /* 0x000000ffffb1d224 */ /* 0x000fe200078e0ab1 */
[----:B------:R-:W-:Y:S01]  /*99b0*/  ISETP.GE.AND P3, PT, R189, RZ, PT ;  /* 0x000000ffbd00720c */ /* 0x000fe20003f66270 */
[----:B------:R-:W-:Y:S01]  /*99c0*/  IMAD.HI.U32 R187, R222, R188, RZ ;  /* 0x000000bcdebb7227 */ /* 0x000fe200078e00ff */
[----:B------:R-:W-:-:S02]  /*99d0*/  IABS R189, R196 ;  /* 0x000000c400bd7213 */ /* 0x000fc40000000000 */
[----:B------:R-:W-:Y:S01]  /*99e0*/  @!P6 IADD3 R183, R183, -R223, RZ ;  /* 0x800000dfb7b7e210 */ /* 0x000fe20007ffe0ff */
[----:B------:R-:W-:Y:S01]  /*99f0*/  @!P2 IMAD.IADD R184, R184, 0x1, -R223 ;  /* 0x00000001b8b8a824 */ /* 0x000fe200078e0adf */
[C---:B------:R-:W-:Y:S01]  /*9a00*/  ISETP.GT.U32.AND P6, PT, R223.reuse, R185, PT ;  /* 0x000000b9df00720c */ /* 0x040fe20003fc4070 */
[----:B------:R-:W-:Y:S01]  /*9a10*/  IMAD.MOV R187, RZ, RZ, -R187 ;  /* 0x000000ffffbb7224 */ /* 0x000fe200078e0abb */
[C---:B------:R-:W-:Y:S01]  /*9a20*/  ISETP.GT.U32.AND P4, PT, R223.reuse, R181, PT ;  /* 0x000000b5df00720c */ /* 0x040fe20003f84070 */
[----:B------:R-:W-:Y:S01]  /*9a30*/  IMAD.HI.U32 R186, R222, R189, RZ ;  /* 0x000000bddeba7227 */ /* 0x000fe200078e00ff */
[C---:B------:R-:W-:Y:S02]  /*9a40*/  ISETP.GT.U32.AND P2, PT, R223.reuse, R184, PT ;  /* 0x000000b8df00720c */ /* 0x040fe40003f44070 */
[C---:B------:R-:W-:Y:S01]  /*9a50*/  ISETP.GT.U32.AND P1, PT, R223.reuse, R180, PT ;  /* 0x000000b4df00720c */ /* 0x040fe20003f24070 */
[C---:B------:R-:W-:Y:S01]  /*9a60*/  IMAD R187, R223.reuse, R187, R188 ;  /* 0x000000bbdfbb7224 */ /* 0x040fe200078e02bc */
[----:B------:R-:W-:Y:S01]  /*9a70*/  IADD3 R186, -R186, RZ, RZ ;  /* 0x000000ffbaba7210 */ /* 0x000fe20007ffe1ff */
[C---:B------:R-:W-:Y:S01]  /*9a80*/  VIADD R200, R252.reuse, 0xc4 ;  /* 0x000000c4fcc87836 */ /* 0x040fe20000000000 */
[----:B------:R-:W-:Y:S01]  /*9a90*/  ISETP.GT.U32.AND P5, PT, R223, R182, PT ;  /* 0x000000b6df00720c */ /* 0x000fe20003fa4070 */
[----:B------:R-:W-:-:S02]  /*9aa0*/  VIADD R201, R252, 0xc5 ;  /* 0x000000c5fcc97836 */ /* 0x000fc40000000000 */
[----:B------:R-:W-:Y:S01]  /*9ab0*/  @!P6 IADD3 R185, R185, -R223, RZ ;  /* 0x800000dfb9b9e210 */ /* 0x000fe20007ffe0ff */
[C---:B------:R-:W-:Y:S01]  /*9ac0*/  IMAD R186, R223.reuse, R186, R189 ;  /* 0x000000badfba7224 */ /* 0x040fe200078e02bd */
[----:B------:R-:W-:Y:S01]  /*9ad0*/  ISETP.GT.U32.AND P6, PT, R223, R187, PT ;  /* 0x000000bbdf00720c */ /* 0x000fe20003fc4070 */
[--C-:B------:R-:W-:Y:S01]  /*9ae0*/  @!P4 IMAD.IADD R181, R181, 0x1, -R223.reuse ;  /* 0x00000001b5b5c824 */ /* 0x100fe200078e0adf */
[----:B------:R-:W-:Y:S01]  /*9af0*/  ISETP.GE.AND P4, PT, R191, RZ, PT ;  /* 0x000000ffbf00720c */ /* 0x000fe20003f86270 */
[--C-:B------:R-:W-:Y:S01]  /*9b00*/  @!P2 IMAD.IADD R184, R184, 0x1, -R223.reuse ;  /* 0x00000001b8b8a824 */ /* 0x100fe200078e0adf */
[----:B------:R-:W-:Y:S01]  /*9b10*/  ISETP.GT.U32.AND P2, PT, R223, R186, PT ;  /* 0x000000badf00720c */ /* 0x000fe20003f44070 */
[----:B------:R-:W-:Y:S01]  /*9b20*/  @!P1 IMAD.IADD R180, R180, 0x1, -R223 ;  /* 0x00000001b4b49824 */ /* 0x000fe200078e0adf */
[----:B------:R-:W-:Y:S01]  /*9b30*/  IABS R191, R200 ;  /* 0x000000c800bf7213 */ /* 0x000fe20000000000 */
[----:B------:R-:W-:Y:S01]  /*9b40*/  VIADD R197, R252, 0xc6 ;  /* 0x000000c6fcc57836 */ /* 0x000fe20000000000 */
[----:B------:R-:W-:Y:S01]  /*9b50*/  ISETP.GE.AND P1, PT, R190, RZ, PT ;  /* 0x000000ffbe00720c */ /* 0x000fe20003f26270 */
[----:B------:R-:W-:Y:S01]  /*9b60*/  VIADD R199, R252, 0xc7 ;  /* 0x000000c7fcc77836 */ /* 0x000fe20000000000 */
[----:B------:R-:W-:Y:S01]  /*9b70*/  @!P5 IADD3 R182, R182, -R223, RZ ;  /* 0x800000dfb6b6d210 */ /* 0x000fe20007ffe0ff */
[----:B------:R-:W-:Y:S01]  /*9b80*/  IMAD.HI.U32 R188, R222, R191, RZ ;  /* 0x000000bfdebc7227 */ /* 0x000fe200078e00ff */
[----:B------:R-:W-:-:S02]  /*9b90*/  ISETP.GE.AND P5, PT, R192, RZ, PT ;  /* 0x000000ffc000720c */ /* 0x000fc40003fa6270 */
[----:B------:R-:W-:Y:S01]  /*9ba0*/  IABS R192, R201 ;  /* 0x000000c900c07213 */ /* 0x000fe20000000000 */
[----:B------:R-:W-:Y:S01]  /*9bb0*/  @!P6 IMAD.IADD R187, R187, 0x1, -R223 ;  /* 0x00000001bbbbe824 */ /* 0x000fe200078e0adf */
[----:B------:R-:W-:Y:S01]  /*9bc0*/  IABS R193, R197 ;  /* 0x000000c500c17213 */ /* 0x000fe20000000000 */
[----:B------:R-:W-:Y:S01]  /*9bd0*/  IMAD.MOV R188, RZ, RZ, -R188 ;  /* 0x000000ffffbc7224 */ /* 0x000fe200078e0abc */
[----:B------:R-:W-:Y:S01]  /*9be0*/  @!P2 IADD3 R186, R186, -R223, RZ ;  /* 0x800000dfbabaa210 */ /* 0x000fe20007ffe0ff */
[C---:B------:R-:W-:Y:S01]  /*9bf0*/  IMAD.HI.U32 R189, R222.reuse, R192, RZ ;  /* 0x000000c0debd7227 */ /* 0x040fe200078e00ff */
[----:B------:R-:W-:Y:S02]  /*9c00*/  ISETP.GT.U32.AND P6, PT, R223, R187, PT ;  /* 0x000000bbdf00720c */ /* 0x000fe40003fc4070 */
[----:B------:R-:W-:Y:S01]  /*9c10*/  @!P1 IADD3 R181, -R181, RZ, RZ ;  /* 0x000000ffb5b59210 */ /* 0x000fe20007ffe1ff */
[C---:B------:R-:W-:Y:S01]  /*9c20*/  IMAD R188, R223.reuse, R188, R191 ;  /* 0x000000bcdfbc7224 */ /* 0x040fe200078e02bf */
[----:B------:R-:W-:Y:S01]  /*9c30*/  IABS R191, R199 ;  /* 0x000000c700bf7213 */ /* 0x000fe20000000000 */
[----:B------:R-:W-:Y:S01]  /*9c40*/  IMAD.MOV R189, RZ, RZ, -R189 ;  /* 0x000000ffffbd7224 */ /* 0x000fe200078e0abd */
[C---:B------:R-:W-:Y:S01]  /*9c50*/  ISETP.GT.U32.AND P1, PT, R223.reuse, R186, PT ;  /* 0x000000badf00720c */ /* 0x040fe20003f24070 */
[----:B------:R-:W-:Y:S01]  /*9c60*/  @!P3 IMAD.MOV R180, RZ, RZ, -R180 ;  /* 0x000000ffffb4b224 */ /* 0x000fe200078e0ab4 */
[----:B------:R-:W-:Y:S01]  /*9c70*/  ISETP.GT.U32.AND P3, PT, R223, R185, PT ;  /* 0x000000b9df00720c */ /* 0x000fe20003f64070 */
[----:B------:R-:W-:Y:S01]  /*9c80*/  IMAD.HI.U32 R190, R222, R193, RZ ;  /* 0x000000c1debe7227 */ /* 0x000fe200078e00ff */
[----:B------:R-:W-:-:S03]  /*9c90*/  ISETP.GE.AND P2, PT, R194, RZ, PT ;  /* 0x000000ffc200720c */ /* 0x000fc60003f46270 */
[----:B------:R-:W-:Y:S02]  /*9ca0*/  IMAD R189, R223, R189, R192 ;  /* 0x000000bddfbd7224 */ /* 0x000fe400078e02c0 */
[----:B------:R-:W-:Y:S02]  /*9cb0*/  IMAD.MOV.U32 R192, RZ, RZ, R191 ;  /* 0x000000ffffc07224 */ /* 0x000fe400078e00bf */
[----:B------:R-:W-:Y:S02]  /*9cc0*/  IMAD.MOV R190, RZ, RZ, -R190 ;  /* 0x000000ffffbe7224 */ /* 0x000fe400078e0abe */
[----:B------:R-:W-:Y:S01]  /*9cd0*/  @!P6 IMAD.IADD R187, R187, 0x1, -R223 ;  /* 0x00000001bbbbe824 */ /* 0x000fe200078e0adf */
[----:B------:R-:W-:Y:S01]  /*9ce0*/  ISETP.GE.AND P6, PT, R198, RZ, PT ;  /* 0x000000ffc600720c */ /* 0x000fe20003fc6270 */
[----:B------:R-:W-:Y:S01]  /*9cf0*/  IMAD.HI.U32 R191, R222, R192, RZ ;  /* 0x000000c0debf7227 */ /* 0x000fe200078e00ff */
[----:B------:R-:W-:-:S03]  /*9d00*/  @!P3 IADD3 R185, R185, -R223, RZ ;  /* 0x800000dfb9b9b210 */ /* 0x000fc60007ffe0ff */
[C---:B------:R-:W-:Y:S02]  /*9d10*/  IMAD R190, R223.reuse, R190, R193 ;  /* 0x000000bedfbe7224 */ /* 0x040fe400078e02c1 */
[----:B------:R-:W-:Y:S01]  /*9d20*/  @!P5 IMAD.MOV R183, RZ, RZ, -R183 ;  /* 0x000000ffffb7d224 */ /* 0x000fe200078e0ab7 */
[C---:B------:R-:W-:Y:S01]  /*9d30*/  ISETP.GT.U32.AND P5, PT, R223.reuse, R189, PT ;  /* 0x000000bddf00720c */ /* 0x040fe20003fa4070 */
[----:B------:R-:W-:Y:S01]  /*9d40*/  IMAD.MOV R191, RZ, RZ, -R191 ;  /* 0x000000ffffbf7224 */ /* 0x000fe200078e0abf */
[C---:B------:R-:W-:Y:S01]  /*9d50*/  ISETP.GT.U32.AND P3, PT, R223.reuse, R190, PT ;  /* 0x000000bedf00720c */ /* 0x040fe20003f64070 */
[----:B------:R-:W-:Y:S01]  /*9d60*/  @!P1 IMAD.IADD R186, R186, 0x1, -R223 ;  /* 0x00000001baba9824 */ /* 0x000fe200078e0adf */
[----:B------:R-:W-:Y:S01]  /*9d70*/  ISETP.GE.AND P1, PT, R196, RZ, PT ;  /* 0x000000ffc400720c */ /* 0x000fe20003f26270 */
[----:B------:R-:W-:Y:S02]  /*9d80*/  IMAD R191, R223, R191, R192 ;  /* 0x000000bfdfbf7224 */ /* 0x000fe400078e02c0 */
[----:B------:R-:W-:-:S02]  /*9d90*/  @!P6 IMAD.MOV R187, RZ, RZ, -R187 ;  /* 0x000000ffffbbe224 */ /* 0x000fc400078e0abb */
[----:B------:R-:W-:Y:S01]  /*9da0*/  @!P4 IMAD.MOV R182, RZ, RZ, -R182 ;  /* 0x000000ffffb6c224 */ /* 0x000fe200078e0ab6 */
[C---:B------:R-:W-:Y:S01]  /*9db0*/  ISETP.GT.U32.AND P6, PT, R223.reuse, R191, PT ;  /* 0x000000bfdf00720c */ /* 0x040fe20003fc4070 */
[----:B------:R-:W-:Y:S01]  /*9dc0*/  @!P2 IMAD.MOV R184, RZ, RZ, -R184 ;  /* 0x000000ffffb8a224 */ /* 0x000fe200078e0ab8 */
[----:B------:R-:W-:Y:S01]  /*9dd0*/  ISETP.GT.U32.AND P4, PT, R223, R188, PT ;  /* 0x000000bcdf00720c */ /* 0x000fe20003f84070 */
[--C-:B------:R-:W-:Y:S01]  /*9de0*/  @!P5 IMAD.IADD R189, R189, 0x1, -R223.reuse ;  /* 0x00000001bdbdd824 */ /* 0x100fe200078e0adf */
[----:B------:R-:W-:Y:S01]  /*9df0*/  ISETP.GE.AND P2, PT, R195, RZ, PT ;  /* 0x000000ffc300720c */ /* 0x000fe20003f46270 */
[----:B------:R-:W-:Y:S01]  /*9e00*/  @!P3 IMAD.IADD R190, R190, 0x1, -R223 ;  /* 0x00000001bebeb824 */ /* 0x000fe200078e0adf */
[----:B------:R-:W-:Y:S01]  /*9e10*/  ISETP.GE.AND P5, PT, R201, RZ, PT ;  /* 0x000000ffc900720c */ /* 0x000fe20003fa6270 */
[----:B------:R-:W-:Y:S01]  /*9e20*/  VIADD R196, R252, 0xc8 ;  /* 0x000000c8fcc47836 */ /* 0x000fe20000000000 */
        /* <DEDUP_REMOVED lines=9> */
[----:B------:R-:W-:Y:S01]  /*9ec0*/  @!P2 IMAD.MOV R185, RZ, RZ, -R185 ;  /* 0x000000ffffb9a224 */ /* 0x000fe200078e0ab9 */
[----:B------:R-:W-:Y:S01]  /*9ed0*/  ISETP.GT.U32.AND P6, PT, R223, R191, PT ;  /* 0x000000bfdf00720c */ /* 0x000fe20003fc4070 */
[----:B------:R-:W-:Y:S01]  /*9ee0*/  VIADD R205, R252, 0xd0 ;  /* 0x000000d0fccd7836 */ /* 0x000fe20000000000 */
[----:B------:R-:W-:Y:S01]  /*9ef0*/  IABS R195, R198 ;  /* 0x000000c600c37213 */ /* 0x000fe20000000000 */
[----:B------:R-:W-:Y:S01]  /*9f00*/  IMAD.HI.U32 R192, R222, R194, RZ ;  /* 0x000000c2dec07227 */ /* 0x000fe200078e00ff */
[----:B------:R-:W-:-:S02]  /*9f10*/  @!P4 IADD3 R188, R188, -R223, RZ ;  /* 0x800000dfbcbcc210 */ /* 0x000fc40007ffe0ff */
[----:B------:R-:W-:Y:S01]  /*9f20*/  ISETP.GE.AND P4, PT, R200, RZ, PT ;  /* 0x000000ffc800720c */ /* 0x000fe20003f86270 */
[--C-:B------:R-:W-:Y:S01]  /*9f30*/  @!P1 IMAD.IADD R189, R189, 0x1, -R223.reuse ;  /* 0x00000001bdbd9824 */ /* 0x100fe200078e0adf */
[----:B------:R-:W-:Y:S01]  /*9f40*/  ISETP.GE.AND P1, PT, R199, RZ, PT ;  /* 0x000000ffc700720c */ /* 0x000fe20003f26270 */
[----:B------:R-:W-:Y:S01]  /*9f50*/  IMAD.HI.U32 R193, R222, R195, RZ ;  /* 0x000000c3dec17227 */ /* 0x000fe200078e00ff */
[----:B------:R-:W-:Y:S02]  /*9f60*/  ISETP.GT.U32.AND P2, PT, R223, R188, PT ;  /* 0x000000bcdf00720c */ /* 0x000fe40003f44070 */
[----:B------:R-:W-:Y:S01]  /*9f70*/  IABS R200, R203 ;  /* 0x000000cb00c87213 */ /* 0x000fe20000000000 */
[----:B------:R-:W-:Y:S01]  /*9f80*/  @!P3 IMAD.IADD R190, R190, 0x1, -R223 ;  /* 0x00000001bebeb824 */ /* 0x000fe200078e0adf */
[----:B------:R-:W-:Y:S01]  /*9f90*/  ISETP.GE.AND P3, PT, R196, RZ, PT ;  /* 0x000000ffc400720c */ /* 0x000fe20003f66270 */
[----:B------:R-:W-:Y:S01]  /*9fa0*/  IMAD.MOV R192, RZ, RZ, -R192 ;  /* 0x000000ffffc07224 */ /* 0x000fe200078e0ac0 */
[-C--:B------:R-:W-:Y:S01]  /*9fb0*/  @!P6 IADD3 R191, R191, -R223.reuse, RZ ;  /* 0x800000dfbfbfe210 */ /* 0x080fe20007ffe0ff */
[----:B------:R-:W-:Y:S01]  /*9fc0*/  IMAD.MOV R196, RZ, RZ, -R193 ;  /* 0x000000ffffc47224 */ /* 0x000fe200078e0ac1 */
[----:B------:R-:W-:Y:S01]  /*9fd0*/  IABS R201, R204 ;  /* 0x000000cc00c97213 */ /* 0x000fe20000000000 */
[C---:B------:R-:W-:Y:S01]  /*9fe0*/  IMAD R192, R223.reuse, R192, R194 ;  /* 0x000000c0dfc07224 */ /* 0x040fe200078e02c2 */
[----:B------:R-:W-:Y:S01]  /*9ff0*/  IABS R199, R206 ;  /* 0x000000ce00c77213 */ /* 0x000fe20000000000 */
[C---:B------:R-:W-:Y:S01]  /*a000*/  IMAD R193, R223.reuse, R196, R195 ;  /* 0x000000c4dfc17224 */ /* 0x040fe200078e02c3 */
[----:B------:R-:W-:Y:S01]  /*a010*/  IADD3 R195, R252, 0xcb, RZ ;  /* 0x000000cbfcc37810 */ /* 0x000fe20007ffe0ff */
[----:B------:R-:W-:Y:S01]  /*a020*/  @!P5 IMAD.MOV R189, RZ, RZ, -R189 ;  /* 0x000000ffffbdd224 */ /* 0x000fe200078e0abd */
[----:B------:R-:W-:Y:S01]  /*a030*/  @!P2 IADD3 R188, R188, -R223, RZ ;  /* 0x800000dfbcbca210 */ /* 0x000fe20007ffe0ff */
[----:B------:R-:W-:Y:S01]  /*a040*/  @!P1 IMAD.MOV R191, RZ, RZ, -R191 ;  /* 0x000000ffffbf9224 */ /* 0x000fe200078e0abf */
[C---:B------:R-:W-:Y:S01]  /*a050*/  ISETP.GT.U32.AND P5, PT, R223.reuse, R192, PT ;  /* 0x000000c0df00720c */ /* 0x040fe20003fa4070 */
[----:B------:R-:W-:Y:S01]  /*a060*/  VIADD R194, R252, 0xca ;  /* 0x000000cafcc27836 */ /* 0x000fe20000000000 */
[----:B------:R-:W-:Y:S01]  /*a070*/  ISETP.GT.U32.AND P1, PT, R223, R193, PT ;  /* 0x000000c1df00720c */ /* 0x000fe20003f24070 */
[----:B------:R-:W-:Y:S01]  /*a080*/  @!P4 IMAD.MOV R188, RZ, RZ, -R188 ;  /* 0x000000ffffbcc224 */ /* 0x000fe200078e0abc */
[----:B------:R-:W-:Y:S01]  /*a090*/  ISETP.GE.AND P2, PT, R197, RZ, PT ;  /* 0x000000ffc500720c */ /* 0x000fe20003f46270 */
[----:B------:R-:W-:Y:S01]  /*a0a0*/  IMAD.HI.U32 R196, R222, R199, RZ ;  /* 0x000000c7dec47227 */ /* 0x000fe200078e00ff */
[----:B------:R-:W-:-:S02]  /*a0b0*/  IABS R197, R194 ;  /* 0x000000c200c57213 */ /* 0x000fc40000000000 */
[----:B------:R-:W-:Y:S01]  /*a0c0*/  ISETP.GE.AND P4, PT, R198, RZ, PT ;  /* 0x000000ffc600720c */ /* 0x000fe20003f86270 */
[----:B------:R-:W-:Y:S01]  /*a0d0*/  IMAD.MOV R196, RZ, RZ, -R196 ;  /* 0x000000ffffc47224 */ /* 0x000fe200078e0ac4 */
[----:B------:R-:W-:Y:S01]  /*a0e0*/  IABS R198, R195 ;  /* 0x000000c300c67213 */ /* 0x000fe20000000000 */
[----:B------:R-:W-:Y:S01]  /*a0f0*/  VIADD R207, R252, 0xcf ;  /* 0x000000cffccf7836 */ /* 0x000fe20000000000 */
[----:B------:R-:W-:Y:S01]  /*a100*/  ISETP.GE.AND P6, PT, R195, RZ, PT ;  /* 0x000000ffc300720c */ /* 0x000fe20003fc6270 */
[--C-:B------:R-:W-:Y:S02]  /*a110*/  @!P5 IMAD.IADD R192, R192, 0x1, -R223.reuse ;  /* 0x00000001c0c0d824 */ /* 0x100fe400078e0adf */
[----:B------:R-:W-:Y:S01]  /*a120*/  @!P1 IMAD.IADD R193, R193, 0x1, -R223 ;  /* 0x00000001c1c19824 */ /* 0x000fe200078e0adf */
[----:B------:R-:W-:Y:S01]  /*a130*/  IABS R202, R207 ;  /* 0x000000cf00ca7213 */ /* 0x000fe20000000000 */
[----:B------:R-:W-:Y:S01]  /*a140*/  @!P2 IMAD.MOV R190, RZ, RZ, -R190 ;  /* 0x000000ffffbea224 */ /* 0x000fe200078e0abe */
[----:B------:R-:W-:Y:S01]  /*a150*/  ISETP.GE.AND P2, PT, R194, RZ, PT ;  /* 0x000000ffc200720c */ /* 0x000fe20003f46270 */
[----:B------:R-:W-:Y:S01]  /*a160*/  IMAD.HI.U32 R194, R222, R197, RZ ;  /* 0x000000c5dec27227 */ /* 0x000fe200078e00ff */
[----:B------:R-:W-:-:S02]  /*a170*/  ISETP.GT.U32.AND P5, PT, R223, R192, PT ;  /* 0x000000c0df00720c */ /* 0x000fc40003fa4070 */
[----:B------:R-:W-:Y:S01]  /*a180*/  ISETP.GT.U32.AND P1, PT, R223, R193, PT ;  /* 0x000000c1df00720c */ /* 0x000fe20003f24070 */
[----:B------:R-:W-:Y:S01]  /*a190*/  IMAD.HI.U32 R195, R222, R198, RZ ;  /* 0x000000c6dec37227 */ /* 0x000fe200078e00ff */
[----:B------:R-:W-:-:S03]  /*a1a0*/  IADD3 R194, -R194, RZ, RZ ;  /* 0x000000ffc2c27210 */ /* 0x000fc60007ffe1ff */
[----:B------:R-:W-:Y:S02]  /*a1b0*/  IMAD.MOV R195, RZ, RZ, -R195 ;  /* 0x000000ffffc37224 */ /* 0x000fe400078e0ac3 */
[C---:B------:R-:W-:Y:S02]  /*a1c0*/  IMAD R194, R223.reuse, R194, R197 ;  /* 0x000000c2dfc27224 */ /* 0x040fe400078e02c5 */
[----:B------:R-:W-:Y:S02]  /*a1d0*/  IMAD R195, R223, R195, R198 ;  /* 0x000000c3dfc37224 */ /* 0x000fe400078e02c6 */
[----:B------:R-:W-:Y:S01]  /*a1e0*/  IMAD.HI.U32 R197, R222, R200, RZ ;  /* 0x000000c8dec57227 */ /* 0x000fe200078e00ff */
[-C--:B------:R-:W-:Y:S02]  /*a1f0*/  @!P5 IADD3 R192, R192, -R223.reuse, RZ ;  /* 0x800000dfc0c0d210 */ /* 0x080fe40007ffe0ff */
[----:B------:R-:W-:Y:S01]  /*a200*/  @!P1 IADD3 R193, R193, -R223, RZ ;  /* 0x800000dfc1c19210 */ /* 0x000fe20007ffe0ff */
[----:B------:R-:W-:Y:S01]  /*a210*/  IMAD.HI.U32 R198, R222, R201, RZ ;  /* 0x000000c9dec67227 */ /* 0x000fe200078e00ff */
[----:B------:R-:W-:-:S02]  /*a220*/  ISETP.GT.U32.AND P5, PT, R223, R194, PT ;  /* 0x000000c2df00720c */ /* 0x000fc40003fa4070 */
[----:B------:R-:W-:Y:S01]  /*a230*/  IADD3 R197, -R197, RZ, RZ ;  /* 0x000000ffc5c57210 */ /* 0x000fe20007ffe1ff */
[----:B------:R-:W-:Y:S01]  /*a240*/  IMAD.MOV R198, RZ, RZ, -R198 ;  /* 0x000000ffffc67224 */ /* 0x000fe200078e0ac6 */
[C---:B------:R-:W-:Y:S01]  /*a250*/  ISETP.GT.U32.AND P1, PT, R223.reuse, R195, PT ;  /* 0x000000c3df00720c */ /* 0x040fe20003f24070 */
[----:B------:R-:W-:Y:S01]  /*a260*/  IMAD R196, R223, R196, R199 ;  /* 0x000000c4dfc47224 */ /* 0x000fe200078e02c7 */
[----:B------:R-:W-:Y:S01]  /*a270*/  @!P4 IADD3 R193, -R193, RZ, RZ ;  /* 0x000000ffc1c1c210 */ /* 0x000fe20007ffe1ff */
[C---:B------:R-:W-:Y:S01]  /*a280*/  IMAD R197, R223.reuse, R197, R200 ;  /* 0x000000c5dfc57224 */ /* 0x040fe200078e02c8 */
[----:B------:R-:W-:Y:S01]  /*a290*/  IABS R199, R205 ;  /* 0x000000cd00c77213 */ /* 0x000fe20000000000 */
[C---:B------:R-:W-:Y:S02]  /*a2a0*/  IMAD R198, R223.reuse, R198, R201 ;  /* 0x000000c6dfc67224 */ /* 0x040fe400078e02c9 */
[----:B------:R-:W-:Y:S01]  /*a2b0*/  @!P3 IMAD.MOV R192, RZ, RZ, -R192 ;  /* 0x000000ffffc0b224 */ /* 0x000fe200078e0ac0 */
[C---:B------:R-:W-:Y:S01]  /*a2c0*/  ISETP.GT.U32.AND P4, PT, R223.reuse, R197, PT ;  /* 0x000000c5df00720c */ /* 0x040fe20003f84070 */
[----:B------:R-:W-:Y:S01]  /*a2d0*/  @!P5 IMAD.IADD R194, R194, 0x1, -R223 ;  /* 0x00000001c2c2d824 */ /* 0x000fe200078e0adf */
[----:B------:R-:W-:Y:S01]  /*a2e0*/  ISETP.GT.U32.AND P3, PT, R223, R196, PT ;  /* 0x000000c4df00720c */ /* 0x000fe20003f64070 */
[----:B------:R-:W-:-:S02]  /*a2f0*/  IMAD.MOV.U32 R201, RZ, RZ, R199 ;  /* 0x000000ffffc97224 */ /* 0x000fc400078e00c7 */
[----:B------:R-:W-:Y:S01]  /*a300*/  @!P1 IMAD.IADD R195, R195, 0x1, -R223 ;  /* 0x00000001c3c39824 */ /* 0x000fe200078e0adf */
[C---:B------:R-:W-:Y:S01]  /*a310*/  ISETP.GT.U32.AND P1, PT, R223.reuse, R198, PT ;  /* 0x000000c6df00720c */ /* 0x040fe20003f24070 */
[----:B------:R-:W-:Y:S01]  /*a320*/  VIADD R212, R252, 0xd1 ;  /* 0x000000d1fcd47836 */ /* 0x000fe20000000000 */
[----:B------:R-:W-:Y:S01]  /*a330*/  ISETP.GT.U32.AND P5, PT, R223, R194, PT ;  /* 0x000000c2df00720c */ /* 0x000fe20003fa4070 */
[----:B------:R-:W-:-:S04]  /*a340*/  IMAD.HI.U32 R200, R222, R201, RZ ;  /* 0x000000c9dec87227 */ /* 0x000fc800078e00ff */
[--C-:B------:R-:W-:Y:S02]  /*a350*/  @!P4 IMAD.IADD R197, R197, 0x1, -R223.reuse ;  /* 0x00000001c5c5c824 */ /* 0x100fe400078e0adf */
[--C-:B------:R-:W-:Y:S01]  /*a360*/  @!P3 IMAD.IADD R196, R196, 0x1, -R223.reuse ;  /* 0x00000001c4c4b824 */ /* 0x100fe200078e0adf */
[C---:B------:R-:W-:Y:S01]  /*a370*/  ISETP.GT.U32.AND P3, PT, R223.reuse, R195, PT ;  /* 0x000000c3df00720c */ /* 0x040fe20003f64070 */
[----:B------:R-:W-:Y:S02]  /*a380*/  IMAD.MOV R200, RZ, RZ, -R200 ;  /* 0x000000ffffc87224 */ /* 0x000fe400078e0ac8 */
[----:B------:R-:W-:Y:S01]  /*a390*/  @!P1 IADD3 R198, R198, -R223, RZ ;  /* 0x800000dfc6c69210 */ /* 0x000fe20007ffe0ff */
[----:B------:R-:W-:Y:S01]  /*a3a0*/  IMAD.HI.U32 R199, R222, R202, RZ ;  /* 0x000000cadec77227 */ /* 0x000fe200078e00ff */
[C---:B------:R-:W-:Y:S02]  /*a3b0*/  ISETP.GT.U32.AND P1, PT, R223.reuse, R197, PT ;  /* 0x000000c5df00720c */ /* 0x040fe40003f24070 */
[C---:B------:R-:W-:Y:S01]  /*a3c0*/  ISETP.GT.U32.AND P4, PT, R223.reuse, R196, PT ;  /* 0x000000c4df00720c */ /* 0x040fe20003f84070 */
[----:B------:R-:W-:Y:S01]  /*a3d0*/  @!P5 IMAD.IADD R194, R194, 0x1, -R223 ;  /* 0x00000001c2c2d824 */ /* 0x000fe200078e0adf */
[----:B------:R-:W-:Y:S01]  /*a3e0*/  ISETP.GE.AND P5, PT, R206, RZ, PT ;  /* 0x000000ffce00720c */ /* 0x000fe20003fa6270 */
[C---:B------:R-:W-:Y:S01]  /*a3f0*/  IMAD R200, R223.reuse, R200, R201 ;  /* 0x000000c8dfc87224 */ /* 0x040fe200078e02c9 */
[----:B------:R-:W-:Y:S01]  /*a400*/  IABS R206, R212 ;  /* 0x000000d400ce7213 */ /* 0x000fe20000000000 */
[----:B------:R-:W-:Y:S01]  /*a410*/  @!P2 IMAD.MOV R194, RZ, RZ, -R194 ;  /* 0x000000ffffc2a224 */ /* 0x000fe200078e0ac2 */
[----:B------:R-:W-:Y:S01]  /*a420*/  ISETP.GT.U32.AND P2, PT, R223, R198, PT ;  /* 0x000000c6df00720c */ /* 0x000fe20003f44070 */
[----:B------:R-:W-:-:S02]  /*a430*/  IMAD.MOV R199, RZ, RZ, -R199 ;  /* 0x000000ffffc77224 */ /* 0x000fc400078e0ac7 */
[----:B------:R-:W-:-:S04]  /*a440*/  IMAD.HI.U32 R201, R222, R206, RZ ;  /* 0x000000cedec97227 */ /* 0x000fc800078e00ff */
[----:B------:R-:W-:Y:S01]  /*a450*/  @!P1 IMAD.IADD R197, R197, 0x1, -R223 ;  /* 0x00000001c5c59824 */ /* 0x000fe200078e0adf */
[----:B------:R-:W-:Y:S01]  /*a460*/  ISETP.GE.AND P1, PT, R203, RZ, PT ;  /* 0x000000ffcb00720c */ /* 0x000fe20003f26270 */
[C---:B------:R-:W-:Y:S01]  /*a470*/  IMAD R199, R223.reuse, R199, R202 ;  /* 0x000000c7dfc77224 */ /* 0x040fe200078e02ca */
[----:B------:R-:W-:Y:S01]  /*a480*/  @!P4 IADD3 R196, R196, -R223, RZ ;  /* 0x800000dfc4c4c210 */ /* 0x000fe20007ffe0ff */
[----:B------:R-:W-:Y:S01]  /*a490*/  IMAD.MOV R201, RZ, RZ, -R201 ;  /* 0x000000ffffc97224 */ /* 0x000fe200078e0ac9 */
[----:B------:R-:W-:Y:S01]  /*a4a0*/  ISETP.GT.U32.AND P4, PT, R223, R200, PT ;  /* 0x000000c8df00720c */ /* 0x000fe20003f84070 */
[----:B------:R-:W-:-:S04]  /*a4b0*/  IMAD.HI.U32 R202, R222, R208, RZ ;  /* 0x000000d0deca7227 */ /* 0x000fc800078e00ff */
[--C-:B------:R-:W-:Y:S01]  /*a4c0*/  @!P3 IMAD.IADD R195, R195, 0x1, -R223.reuse ;  /* 0x00000001c3c3b824 */ /* 0x100fe200078e0adf */
[C---:B------:R-:W-:Y:S01]  /*a4d0*/  ISETP.GT.U32.AND P3, PT, R223.reuse, R199, PT ;  /* 0x000000c7df00720c */ /* 0x040fe20003f64070 */
[----:B------:R-:W-:Y:S02]  /*a4e0*/  IMAD R201, R223, R201, R206 ;  /* 0x000000c9dfc97224 */ /* 0x000fe400078e02ce */
[----:B------:R-:W-:Y:S01]  /*a4f0*/  IMAD.MOV R202, RZ, RZ, -R202 ;  /* 0x000000ffffca7224 */ /* 0x000fe200078e0aca */
[----:B------:R-:W-:Y:S01]  /*a500*/  @!P1 IADD3 R197, -R197, RZ, RZ ;  /* 0x000000ffc5c59210 */ /* 0x000fe20007ffe1ff */
[----:B------:R-:W-:Y:S01]  /*a510*/  @!P2 IMAD.IADD R198, R198, 0x1, -R223 ;  /* 0x00000001c6c6a824 */ /* 0x000fe200078e0adf */
[C---:B------:R-:W-:Y:S01]  /*a520*/  ISETP.GT.U32.AND P2, PT, R223.reuse, R201, PT ;  /* 0x000000c9df00720c */ /* 0x040fe20003f44070 */
[----:B------:R-:W-:Y:S02]  /*a530*/  IMAD R202, R223, R202, R208 ;  /* 0x000000cadfca7224 */ /* 0x000fe400078e02d0 */
[----:B------:R-:W-:-:S02]  /*a540*/  VIADD R214, R252, 0xd3 ;  /* 0x000000d3fcd67836 */ /* 0x000fc40000000000 */
[----:B------:R-:W-:Y:S01]  /*a550*/  VIADD R210, R252, 0xd4 ;  /* 0x000000d4fcd27836 */ /* 0x000fe20000000000 */
[----:B------:R-:W-:Y:S01]  /*a560*/  ISETP.GT.U32.AND P1, PT, R223, R202, PT ;  /* 0x000000cadf00720c */ /* 0x000fe20003f24070 */
[--C-:B------:R-:W-:Y:S01]  /*a570*/  @!P4 IMAD.IADD R200, R200, 0x1, -R223.reuse ;  /* 0x00000001c8c8c824 */ /* 0x100fe200078e0adf */
[----:B------:R-:W-:Y:S01]  /*a580*/  IABS R211, R214 ;  /* 0x000000d600d37213 */ /* 0x000fe20000000000 */
[----:B------:R-:W-:Y:S01]  /*a590*/  VIADD R215, R252, 0xd6 ;  /* 0x000000d6fcd77836 */ /* 0x000fe20000000000 */
[----:B------:R-:W-:Y:S01]  /*a5a0*/  @!P3 IADD3 R199, R199, -R223, RZ ;  /* 0x800000dfc7c7b210 */ /* 0x000fe20007ffe0ff */
[----:B------:R-:W-:Y:S01]  /*a5b0*/  @!P5 IMAD.MOV R196, RZ, RZ, -R196 ;  /* 0x000000ffffc4d224 */ /* 0x000fe200078e0ac4 */
[----:B------:R-:W-:Y:S01]  /*a5c0*/  ISETP.GE.AND P3, PT, R204, RZ, PT ;  /* 0x000000ffcc00720c */ /* 0x000fe20003f66270 */
[----:B------:R-:W-:Y:S01]  /*a5d0*/  IMAD.HI.U32 R203, R222, R211, RZ ;  /* 0x000000d3decb7227 */ /* 0x000fe200078e00ff */
[----:B------:R-:W-:Y:S02]  /*a5e0*/  IABS R206, R210 ;  /* 0x000000d200ce7213 */ /* 0x000fe40000000000 */
[----:B------:R-:W-:Y:S01]  /*a5f0*/  ISETP.GE.AND P4, PT, R207, RZ, PT ;  /* 0x000000ffcf00720c */ /* 0x000fe20003f86270 */
[----:B------:R-:W-:Y:S01]  /*a600*/  @!P2 IMAD.IADD R201, R201, 0x1, -R223 ;  /* 0x00000001c9c9a824 */ /* 0x000fe200078e0adf */
[C---:B------:R-:W-:Y:S01]  /*a610*/  ISETP.GT.U32.AND P2, PT, R223.reuse, R199, PT ;  /* 0x000000c7df00720c */ /* 0x040fe20003f44070 */
[----:B------:R-:W-:Y:S01]  /*a620*/  IMAD.MOV R204, RZ, RZ, -R203 ;  /* 0x000000ffffcc7224 */ /* 0x000fe200078e0acb */
[----:B------:R-:W-:Y:S01]  /*a630*/  IABS R213, R215 ;  /* 0x000000d700d57213 */ /* 0x000fe20000000000 */
[----:B------:R-:W-:Y:S01]  /*a640*/  @!P1 IMAD.IADD R202, R202, 0x1, -R223 ;  /* 0x00000001caca9824 */ /* 0x000fe200078e0adf */
[C---:B------:R-:W-:Y:S01]  /*a650*/  ISETP.GT.U32.AND P5, PT, R223.reuse, R200, PT ;  /* 0x000000c8df00720c */ /* 0x040fe20003fa4070 */
[C---:B------:R-:W-:Y:S01]  /*a660*/  IMAD R203, R223.reuse, R204, R211 ;  /* 0x000000ccdfcb7224 */ /* 0x040fe200078e02d3 */
[----:B------:R-:W-:Y:S01]  /*a670*/  IADD3 R211, R252, 0xd5, RZ ;  /* 0x000000d5fcd37810 */ /* 0x000fe20007ffe0ff */
[----:B------:R-:W-:Y:S01]  /*a680*/  IMAD.HI.U32 R204, R222, R206, RZ ;  /* 0x000000cedecc7227 */ /* 0x000fe200078e00ff */
[----:B------:R-:W-:-:S02]  /*a690*/  ISETP.GT.U32.AND P1, PT, R223, R202, PT ;  /* 0x000000cadf00720c */ /* 0x000fc40003f24070 */
[----:B------:R-:W-:Y:S01]  /*a6a0*/  IABS R207, R211 ;  /* 0x000000d300cf7213 */ /* 0x000fe20000000000 */
[----:B------:R-:W-:Y:S01]  /*a6b0*/  @!P3 IMAD.MOV R198, RZ, RZ, -R198 ;  /* 0x000000ffffc6b224 */ /* 0x000fe200078e0ac6 */
[----:B------:R-:W-:Y:S01]  /*a6c0*/  ISETP.GT.U32.AND P3, PT, R223, R203, PT ;  /* 0x000000cbdf00720c */ /* 0x000fe20003f64070 */
[----:B------:R-:W-:Y:S01]  /*a6d0*/  @!P2 IMAD.IADD R199, R199, 0x1, -R223 ;  /* 0x00000001c7c7a824 */ /* 0x000fe200078e0adf */
[----:B------:R-:W-:Y:S01]  /*a6e0*/  IADD3 R204, -R204, RZ, RZ ;  /* 0x000000ffcccc7210 */ /* 0x000fe20007ffe1ff */
[----:B------:R-:W-:Y:S01]  /*a6f0*/  @!P6 IMAD.MOV R195, RZ, RZ, -R195 ;  /* 0x000000ffffc3e224 */ /* 0x000fe200078e0ac3 */
[----:B------:R-:W-:Y:S01]  /*a700*/  ISETP.GE.AND P2, PT, R205, RZ, PT ;  /* 0x000000ffcd00720c */ /* 0x000fe20003f46270 */
[----:B------:R-:W-:Y:S01]  /*a710*/  IMAD.HI.U32 R205, R222, R207, RZ ;  /* 0x000000cfdecd7227 */ /* 0x000fe200078e00ff */
[----:B------:R-:W-:-:S03]  /*a720*/  ISETP.GT.U32.AND P6, PT, R223, R201, PT ;  /* 0x000000c9df00720c */ /* 0x000fc60003fc4070 */
[----:B------:R-:W-:Y:S02]  /*a730*/  IMAD R204, R223, R204, R206 ;  /* 0x000000ccdfcc7224 */ /* 0x000fe400078e02ce */
[----:B------:R-:W-:Y:S02]  /*a740*/  IMAD.MOV R206, RZ, RZ, -R205 ;  /* 0x000000ffffce7224 */ /* 0x000fe400078e0acd */
[----:B------:R-:W-:Y:S01]  /*a750*/  @!P1 IMAD.IADD R202, R202, 0x1, -R223 ;  /* 0x00000001caca9824 */ /* 0x000fe200078e0adf */
[----:B------:R-:W-:Y:S01]  /*a760*/  @!P3 IADD3 R203, R203, -R223, RZ ;  /* 0x800000dfcbcbb210 */ /* 0x000fe20007ffe0ff */
[C---:B------:R-:W-:Y:S01]  /*a770*/  IMAD R205, R223.reuse, R206, R207 ;  /* 0x000000cedfcd7224 */ /* 0x040fe200078e02cf */
[C---:B------:R-:W-:Y:S01]  /*a780*/  ISETP.GT.U32.AND P1, PT, R223.reuse, R204, PT ;  /* 0x000000ccdf00720c */ /* 0x040fe20003f24070 */
[----:B------:R-:W-:Y:S01]  /*a790*/  IMAD.HI.U32 R206, R222, R213, RZ ;  /* 0x000000d5dece7227 */ /* 0x000fe200078e00ff */
[----:B------:R-:W-:-:S03]  /*a7a0*/  ISETP.GT.U32.AND P3, PT, R223, R203, PT ;  /* 0x000000cbdf00720c */ /* 0x000fc60003f64070 */
[----:B------:R-:W-:Y:S02]  /*a7b0*/  IMAD.MOV R206, RZ, RZ, -R206 ;  /* 0x000000ffffce7224 */ /* 0x000fe400078e0ace */
[----:B------:R-:W-:Y:S01]  /*a7c0*/  @!P5 IMAD.IADD R200, R200, 0x1, -R223 ;  /* 0x00000001c8c8d824 */ /* 0x000fe200078e0adf */
[----:B------:R-:W-:Y:S01]  /*a7d0*/  ISETP.GE.AND P5, PT, R212, RZ, PT ;  /* 0x000000ffd400720c */ /* 0x000fe20003fa6270 */
[C---:B------:R-:W-:Y:S01]  /*a7e0*/  IMAD R206, R223.reuse, R206, R213 ;  /* 0x000000cedfce7224 */ /* 0x040fe200078e02d5 */
[C---:B------:R-:W-:Y:S01]  /*a7f0*/  IADD3 R212, R252.reuse, 0xd9, RZ ;  /* 0x000000d9fcd47810 */ /* 0x040fe20007ffe0ff */
[C---:B------:R-:W-:Y:S01]  /*a800*/  VIADD R216, R252.reuse, 0xd7 ;  /* 0x000000d7fcd87836 */ /* 0x040fe20000000000 */
[----:B------:R-:W-:Y:S01]  /*a810*/  IADD3 R213, R252, 0xda, RZ ;  /* 0x000000dafcd57810 */ /* 0x000fe20007ffe0ff */
[--C-:B------:R-:W-:Y:S01]  /*a820*/  @!P1 IMAD.IADD R204, R204, 0x1, -R223.reuse ;  /* 0x00000001cccc9824 */ /* 0x100fe200078e0adf */
[----:B------:R-:W-:Y:S01]  /*a830*/  ISETP.GT.U32.AND P1, PT, R223, R206, PT ;  /* 0x000000cedf00720c */ /* 0x000fe20003f24070 */
[--C-:B------:R-:W-:Y:S01]  /*a840*/  @!P3 IMAD.IADD R203, R203, 0x1, -R223.reuse ;  /* 0x00000001cbcbb824 */ /* 0x100fe200078e0adf */
[----:B------:R-:W-:Y:S01]  /*a850*/  ISETP.GT.U32.AND P3, PT, R223, R205, PT ;  /* 0x000000cddf00720c */ /* 0x000fe20003f64070 */
[----:B------:R-:W-:Y:S01]  /*a860*/  @!P6 IMAD.IADD R201, R201, 0x1, -R223 ;  /* 0x00000001c9c9e824 */ /* 0x000fe200078e0adf */
[----:B------:R-:W-:Y:S01]  /*a870*/  ISETP.GE.AND P6, PT, R209, RZ, PT ;  /* 0x000000ffd100720c */ /* 0x000fe20003fc6270 */
[----:B------:R-:W-:Y:S01]  /*a880*/  VIADD R217, R252, 0xd8 ;  /* 0x000000d8fcd97836 */ /* 0x000fe20000000000 */
[----:B------:R-:W-:Y:S01]  /*a890*/  IABS R207, R216 ;  /* 0x000000d800cf7213 */ /* 0x000fe20000000000 */
[----:B------:R-:W-:Y:S01]  /*a8a0*/  @!P4 IMAD.MOV R199, RZ, RZ, -R199 ;  /* 0x000000ffffc7c224 */ /* 0x000fe200078e0ac7 */
[----:B------:R-:W-:Y:S01]  /*a8b0*/  IABS R209, R212 ;  /* 0x000000d400d17213 */ /* 0x000fe20000000000 */
[----:B------:R-:W-:Y:S01]  /*a8c0*/  @!P5 IMAD.MOV R201, RZ, RZ, -R201 ;  /* 0x000000ffffc9d224 */ /* 0x000fe200078e0ac9 */
[----:B------:R-:W-:Y:S01]  /*a8d0*/  IABS R208, R217 ;  /* 0x000000d900d07213 */ /* 0x000fe20000000000 */
[----:B------:R-:W-:Y:S01]  /*a8e0*/  IMAD.HI.U32 R218, R222, R207, RZ ;  /* 0x000000cfdeda7227 */ /* 0x000fe200078e00ff */
[----:B------:R-:W-:-:S03]  /*a8f0*/  @!P2 IADD3 R200, -R200, RZ, RZ ;  /* 0x000000ffc8c8a210 */ /* 0x000fc60007ffe1ff */
[----:B------:R-:W-:-:S04]  /*a900*/  IMAD.HI.U32 R220, R222, R209, RZ ;  /* 0x000000d1dedc7227 */ /* 0x000fc800078e00ff */
[--C-:B------:R-:W-:Y:S01]  /*a910*/  @!P1 IMAD.IADD R206, R206, 0x1, -R223.reuse ;  /* 0x00000001cece9824 */ /* 0x100fe200078e0adf */
[----:B------:R-:W-:Y:S01]  /*a920*/  ISETP.GT.U32.AND P1, PT, R223, R204, PT ;  /* 0x000000ccdf00720c */ /* 0x000fe20003f24070 */
[----:B------:R-:W-:Y:S01]  /*a930*/  IMAD.MOV R218, RZ, RZ, -R218 ;  /* 0x000000ffffda7224 */ /* 0x000fe200078e0ada */
[----:B------:R-:W-:Y:S01]  /*a940*/  IADD3 R220, -R220, RZ, RZ ;  /* 0x000000ffdcdc7210 */ /* 0x000fe20007ffe1ff */
[----:B------:R-:W-:Y:S01]  /*a950*/  @!P3 IMAD.IADD R205, R205, 0x1, -R223 ;  /* 0x00000001cdcdb824 */ /* 0x000fe200078e0adf */
[----:B------:R-:W-:Y:S01]  /*a960*/  ISETP.GE.AND P3, PT, R214, RZ, PT ;  /* 0x000000ffd600720c */ /* 0x000fe20003f66270 */
[C---:B------:R-:W-:Y:S01]  /*a970*/  IMAD R207, R223.reuse, R218, R207 ;  /* 0x000000dadfcf7224 */ /* 0x040fe200078e02cf */
[C---:B------:R-:W-:Y:S01]  /*a980*/  ISETP.GT.U32.AND P4, PT, R223.reuse, R206, PT ;  /* 0x000000cedf00720c */ /* 0x040fe20003f84070 */
[----:B------:R-:W-:Y:S01]  /*a990*/  IMAD.HI.U32 R219, R222, R208, RZ ;  /* 0x000000d0dedb7227 */ /* 0x000fe200078e00ff */
[C---:B------:R-:W-:Y:S02]  /*a9a0*/  ISETP.GT.U32.AND P2, PT, R223.reuse, R205, PT ;  /* 0x000000cddf00720c */ /* 0x040fe40003f44070 */
[C---:B------:R-:W-:Y:S01]  /*a9b0*/  ISETP.GT.U32.AND P5, PT, R223.reuse, R207, PT ;  /* 0x000000cfdf00720c */ /* 0x040fe20003fa4070 */
[C---:B------:R-:W-:Y:S01]  /*a9c0*/  IMAD R209, R223.reuse, R220, R209 ;  /* 0x000000dcdfd17224 */ /* 0x040fe200078e02d1 */
[----:B------:R-:W-:Y:S01]  /*a9d0*/  IABS R214, R213 ;  /* 0x000000d500d67213 */ /* 0x000fe20000000000 */
[----:B------:R-:W-:Y:S01]  /*a9e0*/  IMAD.MOV R219, RZ, RZ, -R219 ;  /* 0x000000ffffdb7224 */ /* 0x000fe200078e0adb */
[----:B------:R-:W-:Y:S01]  /*a9f0*/  @!P1 IADD3 R204, R204, -R223, RZ ;  /* 0x800000dfcccc9210 */ /* 0x000fe20007ffe0ff */
[----:B------:R-:W-:Y:S01]  /*aa00*/  @!P6 IMAD.MOV R202, RZ, RZ, -R202 ;  /* 0x000000ffffcae224 */ /* 0x000fe200078e0aca */
[C---:B------:R-:W-:Y:S01]  /*aa10*/  ISETP.GT.U32.AND P1, PT, R223.reuse, R209, PT ;  /* 0x000000d1df00720c */ /* 0x040fe20003f24070 */
[----:B------:R-:W-:-:S02]  /*aa20*/  IMAD R208, R223, R219, R208 ;  /* 0x000000dbdfd07224 */ /* 0x000fc400078e02d0 */
[----:B------:R-:W-:Y:S01]  /*aa30*/  @!P3 IMAD.MOV R203, RZ, RZ, -R203 ;  /* 0x000000ffffcbb224 */ /* 0x000fe200078e0acb */
[----:B------:R-:W-:Y:S01]  /*aa40*/  ISETP.GE.AND P3, PT, R210, RZ, PT ;  /* 0x000000ffd200720c */ /* 0x000fe20003f66270 */
[--C-:B------:R-:W-:Y:S01]  /*aa50*/  @!P4 IMAD.IADD R206, R206, 0x1, -R223.reuse ;  /* 0x00000001cecec824 */ /* 0x100fe200078e0adf */
[----:B------:R-:W-:Y:S01]  /*aa60*/  ISETP.GE.AND P4, PT, R215, RZ, PT ;  /* 0x000000ffd700720c */ /* 0x000fe20003f86270 */
[----:B------:R-:W-:Y:S01]  /*aa70*/  IMAD.HI.U32 R210, R222, R214, RZ ;  /* 0x000000d6ded27227 */ /* 0x000fe200078e00ff */
[----:B------:R-:W-:Y:S02]  /*aa80*/  ISETP.GT.U32.AND P6, PT, R223, R208, PT ;  /* 0x000000d0df00720c */ /* 0x000fe40003fc4070 */
[----:B------:R-:W-:Y:S01]  /*aa90*/  @!P5 IADD3 R207, R207, -R223, RZ ;  /* 0x800000dfcfcfd210 */ /* 0x000fe20007ffe0ff */
[----:B------:R-:W-:Y:S01]  /*aaa0*/  IMAD.MOV R210, RZ, RZ, -R210 ;  /* 0x000000ffffd27224 */ /* 0x000fe200078e0ad2 */
[----:B------:R-:W-:Y:S01]  /*aab0*/  ISETP.GE.AND P5, PT, R216, RZ, PT ;  /* 0x000000ffd800720c */ /* 0x000fe20003fa6270 */
[----:B------:R-:W-:Y:S01]  /*aac0*/  @!P2 IMAD.IADD R205, R205, 0x1, -R223 ;  /* 0x00000001cdcda824 */ /* 0x000fe200078e0adf */
[----:B------:R-:W-:Y:S01]  /*aad0*/  ISETP.GE.AND P2, PT, R211, RZ, PT ;  /* 0x000000ffd300720c */ /* 0x000fe20003f46270 */
[----:B------:R-:W-:-:S02]  /*aae0*/  IMAD R210, R223, R210, R214 ;  /* 0x000000d2dfd27224 */ /* 0x000fc400078e02d6 */
[--C-:B------:R-:W-:Y:S01]  /*aaf0*/  @!P1 IMAD.IADD R209, R209, 0x1, -R223.reuse ;  /* 0x00000001d1d19824 */ /* 0x100fe200078e0adf */
[C---:B------:R-:W-:Y:S01]  /*ab00*/  ISETP.GT.U32.AND P1, PT, R223.reuse, R207, PT ;  /* 0x000000cfdf00720c */ /* 0x040fe20003f24070 */
[----:B------:R-:W-:Y:S01]  /*ab10*/  @!P4 IMAD.MOV R206, RZ, RZ, -R206 ;  /* 0x000000ffffcec224 */ /* 0x000fe200078e0ace */
[----:B------:R-:W-:Y:S01]  /*ab20*/  ISETP.GT.U32.AND P4, PT, R223, R210, PT ;  /* 0x000000d2df00720c */ /* 0x000fe20003f84070 */
[----:B------:R-:W-:Y:S02]  /*ab30*/  VIADD R216, R252, 0xdb ;  /* 0x000000dbfcd87836 */ /* 0x000fe40000000000 */
[----:B------:R-:W-:Y:S01]  /*ab40*/  @!P6 IMAD.IADD R208, R208, 0x1, -R223 ;  /* 0x00000001d0d0e824 */ /* 0x000fe200078e0adf */
[----:B------:R-:W-:Y:S01]  /*ab50*/  ISETP.GE.AND P6, PT, R217, RZ, PT ;  /* 0x000000ffd900720c */ /* 0x000fe20003fc6270 */
[----:B------:R-:W-:Y:S01]  /*ab60*/  @!P3 IMAD.MOV R204, RZ, RZ, -R204 ;  /* 0x000000ffffccb224 */ /* 0x000fe200078e0acc */
[----:B------:R-:W-:Y:S01]  /*ab70*/  ISETP.GT.U32.AND P3, PT, R223, R209, PT ;  /* 0x000000d1df00720c */ /* 0x000fe20003f64070 */
[C---:B------:R-:W-:Y:S01]  /*ab80*/  VIADD R217, R252.reuse, 0xdc ;  /* 0x000000dcfcd97836 */ /* 0x040fe20000000000 */
[----:B------:R-:W-:Y:S01]  /*ab90*/  IABS R214, R216 ;  /* 0x000000d800d67213 */ /* 0x000fe20000000000 */
[C---:B------:R-:W-:Y:S01]  /*aba0*/  VIADD R230, R252.reuse, 0xdf ;  /* 0x000000dffce67836 */ /* 0x040fe20000000000 */
[----:B------:R-:W-:Y:S01]  /*abb0*/  @!P2 IADD3 R205, -R205, RZ, RZ ;  /* 0x000000ffcdcda210 */ /* 0x000fe20007ffe1ff */
[----:B------:R-:W-:Y:S01]  /*abc0*/  VIADD R227, R252, 0xe0 ;  /* 0x000000e0fce37836 */ /* 0x000fe20000000000 */
[----:B------:R-:W-:Y:S01]  /*abd0*/  ISETP.GT.U32.AND P2, PT, R223, R208, PT ;  /* 0x000000d0df00720c */ /* 0x000fe20003f44070 */
[----:B------:R-:W-:Y:S01]  /*abe0*/  IMAD.HI.U32 R211, R222, R214, RZ ;  /* 0x000000d6ded37227 */ /* 0x000fe200078e00ff */
[----:B------:R-:W-:-:S02]  /*abf0*/  @!P1 IADD3 R207, R207, -R223, RZ ;  /* 0x800000dfcfcf9210 */ /* 0x000fc40007ffe0ff */
[----:B------:R-:W-:Y:S01]  /*ac00*/  ISETP.GE.AND P1, PT, R212, RZ, PT ;  /* 0x000000ffd400720c */ /* 0x000fe20003f26270 */
[----:B------:R-:W-:Y:S01]  /*ac10*/  IMAD.MOV R211, RZ, RZ, -R211 ;  /* 0x000000ffffd37224 */ /* 0x000fe200078e0ad3 */
[----:B------:R-:W-:Y:S01]  /*ac20*/  @!P4 IADD3 R210, R210, -R223, RZ ;  /* 0x800000dfd2d2c210 */ /* 0x000fe20007ffe0ff */
[----:B------:R-:W-:Y:S01]  /*ac30*/  @!P3 IMAD.IADD R209, R209, 0x1, -R223 ;  /* 0x00000001d1d1b824 */ /* 0x000fe200078e0adf */
[----:B------:R-:W-:Y:S01]  /*ac40*/  IABS R215, R217 ;  /* 0x000000d900d77213 */ /* 0x000fe20000000000 */
[C---:B------:R-:W-:Y:S01]  /*ac50*/  IMAD R211, R223.reuse, R211, R214 ;  /* 0x000000d3dfd37224 */ /* 0x040fe200078e02d6 */
[----:B------:R-:W-:Y:S01]  /*ac60*/  ISETP.GT.U32.AND P4, PT, R223, R210, PT ;  /* 0x000000d2df00720c */ /* 0x000fe20003f84070 */
[----:B------:R-:W-:Y:S01]  /*ac70*/  @!P5 IMAD.MOV R207, RZ, RZ, -R207 ;  /* 0x000000ffffcfd224 */ /* 0x000fe200078e0acf */
[----:B------:R-:W-:Y:S01]  /*ac80*/  IADD3 R214, R252, 0xde, RZ ;  /* 0x000000defcd67810 */ /* 0x000fe20007ffe0ff */
[----:B------:R-:W-:Y:S01]  /*ac90*/  @!P2 IMAD.IADD R208, R208, 0x1, -R223 ;  /* 0x00000001d0d0a824 */ /* 0x000fe200078e0adf */
[----:B------:R-:W-:Y:S01]  /*aca0*/  ISETP.GE.AND P2, PT, R213, RZ, PT ;  /* 0x000000ffd500720c */ /* 0x000fe20003f46270 */
[----:B------:R-:W-:Y:S01]  /*acb0*/  IMAD.HI.U32 R212, R222, R215, RZ ;  /* 0x000000d7ded47227 */ /* 0x000fe200078e00ff */
[----:B------:R-:W-:-:S02]  /*acc0*/  ISETP.GE.AND P5, PT, R217, RZ, PT ;  /* 0x000000ffd900720c */ /* 0x000fc40003fa6270 */
[----:B------:R-:W-:Y:S01]  /*acd0*/  ISETP.GE.AND P3, PT, R216, RZ, PT ;  /* 0x000000ffd800720c */ /* 0x000fe20003f66270 */
[----:B------:R-:W-:Y:S01]  /*ace0*/  @!P1 IMAD.MOV R209, RZ, RZ, -R209 ;  /* 0x000000ffffd19224 */ /* 0x000fe200078e0ad1 */
[C---:B------:R-:W-:Y:S01]  /*acf0*/  ISETP.GT.U32.AND P1, PT, R223.reuse, R211, PT ;  /* 0x000000d3df00720c */ /* 0x040fe20003f24070 */
[----:B------:R-:W-:Y:S01]  /*ad00*/  IMAD.MOV R212, RZ, RZ, -R212 ;  /* 0x000000ffffd47224 */ /* 0x000fe200078e0ad4 */
[----:B------:R-:W-:Y:S01]  /*ad10*/  IABS R216, R227 ;  /* 0x000000e300d87213 */ /* 0x000fe20000000000 */
[----:B------:R-:W-:Y:S01]  /*ad20*/  VIADD R213, R252, 0xdd ;  /* 0x000000ddfcd57836 */ /* 0x000fe20000000000 */
[----:B------:R-:W-:Y:S01]  /*ad30*/  @!P4 IADD3 R210, R210, -R223, RZ ;  /* 0x800000dfd2d2c210 */ /* 0x000fe20007ffe0ff */
[C---:B------:R-:W-:Y:S01]  /*ad40*/  IMAD R212, R223.reuse, R212, R215 ;  /* 0x000000d4dfd47224 */ /* 0x040fe200078e02d7 */
[----:B------:R-:W-:Y:S01]  /*ad50*/  ISETP.GE.AND P4, PT, R214, RZ, PT ;  /* 0x000000ffd600720c */ /* 0x000fe20003f86270 */
[----:B------:R-:W-:Y:S01]  /*ad60*/  @!P6 IMAD.MOV R208, RZ, RZ, -R208 ;  /* 0x000000ffffd0e224 */ /* 0x000fe200078e0ad0 */
[----:B------:R-:W-:Y:S01]  /*ad70*/  IABS R218, R213 ;  /* 0x000000d500da7213 */ /* 0x000fe20000000000 */
[----:B------:R-:W-:Y:S01]  /*ad80*/  @!P2 IMAD.MOV R210, RZ, RZ, -R210 ;  /* 0x000000ffffd2a224 */ /* 0x000fe200078e0ad2 */
[----:B------:R-:W-:Y:S01]  /*ad90*/  ISETP.GT.U32.AND P2, PT, R223, R212, PT ;  /* 0x000000d4df00720c */ /* 0x000fe20003f44070 */
[----:B------:R-:W-:Y:S01]  /*ada0*/  VIADD R220, R252, 0xe1 ;  /* 0x000000e1fcdc7836 */ /* 0x000fe20000000000 */
[----:B------:R-:W-:Y:S01]  /*adb0*/  ISETP.GE.AND P6, PT, R213, RZ, PT ;  /* 0x000000ffd500720c */ /* 0x000fe20003fc6270 */
[----:B------:R-:W-:Y:S01]  /*adc0*/  @!P1 IMAD.IADD R211, R211, 0x1, -R223 ;  /* 0x00000001d3d39824 */ /* 0x000fe200078e0adf */
[----:B------:R-:W-:Y:S01]  /*add0*/  IABS R214, R214 ;  /* 0x000000d600d67213 */ /* 0x000fe20000000000 */
[----:B------:R-:W-:Y:S01]  /*ade0*/  IMAD.HI.U32 R213, R222, R218, RZ ;  /* 0x000000daded57227 */ /* 0x000fe200078e00ff */
[----:B------:R-:W-:-:S02]  /*adf0*/  IABS R215, R230 ;  /* 0x000000e600d77213 */ /* 0x000fc40000000000 */
[----:B------:R-:W-:Y:S01]  /*ae00*/  ISETP.GT.U32.AND P1, PT, R223, R211, PT ;  /* 0x000000d3df00720c */ /* 0x000fe20003f24070 */
[----:B------:R-:W-:Y:S01]  /*ae10*/  IMAD.HI.U32 R217, R222, R214, RZ ;  /* 0x000000d6ded97227 */ /* 0x000fe200078e00ff */
[----:B------:R-:W-:-:S03]  /*ae20*/  IADD3 R213, -R213, RZ, RZ ;  /* 0x000000ffd5d57210 */ /* 0x000fc60007ffe1ff */
[----:B------:R-:W-:Y:S02]  /*ae30*/  @!P2 IMAD.IADD R212, R212, 0x1, -R223 ;  /* 0x00000001d4d4a824 */ /* 0x000fe400078e0adf */
[C---:B------:R-:W-:Y:S02]  /*ae40*/  IMAD R213, R223.reuse, R213, R218 ;  /* 0x000000d5dfd57224 */ /* 0x040fe400078e02da */
[----:B------:R-:W-:Y:S01]  /*ae50*/  IMAD.MOV R219, RZ, RZ, -R217 ;  /* 0x000000ffffdb7224 */ /* 0x000fe200078e0ad9 */
[----:B------:R-:W-:Y:S01]  /*ae60*/  ISETP.GT.U32.AND P2, PT, R223, R212, PT ;  /* 0x000000d4df00720c */ /* 0x000fe20003f44070 */
[----:B------:R-:W-:-:S04]  /*ae70*/  IMAD.HI.U32 R217, R222, R215, RZ ;  /* 0x000000d7ded97227 */ /* 0x000fc800078e00ff */
[----:B------:R-:W-:Y:S01]  /*ae80*/  @!P1 IMAD.IADD R211, R211, 0x1, -R223 ;  /* 0x00000001d3d39824 */ /* 0x000fe200078e0adf */
[----:B------:R-:W-:Y:S01]  /*ae90*/  ISETP.GT.U32.AND P1, PT, R223, R213, PT ;  /* 0x000000d5df00720c */ /* 0x000fe20003f24070 */
[----:B------:R-:W-:Y:S01]  /*aea0*/  IMAD.HI.U32 R218, R222, R216, RZ ;  /* 0x000000d8deda7227 */ /* 0x000fe200078e00ff */
[----:B------:R-:W-:Y:S02]  /*aeb0*/  IADD3 R224, -R217, RZ, RZ ;  /* 0x000000ffd9e07210 */ /* 0x000fe40007ffe1ff */
[----:B------:R-:W-:Y:S01]  /*aec0*/  @!P3 IADD3 R211, -R211, RZ, RZ ;  /* 0x000000ffd3d3b210 */ /* 0x000fe20007ffe1ff */
[C---:B------:R-:W-:Y:S01]  /*aed0*/  IMAD R214, R223.reuse, R219, R214 ;  /* 0x000000dbdfd67224 */ /* 0x040fe200078e02d6 */
[----:B------:R-:W-:Y:S01]  /*aee0*/  IABS R217, R220 ;  /* 0x000000dc00d97213 */ /* 0x000fe20000000000 */
[----:B------:R-:W-:Y:S02]  /*aef0*/  IMAD.MOV R218, RZ, RZ, -R218 ;  /* 0x000000ffffda7224 */ /* 0x000fe400078e0ada */
[C---:B------:R-:W-:Y:S01]  /*af00*/  IMAD R215, R223.reuse, R224, R215 ;  /* 0x000000e0dfd77224 */ /* 0x040fe200078e02d7 */
[C---:B------:R-:W-:Y:S01]  /*af10*/  ISETP.GT.U32.AND P3, PT, R223.reuse, R214, PT ;  /* 0x000000d6df00720c */ /* 0x040fe20003f64070 */
[----:B------:R-:W-:-:S02]  /*af20*/  IMAD R216, R223, R218, R216 ;  /* 0x000000dadfd87224 */ /* 0x000fc400078e02d8 */
[--C-:B------:R-:W-:Y:S01]  /*af30*/  @!P2 IMAD.IADD R212, R212, 0x1, -R223.reuse ;  /* 0x00000001d4d4a824 */ /* 0x100fe200078e0adf */
[----:B------:R-:W-:Y:S01]  /*af40*/  ISETP.GT.U32.AND P2, PT, R223, R215, PT ;  /* 0x000000d7df00720c */ /* 0x000fe20003f44070 */
[C---:B------:R-:W-:Y:S01]  /*af50*/  VIADD R221, R252.reuse, 0xe2 ;  /* 0x000000e2fcdd7836 */ /* 0x040fe20000000000 */
[----:B------:R-:W-:Y:S01]  /*af60*/  @!P1 IADD3 R213, R213, -R223, RZ ;  /* 0x800000dfd5d59210 */ /* 0x000fe20007ffe0ff */
[----:B------:R-:W-:Y:S01]  /*af70*/  VIADD R224, R252, 0xe3 ;  /* 0x000000e3fce07836 */ /* 0x000fe20000000000 */
[C---:B------:R-:W-:Y:S01]  /*af80*/  ISETP.GT.U32.AND P1, PT, R223.reuse, R216, PT ;  /* 0x000000d8df00720c */ /* 0x040fe20003f24070 */
[----:B------:R-:W-:Y:S01]  /*af90*/  IMAD.HI.U32 R226, R222, R217, RZ ;  /* 0x000000d9dee27227 */ /* 0x000fe200078e00ff */
[----:B------:R-:W-:Y:S02]  /*afa0*/  IABS R218, R221 ;  /* 0x000000dd00da7213 */ /* 0x000fe40000000000 */
[----:B------:R-:W-:Y:S01]  /*afb0*/  IABS R219, R224 ;  /* 0x000000e000db7213 */ /* 0x000fe20000000000 */
[----:B------:R-:W-:Y:S01]  /*afc0*/  @!P3 IMAD.IADD R214, R214, 0x1, -R223 ;  /* 0x00000001d6d6b824 */ /* 0x000fe200078e0adf */
[----:B------:R-:W-:Y:S01]  /*afd0*/  ISETP.GT.U32.AND P3, PT, R223, R213, PT ;  /* 0x000000d5df00720c */ /* 0x000fe20003f64070 */
[----:B------:R-:W-:-:S04]  /*afe0*/  IMAD.HI.U32 R228, R222, R218, RZ ;  /* 0x000000dadee47227 */ /* 0x000fc800078e00ff */
[--C-:B------:R-:W-:Y:S01]  /*aff0*/  @!P2 IMAD.IADD R215, R215, 0x1, -R223.reuse ;  /* 0x00000001d7d7a824 */ /* 0x100fe200078e0adf */
[C---:B------:R-:W-:Y:S01]  /*b000*/  ISETP.GT.U32.AND P2, PT, R223.reuse, R214, PT ;  /* 0x000000d6df00720c */ /* 0x040fe20003f44070 */
[----:B------:R-:W-:Y:S01]  /*b010*/  @!P1 IMAD.IADD R216, R216, 0x1, -R223 ;  /* 0x00000001d8d89824 */ /* 0x000fe200078e0adf */
[----:B------:R-:W-:Y:S01]  /*b020*/  IADD3 R228, -R228, RZ, RZ ;  /* 0x000000ffe4e47210 */ /* 0x000fe20007ffe1ff */
[----:B------:R-:W-:Y:S01]  /*b030*/  IMAD.MOV R226, RZ, RZ, -R226 ;  /* 0x000000ffffe27224 */ /* 0x000fe200078e0ae2 */
[C---:B------:R-:W-:Y:S01]  /*b040*/  ISETP.GT.U32.AND P1, PT, R223.reuse, R215, PT ;  /* 0x000000d7df00720c */ /* 0x040fe20003f24070 */
[----:B------:R-:W-:Y:S01]  /*b050*/  @!P5 IMAD.MOV R212, RZ, RZ, -R212 ;  /* 0x000000ffffd4d224 */ /* 0x000fe200078e0ad4 */
[C---:B------:R-:W-:Y:S01]  /*b060*/  ISETP.GT.U32.AND P5, PT, R223.reuse, R216, PT ;  /* 0x000000d8df00720c */ /* 0x040fe20003fa4070 */
[----:B------:R-:W-:Y:S01]  /*b070*/  IMAD R217, R223, R226, R217 ;  /* 0x000000e2dfd97224 */ /* 0x000fe200078e02d9 */
[----:B------:R-:W-:Y:S01]  /*b080*/  @!P3 IADD3 R213, R213, -R223, RZ ;  /* 0x800000dfd5d5b210 */ /* 0x000fe20007ffe0ff */
[----:B------:R-:W-:-:S03]  /*b090*/  IMAD.HI.U32 R226, R222, R219, RZ ;  /* 0x000000dbdee27227 */ /* 0x000fc600078e00ff */
[C---:B------:R-:W-:Y:S01]  /*b0a0*/  ISETP.GT.U32.AND P3, PT, R223.reuse, R217, PT ;  /* 0x000000d9df00720c */ /* 0x040fe20003f64070 */
[C---:B------:R-:W-:Y:S02]  /*b0b0*/  IMAD R218, R223.reuse, R228, R218 ;  /* 0x000000e4dfda7224 */ /* 0x040fe400078e02da */
[----:B------:R-:W-:Y:S02]  /*b0c0*/  IMAD.MOV R226, RZ, RZ, -R226 ;  /* 0x000000ffffe27224 */ /* 0x000fe400078e0ae2 */
[----:B------:R-:W-:Y:S02]  /*b0d0*/  VIADD R225, R252, 0xe4 ;  /* 0x000000e4fce17836 */ /* 0x000fe40000000000 */
[----:B------:R-:W-:Y:S01]  /*b0e0*/  @!P2 IMAD.IADD R214, R214, 0x1, -R223 ;  /* 0x00000001d6d6a824 */ /* 0x000fe200078e0adf */
[C---:B------:R-:W-:Y:S01]  /*b0f0*/  ISETP.GT.U32.AND P2, PT, R223.reuse, R218, PT ;  /* 0x000000dadf00720c */ /* 0x040fe20003f44070 */
[----:B------:R-:W-:Y:S01]  /*b100*/  IMAD R219, R223, R226, R219 ;  /* 0x000000e2dfdb7224 */ /* 0x000fe200078e02db */
[----:B------:R-:W-:Y:S01]  /*b110*/  IABS R228, R225 ;  /* 0x000000e100e47213 */ /* 0x000fe20000000000 */
[----:B------:R-:W-:Y:S01]  /*b120*/  VIADD R226, R252, 0xe5 ;  /* 0x000000e5fce27836 */ /* 0x000fe20000000000 */
[----:B------:R-:W-:Y:S01]  /*b130*/  @!P5 IADD3 R216, R216, -R223, RZ ;  /* 0x800000dfd8d8d210 */ /* 0x000fe20007ffe0ff */
[----:B------:R-:W-:Y:S01]  /*b140*/  @!P1 IMAD.IADD R215, R215, 0x1, -R223 ;  /* 0x00000001d7d79824 */ /* 0x000fe200078e0adf */
[----:B------:R-:W-:Y:S01]  /*b150*/  ISETP.GT.U32.AND P5, PT, R223, R219, PT ;  /* 0x000000dbdf00720c */ /* 0x000fe20003fa4070 */
[----:B------:R-:W-:Y:S01]  /*b160*/  IMAD.HI.U32 R229, R222, R228, RZ ;  /* 0x000000e4dee57227 */ /* 0x000fe200078e00ff */
[----:B------:R-:W-:-:S02]  /*b170*/  ISETP.GE.AND P1, PT, R230, RZ, PT ;  /* 0x000000ffe600720c */ /* 0x000fc40003f26270 */
[----:B------:R-:W-:Y:S01]  /*b180*/  IABS R230, R226 ;  /* 0x000000e200e67213 */ /* 0x000fe20000000000 */
[----:B------:R-:W-:Y:S01]  /*b190*/  @!P3 IMAD.IADD R217, R217, 0x1, -R223 ;  /* 0x00000001d9d9b824 */ /* 0x000fe200078e0adf */
[----:B------:R-:W-:Y:S01]  /*b1a0*/  ISETP.GE.AND P3, PT, R227, RZ, PT ;  /* 0x000000ffe300720c */ /* 0x000fe20003f66270 */
[----:B------:R-:W-:Y:S01]  /*b1b0*/  IMAD.MOV R229, RZ, RZ, -R229 ;  /* 0x000000ffffe57224 */ /* 0x000fe200078e0ae5 */
[----:B------:R-:W-:Y:S01]  /*b1c0*/  @!P2 IADD3 R218, R218, -R223, RZ ;  /* 0x800000dfdadaa210 */ /* 0x000fe20007ffe0ff */
[----:B------:R-:W-:Y:S01]  /*b1d0*/  IMAD.MOV.U32 R227, RZ, RZ, R230 ;  /* 0x000000ffffe37224 */ /* 0x000fe200078e00e6 */
[----:B------:R-:W-:Y:S01]  /*b1e0*/  ISETP.GE.AND P2, PT, R220, RZ, PT ;  /* 0x000000ffdc00720c */ /* 0x000fe20003f46270 */
[C---:B------:R-:W-:Y:S01]  /*b1f0*/  IMAD R220, R223.reuse, R229, R228 ;  /* 0x000000e5dfdc7224 */ /* 0x040fe200078e02e4 */
[----:B------:R-:W-:Y:S01]  /*b200*/  @!P4 IADD3 R214, -R214, RZ, RZ ;  /* 0x000000ffd6d6c210 */ /* 0x000fe20007ffe1ff */
[----:B------:R-:W-:Y:S01]  /*b210*/  IMAD.HI.U32 R228, R222, R227, RZ ;  /* 0x000000e3dee47227 */ /* 0x000fe200078e00ff */
[----:B------:R-:W-:-:S03]  /*b220*/  ISETP.GT.U32.AND P4, PT, R223, R218, PT ;  /* 0x000000dadf00720c */ /* 0x000fc60003f84070 */
[----:B------:R-:W-:Y:S01]  /*b230*/  @!P5 IMAD.IADD R219, R219, 0x1, -R223 ;  /* 0x00000001dbdbd824 */ /* 0x000fe200078e0adf */
[----:B------:R-:W-:Y:S01]  /*b240*/  ISETP.GT.U32.AND P5, PT, R223, R217, PT ;  /* 0x000000d9df00720c */ /* 0x000fe20003fa4070 */
[----:B------:R-:W-:Y:S02]  /*b250*/  IMAD.MOV R228, RZ, RZ, -R228 ;  /* 0x000000ffffe47224 */ /* 0x000fe400078e0ae4 */
[----:B------:R-:W-:Y:S01]  /*b260*/  @!P1 IMAD.MOV R215, RZ, RZ, -R215 ;  /* 0x000000ffffd79224 */ /* 0x000fe200078e0ad7 */
[----:B------:R-:W-:Y:S01]  /*b270*/  ISETP.GE.AND P1, PT, R221, RZ, PT ;  /* 0x000000ffdd00720c */ /* 0x000fe20003f26270 */
[C---:B------:R-:W-:Y:S02]  /*b280*/  VIADD R229, R252.reuse, 0xe6 ;  /* 0x000000e6fce57836 */ /* 0x040fe40000000000 */
[C---:B------:R-:W-:Y:S01]  /*b290*/  IMAD R221, R223.reuse, R228, R227 ;  /* 0x000000e4dfdd7224 */ /* 0x040fe200078e02e3 */
[----:B------:R-:W-:Y:S01]  /*b2a0*/  IADD3 R227, R252, 0xe7, RZ ;  /* 0x000000e7fce37810 */ /* 0x000fe20007ffe0ff */
[----:B------:R-:W-:Y:S01]  /*b2b0*/  @!P4 IMAD.IADD R218, R218, 0x1, -R223 ;  /* 0x00000001dadac824 */ /* 0x000fe200078e0adf */
[----:B------:R-:W-:Y:S01]  /*b2c0*/  IABS R230, R229 ;  /* 0x000000e500e67213 */ /* 0x000fe20000000000 */
[----:B------:R-:W-:Y:S01]  /*b2d0*/  @!P6 IMAD.MOV R213, RZ, RZ, -R213 ;  /* 0x000000ffffd5e224 */ /* 0x000fe200078e0ad5 */
[C---:B------:R-:W-:Y:S01]  /*b2e0*/  ISETP.GT.U32.AND P4, PT, R223.reuse, R221, PT ;  /* 0x000000dddf00720c */ /* 0x040fe20003f84070 */
[----:B------:R-:W-:Y:S01]  /*b2f0*/  @!P3 IMAD.MOV R216, RZ, RZ, -R216 ;  /* 0x000000ffffd8b224 */ /* 0x000fe200078e0ad8 */
[C---:B------:R-:W-:Y:S01]  /*b300*/  ISETP.GT.U32.AND P6, PT, R223.reuse, R219, PT ;  /* 0x000000dbdf00720c */ /* 0x040fe20003fc4070 */
[C---:B------:R-:W-:Y:S01]  /*b310*/  VIADD R232, R252.reuse, 0xea ;  /* 0x000000eafce87836 */ /* 0x040fe20000000000 */
[----:B------:R-:W-:Y:S01]  /*b320*/  ISETP.GT.U32.AND P3, PT, R223, R220, PT ;  /* 0x000000dcdf00720c */ /* 0x000fe20003f64070 */
[----:B------:R-:W-:Y:S01]  /*b330*/  @!P1 IMAD.MOV R218, RZ, RZ, -R218 ;  /* 0x000000ffffda9224 */ /* 0x000fe200078e0ada */
[----:B------:R-:W-:Y:S01]  /*b340*/  @!P5 IADD3 R217, R217, -R223, RZ ;  /* 0x800000dfd9d9d210 */ /* 0x000fe20007ffe0ff */
[----:B------:R-:W-:Y:S01]  /*b350*/  VIADD R233, R252, 0xeb ;  /* 0x000000ebfce97836 */ /* 0x000fe20000000000 */
[----:B------:R-:W-:Y:S01]  /*b360*/  ISETP.GE.AND P5, PT, R224, RZ, PT ;  /* 0x000000ffe000720c */ /* 0x000fe20003fa6270 */
[----:B------:R-:W-:Y:S01]  /*b370*/  IMAD.MOV.U32 R224, RZ, RZ, R230 ;  /* 0x000000ffffe07224 */ /* 0x000fe200078e00e6 */
[----:B------:R-:W-:Y:S01]  /*b380*/  IABS R230, R227 ;  /* 0x000000e300e67213 */ /* 0x000fe20000000000 */
[----:B------:R-:W-:Y:S01]  /*b390*/  @!P2 IMAD.MOV R217, RZ, RZ, -R217 ;  /* 0x000000ffffd9a224 */ /* 0x000fe200078e0ad9 */
[----:B------:R-:W-:Y:S01]  /*b3a0*/  IABS R234, R233 ;  /* 0x000000e900ea7213 */ /* 0x000fe20000000000 */
[----:B------:R-:W-:Y:S01]  /*b3b0*/  IMAD.HI.U32 R228, R222, R224, RZ ;  /* 0x000000e0dee47227 */ /* 0x000fe200078e00ff */
[----:B------:R-:W-:-:S02]  /*b3c0*/  @!P4 IADD3 R221, R221, -R223, RZ ;  /* 0x800000dfddddc210 */ /* 0x000fc40007ffe0ff */
[----:B------:R-:W-:Y:S01]  /*b3d0*/  ISETP.GE.AND P4, PT, R229, RZ, PT ;  /* 0x000000ffe500720c */ /* 0x000fe20003f86270 */
[----:B------:R-:W-:Y:S01]  /*b3e0*/  IMAD.MOV R228, RZ, RZ, -R228 ;  /* 0x000000ffffe47224 */ /* 0x000fe200078e0ae4 */
[----:B------:R-:W-:Y:S01]  /*b3f0*/  ISETP.GT.U32.AND P1, PT, R223, R221, PT ;  /* 0x000000dddf00720c */ /* 0x000fe20003f24070 */
[--C-:B------:R-:W-:Y:S01]  /*b400*/  @!P6 IMAD.IADD R219, R219, 0x1, -R223.reuse ;  /* 0x00000001dbdbe824 */ /* 0x100fe200078e0adf */
[----:B------:R-:W-:Y:S01]  /*b410*/  ISETP.GE.AND P6, PT, R225, RZ, PT ;  /* 0x000000ffe100720c */ /* 0x000fe20003fc6270 */
[----:B------:R-:W-:Y:S01]  /*b420*/  @!P3 IMAD.IADD R220, R220, 0x1, -R223 ;  /* 0x00000001dcdcb824 */ /* 0x000fe200078e0adf */
[----:B------:R-:W-:Y:S01]  /*b430*/  ISETP.GE.AND P3, PT, R226, RZ, PT ;  /* 0x000000ffe200720c */ /* 0x000fe20003f66270 */
[----:B------:R-:W-:Y:S01]  /*b440*/  IMAD R224, R223, R228, R224 ;  /* 0x000000e4dfe07224 */ /* 0x000fe200078e02e0 */
[----:B------:R-:W-:Y:S01]  /*b450*/  @!P5 IADD3 R219, -R219, RZ, RZ ;  /* 0x000000ffdbdbd210 */ /* 0x000fe20007ffe1ff */
[----:B------:R-:W-:Y:S01]  /*b460*/  VIADD R225, R252, 0xe8 ;  /* 0x000000e8fce17836 */ /* 0x000fe20000000000 */
[C---:B------:R-:W-:Y:S01]  /*b470*/  ISETP.GT.U32.AND P2, PT, R223.reuse, R220, PT ;  /* 0x000000dcdf00720c */ /* 0x040fe20003f44070 */
[----:B------:R-:W-:Y:S01]  /*b480*/  IMAD.HI.U32 R231, R222, R230, RZ ;  /* 0x000000e6dee77227 */ /* 0x000fe200078e00ff */
[----:B------:R-:W-:-:S02]  /*b490*/  ISETP.GT.U32.AND P5, PT, R223, R224, PT ;  /* 0x000000e0df00720c */ /* 0x000fc40003fa4070 */
[----:B------:R-:W-:Y:S01]  /*b4a0*/  IABS R226, R225 ;  /* 0x000000e100e27213 */ /* 0x000fe20000000000 */
[----:B------:R-:W-:Y:S01]  /*b4b0*/  IMAD.MOV R231, RZ, RZ, -R231 ;  /* 0x000000ffffe77224 */ /* 0x000fe200078e0ae7 */
[----:B------:R-:W-:Y:S01]  /*b4c0*/  @!P1 IADD3 R221, R221, -R223, RZ ;  /* 0x800000dfdddd9210 */ /* 0x000fe20007ffe0ff */
[----:B------:R-:W-:Y:S01]  /*b4d0*/  VIADD R228, R252, 0xe9 ;  /* 0x000000e9fce47836 */ /* 0x000fe20000000000 */
[----:B------:R-:W-:Y:S01]  /*b4e0*/  ISETP.GE.AND P1, PT, R225, RZ, PT ;  /* 0x000000ffe100720c */ /* 0x000fe20003f26270 */
[----:B------:R-:W-:-:S04]  /*b4f0*/  IMAD.HI.U32 R229, R222, R226, RZ ;  /* 0x000000e2dee57227 */ /* 0x000fc800078e00ff */
[----:B------:R-:W-:Y:S01]  /*b500*/  IMAD R225, R223, R231, R230 ;  /* 0x000000e7dfe17224 */ /* 0x000fe200078e02e6 */
[----:B------:R-:W-:Y:S01]  /*b510*/  IABS R231, R232 ;  /* 0x000000e800e77213 */ /* 0x000fe20000000000 */
[--C-:B------:R-:W-:Y:S01]  /*b520*/  @!P2 IMAD.IADD R220, R220, 0x1, -R223.reuse ;  /* 0x00000001dcdca824 */ /* 0x100fe200078e0adf */
[----:B------:R-:W-:Y:S01]  /*b530*/  ISETP.GE.AND P2, PT, R227, RZ, PT ;  /* 0x000000ffe300720c */ /* 0x000fe20003f46270 */
[----:B------:R-:W-:Y:S01]  /*b540*/  @!P5 IMAD.IADD R224, R224, 0x1, -R223 ;  /* 0x00000001e0e0d824 */ /* 0x000fe200078e0adf */
[----:B------:R-:W-:Y:S01]  /*b550*/  IABS R227, R228 ;  /* 0x000000e400e37213 */ /* 0x000fe20000000000 */
[----:B------:R-:W-:Y:S01]  /*b560*/  IMAD.MOV R229, RZ, RZ, -R229 ;  /* 0x000000ffffe57224 */ /* 0x000fe200078e0ae5 */
[C---:B------:R-:W-:Y:S01]  /*b570*/  ISETP.GT.U32.AND P5, PT, R223.reuse, R225, PT ;  /* 0x000000e1df00720c */ /* 0x040fe20003fa4070 */
[----:B------:R-:W-:Y:S01]  /*b580*/  @!P3 IMAD.MOV R221, RZ, RZ, -R221 ;  /* 0x000000ffffddb224 */ /* 0x000fe200078e0add */
[----:B------:R-:W-:Y:S01]  /*b590*/  @!P6 IADD3 R220, -R220, RZ, RZ ;  /* 0x000000ffdcdce210 */ /* 0x000fe20007ffe1ff */
[C---:B------:R-:W-:Y:S01]  /*b5a0*/  IMAD R226, R223.reuse, R229, R226 ;  /* 0x000000e5dfe27224 */ /* 0x040fe200078e02e2 */
[----:B------:R-:W-:Y:S01]  /*b5b0*/  ISETP.GT.U32.AND P6, PT, R223, R224, PT ;  /* 0x000000e0df00720c */ /* 0x000fe20003fc4070 */
[----:B------:R-:W-:-:S03]  /*b5c0*/  IMAD.HI.U32 R229, R222, R227, RZ ;  /* 0x000000e3dee57227 */ /* 0x000fc600078e00ff */
[C---:B------:R-:W-:Y:S01]  /*b5d0*/  ISETP.GT.U32.AND P3, PT, R223.reuse, R226, PT ;  /* 0x000000e2df00720c */ /* 0x040fe20003f64070 */
[----:B------:R-:W-:Y:S02]  /*b5e0*/  IMAD.MOV R229, RZ, RZ, -R229 ;  /* 0x000000ffffe57224 */ /* 0x000fe400078e0ae5 */
[----:B------:R-:W-:Y:S02]  /*b5f0*/  VIADD R236, R252, 0xec ;  /* 0x000000ecfcec7836 */ /* 0x000fe40000000000 */
[----:B------:R-:W-:Y:S01]  /*b600*/  IMAD R227, R223, R229, R227 ;  /* 0x000000e5dfe37224 */ /* 0x000fe200078e02e3 */
[----:B------:R-:W-:Y:S01]  /*b610*/  MOV R229, R234 ;  /* 0x000000ea00e57202 */ /* 0x000fe20000000f00 */
[--C-:B------:R-:W-:Y:S01]  /*b620*/  @!P5 IMAD.IADD R225, R225, 0x1, -R223.reuse ;  /* 0x00000001e1e1d824 */ /* 0x100fe200078e0adf */
[----:B------:R-:W-:Y:S01]  /*b630*/  IABS R230, R236 ;  /* 0x000000ec00e67213 */ /* 0x000fe20000000000 */
[----:B------:R-:W-:Y:S01]  /*b640*/  @!P6 IMAD.IADD R224, R224, 0x1, -R223 ;  /* 0x00000001e0e0e824 */ /* 0x000fe200078e0adf */
[C---:B------:R-:W-:Y:S01]  /*b650*/  ISETP.GT.U32.AND P6, PT, R223.reuse, R227, PT ;  /* 0x000000e3df00720c */ /* 0x040fe20003fc4070 */
[----:B------:R-:W-:Y:S01]  /*b660*/  IMAD.HI.U32 R234, R222, R231, RZ ;  /* 0x000000e7deea7227 */ /* 0x000fe200078e00ff */
[----:B------:R-:W-:-:S03]  /*b670*/  ISETP.GT.U32.AND P5, PT, R223, R225, PT ;  /* 0x000000e1df00720c */ /* 0x000fc60003fa4070 */
[----:B------:R-:W-:Y:S01]  /*b680*/  @!P3 IMAD.IADD R226, R226, 0x1, -R223 ;  /* 0x00000001e2e2b824 */ /* 0x000fe200078e0adf */
[----:B------:R-:W-:Y:S01]  /*b690*/  IADD3 R234, -R234, RZ, RZ ;  /* 0x000000ffeaea7210 */ /* 0x000fe20007ffe1ff */
[----:B------:R-:W-:Y:S01]  /*b6a0*/  @!P4 IMAD.MOV R224, RZ, RZ, -R224 ;  /* 0x000000ffffe0c224 */ /* 0x000fe200078e0ae0 */
[----:B------:R-:W-:Y:S01]  /*b6b0*/  ISETP.GE.AND P4, PT, R228, RZ, PT ;  /* 0x000000ffe400720c */ /* 0x000fe20003f86270 */
[----:B------:R-:W-:Y:S01]  /*b6c0*/  IMAD.HI.U32 R235, R222, R229, RZ ;  /* 0x000000e5deeb7227 */ /* 0x000fe200078e00ff */
[----:B------:R-:W-:-:S03]  /*b6d0*/  ISETP.GT.U32.AND P3, PT, R223, R226, PT ;  /* 0x000000e2df00720c */ /* 0x000fc60003f64070 */
[----:B------:R-:W-:Y:S02]  /*b6e0*/  IMAD R228, R223, R234, R231 ;  /* 0x000000eadfe47224 */ /* 0x000fe400078e02e7 */
[----:B------:R-:W-:Y:S01]  /*b6f0*/  @!P6 IMAD.IADD R227, R227, 0x1, -R223 ;  /* 0x00000001e3e3e824 */ /* 0x000fe200078e0adf */
[----:B------:R-:W-:Y:S01]  /*b700*/  @!P5 IADD3 R225, R225, -R223, RZ ;  /* 0x800000dfe1e1d210 */ /* 0x000fe20007ffe0ff */
[----:B------:R-:W-:Y:S01]  /*b710*/  IMAD.MOV R235, RZ, RZ, -R235 ;  /* 0x000000ffffeb7224 */ /* 0x000fe200078e0aeb */
[C---:B------:R-:W-:Y:S01]  /*b720*/  ISETP.GT.U32.AND P5, PT, R223.reuse, R228, PT ;  /* 0x000000e4df00720c */ /* 0x040fe20003fa4070 */
[----:B------:R-:W-:Y:S01]  /*b730*/  IMAD.HI.U32 R231, R222, R230, RZ ;  /* 0x000000e6dee77227 */ /* 0x000fe200078e00ff */
[----:B------:R-:W-:-:S03]  /*b740*/  ISETP.GT.U32.AND P6, PT, R223, R227, PT ;  /* 0x000000e3df00720c */ /* 0x000fc60003fc4070 */
[C---:B------:R-:W-:Y:S01]  /*b750*/  IMAD R229, R223.reuse, R235, R229 ;  /* 0x000000ebdfe57224 */ /* 0x040fe200078e02e5 */
[----:B------:R-:W-:Y:S01]  /*b760*/  @!P3 IADD3 R226, R226, -R223, RZ ;  /* 0x800000dfe2e2b210 */ /* 0x000fe20007ffe0ff */
[C---:B------:R-:W-:Y:S02]  /*b770*/  VIADD R234, R252.reuse, 0xed ;  /* 0x000000edfcea7836 */ /* 0x040fe40000000000 */
[C---:B------:R-:W-:Y:S01]  /*b780*/  VIADD R237, R252.reuse, 0xee ;  /* 0x000000eefced7836 */ /* 0x040fe20000000000 */
[C---:B------:R-:W-:Y:S01]  /*b790*/  ISETP.GT.U32.AND P3, PT, R223.reuse, R229, PT ;  /* 0x000000e5df00720c */ /* 0x040fe20003f64070 */
[----:B------:R-:W-:Y:S01]  /*b7a0*/  IMAD.MOV R231, RZ, RZ, -R231 ;  /* 0x000000ffffe77224 */ /* 0x000fe200078e0ae7 */
[----:B------:R-:W-:Y:S01]  /*b7b0*/  IABS R235, R234 ;  /* 0x000000ea00eb7213 */ /* 0x000fe20000000000 */
[----:B------:R-:W-:Y:S01]  /*b7c0*/  VIADD R238, R252, 0xef ;  /* 0x000000effcee7836 */ /* 0x000fe20000000000 */
[----:B------:R-:W-:Y:S01]  /*b7d0*/  IABS R239, R237 ;  /* 0x000000ed00ef7213 */ /* 0x000fe20000000000 */
[----:B------:R-:W-:Y:S01]  /*b7e0*/  IMAD R230, R223, R231, R230 ;  /* 0x000000e7dfe67224 */ /* 0x000fe200078e02e6 */
[----:B------:R-:W-:Y:S01]  /*b7f0*/  @!P5 IADD3 R228, R228, -R223, RZ ;  /* 0x800000dfe4e4d210 */ /* 0x000fe20007ffe0ff */
[----:B------:R-:W-:Y:S01]  /*b800*/  IMAD.MOV.U32 R231, RZ, RZ, R235 ;  /* 0x000000ffffe77224 */ /* 0x000fe200078e00eb */
[----:B------:R-:W-:Y:S01]  /*b810*/  ISETP.GE.AND P5, PT, R232, RZ, PT ;  /* 0x000000ffe800720c */ /* 0x000fe20003fa6270 */
[----:B------:R-:W-:Y:S01]  /*b820*/  @!P6 IMAD.IADD R227, R227, 0x1, -R223 ;  /* 0x00000001e3e3e824 */ /* 0x000fe200078e0adf */
[----:B------:R-:W-:Y:S01]  /*b830*/  ISETP.GT.U32.AND P6, PT, R223, R230, PT ;  /* 0x000000e6df00720c */ /* 0x000fe20003fc4070 */
[----:B------:R-:W-:Y:S01]  /*b840*/  IMAD.MOV.U32 R232, RZ, RZ, R239 ;  /* 0x000000ffffe87224 */ /* 0x000fe200078e00ef */
[----:B------:R-:W-:Y:S01]  /*b850*/  IABS R235, R238 ;  /* 0x000000ee00eb7213 */ /* 0x000fe20000000000 */
[----:B------:R-:W-:-:S04]  /*b860*/  IMAD.HI.U32 R240, R222, R231, RZ ;  /* 0x000000e7def07227 */ /* 0x000fc800078e00ff */
[----:B------:R-:W-:-:S04]  /*b870*/  IMAD.HI.U32 R239, R222, R232, RZ ;  /* 0x000000e8deef7227 */ /* 0x000fc800078e00ff */
[----:B------:R-:W-:Y:S01]  /*b880*/  @!P2 IMAD.MOV R225, RZ, RZ, -R225 ;  /* 0x000000ffffe1a224 */ /* 0x000fe200078e0ae1 */
[----:B------:R-:W-:Y:S01]  /*b890*/  ISETP.GT.U32.AND P2, PT, R223, R228, PT ;  /* 0x000000e4df00720c */ /* 0x000fe20003f44070 */
[----:B------:R-:W-:Y:S01]  /*b8a0*/  @!P3 IMAD.IADD R229, R229, 0x1, -R223 ;  /* 0x00000001e5e5b824 */ /* 0x000fe200078e0adf */
[----:B------:R-:W-:Y:S01]  /*b8b0*/  ISETP.GE.AND P3, PT, R233, RZ, PT ;  /* 0x000000ffe900720c */ /* 0x000fe20003f66270 */
[----:B------:R-:W-:Y:S01]  /*b8c0*/  IMAD.MOV.U32 R233, RZ, RZ, R235 ;  /* 0x000000ffffe97224 */ /* 0x000fe200078e00eb */
[----:B------:R-:W-:Y:S01]  /*b8d0*/  IADD3 R235, -R240, RZ, RZ ;  /* 0x000000fff0eb7210 */ /* 0x000fe20007ffe1ff */
[----:B------:R-:W-:Y:S01]  /*b8e0*/  @!P1 IMAD.MOV R226, RZ, RZ, -R226 ;  /* 0x000000ffffe29224 */ /* 0x000fe200078e0ae2 */
[----:B------:R-:W-:Y:S01]  /*b8f0*/  IADD3 R240, -R239, RZ, RZ ;  /* 0x000000ffeff07210 */ /* 0x000fe20007ffe1ff */
[----:B------:R-:W-:Y:S01]  /*b900*/  @!P6 IMAD.IADD R230, R230, 0x1, -R223 ;  /* 0x00000001e6e6e824 */ /* 0x000fe200078e0adf */
[C---:B------:R-:W-:Y:S01]  /*b910*/  ISETP.GT.U32.AND P1, PT, R223.reuse, R229, PT ;  /* 0x000000e5df00720c */ /* 0x040fe20003f24070 */
[----:B------:R-:W-:-:S02]  /*b920*/  IMAD R231, R223, R235, R231 ;  /* 0x000000ebdfe77224 */ /* 0x000fc400078e02e7 */
[C---:B------:R-:W-:Y:S01]  /*b930*/  IMAD R232, R223.reuse, R240, R232 ;  /* 0x000000f0dfe87224 */ /* 0x040fe200078e02e8 */
[C---:B------:R-:W-:Y:S01]  /*b940*/  ISETP.GT.U32.AND P6, PT, R223.reuse, R230, PT ;  /* 0x000000e6df00720c */ /* 0x040fe20003fc4070 */
[----:B------:R-:W-:Y:S01]  /*b950*/  VIADD R235, R252, 0xf0 ;  /* 0x000000f0fceb7836 */ /* 0x000fe20000000000 */
[----:B------:R-:W-:Y:S01]  /*b960*/  @!P2 IADD3 R228, R228, -R223, RZ ;  /* 0x800000dfe4e4a210 */ /* 0x000fe20007ffe0ff */
[----:B------:R-:W-:Y:S01]  /*b970*/  @!P4 IMAD.MOV R227, RZ, RZ, -R227 ;  /* 0x000000ffffe3c224 */ /* 0x000fe200078e0ae3 */
[C---:B------:R-:W-:Y:S01]  /*b980*/  ISETP.GT.U32.AND P2, PT, R223.reuse, R232, PT ;  /* 0x000000e8df00720c */ /* 0x040fe20003f44070 */
[----:B------:R-:W-:Y:S01]  /*b990*/  IMAD.HI.U32 R239, R222, R233, RZ ;  /* 0x000000e9deef7227 */ /* 0x000fe200078e00ff */
[----:B------:R-:W-:-:S03]  /*b9a0*/  ISETP.GT.U32.AND P4, PT, R223, R231, PT ;  /* 0x000000e7df00720c */ /* 0x000fc60003f84070 */
[--C-:B------:R-:W-:Y:S01]  /*b9b0*/  @!P1 IMAD.IADD R229, R229, 0x1, -R223.reuse ;  /* 0x00000001e5e59824 */ /* 0x100fe200078e0adf */
[----:B------:R-:W-:Y:S01]  /*b9c0*/  ISETP.GE.AND P1, PT, R236, RZ, PT ;  /* 0x000000ffec00720c */ /* 0x000fe20003f26270 */
[----:B------:R-:W-:Y:S01]  /*b9d0*/  @!P5 IMAD.MOV R228, RZ, RZ, -R228 ;  /* 0x000000ffffe4d224 */ /* 0x000fe200078e0ae4 */
[----:B------:R-:W-:Y:S01]  /*b9e0*/  IABS R236, R235 ;  /* 0x000000eb00ec7213 */ /* 0x000fe20000000000 */
[----:B------:R-:W-:Y:S01]  /*b9f0*/  @!P6 IMAD.IADD R230, R230, 0x1, -R223 ;  /* 0x00000001e6e6e824 */ /* 0x000fe200078e0adf */
[----:B------:R-:W-:Y:S01]  /*ba00*/  ISETP.GE.AND P6, PT, R234, RZ, PT ;  /* 0x000000ffea00720c */ /* 0x000fe20003fc6270 */
[----:B------:R-:W-:Y:S01]  /*ba10*/  IMAD.MOV R239, RZ, RZ, -R239 ;  /* 0x000000ffffef7224 */ /* 0x000fe200078e0aef */
[----:B------:R-:W-:Y:S01]  /*ba20*/  @!P3 IADD3 R229, -R229, RZ, RZ ;  /* 0x000000ffe5e5b210 */ /* 0x000fe20007ffe1ff */
[----:B------:R-:W-:Y:S01]  /*ba30*/  @!P2 IMAD.IADD R232, R232, 0x1, -R223 ;  /* 0x00000001e8e8a824 */ /* 0x000fe200078e0adf */
[----:B------:R-:W-:Y:S01]  /*ba40*/  ISETP.GE.AND P5, PT, R237, RZ, PT ;  /* 0x000000ffed00720c */ /* 0x000fe20003fa6270 */
[----:B------:R-:W-:-:S02]  /*ba50*/  IMAD.MOV.U32 R234, RZ, RZ, R236 ;  /* 0x000000ffffea7224 */ /* 0x000fc400078e00ec */
[----:B------:R-:W-:Y:S01]  /*ba60*/  @!P4 IMAD.IADD R231, R231, 0x1, -R223 ;  /* 0x00000001e7e7c824 */ /* 0x000fe200078e0adf */
[----:B------:R-:W-:Y:S01]  /*ba70*/  ISETP.GT.U32.AND P3, PT, R223, R232, PT ;  /* 0x000000e8df00720c */ /* 0x000fe20003f64070 */
[----:B------:R-:W-:-:S03]  /*ba80*/  IMAD.HI.U32 R240, R222, R234, RZ ;  /* 0x000000eadef07227 */ /* 0x000fc600078e00ff */
[C---:B------:R-:W-:Y:S01]  /*ba90*/  ISETP.GT.U32.AND P2, PT, R223.reuse, R231, PT ;  /* 0x000000e7df00720c */ /* 0x040fe20003f44070 */
[----:B------:R-:W-:Y:S02]  /*baa0*/  IMAD.MOV R237, RZ, RZ, -R240 ;  /* 0x000000ffffed7224 */ /* 0x000fe400078e0af0 */
[C---:B------:R-:W-:Y:S01]  /*bab0*/  IMAD R233, R223.reuse, R239, R233 ;  /* 0x000000efdfe97224 */ /* 0x040fe200078e02e9 */
[----:B------:R-:W-:Y:S01]  /*bac0*/  IADD3 R239, R252, 0xf1, RZ ;  /* 0x000000f1fcef7810 */ /* 0x000fe20007ffe0ff */
[C---:B------:R-:W-:Y:S02]  /*bad0*/  IMAD R234, R223.reuse, R237, R234 ;  /* 0x000000eddfea7224 */ /* 0x040fe400078e02ea */
[----:B------:R-:W-:Y:S01]  /*bae0*/  @!P1 IMAD.MOV R230, RZ, RZ, -R230 ;  /* 0x000000ffffe69224 */ /* 0x000fe200078e0ae6 */
[C---:B------:R-:W-:Y:S01]  /*baf0*/  ISETP.GT.U32.AND P4, PT, R223.reuse, R233, PT ;  /* 0x000000e9df00720c */ /* 0x040fe20003f84070 */
[----:B------:R-:W-:Y:S01]  /*bb00*/  @!P3 IMAD.IADD R232, R232, 0x1, -R223 ;  /* 0x00000001e8e8b824 */ /* 0x000fe200078e0adf */
[----:B------:R-:W-:Y:S01]  /*bb10*/  ISETP.GT.U32.AND P3, PT, R223, R234, PT ;  /* 0x000000eadf00720c */ /* 0x000fe20003f64070 */
[----:B------:R-:W-:Y:S01]  /*bb20*/  VIADD R237, R252, 0xf2 ;  /* 0x000000f2fced7836 */ /* 0x000fe20000000000 */
[----:B------:R-:W-:Y:S01]  /*bb30*/  IABS R236, R239 ;  /* 0x000000ef00ec7213 */ /* 0x000fe20000000000 */
[----:B------:R-:W-:Y:S01]  /*bb40*/  @!P5 IMAD.MOV R232, RZ, RZ, -R232 ;  /* 0x000000ffffe8d224 */ /* 0x000fe200078e0ae8 */
[----:B------:R-:W-:Y:S01]  /*bb50*/  ISETP.GE.AND P1, PT, R238, RZ, PT ;  /* 0x000000ffee00720c */ /* 0x000fe20003f26270 */
[----:B-1----:R-:W-:Y:S01]  /*bb60*/  VIADD R11, R252, 0xf4 ;  /* 0x000000f4fc0b7836 */ /* 0x002fe20000000000 */
[----:B------:R-:W-:Y:S01]  /*bb70*/  @!P2 IADD3 R231, R231, -R223, RZ ;  /* 0x800000dfe7e7a210 */ /* 0x000fe20007ffe0ff */
[----:B------:R-:W-:Y:S01]  /*bb80*/  IMAD.HI.U32 R238, R222, R236, RZ ;  /* 0x000000ecdeee7227 */ /* 0x000fe200078e00ff */
[----:B------:R-:W-:-:S02]  /*bb90*/  ISETP.GE.AND P2, PT, R235, RZ, PT ;  /* 0x000000ffeb00720c */ /* 0x000fc40003f46270 */
[----:B------:R-:W-:Y:S01]  /*bba0*/  IABS R240, R237 ;  /* 0x000000ed00f07213 */ /* 0x000fe20000000000 */
[----:B------:R-:W-:Y:S01]  /*bbb0*/  IMAD.MOV R235, RZ, RZ, -R238 ;  /* 0x000000ffffeb7224 */ /* 0x000fe200078e0aee */
[----:B------:R-:W-:Y:S01]  /*bbc0*/  @!P6 IADD3 R231, -R231, RZ, RZ ;  /* 0x000000ffe7e7e210 */ /* 0x000fe20007ffe1ff */
[--C-:B------:R-:W-:Y:S01]  /*bbd0*/  @!P3 IMAD.IADD R234, R234, 0x1, -R223.reuse ;  /* 0x00000001eaeab824 */ /* 0x100fe200078e0adf */
[----:B------:R-:W-:Y:S01]  /*bbe0*/  ISETP.GE.AND P6, PT, R239, RZ, PT ;  /* 0x000000ffef00720c */ /* 0x000fe20003fc6270 */
[----:B------:R-:W-:Y:S01]  /*bbf0*/  @!P4 IMAD.IADD R233, R233, 0x1, -R223 ;  /* 0x00000001e9e9c824 */ /* 0x000fe200078e0adf */
[----:B------:R-:W-:Y:S01]  /*bc00*/  IABS R238, R251 ;  /* 0x000000fb00ee7213 */ /* 0x000fe20000000000 */
[C---:B------:R-:W-:Y:S01]  /*bc10*/  IMAD R235, R223.reuse, R235, R236 ;  /* 0x000000ebdfeb7224 */ /* 0x040fe200078e02ec */
[C---:B------:R-:W-:Y:S01]  /*bc20*/  ISETP.GT.U32.AND P3, PT, R223.reuse, R234, PT ;  /* 0x000000eadf00720c */ /* 0x040fe20003f64070 */
[----:B------:R-:W-:Y:S01]  /*bc30*/  IMAD.MOV.U32 R236, RZ, RZ, R240 ;  /* 0x000000ffffec7224 */ /* 0x000fe200078e00f0 */
[----:B------:R-:W-:Y:S01]  /*bc40*/  ISETP.GT.U32.AND P4, PT, R223, R233, PT ;  /* 0x000000e9df00720c */ /* 0x000fe20003f84070 */
[C---:B------:R-:W-:Y:S01]  /*bc50*/  IMAD.HI.U32 R240, R222.reuse, R243, RZ ;  /* 0x000000f3def07227 */ /* 0x040fe200078e00ff */
[----:B------:R-:W-:Y:S03]  /*bc60*/  STL [R1+0x5870], R11 ;  /* 0x0058700b01007387 */ /* 0x000fe60000100800 */
[----:B------:R-:W-:Y:S01]  /*bc70*/  IMAD.HI.U32 R239, R222, R236, RZ ;  /* 0x000000ecdeef7227 */ /* 0x000fe200078e00ff */
[----:B------:R-:W-:Y:S03]  /*bc80*/  STL [R1+0x586c], R7 ;  /* 0x00586c0701007387 */ /* 0x000fe60000100800 */
[----:B------:R-:W-:-:S02]  /*bc90*/  IMAD.MOV R239, RZ, RZ, -R239 ;  /* 0x000000ffffef7224 */ /* 0x000fc400078e0aef */
[--C-:B------:R-:W-:Y:S02]  /*bca0*/  @!P3 IMAD.IADD R234, R234, 0x1, -R223.reuse ;  /* 0x00000001eaeab824 */ /* 0x100fe400078e0adf */
[----:B------:R-:W-:Y:S01]  /*bcb0*/  IMAD R236, R223, R239, R236 ;  /* 0x000000efdfec7224 */ /* 0x000fe200078e02ec */
[----:B------:R-:W-:Y:S01]  /*bcc0*/  IABS R239, R7 ;  /* 0x0000000700ef7213 */ /* 0x000fe20000000000 */
[----:B------:R-:W-:Y:S01]  /*bcd0*/  @!P4 IMAD.IADD R233, R233, 0x1, -R223 ;  /* 0x00000001e9e9c824 */ /* 0x000fe200078e0adf */
[C---:B------:R-:W-:Y:S01]  /*bce0*/  ISETP.GT.U32.AND P4, PT, R223.reuse, R235, PT ;  /* 0x000000ebdf00720c */ /* 0x040fe20003f84070 */
[----:B------:R-:W-:Y:S01]  /*bcf0*/  IMAD.HI.U32 R241, R222, R238, RZ ;  /* 0x000000eedef17227 */ /* 0x000fe200078e00ff */
[----:B------:R-:W-:-:S03]  /*bd00*/  ISETP.GT.U32.AND P3, PT, R223, R236, PT ;  /* 0x000000ecdf00720c */ /* 0x000fc60003f64070 */
[----:B------:R-:W-:Y:S01]  /*bd10*/  IMAD.MOV R242, RZ, RZ, -R240 ;  /* 0x000000fffff27224 */ /* 0x000fe200078e0af0 */
[----:B------:R-:W-:Y:S01]  /*bd20*/  IADD3 R240, -R241, RZ, RZ ;  /* 0x000000fff1f07210 */ /* 0x000fe20007ffe1ff */
[C---:B------:R-:W-:Y:S02]  /*bd30*/  VIADD R10, R252.reuse, 0xf6 ;  /* 0x000000f6fc0a7836 */ /* 0x040fe40000000000 */
[----:B------:R-:W-:Y:S02]  /*bd40*/  IMAD R243, R223, R242, R243 ;  /* 0x000000f2dff37224 */ /* 0x000fe400078e02f3 */
[C---:B------:R-:W-:Y:S02]  /*bd50*/  VIADD R8, R252.reuse, 0xf8 ;  /* 0x000000f8fc087836 */ /* 0x040fe40000000000 */
[C---:B------:R-:W-:Y:S02]  /*bd60*/  VIADD R9, R252.reuse, 0xf7 ;  /* 0x000000f7fc097836 */ /* 0x040fe40000000000 */
[----:B------:R-:W-:Y:S01]  /*bd70*/  VIADD R6, R252, 0xfd ;  /* 0x000000fdfc067836 */ /* 0x000fe20000000000 */
[----:B------:R-:W-:Y:S01]  /*bd80*/  IABS R242, R8 ;  /* 0x0000000800f27213 */ /* 0x000fe20000000000 */
[--C-:B------:R-:W-:Y:S01]  /*bd90*/  @!P3 IMAD.IADD R236, R236, 0x1, -R223.reuse ;  /* 0x00000001ececb824 */ /* 0x100fe200078e0adf */
[----:B------:R-:W-:Y:S01]  /*bda0*/  IABS R241, R9 ;  /* 0x0000000900f17213 */ /* 0x000fe20000000000 */
[--C-:B------:R-:W-:Y:S01]  /*bdb0*/  @!P4 IMAD.IADD R235, R235, 0x1, -R223.reuse ;  /* 0x00000001ebebc824 */ /* 0x100fe200078e0adf */
[----:B------:R-:W-:Y:S01]  /*bdc0*/  ISETP.GE.AND P4, PT, R237, RZ, PT ;  /* 0x000000ffed00720c */ /* 0x000fe20003f86270 */
[C---:B------:R-:W-:Y:S01]  /*bdd0*/  IMAD R237, R223.reuse, R240, R238 ;  /* 0x000000f0dfed7224 */ /* 0x040fe200078e02ee */
[C---:B------:R-:W-:Y:S01]  /*bde0*/  ISETP.GT.U32.AND P3, PT, R223.reuse, R236, PT ;  /* 0x000000ecdf00720c */ /* 0x040fe20003f64070 */
[C---:B------:R-:W-:Y:S01]  /*bdf0*/  IMAD.HI.U32 R2, R222.reuse, R242, RZ ;  /* 0x000000f2de027227 */ /* 0x040fe200078e00ff */
[----:B------:R-:W-:Y:S01]  /*be00*/  ISETP.GT.U32.AND P5, PT, R223, R235, PT ;  /* 0x000000ebdf00720c */ /* 0x000fe20003fa4070 */
[----:B------:R-:W-:Y:S01]  /*be10*/  STL [R1+0x5868], R10 ;  /* 0x0058680a01007387 */ /* 0x000fe20000100800 */
[----:B------:R-:W-:Y:S01]  /*be20*/  IABS R238, R11 ;  /* 0x0000000b00ee7213 */ /* 0x000fe20000000000 */
[----:B------:R-:W-:Y:S01]  /*be30*/  IMAD.HI.U32 R245, R222, R239, RZ ;  /* 0x000000efdef57227 */ /* 0x000fe200078e00ff */
[----:B------:R-:W-:Y:S01]  /*be40*/  IABS R240, R10 ;  /* 0x0000000a00f07213 */ /* 0x000fe20000000000 */
[----:B------:R-:W-:Y:S01]  /*be50*/  STL [R1+0x5864], R9 ;  /* 0x0058640901007387 */ /* 0x000fe20000100800 */
[----:B------:R-:W-:Y:S01]  /*be60*/  IADD3 R0, -R2, RZ, RZ ;  /* 0x000000ff02007210 */ /* 0x000fe20007ffe1ff */
[----:B------:R-:W-:Y:S01]  /*be70*/  IMAD.HI.U32 R244, R222, R238, RZ ;  /* 0x000000eedef47227 */ /* 0x000fe200078e00ff */
[----:B------:R-:W-:Y:S01]  /*be80*/  IADD3 R245, -R245, RZ, RZ ;  /* 0x000000fff5f57210 */ /* 0x000fe20007ffe1ff */
[----:B------:R-:W-:Y:S01]  /*be90*/  STL [R1+0x5860], R8 ;  /* 0x0058600801007387 */ /* 0x000fe20000100800 */
[----:B------:R-:W-:Y:S01]  /*bea0*/  IABS R2, R6 ;  /* 0x0000000600027213 */ /* 0x000fe20000000000 */
[----:B------:R-:W-:Y:S01]  /*beb0*/  @!P3 IMAD.IADD R236, R236, 0x1, -R223 ;  /* 0x00000001ececb824 */ /* 0x000fe200078e0adf */
[----:B------:R-:W-:Y:S01]  /*bec0*/  ISETP.GT.U32.AND P3, PT, R223, R237, PT ;  /* 0x000000eddf00720c */ /* 0x000fe20003f64070 */
[----:B------:R-:W-:Y:S01]  /*bed0*/  IMAD.MOV R244, RZ, RZ, -R244 ;  /* 0x000000fffff47224 */ /* 0x000fe200078e0af4 */
[----:B------:R-:W-:Y:S01]  /*bee0*/  @!P5 IADD3 R235, R235, -R223, RZ ;  /* 0x800000dfebebd210 */ /* 0x000fe20007ffe0ff */
[----:B------:R-:W-:Y:S01]  /*bef0*/  IMAD.HI.U32 R246, R222, R240, RZ ;  /* 0x000000f0def67227 */ /* 0x000fe200078e00ff */
[----:B------:R-:W-:-:S02]  /*bf00*/  ISETP.GT.U32.AND P5, PT, R223, R243, PT ;  /* 0x000000f3df00720c */ /* 0x000fc40003fa4070 */
[----:B------:R-:W-:Y:S01]  /*bf10*/  MOV R125, R2 ;  /* 0x00000002007d7202 */ /* 0x000fe20000000f00 */
[----:B------:R-:W-:Y:S02]  /*bf20*/  IMAD R238, R223, R244, R238 ;  /* 0x000000f4dfee7224 */ /* 0x000fe400078e02ee */
[----:B------:R-:W-:Y:S02]  /*bf30*/  IMAD.MOV R246, RZ, RZ, -R246 ;  /* 0x000000fffff67224 */ /* 0x000fe400078e0af6 */
[----:B------:R-:W-:Y:S02]  /*bf40*/  @!P1 IMAD.MOV R233, RZ, RZ, -R233 ;  /* 0x000000ffffe99224 */ /* 0x000fe400078e0ae9 */
[--C-:B------:R-:W-:Y:S01]  /*bf50*/  @!P3 IMAD.IADD R237, R237, 0x1, -R223.reuse ;  /* 0x00000001ededb824 */ /* 0x100fe200078e0adf */
[C---:B------:R-:W-:Y:S01]  /*bf60*/  ISETP.GT.U32.AND P3, PT, R223.reuse, R238, PT ;  /* 0x000000eedf00720c */ /* 0x040fe20003f64070 */
[----:B------:R-:W-:Y:S02]  /*bf70*/  IMAD R240, R223, R246, R240 ;  /* 0x000000f6dff07224 */ /* 0x000fe400078e02f0 */
[----:B------:R-:W-:-:S02]  /*bf80*/  @!P5 IMAD.IADD R243, R243, 0x1, -R223 ;  /* 0x00000001f3f3d824 */ /* 0x000fc400078e0adf */
[----:B------:R-:W-:-:S03]  /*bf90*/  IMAD.HI.U32 R247, R222, R241, RZ ;  /* 0x000000f1def77227 */ /* 0x000fc600078e00ff */
[C---:B------:R-:W-:Y:S01]  /*bfa0*/  ISETP.GT.U32.AND P5, PT, R223.reuse, R243, PT ;  /* 0x000000f3df00720c */ /* 0x040fe20003fa4070 */
[----:B------:R-:W-:Y:S02]  /*bfb0*/  IMAD.MOV R247, RZ, RZ, -R247 ;  /* 0x000000fffff77224 */ /* 0x000fe400078e0af7 */
[C---:B------:R-:W-:Y:S02]  /*bfc0*/  IMAD R239, R223.reuse, R245, R239 ;  /* 0x000000f5dfef7224 */ /* 0x040fe400078e02ef */
[----:B------:R-:W-:Y:S01]  /*bfd0*/  @!P3 IMAD.IADD R238, R238, 0x1, -R223 ;  /* 0x00000001eeeeb824 */ /* 0x000fe200078e0adf */
[C---:B------:R-:W-:Y:S01]  /*bfe0*/  ISETP.GT.U32.AND P3, PT, R223.reuse, R237, PT ;  /* 0x000000eddf00720c */ /* 0x040fe20003f64070 */
[C---:B------:R-:W-:Y:S02]  /*bff0*/  VIADD R3, R252.reuse, 0xf9 ;  /* 0x000000f9fc037836 */ /* 0x040fe40000000000 */
[C---:B------:R-:W-:Y:S01]  /*c000*/  IMAD R241, R223.reuse, R247, R241 ;  /* 0x000000f7dff17224 */ /* 0x040fe200078e02f1 */
[C---:B------:R-:W-:Y:S01]  /*c010*/  ISETP.GT.U32.AND P1, PT, R223.reuse, R238, PT ;  /* 0x000000eedf00720c */ /* 0x040fe20003f24070 */
[----:B------:R-:W-:Y:S01]  /*c020*/  IMAD R242, R223, R0, R242 ;  /* 0x00000000dff27224 */ /* 0x000fe200078e02f2 */
[----:B------:R-:W-:Y:S01]  /*c030*/  IABS R244, R3 ;  /* 0x0000000300f47213 */ /* 0x000fe20000000000 */
[----:B------:R-:W-:Y:S01]  /*c040*/  @!P5 IMAD.IADD R243, R243, 0x1, -R223 ;  /* 0x00000001f3f3d824 */ /* 0x000fe200078e0adf */
[C---:B------:R-:W-:Y:S01]  /*c050*/  ISETP.GE.AND P5, PT, R252.reuse, RZ, PT ;  /* 0x000000fffc00720c */ /* 0x040fe20003fa6270 */
[----:B------:R-:W-:Y:S01]  /*c060*/  VIADD R0, R252, 0xfa ;  /* 0x000000fafc007836 */ /* 0x000fe20000000000 */
[----:B------:R-:W-:Y:S01]  /*c070*/  IABS R247, R4 ;  /* 0x0000000400f77213 */ /* 0x000fe20000000000 */
[----:B------:R-:W-:Y:S01]  /*c080*/  IMAD.MOV.U32 R2, RZ, RZ, R243 ;  /* 0x000000ffff027224 */ /* 0x000fe200078e00f3 */
[----:B------:R-:W-:Y:S01]  /*c090*/  @!P2 IADD3 R234, -R234, RZ, RZ ;  /* 0x000000ffeaeaa210 */ /* 0x000fe20007ffe1ff */
[--C-:B------:R-:W-:Y:S01]  /*c0a0*/  @!P3 IMAD.IADD R237, R237, 0x1, -R223.reuse ;  /* 0x00000001ededb824 */ /* 0x100fe200078e0adf */
[C---:B------:R-:W-:Y:S01]  /*c0b0*/  ISETP.GT.U32.AND P3, PT, R223.reuse, R240, PT ;  /* 0x000000f0df00720c */ /* 0x040fe20003f64070 */
[----:B------:R-:W-:Y:S01]  /*c0c0*/  IMAD.HI.U32 R243, R222, R244, RZ ;  /* 0x000000f4def37227 */ /* 0x000fe200078e00ff */
[----:B------:R-:W-:Y:S01]  /*c0d0*/  IABS R245, R0 ;  /* 0x0000000000f57213 */ /* 0x000fe20000000000 */
[----:B------:R1:W-:Y:S02]  /*c0e0*/  STL [R1+0x585c], R3 ;  /* 0x00585c0301007387 */ /* 0x0003e40000100800 */
[--C-:B------:R-:W-:Y:S01]  /*c0f0*/  @!P1 IMAD.IADD R238, R238, 0x1, -R223.reuse ;  /* 0x00000001eeee9824 */ /* 0x100fe200078e0adf */
[C---:B------:R-:W-:Y:S01]  /*c100*/  ISETP.GT.U32.AND P1, PT, R223.reuse, R241, PT ;  /* 0x000000f1df00720c */ /* 0x040fe20003f24070 */
[----:B------:R-:W-:Y:S01]  /*c110*/  @!P5 IMAD.MOV R2, RZ, RZ, -R2 ;  /* 0x000000ffff02d224 */ /* 0x000fe200078e0a02 */
[----:B------:R-:W-:Y:S01]  /*c120*/  ISETP.GT.U32.AND P5, PT, R223, R239, PT ;  /* 0x000000efdf00720c */ /* 0x000fe20003fa4070 */
[----:B------:R-:W-:Y:S01]  /*c130*/  VIADD R5, R252, 0xfc ;  /* 0x000000fcfc057836 */ /* 0x000fe20000000000 */
[----:B------:R-:W-:Y:S01]  /*c140*/  IADD3 R243, -R243, RZ, RZ ;  /* 0x000000fff3f37210 */ /* 0x000fe20007ffe1ff */
[----:B------:R-:W-:Y:S01]  /*c150*/  IMAD.HI.U32 R124, R222, R125, RZ ;  /* 0x0000007dde7c7227 */ /* 0x000fe200078e00ff */
[----:B------:R2:W-:Y:S02]  /*c160*/  STL [R1+0x5858], R0 ;  /* 0x0058580001007387 */ /* 0x0005e40000100800 */
[----:B------:R-:W-:Y:S01]  /*c170*/  IABS R246, R5 ;  /* 0x0000000500f67213 */ /* 0x000fe20000000000 */
[--C-:B------:R-:W-:Y:S01]  /*c180*/  @!P3 IMAD.IADD R240, R240, 0x1, -R223.reuse ;  /* 0x00000001f0f0b824 */ /* 0x100fe200078e0adf */
[----:B------:R-:W-:Y:S01]  /*c190*/  ISETP.GE.AND P3, PT, R11, RZ, PT ;  /* 0x000000ff0b00720c */ /* 0x000fe20003f66270 */
[----:B------:R-:W-:Y:S01]  /*c1a0*/  IMAD R243, R223, R243, R244 ;  /* 0x000000f3dff37224 */ /* 0x000fe200078e02f4 */
[----:B------:R-:W-:Y:S01]  /*c1b0*/  IADD3 R124, -R124, RZ, RZ ;  /* 0x000000ff7c7c7210 */ /* 0x000fe20007ffe1ff */
[--C-:B------:R-:W-:Y:S01]  /*c1c0*/  @!P1 IMAD.IADD R241, R241, 0x1, -R223.reuse ;  /* 0x00000001f1f19824 */ /* 0x100fe200078e0adf */
[----:B------:R4:W-:Y:S01]  /*c1d0*/  STL [R1+0x5854], R4 ;  /* 0x0058540401007387 */ /* 0x0009e20000100800 */
[----:B------:R-:W-:-:S02]  /*c1e0*/  @!P5 IMAD.IADD R239, R239, 0x1, -R223 ;  /* 0x00000001efefd824 */ /* 0x000fc400078e0adf */
[----:B------:R-:W-:Y:S01]  /*c1f0*/  IMAD.HI.U32 R244, R222, R245, RZ ;  /* 0x000000f5def47227 */ /* 0x000fe200078e00ff */
[C---:B------:R-:W-:Y:S01]  /*c200*/  ISETP.GT.U32.AND P2, PT, R223.reuse, R240, PT ;  /* 0x000000f0df00720c */ /* 0x040fe20003f44070 */
[----:B------:R4:W-:Y:S01]  /*c210*/  STL [R1+0x5850], R5 ;  /* 0x0058500501007387 */ /* 0x0009e20000100800 */
[C---:B------:R-:W-:Y:S01]  /*c220*/  ISETP.GT.U32.AND P1, PT, R223.reuse, R239, PT ;  /* 0x000000efdf00720c */ /* 0x040fe20003f24070 */
[----:B------:R-:W-:Y:S02]  /*c230*/  IMAD.MOV R244, RZ, RZ, -R244 ;  /* 0x000000fffff47224 */ /* 0x000fe400078e0af4 */
[----:B------:R-:W-:Y:S01]  /*c240*/  @!P3 IADD3 R238, -R238, RZ, RZ ;  /* 0x000000ffeeeeb210 */ /* 0x000fe20007ffe1ff */
[----:B------:R4:W-:Y:S01]  /*c250*/  STL [R1+0x584c], R6 ;  /* 0x00584c0601007387 */ /* 0x0009e20000100800 */
[C---:B------:R-:W-:Y:S01]  /*c260*/  ISETP.GT.U32.AND P3, PT, R223.reuse, R243, PT ;  /* 0x000000f3df00720c */ /* 0x040fe20003f64070 */
[----:B------:R-:W-:Y:S02]  /*c270*/  IMAD R244, R223, R244, R245 ;  /* 0x000000f4dff47224 */ /* 0x000fe400078e02f5 */
[----:B------:R-:W-:-:S04]  /*c280*/  IMAD.HI.U32 R245, R222, R247, RZ ;  /* 0x000000f7def57227 */ /* 0x000fc800078e00ff */
[----:B------:R-:W-:Y:S02]  /*c290*/  IMAD.MOV R245, RZ, RZ, -R245 ;  /* 0x000000fffff57224 */ /* 0x000fe400078e0af5 */
[----:B------:R-:W-:Y:S01]  /*c2a0*/  @!P1 IMAD.IADD R239, R239, 0x1, -R223 ;  /* 0x00000001efef9824 */ /* 0x000fe200078e0adf */
[----:B------:R-:W-:Y:S01]  /*c2b0*/  ISETP.GE.AND P1, PT, R10, RZ, PT ;  /* 0x000000ff0a00720c */ /* 0x000fe20003f26270 */
[----:B------:R-:W-:Y:S02]  /*c2c0*/  IMAD R245, R223, R245, R247 ;  /* 0x000000f5dff57224 */ /* 0x000fe400078e02f7 */
[----:B------:R-:W-:Y:S02]  /*c2d0*/  @!P3 IMAD.IADD R243, R243, 0x1, -R223 ;  /* 0x00000001f3f3b824 */ /* 0x000fe400078e0adf */
[----:B------:R-:W-:-:S03]  /*c2e0*/  IMAD.HI.U32 R247, R222, R246, RZ ;  /* 0x000000f6def77227 */ /* 0x000fc600078e00ff */
[----:B------:R-:W-:Y:S01]  /*c2f0*/  ISETP.GT.U32.AND P3, PT, R223, R243, PT ;  /* 0x000000f3df00720c */ /* 0x000fe20003f64070 */
[----:B------:R-:W-:Y:S02]  /*c300*/  @!P2 IMAD.IADD R240, R240, 0x1, -R223 ;  /* 0x00000001f0f0a824 */ /* 0x000fe400078e0adf */
[----:B------:R-:W-:-:S03]  /*c310*/  IMAD.MOV R247, RZ, RZ, -R247 ;  /* 0x000000fffff77224 */ /* 0x000fc600078e0af7 */
[----:B------:R-:W-:Y:S01]  /*c320*/  @!P1 IADD3 R240, -R240, RZ, RZ ;  /* 0x000000fff0f09210 */ /* 0x000fe20007ffe1ff */
[C---:B------:R-:W-:Y:S01]  /*c330*/  IMAD R246, R223.reuse, R247, R246 ;  /* 0x000000f7dff67224 */ /* 0x040fe200078e02f6 */
[C---:B------:R-:W-:Y:S01]  /*c340*/  ISETP.GT.U32.AND P1, PT, R223.reuse, R245, PT ;  /* 0x000000f5df00720c */ /* 0x040fe20003f24070 */
[----:B------:R-:W-:Y:S01]  /*c350*/  IMAD R247, R223, R124, R125 ;  /* 0x0000007cdff77224 */ /* 0x000fe200078e027d */
[----:B------:R-:W-:Y:S01]  /*c360*/  IADD3 R124, R252, 0xfe, RZ ;  /* 0x000000fefc7c7810 */ /* 0x000fe20007ffe0ff */
[----:B------:R-:W4:Y:S01]  /*c370*/  LDL.LU R125, [R1+0x5db4] ;  /* 0x005db400017d7983 */ /* 0x000f220000300800 */
[----:B------:R-:W-:Y:S02]  /*c380*/  ISETP.GE.AND P5, PT, R251, RZ, PT ;  /* 0x000000fffb00720c */ /* 0x000fe40003fa6270 */
[----:B------:R-:W-:Y:S01]  /*c390*/  @!P3 IADD3 R243, R243, -R223, RZ ;  /* 0x800000dff3f3b210 */ /* 0x000fe20007ffe0ff */
[----:B------:R4:W-:Y:S01]  /*c3a0*/  STL [R1+0x587c], R252 ;  /* 0x00587cfc01007387 */ /* 0x0009e20000100800 */
[----:B------:R-:W-:-:S03]  /*c3b0*/  ISETP.GE.AND P3, PT, R3, RZ, PT ;  /* 0x000000ff0300720c */ /* 0x000fc60003f66270 */
[----:B---3--:R-:W3:Y:S01]  /*c3c0*/  LDL.LU R251, [R1+0x5db0] ;  /* 0x005db00001fb7983 */ /* 0x008ee20000300800 */
[----:B------:R-:W-:Y:S01]  /*c3d0*/  @!P6 IMAD.MOV R235, RZ, RZ, -R235 ;  /* 0x000000ffffebe224 */ /* 0x000fe200078e0aeb */
[----:B------:R-:W-:Y:S01]  /*c3e0*/  ISETP.GT.U32.AND P6, PT, R223, R242, PT ;  /* 0x000000f2df00720c */ /* 0x000fe20003fc4070 */
[----:B------:R-:W-:Y:S01]  /*c3f0*/  @!P4 IMAD.MOV R236, RZ, RZ, -R236 ;  /* 0x000000ffffecc224 */ /* 0x000fe200078e0aec */
[----:B------:R3:W-:Y:S01]  /*c400*/  STL [R1+0x5848], R124 ;  /* 0x0058487c01007387 */ /* 0x0007e20000100800 */
[----:B------:R-:W-:Y:S01]  /*c410*/  @!P1 IMAD.IADD R245, R245, 0x1, -R223 ;  /* 0x00000001f5f59824 */ /* 0x000fe200078e0adf */
[----:B------:R-:W-:Y:S01]  /*c420*/  ISETP.GT.U32.AND P4, PT, R223, R241, PT ;  /* 0x000000f1df00720c */ /* 0x000fe20003f84070 */
[----:B------:R-:W-:Y:S01]  /*c430*/  @!P5 IMAD.MOV R237, RZ, RZ, -R237 ;  /* 0x000000ffffedd224 */ /* 0x000fe200078e0aed */
[----:B-1----:R-:W3:Y:S01]  /*c440*/  LDL R3, [R1+0x1940] ;  /* 0x0019400001037983 */ /* 0x002ee20000100800 */
[----:B------:R-:W-:Y:S02]  /*c450*/  ISETP.GE.AND P1, PT, R0, RZ, PT ;  /* 0x000000ff0000720c */ /* 0x000fe40003f26270 */
[----:B------:R-:W-:Y:S01]  /*c460*/  ISETP.GE.AND P5, PT, R7, RZ, PT ;  /* 0x000000ff0700720c */ /* 0x000fe20003fa6270 */
[----:B--2---:R-:W2:Y:S01]  /*c470*/  LDL R0, [R1+0x1944] ;  /* 0x0019440001007983 */ /* 0x004ea20000100800 */
[----:B------:R-:W-:-:S02]  /*c480*/  ISETP.GE.AND P2, PT, R9, RZ, PT ;  /* 0x000000ff0900720c */ /* 0x000fc40003f46270 */
[----:B------:R-:W-:Y:S01]  /*c490*/  @!P6 IADD3 R242, R242, -R223, RZ ;  /* 0x800000dff2f2e210 */ /* 0x000fe20007ffe0ff */
[----:B------:R-:W-:Y:S01]  /*c4a0*/  @!P3 IMAD.MOV R243, RZ, RZ, -R243 ;  /* 0x000000fffff3b224 */ /* 0x000fe200078e0af3 */
[----:B------:R-:W-:Y:S01]  /*c4b0*/  ISETP.GT.U32.AND P6, PT, R223, R244, PT ;  /* 0x000000f4df00720c */ /* 0x000fe20003fc4070 */
[----:B------:R-:W2:Y:S01]  /*c4c0*/  LDL R11, [R1+0x194c] ;  /* 0x00194c00010b7983 */ /* 0x000ea20000100800 */
[----:B------:R-:W-:Y:S01]  /*c4d0*/  @!P4 IMAD.IADD R241, R241, 0x1, -R223 ;  /* 0x00000001f1f1c824 */ /* 0x000fe200078e0adf */
[----:B------:R-:W-:Y:S02]  /*c4e0*/  ISETP.GE.AND P4, PT, R8, RZ, PT ;  /* 0x000000ff0800720c */ /* 0x000fe40003f86270 */
[----:B------:R-:W-:Y:S01]  /*c4f0*/  IABS R7, R124 ;  /* 0x0000007c00077213 */ /* 0x000fe20000000000 */
[----:B------:R-:W2:Y:S01]  /*c500*/  LDL.LU R10, [R1+0x30] ;  /* 0x00003000010a7983 */ /* 0x000ea20000300800 */
[----:B------:R-:W-:Y:S01]  /*c510*/  @!P5 IMAD.MOV R239, RZ, RZ, -R239 ;  /* 0x000000ffffefd224 */ /* 0x000fe200078e0aef */
[C---:B------:R-:W-:Y:S01]  /*c520*/  ISETP.GT.U32.AND P5, PT, R223.reuse, R242, PT ;  /* 0x000000f2df00720c */ /* 0x040fe20003fa4070 */
[----:B------:R-:W-:Y:S01]  /*c530*/  @!P2 IMAD.MOV R241, RZ, RZ, -R241 ;  /* 0x000000fffff1a224 */ /* 0x000fe200078e0af1 */
[----:B------:R-:W-:Y:S01]  /*c540*/  ISETP.GT.U32.AND P2, PT, R223, R246, PT ;  /* 0x000000f6df00720c */ /* 0x000fe20003f44070 */
[----:B------:R-:W-:Y:S01]  /*c550*/  IMAD.HI.U32 R222, R222, R7, RZ ;  /* 0x00000007dede7227 */ /* 0x000fe200078e00ff */
[----:B------:R-:W2:Y:S03]  /*c560*/  LDL.LU R9, [R1+0x2c] ;  /* 0x00002c0001097983 */ /* 0x000ea60000300800 */
[----:B------:R-:W-:Y:S01]  /*c570*/  @!P6 IMAD.IADD R244, R244, 0x1, -R223 ;  /* 0x00000001f4f4e824 */ /* 0x000fe200078e0adf */
[----:B------:R-:W2:Y:S01]  /*c580*/  LDL.LU R8, [R1+0x28] ;  /* 0x0000280001087983 */ /* 0x000ea20000300800 */
[----:B------:R-:W-:-:S03]  /*c590*/  IMAD.MOV R222, RZ, RZ, -R222 ;  /* 0x000000ffffde7224 */ /* 0x000fc600078e0ade */
[C---:B------:R-:W-:Y:S01]  /*c5a0*/  ISETP.GT.U32.AND P6, PT, R223.reuse, R244, PT ;  /* 0x000000f4df00720c */ /* 0x040fe20003fc4070 */
[--C-:B------:R-:W-:Y:S01]  /*c5b0*/  @!P5 IMAD.IADD R242, R242, 0x1, -R223.reuse ;  /* 0x00000001f2f2d824 */ /* 0x100fe200078e0adf */
[C---:B------:R-:W-:Y:S01]  /*c5c0*/  ISETP.GT.U32.AND P5, PT, R223.reuse, R247, PT ;  /* 0x000000f7df00720c */ /* 0x040fe20003fa4070 */
[----:B------:R-:W-:Y:S02]  /*c5d0*/  @!P2 IMAD.IADD R246, R246, 0x1, -R223 ;  /* 0x00000001f6f6a824 */ /* 0x000fe400078e0adf */
[----:B------:R-:W-:-:S08]  /*c5e0*/  IMAD R222, R223, R222, R7 ;  /* 0x000000dedfde7224 */ /* 0x000fd000078e0207 */
[----:B------:R-:W-:Y:S01]  /*c5f0*/  @!P6 IADD3 R244, R244, -R223, RZ ;  /* 0x800000dff4f4e210 */ /* 0x000fe20007ffe0ff */
[----:B------:R-:W-:Y:S01]  /*c600*/  @!P4 IMAD.MOV R242, RZ, RZ, -R242 ;  /* 0x000000fffff2c224 */ /* 0x000fe200078e0af2 */
[----:B------:R-:W-:Y:S01]  /*c610*/  ISETP.GE.AND P6, PT, R4, RZ, PT ;  /* 0x000000ff0400720c */ /* 0x000fe20003fc6270 */
[----:B------:R-:W-:Y:S01]  /*c620*/  @!P5 IMAD.IADD R247, R247, 0x1, -R223 ;  /* 0x00000001f7f7d824 */ /* 0x000fe200078e0adf */
[----:B----4-:R-:W1:Y:S01]  /*c630*/  S2R R4, SR_TID.X ;  /* 0x0000000000047919 */ /* 0x010e620000002100 */
[C---:B------:R-:W-:Y:S02]  /*c640*/  ISETP.GT.U32.AND P2, PT, R223.reuse, R245, PT ;  /* 0x000000f5df00720c */ /* 0x040fe40003f44070 */
[----:B------:R-:W-:Y:S01]  /*c650*/  ISETP.GT.U32.AND P4, PT, R223, R246, PT ;  /* 0x000000f6df00720c */ /* 0x000fe20003f84070 */
[----:B------:R-:W4:Y:S01]  /*c660*/  LDL.LU R7, [R1+0x24] ;  /* 0x0000240001077983 */ /* 0x000f220000300800 */
[----:B------:R-:W-:Y:S02]  /*c670*/  ISETP.GE.AND P5, PT, R5, RZ, PT ;  /* 0x000000ff0500720c */ /* 0x000fe40003fa6270 */
[----:B------:R-:W-:-:S07]  /*c680*/  ISETP.GT.U32.AND P3, PT, R223, R247, PT ;  /* 0x000000f7df00720c */ /* 0x000fce0003f64070 */
[----:B------:R-:W-:Y:S02]  /*c690*/  @!P2 IADD3 R245, R245, -R223, RZ ;  /* 0x800000dff5f5a210 */ /* 0x000fe40007ffe0ff */
[----:B------:R-:W-:Y:S01]  /*c6a0*/  ISETP.GT.U32.AND P2, PT, R223, R222, PT ;  /* 0x000000dedf00720c */ /* 0x000fe20003f44070 */
[----:B------:R-:W-:Y:S02]  /*c6b0*/  @!P4 IMAD.IADD R246, R246, 0x1, -R223 ;  /* 0x00000001f6f6c824 */ /* 0x000fe400078e0adf */
[----:B------:R-:W-:-:S03]  /*c6c0*/  @!P1 IMAD.MOV R244, RZ, RZ, -R244 ;  /* 0x000000fffff49224 */ /* 0x000fc600078e0af4 */
[----:B------:R-:W-:Y:S01]  /*c6d0*/  @!P5 IADD3 R246, -R246, RZ, RZ ;  /* 0x000000fff6f6d210 */ /* 0x000fe20007ffe1ff */
[----:B------:R-:W-:Y:S01]  /*c6e0*/  @!P6 IMAD.MOV R245, RZ, RZ, -R245 ;  /* 0x000000fffff5e224 */ /* 0x000fe200078e0af5 */
[----:B-1----:R-:W-:-:S04]  /*c6f0*/  LOP3.LUT R4, R4, 0x1f, RZ, 0xc0, !PT ;  /* 0x0000001f04047812 */ /* 0x002fc800078ec0ff */
[C---:B------:R-:W-:Y:S02]  /*c700*/  LOP3.LUT R5, R4.reuse, 0x60, RZ, 0xfc, !PT ;  /* 0x0000006004057812 */ /* 0x040fe400078efcff */
[C---:B------:R-:W-:Y:S01]  /*c710*/  ISETP.GE.AND P1, PT, R4.reuse, UR6, PT ;  /* 0x0000000604007c0c */ /* 0x040fe2000bf26270 */
[--C-:B------:R-:W-:Y:S01]  /*c720*/  @!P3 IMAD.IADD R247, R247, 0x1, -R223.reuse ;  /* 0x00000001f7f7b824 */ /* 0x100fe200078e0adf */
[----:B------:R-:W-:Y:S01]  /*c730*/  LOP3.LUT R4, R4, 0x20, RZ, 0xfc, !PT ;  /* 0x0000002004047812 */ /* 0x000fe200078efcff */
[----:B------:R-:W-:Y:S01]  /*c740*/  @!P2 IMAD.IADD R222, R222, 0x1, -R223 ;  /* 0x00000001dedea824 */ /* 0x000fe200078e0adf */
[----:B------:R-:W-:Y:S01]  /*c750*/  ISETP.GE.AND P6, PT, R5, UR4, PT ;  /* 0x0000000405007c0c */ /* 0x000fe2000bfc6270 */
[----:B------:R-:W-:Y:S01]  /*c760*/  ULDC.64 UR6, c[0x0][0x210] ;  /* 0x0000840000067ab9 */ /* 0x000fe20000000a00 */
[----:B------:R-:W-:Y:S01]  /*c770*/  ISETP.GE.AND P3, PT, R4, UR5, PT ;  /* 0x0000000504007c0c */ /* 0x000fe2000bf66270 */
[----:B------:R-:W-:Y:S01]  /*c780*/  ULDC UR5, c[0x0][0x234] ;  /* 0x00008d0000057ab9 */ /* 0x000fe20000000800 */
[----:B------:R-:W-:-:S02]  /*c790*/  ISETP.GE.AND P4, PT, R6, RZ, PT ;  /* 0x000000ff0600720c */ /* 0x000fc40003f86270 */
[----:B------:R-:W4:Y:S04]  /*c7a0*/  LDL.LU R6, [R1+0x20] ;  /* 0x0000200001067983 */ /* 0x000f280000300800 */
[----:B------:R-:W4:Y:S04]  /*c7b0*/  LDL.LU R5, [R1+0x1c] ;  /* 0x00001c0001057983 */ /* 0x000f280000300800 */
[----:B------:R-:W4:Y:S01]  /*c7c0*/  LDL.LU R4, [R1+0x18] ;  /* 0x0000180001047983 */ /* 0x000f220000300800 */
[----:B---3--:R-:W-:-:S03]  /*c7d0*/  ISETP.GE.AND P5, PT, R3, RZ, PT ;  /* 0x000000ff0300720c */ /* 0x008fc60003fa6270 */
[----:B------:R-:W3:Y:S01]  /*c7e0*/  LDL.LU R3, [R1+0x14] ;  /* 0x0000140001037983 */ /* 0x000ee20000300800 */
[----:B--2---:R-:W-:Y:S02]  /*c7f0*/  ISETP.GE.AND P2, PT, R0, RZ, PT ;  /* 0x000000ff0000720c */ /* 0x004fe40003f46270 */
[----:B------:R-:W-:Y:S02]  /*c800*/  SEL R0, R251, RZ, !P6 ;  /* 0x000000fffb007207 */ /* 0x000fe40007000000 */
[----:B------:R-:W-:Y:S02]  /*c810*/  ISETP.GE.AND P6, PT, R125, RZ, PT ;  /* 0x000000ff7d00720c */ /* 0x000fe40003fc6270 */
[C---:B------:R-:W-:Y:S02]  /*c820*/  SEL R125, R251.reuse, RZ, !P3 ;  /* 0x000000fffb7d7207 */ /* 0x040fe40005800000 */
[----:B------:R-:W-:Y:S01]  /*c830*/  ISETP.NE.U32.AND P3, PT, R0, RZ, PT ;  /* 0x000000ff0000720c */ /* 0x000fe20003f65070 */
[----:B------:R-:W-:Y:S01]  /*c840*/  @!P5 IMAD.MOV R248, RZ, RZ, -R248 ;  /* 0x000000fffff8d224 */ /* 0x000fe200078e0af8 */
[----:B------:R-:W2:Y:S01]  /*c850*/  LDL.LU R0, [R1+0xc] ;  /* 0x00000c0001007983 */ /* 0x000ea20000300800 */
[----:B------:R-:W-:-:S02]  /*c860*/  SEL R251, R251, RZ, !P1 ;  /* 0x000000fffbfb7207 */ /* 0x000fc40004800000 */
[----:B------:R-:W-:Y:S01]  /*c870*/  ISETP.GE.AND P1, PT, R124, RZ, PT ;  /* 0x000000ff7c00720c */ /* 0x000fe20003f26270 */
[----:B------:R-:W2:Y:S01]  /*c880*/  LDL.LU R252, [R1+0x4] ;  /* 0x0000040001fc7983 */ /* 0x000ea20000300800 */
[----:B------:R-:W-:-:S03]  /*c890*/  ISETP.NE.U32.AND P5, PT, R125, RZ, PT ;  /* 0x000000ff7d00720c */ /* 0x000fc60003fa5070 */
[----:B------:R-:W2:Y:S04]  /*c8a0*/  LDL.LU R124, [R1+0x5dac] ;  /* 0x005dac00017c7983 */ /* 0x000ea80000300800 */
[----:B------:R-:W4:Y:S01]  /*c8b0*/  LDL.LU R125, [R1+0x5da8] ;  /* 0x005da800017d7983 */ /* 0x000f220000300800 */
[----:B------:R-:W-:Y:S01]  /*c8c0*/  @!P4 IMAD.MOV R247, RZ, RZ, -R247 ;  /* 0x000000fffff7c224 */ /* 0x000fe200078e0af7 */
[----:B------:R-:W-:Y:S01]  /*c8d0*/  ISETP.GT.U32.AND P4, PT, R223, R222, PT ;  /* 0x000000dedf00720c */ /* 0x000fe20003f84070 */
[----:B------:R-:W-:Y:S01]  /*c8e0*/  @!P6 IMAD.MOV R250, RZ, RZ, -R250 ;  /* 0x000000fffffae224 */ /* 0x000fe200078e0afa */
[----:B------:R-:W-:Y:S02]  /*c8f0*/  @!P2 IADD3 R249, -R249, RZ, RZ ;  /* 0x000000fff9f9a210 */ /* 0x000fe40007ffe1ff */
[----:B------:R-:W-:-:S09]  /*c900*/  ISETP.NE.U32.AND P2, PT, R251, RZ, PT ;  /* 0x000000fffb00720c */ /* 0x000fd20003f45070 */
[----:B------:R-:W-:-:S04]  /*c910*/  @!P4 IMAD.IADD R222, R222, 0x1, -R223 ;  /* 0x00000001dedec824 */ /* 0x000fc800078e0adf */
[----:B------:R-:W-:Y:S02]  /*c920*/  IMAD.MOV.U32 R251, RZ, RZ, R222 ;  /* 0x000000fffffb7224 */ /* 0x000fe400078e00de */
[----:B------:R-:W1:Y:S03]  /*c930*/  LDC.64 R222, c[0x0][0x238] ;  /* 0x00008e00ffde7b82 */ /* 0x000e660000000a00 */
[----:B------:R-:W-:Y:S02]  /*c940*/  @!P1 IADD3 R251, -R251, RZ, RZ ;  /* 0x000000fffbfb9210 */ /* 0x000fe40007ffe1ff */
[----:B------:R-:W-:Y:S02]  /*c950*/  ISETP.GE.AND P1, PT, R11, RZ, PT ;  /* 0x000000ff0b00720c */ /* 0x000fe40003f26270 */
[----:B------:R-:W2:Y:S01]  /*c960*/  LDL.LU R11, [R1+0x5da4] ;  /* 0x005da400010b7983 */ /* 0x000ea20000300800 */
[----:B----4-:R-:W-:-:S02]  /*c970*/  ISETP.NE.AND P6, PT, R125, RZ, PT ;  /* 0x000000ff7d00720c */ /* 0x010fc40003fc5270 */
[----:B------:R-:W-:-:S04]  /*c980*/  LOP3.LUT R125, RZ, R125, RZ, 0x33, !PT ;  /* 0x0000007dff7d7212 */ /* 0x000fc800078e33ff */
[----:B------:R-:W-:-:S05]  /*c990*/  SEL R2, R125, R2, !P6 ;  /* 0x000000027d027207 */ /* 0x000fca0007000000 */
[----:B------:R4:W-:Y:S04]  /*c9a0*/  STL [R1+0xf50], R2 ;  /* 0x000f500201007387 */ /* 0x0009e80000100800 */
[----:B----4-:R-:W4:Y:S01]  /*c9b0*/  LDL.LU R2, [R1+0x5da0] ;  /* 0x005da00001027983 */ /* 0x010f220000300800 */
[C---:B------:R-:W-:Y:S02]  /*c9c0*/  SEL R10, R125.reuse, R10, !P6 ;  /* 0x0000000a7d0a7207 */ /* 0x040fe40007000000 */
[C---:B------:R-:W-:Y:S02]  /*c9d0*/  SEL R9, R125.reuse, R9, !P6 ;  /* 0x000000097d097207 */ /* 0x040fe40007000000 */
[C---:B------:R-:W-:Y:S02]  /*c9e0*/  SEL R8, R125.reuse, R8, !P6 ;  /* 0x000000087d087207 */ /* 0x040fe40007000000 */
[----:B------:R-:W-:-:S02]  /*c9f0*/  SEL R7, R125, R7, !P6 ;  /* 0x000000077d077207 */ /* 0x000fc40007000000 */
[C---:B------:R-:W-:Y:S02]  /*ca00*/  SEL R6, R125.reuse, R6, !P6 ;  /* 0x000000067d067207 */ /* 0x040fe40007000000 */
[C---:B------:R-:W-:Y:S02]  /*ca10*/  SEL R5, R125.reuse, R5, !P6 ;  /* 0x000000057d057207 */ /* 0x040fe40007000000 */
[C---:B------:R-:W-:Y:S02]  /*ca20*/  SEL R4, R125.reuse, R4, !P6 ;  /* 0x000000047d047207 */ /* 0x040fe40007000000 */
[C---:B---3--:R-:W-:Y:S02]  /*ca30*/  SEL R3, R125.reuse, R3, !P6 ;  /* 0x000000037d037207 */ /* 0x048fe40007000000 */
[C---:B--2---:R-:W-:Y:S02]  /*ca40*/  SEL R0, R125.reuse, R0, !P6 ;  /* 0x000000007d007207 */ /* 0x044fe40007000000 */
[----:B----4-:R-:W-:-:S05]  /*ca50*/  SEL R2, R125, R2, !P6 ;  /* 0x000000027d027207 */ /* 0x010fca0007000000 */
[----:B------:R2:W-:Y:S04]  /*ca60*/  STL [R1+0x102c], R2 ;  /* 0x00102c0201007387 */ /* 0x0005e80000100800 */
[----:B--2---:R-:W2:Y:S04]  /*ca70*/  LDL.LU R2, [R1+0x8] ;  /* 0x0000080001027983 */ /* 0x004ea80000300800 */
[----:B------:R3:W-:Y:S04]  /*ca80*/  STL [R1+0xf4c], R10 ;  /* 0x000f4c0a01007387 */ /* 0x0007e80000100800 */
[----:B---3--:R-:W3:Y:S04]  /*ca90*/  LDL.LU R10, [R1+0x5d9c] ;  /* 0x005d9c00010a7983 */ /* 0x008ee80000300800 */
[----:B------:R4:W-:Y:S04]  /*caa0*/  STL [R1+0xf48], R9 ;  /* 0x000f480901007387 */ /* 0x0009e80000100800 */
[----:B----4-:R-:W4:Y:S04]  /*cab0*/  LDL.LU R9, [R1+0x5d98] ;  /* 0x005d980001097983 */ /* 0x010f280000300800 */
[----:B------:R1:W-:Y:S04]  /*cac0*/  STL [R1+0xf44], R8 ;  /* 0x000f440801007387 */ /* 0x0003e80000100800 */
[----:B-1----:R-:W3:Y:S04]  /*cad0*/  LDL.LU R8, [R1+0x5d94] ;  /* 0x005d940001087983 */ /* 0x002ee80000300800 */
[----:B------:R1:W-:Y:S04]  /*cae0*/  STL [R1+0xf40], R7 ;  /* 0x000f400701007387 */ /* 0x0003e80000100800 */
[----:B-1----:R-:W4:Y:S04]  /*caf0*/  LDL.LU R7, [R1+0x5d90] ;  /* 0x005d900001077983 */ /* 0x002f280000300800 */
        /* <DEDUP_REMOVED lines=9> */
[----:B-1----:R-:W4:Y:S01]  /*cb90*/  LDL.LU R0, [R1+0x5d7c] ;  /* 0x005d7c0001007983 */ /* 0x002f220000300800 */
[----:B------:R-:W-:-:S02]  /*cba0*/  SEL R252, R125, R252, !P6 ;  /* 0x000000fc7dfc7207 */ /* 0x000fc40007000000 */
[----:B--2---:R-:W-:-:S05]  /*cbb0*/  SEL R2, R125, R2, !P6 ;  /* 0x000000027d027207 */ /* 0x004fca0007000000 */
[----:B------:R1:W-:Y:S01]  /*cbc0*/  STL [R1+0xf28], R2 ;  /* 0x000f280201007387 */ /* 0x0003e20000100800 */
[C---:B---3--:R-:W-:Y:S02]  /*cbd0*/  SEL R4, R125.reuse, R4, !P6 ;  /* 0x000000047d047207 */ /* 0x048fe40007000000 */
[C---:B----4-:R-:W-:Y:S02]  /*cbe0*/  SEL R3, R125.reuse, R3, !P6 ;  /* 0x000000037d037207 */ /* 0x050fe40007000000 */
[C---:B-1----:R-:W-:Y:S02]  /*cbf0*/  SEL R2, R125.reuse, R0, !P6 ;  /* 0x000000007d027207 */ /* 0x042fe40007000000 */
[----:B------:R-:W2:Y:S04]  /*cc00*/  LDL.LU R0, [R1+0x5d78] ;  /* 0x005d780001007983 */ /* 0x000ea80000300800 */
[----:B------:R-:W-:Y:S04]  /*cc10*/  STL [R1+0xf24], R252 ;  /* 0x000f24fc01007387 */ /* 0x000fe80000100800 */
[----:B------:R1:W-:Y:S04]  /*cc20*/  STL [R1+0xf20], R2 ;  /* 0x000f200201007387 */ /* 0x0003e80000100800 */
[----:B------:R3:W-:Y:S01]  /*cc30*/  STL [R1+0xf1c], R3 ;  /* 0x000f1c0301007387 */ /* 0x0007e20000100800 */
[----:B-1----:R-:W-:-:S03]  /*cc40*/  SEL R2, R125, R5, !P6 ;  /* 0x000000057d027207 */ /* 0x002fc60007000000 */
[----:B------:R1:W-:Y:S01]  /*cc50*/  STL [R1+0xf18], R4 ;  /* 0x000f180401007387 */ /* 0x0003e20000100800 */
[----:B---3--:R-:W-:-:S03]  /*cc60*/  SEL R3, R125, R6, !P6 ;  /* 0x000000067d037207 */ /* 0x008fc60007000000 */
[----:B------:R3:W-:Y:S01]  /*cc70*/  STL [R1+0xf14], R2 ;  /* 0x000f140201007387 */ /* 0x0007e20000100800 */
[----:B-1----:R-:W-:-:S03]  /*cc80*/  SEL R4, R125, R7, !P6 ;  /* 0x000000077d047207 */ /* 0x002fc60007000000 */
[----:B------:R1:W-:Y:S01]  /*cc90*/  STL [R1+0xf10], R3 ;  /* 0x000f100301007387 */ /* 0x0003e20000100800 */
[----:B------:R-:W-:Y:S01]  /*cca0*/  ISETP.NE.AND P4, PT, R124, RZ, PT ;  /* 0x000000ff7c00720c */ /* 0x000fe20003f85270 */
[----:B------:R-:W4:Y:S01]  /*ccb0*/  LDC R7, c[0x0][0x23c] ;  /* 0x00008f00ff077b82 */ /* 0x000f220000000800 */
[C---:B---3--:R-:W-:Y:S01]  /*ccc0*/  SEL R2, R125.reuse, R8, !P6 ;  /* 0x000000087d027207 */ /* 0x048fe20007000000 */
[----:B------:R3:W-:Y:S04]  /*ccd0*/  STL [R1+0xf0c], R4 ;  /* 0x000f0c0401007387 */ /* 0x0007e80000100800 */
[----:B------:R3:W-:Y:S01]  /*cce0*/  STL [R1+0xf08], R2 ;  /* 0x000f080201007387 */ /* 0x0007e20000100800 */
[C---:B-1----:R-:W-:Y:S01]  /*ccf0*/  SEL R3, R125.reuse, R9, !P6 ;  /* 0x000000097d037207 */ /* 0x042fe20007000000 */
[----:B------:R-:W1:Y:S01]  /*cd00*/  S2R R6, SR_TID.X ;  /* 0x0000000000067919 */ /* 0x000e620000002100 */
[----:B------:R-:W-:Y:S01]  /*cd10*/  LOP3.LUT R124, RZ, R124, RZ, 0x33, !PT ;  /* 0x0000007cff7c7212 */ /* 0x000fe200078e33ff */
[----:B------:R-:W4:Y:S01]  /*cd20*/  LDC R9, c[0x0][0x23c] ;  /* 0x00008f00ff097b82 */ /* 0x000f220000000800 */
[----:B---3--:R-:W-:-:S02]  /*cd30*/  SEL R4, R125, R10, !P6 ;  /* 0x0000000a7d047207 */ /* 0x008fc40007000000 */
[----:B------:R-:W-:Y:S01]  /*cd40*/  SEL R2, R125, R11, !P6 ;  /* 0x0000000b7d027207 */ /* 0x000fe20007000000 */
[----:B------:R3:W-:Y:S01]  /*cd50*/  STL [R1+0xf04], R3 ;  /* 0x000f040301007387 */ /* 0x0007e20000100800 */
[----:B------:R-:W-:-:S03]  /*cd60*/  SEL R5, R124, R248, !P4 ;  /* 0x000000f87c057207 */ /* 0x000fc60006000000 */
[----:B------:R-:W4:Y:S01]  /*cd70*/  LDC R11, c[0x0][0x230] ;  /* 0x00008c00ff0b7b82 */ /* 0x000f220000000800 */
[----:B------:R3:W-:Y:S04]  /*cd80*/  STL [R1+0xf00], R4 ;  /* 0x000f000401007387 */ /* 0x0007e80000100800 */
[----:B------:R1:W-:Y:S01]  /*cd90*/  STL [R1+0xefc], R2 ;  /* 0x000efc0201007387 */ /* 0x0003e20000100800 */
[C---:B---3--:R-:W-:Y:S02]  /*cda0*/  SEL R3, R125.reuse, R12, !P6 ;  /* 0x0000000c7d037207 */ /* 0x048fe40007000000 */
[----:B------:R-:W-:-:S03]  /*cdb0*/  SEL R4, R125, R13, !P6 ;  /* 0x0000000d7d047207 */ /* 0x000fc60007000000 */
[----:B------:R3:W-:Y:S01]  /*cdc0*/  STL [R1+0xef8], R3 ;  /* 0x000ef80301007387 */ /* 0x0007e20000100800 */
[----:B------:R-:W-:Y:S01]  /*cdd0*/  IMAD R5, R5, UR5, RZ ;  /* 0x0000000505057c24 */ /* 0x000fe2000f8e02ff */
[C---:B------:R-:W-:Y:S01]  /*cde0*/  SEL R227, R125.reuse, R227, !P6 ;  /* 0x000000e37de37207 */ /* 0x040fe20007000000 */
[----:B------:R-:W4:Y:S01]  /*cdf0*/  S2UR UR4, SR_CgaCtaId ;  /* 0x00000000000479c3 */ /* 0x000f220000008800 */
[C---:B-1----:R-:W-:Y:S01]  /*ce00*/  SEL R2, R125.reuse, R14, !P6 ;  /* 0x0000000e7d027207 */ /* 0x042fe20007000000 */
[----:B------:R1:W-:Y:S04]  /*ce10*/  STL [R1+0xef4], R4 ;  /* 0x000ef40401007387 */ /* 0x0003e80000100800 */
[----:B------:R1:W-:Y:S01]  /*ce20*/  STL [R1+0xef0], R2 ;  /* 0x000ef00201007387 */ /* 0x0003e20000100800 */
[C---:B---3--:R-:W-:Y:S01]  /*ce30*/  SEL R3, R125.reuse, R15, !P6 ;  /* 0x0000000f7d037207 */ /* 0x048fe20007000000 */
[----:B------:R-:W3:Y:S01]  /*ce40*/  LDC R13, c[0x0][0x230] ;  /* 0x00008c00ff0d7b82 */ /* 0x000ee20000000800 */
[----:B-1----:R-:W-:-:S03]  /*ce50*/  SEL R4, R125, R16, !P6 ;  /* 0x000000107d047207 */ /* 0x002fc60007000000 */
[----:B------:R1:W-:Y:S01]  /*ce60*/  STL [R1+0xeec], R3 ;  /* 0x000eec0301007387 */ /* 0x0003e20000100800 */
[----:B------:R-:W-:-:S03]  /*ce70*/  SEL R2, R125, R17, !P6 ;  /* 0x000000117d027207 */ /* 0x000fc60007000000 */
[----:B------:R4:W-:Y:S01]  /*ce80*/  STL [R1+0xee8], R4 ;  /* 0x000ee80401007387 */ /* 0x0009e20000100800 */
[C---:B------:R-:W-:Y:S01]  /*ce90*/  SEL R235, R125.reuse, R235, !P6 ;  /* 0x000000eb7deb7207 */ /* 0x040fe20007000000 */
[----:B------:R-:W3:Y:S02]  /*cea0*/  LDC R14, c[0x0][0x230] ;  /* 0x00008c00ff0e7b82 */ /* 0x000ee40000000800 */
[----:B------:R4:W-:Y:S01]  /*ceb0*/  STL [R1+0xee4], R2 ;  /* 0x000ee40201007387 */ /* 0x0009e20000100800 */
[C---:B-1----:R-:W-:Y:S02]  /*cec0*/  SEL R3, R125.reuse, R18, !P6 ;  /* 0x000000127d037207 */ /* 0x042fe40007000000 */
[----:B----4-:R-:W-:-:S03]  /*ced0*/  SEL R4, R125, R19, !P6 ;  /* 0x000000137d047207 */ /* 0x010fc60007000000 */
[----:B------:R1:W-:Y:S01]  /*cee0*/  STL [R1+0xee0], R3 ;  /* 0x000ee00301007387 */ /* 0x0003e20000100800 */
[C---:B------:R-:W-:Y:S01]  /*cef0*/  SEL R252, R125.reuse, R243, !P6 ;  /* 0x000000f37dfc7207 */ /* 0x040fe20007000000 */
[----:B------:R-:W4:Y:S01]  /*cf00*/  LDC R15, c[0x0][0x230] ;  /* 0x00008c00ff0f7b82 */ /* 0x000f220000000800 */
[C---:B------:R-:W-:Y:S01]  /*cf10*/  SEL R2, R125.reuse, R20, !P6 ;  /* 0x000000147d027207 */ /* 0x040fe20007000000 */
[----:B------:R1:W-:Y:S04]  /*cf20*/  STL [R1+0xedc], R4 ;  /* 0x000edc0401007387 */ /* 0x0003e80000100800 */
[----:B------:R1:W-:Y:S02]  /*cf30*/  STL [R1+0xed8], R2 ;  /* 0x000ed80201007387 */ /* 0x0003e40000100800 */
[----:B-1----:R-:W-:-:S02]  /*cf40*/  SEL R3, R125, R21, !P6 ;  /* 0x000000157d037207 */ /* 0x002fc40007000000 */
[----:B------:R-:W-:-:S03]  /*cf50*/  SEL R4, R125, R22, !P6 ;  /* 0x000000167d047207 */ /* 0x000fc60007000000 */
[----:B------:R1:W-:Y:S01]  /*cf60*/  STL [R1+0xed4], R3 ;  /* 0x000ed40301007387 */ /* 0x0003e20000100800 */
[----:B------:R-:W-:-:S03]  /*cf70*/  SEL R2, R125, R23, !P6 ;  /* 0x000000177d027207 */ /* 0x000fc60007000000 */
[----:B------:R1:W-:Y:S04]  /*cf80*/  STL [R1+0xed0], R4 ;  /* 0x000ed00401007387 */ /* 0x0003e80000100800 */
[----:B------:R3:W-:Y:S01]  /*cf90*/  STL [R1+0xecc], R2 ;  /* 0x000ecc0201007387 */ /* 0x0007e20000100800 */
[C---:B-1----:R-:W-:Y:S02]  /*cfa0*/  SEL R3, R125.reuse, R24, !P6 ;  /* 0x000000187d037207 */ /* 0x042fe40007000000 */
[----:B------:R-:W-:-:S03]  /*cfb0*/  SEL R4, R125, R25, !P6 ;  /* 0x000000197d047207 */ /* 0x000fc60007000000 */
[----:B------:R1:W-:Y:S01]  /*cfc0*/  STL [R1+0xec8], R3 ;  /* 0x000ec80301007387 */ /* 0x0003e20000100800 */
[----:B---3--:R-:W-:-:S03]  /*cfd0*/  SEL R2, R125, R26, !P6 ;  /* 0x0000001a7d027207 */ /* 0x008fc60007000000 */
[----:B------:R3:W-:Y:S04]  /*cfe0*/  STL [R1+0xec4], R4 ;  /* 0x000ec40401007387 */ /* 0x0007e80000100800 */
[----:B------:R4:W-:Y:S01]  /*cff0*/  STL [R1+0xec0], R2 ;  /* 0x000ec00201007387 */ /* 0x0009e20000100800 */
[C---:B-1----:R-:W-:Y:S02]  /*d000*/  SEL R3, R125.reuse, R27, !P6 ;  /* 0x0000001b7d037207 */ /* 0x042fe40007000000 */
[----:B---3--:R-:W-:-:S03]  /*d010*/  SEL R4, R125, R28, !P6 ;  /* 0x0000001c7d047207 */ /* 0x008fc60007000000 */
[----:B------:R1:W-:Y:S01]  /*d020*/  STL [R1+0xebc], R3 ;  /* 0x000ebc0301007387 */ /* 0x0003e20000100800 */
[----:B----4-:R-:W-:-:S03]  /*d030*/  SEL R2, R125, R29, !P6 ;  /* 0x0000001d7d027207 */ /* 0x010fc60007000000 */
        /* <DEDUP_REMOVED lines=18> */
[----:B------:R3:W-:Y:S01]  /*d160*/  STL [R1+0xe94], R4 ;  /* 0x000e940401007387 */ /* 0x0007e20000100800 */
[----:B------:R-:W4:Y:S03]  /*d170*/  LDC R38, c[0x0][0x230] ;  /* 0x00008c00ff267b82 */ /* 0x000f260000000800 */
[----:B------:R3:W-:Y:S01]  /*d180*/  STL [R1+0xe90], R2 ;  /* 0x000e900201007387 */ /* 0x0007e20000100800 */
[C---:B-1----:R-:W-:Y:S02]  /*d190*/  SEL R3, R125.reuse, R39, !P6 ;  /* 0x000000277d037207 */ /* 0x042fe40007000000 */
[----:B---3--:R-:W-:-:S03]  /*d1a0*/  SEL R4, R125, R40, !P6 ;  /* 0x000000287d047207 */ /* 0x008fc60007000000 */
[----:B------:R1:W-:Y:S01]  /*d1b0*/  STL [R1+0xe8c], R3 ;  /* 0x000e8c0301007387 */ /* 0x0003e20000100800 */
[----:B------:R-:W-:-:S03]  /*d1c0*/  SEL R2, R125, R41, !P6 ;  /* 0x000000297d027207 */ /* 0x000fc60007000000 */
[----:B------:R3:W-:Y:S04]  /*d1d0*/  STL [R1+0xe88], R4 ;  /* 0x000e880401007387 */ /* 0x0007e80000100800 */
        /* <DEDUP_REMOVED lines=42> */
[----:B--2---:R-:W-:Y:S01]  /*d480*/  @!P1 IMAD.MOV R0, RZ, RZ, -R0 ;  /* 0x000000ffff009224 */ /* 0x004fe200078e0a00 */
[----:B------:R-:W2:Y:S02]  /*d490*/  LDC R62, c[0x0][0x230] ;  /* 0x00008c00ff3e7b82 */ /* 0x000ea40000000800 */
        /* <DEDUP_REMOVED lines=16> */
[----:B------:R-:W-:Y:S01]  /*d5a0*/  SEL R0, R124, R0, !P4 ;  /* 0x000000007c007207 */ /* 0x000fe20006000000 */
[C---:B------:R-:W-:Y:S01]  /*d5b0*/  IMAD R28, R222.reuse, 0x68, RZ ;  /* 0x00000068de1c7824 */ /* 0x040fe200078e02ff */
[C---:B----4-:R-:W-:Y:S01]  /*d5c0*/  SEL R2, R125.reuse, R71, !P6 ;  /* 0x000000477d027207 */ /* 0x050fe20007000000 */
[----:B------:R3:W-:Y:S01]  /*d5d0*/  STL [R1+0xe10], R4 ;  /* 0x000e100401007387 */ /* 0x0007e20000100800 */
[----:B------:R-:W-:Y:S01]  /*d5e0*/  IMAD R36, R222, 0x6c, RZ ;  /* 0x0000006cde247824 */ /* 0x000fe200078e02ff */
[----:B------:R-:W4:Y:S02]  /*d5f0*/  LDC R70, c[0x0][0x230] ;  /* 0x00008c00ff467b82 */ /* 0x000f240000000800 */
[----:B------:R2:W-:Y:S01]  /*d600*/  STL [R1+0xe0c], R2 ;  /* 0x000e0c0201007387 */ /* 0x0005e20000100800 */
[C---:B-1----:R-:W-:Y:S02]  /*d610*/  SEL R3, R125.reuse, R72, !P6 ;  /* 0x000000487d037207 */ /* 0x042fe40007000000 */
[----:B---3--:R-:W-:-:S03]  /*d620*/  SEL R4, R125, R73, !P6 ;  /* 0x000000497d047207 */ /* 0x008fc60007000000 */
[----:B------:R1:W-:Y:S01]  /*d630*/  STL [R1+0xe08], R3 ;  /* 0x000e080301007387 */ /* 0x0003e20000100800 */
[----:B------:R-:W-:Y:S01]  /*d640*/  IMAD R0, R0, UR5, RZ ;  /* 0x0000000500007c24 */ /* 0x000fe2000f8e02ff */
[----:B------:R-:W3:Y:S01]  /*d650*/  LDC R71, c[0x0][0x230] ;  /* 0x00008c00ff477b82 */ /* 0x000ee20000000800 */
[C---:B--2---:R-:W-:Y:S01]  /*d660*/  SEL R2, R125.reuse, R74, !P6 ;  /* 0x0000004a7d027207 */ /* 0x044fe20007000000 */
[----:B------:R2:W-:Y:S04]  /*d670*/  STL [R1+0xe04], R4 ;  /* 0x000e040401007387 */ /* 0x0005e80000100800 */
[----:B------:R2:W-:Y:S01]  /*d680*/  STL [R1+0xe00], R2 ;  /* 0x000e000201007387 */ /* 0x0005e20000100800 */
[C---:B-1----:R-:W-:Y:S01]  /*d690*/  SEL R3, R125.reuse, R75, !P6 ;  /* 0x0000004b7d037207 */ /* 0x042fe20007000000 */
[----:B------:R-:W-:Y:S01]  /*d6a0*/  IMAD R44, R222, 0x70, RZ ;  /* 0x00000070de2c7824 */ /* 0x000fe200078e02ff */
[----:B------:R-:W1:Y:S01]  /*d6b0*/  LDC R72, c[0x0][0x230] ;  /* 0x00008c00ff487b82 */ /* 0x000e620000000800 */
[----:B--2---:R-:W-:-:S02]  /*d6c0*/  SEL R4, R125, R76, !P6 ;  /* 0x0000004c7d047207 */ /* 0x004fc40007000000 */
[----:B------:R2:W-:Y:S01]  /*d6d0*/  STL [R1+0xdfc], R3 ;  /* 0x000dfc0301007387 */ /* 0x0005e20000100800 */
[----:B------:R-:W-:-:S03]  /*d6e0*/  SEL R2, R125, R77, !P6 ;  /* 0x0000004d7d027207 */ /* 0x000fc60007000000 */
[----:B------:R2:W-:Y:S04]  /*d6f0*/  STL [R1+0xdf8], R4 ;  /* 0x000df80401007387 */ /* 0x0005e80000100800 */
[----:B------:R4:W-:Y:S01]  /*d700*/  STL [R1+0xdf4], R2 ;  /* 0x000df40201007387 */ /* 0x0009e20000100800 */
[C---:B--2---:R-:W-:Y:S01]  /*d710*/  SEL R3, R125.reuse, R78, !P6 ;  /* 0x0000004e7d037207 */ /* 0x044fe20007000000 */
[----:B------:R-:W-:Y:S01]  /*d720*/  IMAD R52, R222, 0x74, RZ ;  /* 0x00000074de347824 */ /* 0x000fe200078e02ff */
[----:B------:R-:W2:Y:S01]  /*d730*/  LDC R78, c[0x0][0x230] ;  /* 0x00008c00ff4e7b82 */ /* 0x000ea20000000800 */
[C---:B------:R-:W-:Y:S02]  /*d740*/  SEL R4, R125.reuse, R79, !P6 ;  /* 0x0000004f7d047207 */ /* 0x040fe40007000000 */
[----:B------:R3:W-:Y:S01]  /*d750*/  STL [R1+0xdf0], R3 ;  /* 0x000df00301007387 */ /* 0x0007e20000100800 */
[----:B----4-:R-:W-:-:S03]  /*d760*/  SEL R2, R125, R80, !P6 ;  /* 0x000000507d027207 */ /* 0x010fc60007000000 */
[----:B------:R4:W-:Y:S04]  /*d770*/  STL [R1+0xdec], R4 ;  /* 0x000dec0401007387 */ /* 0x0009e80000100800 */
[----:B------:R4:W-:Y:S01]  /*d780*/  STL [R1+0xde8], R2 ;  /* 0x000de80201007387 */ /* 0x0009e20000100800 */
[C---:B---3--:R-:W-:Y:S02]  /*d790*/  SEL R3, R125.reuse, R81, !P6 ;  /* 0x000000517d037207 */ /* 0x048fe40007000000 */
[----:B----4-:R-:W-:-:S03]  /*d7a0*/  SEL R4, R125, R82, !P6 ;  /* 0x000000527d047207 */ /* 0x010fc60007000000 */
[----:B------:R3:W-:Y:S01]  /*d7b0*/  STL [R1+0xde4], R3 ;  /* 0x000de40301007387 */ /* 0x0007e20000100800 */
[----:B------:R-:W-:-:S03]  /*d7c0*/  SEL R2, R125, R83, !P6 ;  /* 0x000000537d027207 */ /* 0x000fc60007000000 */
[----:B------:R4:W-:Y:S04]  /*d7d0*/  STL [R1+0xde0], R4 ;  /* 0x000de00401007387 */ /* 0x0009e80000100800 */
[----:B------:R1:W-:Y:S01]  /*d7e0*/  STL [R1+0xddc], R2 ;  /* 0x000ddc0201007387 */ /* 0x0003e20000100800 */
[C---:B---3--:R-:W-:Y:S02]  /*d7f0*/  SEL R3, R125.reuse, R84, !P6 ;  /* 0x000000547d037207 */ /* 0x048fe40007000000 */
[----:B----4-:R-:W-:-:S03]  /*d800*/  SEL R4, R125, R85, !P6 ;  /* 0x000000557d047207 */ /* 0x010fc60007000000 */
[----:B------:R3:W-:Y:S01]  /*d810*/  STL [R1+0xdd8], R3 ;  /* 0x000dd80301007387 */ /* 0x0007e20000100800 */
[----:B-1----:R-:W-:-:S03]  /*d820*/  SEL R2, R125, R86, !P6 ;  /* 0x000000567d027207 */ /* 0x002fc60007000000 */
[----:B------:R1:W-:Y:S01]  /*d830*/  STL [R1+0xdd4], R4 ;  /* 0x000dd40401007387 */ /* 0x0003e20000100800 */
[----:B------:R-:W-:Y:S01]  /*d840*/  IMAD R60, R222, 0x78, RZ ;  /* 0x00000078de3c7824 */ /* 0x000fe200078e02ff */
[----:B------:R-:W4:Y:S02]  /*d850*/  LDC R86, c[0x0][0x230] ;  /* 0x00008c00ff567b82 */ /* 0x000f240000000800 */
[----:B------:R2:W-:Y:S01]  /*d860*/  STL [R1+0xdd0], R2 ;  /* 0x000dd00201007387 */ /* 0x0005e20000100800 */
[C---:B---3--:R-:W-:Y:S02]  /*d870*/  SEL R3, R125.reuse, R87, !P6 ;  /* 0x000000577d037207 */ /* 0x048fe40007000000 */
[----:B-1----:R-:W-:-:S03]  /*d880*/  SEL R4, R125, R88, !P6 ;  /* 0x000000587d047207 */ /* 0x002fc60007000000 */
[----:B------:R1:W-:Y:S01]  /*d890*/  STL [R1+0xdcc], R3 ;  /* 0x000dcc0301007387 */ /* 0x0003e20000100800 */
[----:B--2---:R-:W-:-:S03]  /*d8a0*/  SEL R2, R125, R89, !P6 ;  /* 0x000000597d027207 */ /* 0x004fc60007000000 */
[----:B------:R2:W-:Y:S04]  /*d8b0*/  STL [R1+0xdc8], R4 ;  /* 0x000dc80401007387 */ /* 0x0005e80000100800 */
[----:B------:R3:W-:Y:S01]  /*d8c0*/  STL [R1+0xdc4], R2 ;  /* 0x000dc40201007387 */ /* 0x0007e20000100800 */
[C---:B-1----:R-:W-:Y:S02]  /*d8d0*/  SEL R3, R125.reuse, R90, !P6 ;  /* 0x0000005a7d037207 */ /* 0x042fe40007000000 */
[----:B--2---:R-:W-:-:S03]  /*d8e0*/  SEL R4, R125, R91, !P6 ;  /* 0x0000005b7d047207 */ /* 0x004fc60007000000 */
[----:B------:R1:W-:Y:S01]  /*d8f0*/  STL [R1+0xdc0], R3 ;  /* 0x000dc00301007387 */ /* 0x0003e20000100800 */
[----:B---3--:R-:W-:-:S03]  /*d900*/  SEL R2, R125, R92, !P6 ;  /* 0x0000005c7d027207 */ /* 0x008fc60007000000 */
        /* <DEDUP_REMOVED lines=20> */
[C---:B-1----:R-:W-:Y:S01]  /*da50*/  SEL R3, R125.reuse, R102, !P6 ;  /* 0x000000667d037207 */ /* 0x042fe20007000000 */
[----:B------:R-:W-:Y:S01]  /*da60*/  IMAD R68, R222, 0x7c, RZ ;  /* 0x0000007cde447824 */ /* 0x000fe200078e02ff */
[----:B------:R-:W1:Y:S01]  /*da70*/  LDC R102, c[0x0][0x230] ;  /* 0x00008c00ff667b82 */ /* 0x000e620000000800 */
[C---:B--2---:R-:W-:Y:S02]  /*da80*/  SEL R4, R125.reuse, R103, !P6 ;  /* 0x000000677d047207 */ /* 0x044fe40007000000 */
[----:B------:R2:W-:Y:S01]  /*da90*/  STL [R1+0xd90], R3 ;  /* 0x000d900301007387 */ /* 0x0005e20000100800 */
[----:B---3--:R-:W-:-:S03]  /*daa0*/  SEL R2, R125, R104, !P6 ;  /* 0x000000687d027207 */ /* 0x008fc60007000000 */
[----:B------:R3:W-:Y:S04]  /*dab0*/  STL [R1+0xd8c], R4 ;  /* 0x000d8c0401007387 */ /* 0x0007e80000100800 */
[----:B------:R4:W-:Y:S01]  /*dac0*/  STL [R1+0xd88], R2 ;  /* 0x000d880201007387 */ /* 0x0009e20000100800 */
[C---:B--2---:R-:W-:Y:S02]  /*dad0*/  SEL R3, R125.reuse, R105, !P6 ;  /* 0x000000697d037207 */ /* 0x044fe40007000000 */
[----:B---3--:R-:W-:-:S03]  /*dae0*/  SEL R4, R125, R106, !P6 ;  /* 0x0000006a7d047207 */ /* 0x008fc60007000000 */
[----:B------:R2:W-:Y:S01]  /*daf0*/  STL [R1+0xd84], R3 ;  /* 0x000d840301007387 */ /* 0x0005e20000100800 */
[----:B----4-:R-:W-:-:S03]  /*db00*/  SEL R2, R125, R107, !P6 ;  /* 0x0000006b7d027207 */ /* 0x010fc60007000000 */
[----:B------:R3:W-:Y:S04]  /*db10*/  STL [R1+0xd80], R4 ;  /* 0x000d800401007387 */ /* 0x0007e80000100800 */
[----:B------:R4:W-:Y:S01]  /*db20*/  STL [R1+0xd7c], R2 ;  /* 0x000d7c0201007387 */ /* 0x0009e20000100800 */
[C---:B--2---:R-:W-:Y:S02]  /*db30*/  SEL R3, R125.reuse, R108, !P6 ;  /* 0x0000006c7d037207 */ /* 0x044fe40007000000 */
[----:B---3--:R-:W-:-:S03]  /*db40*/  SEL R4, R125, R109, !P6 ;  /* 0x0000006d7d047207 */ /* 0x008fc60007000000 */
[----:B------:R2:W-:Y:S01]  /*db50*/  STL [R1+0xd78], R3 ;  /* 0x000d780301007387 */ /* 0x0005e20000100800 */
[----:B----4-:R-:W-:-:S03]  /*db60*/  SEL R2, R125, R110, !P6 ;  /* 0x0000006e7d027207 */ /* 0x010fc60007000000 */
[----:B------:R3:W-:Y:S01]  /*db70*/  STL [R1+0xd74], R4 ;  /* 0x000d740401007387 */ /* 0x0007e20000100800 */
[----:B------:R-:W-:Y:S01]  /*db80*/  IMAD R76, R222, 0x65, RZ ;  /* 0x00000065de4c7824 */ /* 0x000fe200078e02ff */
[----:B------:R-:W4:Y:S02]  /*db90*/  LDC R110, c[0x0][0x230] ;  /* 0x00008c00ff6e7b82 */ /* 0x000f240000000800 */
[----:B------:R1:W-:Y:S01]  /*dba0*/  STL [R1+0xd70], R2 ;  /* 0x000d700201007387 */ /* 0x0003e20000100800 */
[C---:B--2---:R-:W-:Y:S02]  /*dbb0*/  SEL R3, R125.reuse, R111, !P6 ;  /* 0x0000006f7d037207 */ /* 0x044fe40007000000 */
[----:B---3--:R-:W-:-:S03]  /*dbc0*/  SEL R4, R125, R112, !P6 ;  /* 0x000000707d047207 */ /* 0x008fc60007000000 */
[----:B------:R2:W-:Y:S01]  /*dbd0*/  STL [R1+0xd6c], R3 ;  /* 0x000d6c0301007387 */ /* 0x0005e20000100800 */
[----:B-1----:R-:W-:-:S03]  /*dbe0*/  SEL R2, R125, R113, !P6 ;  /* 0x000000717d027207 */ /* 0x002fc60007000000 */
[----:B------:R1:W-:Y:S04]  /*dbf0*/  STL [R1+0xd68], R4 ;  /* 0x000d680401007387 */ /* 0x0003e80000100800 */
[----:B------:R3:W-:Y:S01]  /*dc00*/  STL [R1+0xd64], R2 ;  /* 0x000d640201007387 */ /* 0x0007e20000100800 */
[C---:B--2---:R-:W-:Y:S02]  /*dc10*/  SEL R3, R125.reuse, R114, !P6 ;  /* 0x000000727d037207 */ /* 0x044fe40007000000 */
[----:B-1----:R-:W-:-:S03]  /*dc20*/  SEL R4, R125, R115, !P6 ;  /* 0x000000737d047207 */ /* 0x002fc60007000000 */
        /* <DEDUP_REMOVED lines=19> */
[C---:B------:R-:W-:Y:S01]  /*dd60*/  IMAD R84, R222.reuse, 0x69, RZ ;  /* 0x00000069de547824 */ /* 0x040fe200078e02ff */
[----:B------:R-:W2:Y:S01]  /*dd70*/  LDC R126, c[0x0][0x230] ;  /* 0x00008c00ff7e7b82 */ /* 0x000ea20000000800 */
[C---:B---3--:R-:W-:Y:S01]  /*dd80*/  SEL R2, R125.reuse, R127, !P6 ;  /* 0x0000007f7d027207 */ /* 0x048fe20007000000 */
[----:B------:R3:W-:Y:S04]  /*dd90*/  STL [R1+0xd38], R4 ;  /* 0x000d380401007387 */ /* 0x0007e80000100800 */
[----:B------:R4:W-:Y:S01]  /*dda0*/  STL [R1+0xd34], R2 ;  /* 0x000d340201007387 */ /* 0x0009e20000100800 */
[C---:B-1----:R-:W-:Y:S01]  /*ddb0*/  SEL R3, R125.reuse, R128, !P6 ;  /* 0x000000807d037207 */ /* 0x042fe20007000000 */
[----:B------:R-:W-:Y:S01]  /*ddc0*/  IMAD R92, R222, 0x6d, RZ ;  /* 0x0000006dde5c7824 */ /* 0x000fe200078e02ff */
[----:B------:R-:W1:Y:S01]  /*ddd0*/  LDC R127, c[0x0][0x230] ;  /* 0x00008c00ff7f7b82 */ /* 0x000e620000000800 */
[----:B---3--:R-:W-:-:S02]  /*dde0*/  SEL R4, R125, R129, !P6 ;  /* 0x000000817d047207 */ /* 0x008fc40007000000 */
[----:B------:R3:W-:Y:S01]  /*ddf0*/  STL [R1+0xd30], R3 ;  /* 0x000d300301007387 */ /* 0x0007e20000100800 */
[----:B----4-:R-:W-:-:S03]  /*de00*/  SEL R2, R125, R130, !P6 ;  /* 0x000000827d027207 */ /* 0x010fc60007000000 */
[----:B------:R4:W-:Y:S01]  /*de10*/  STL [R1+0xd2c], R4 ;  /* 0x000d2c0401007387 */ /* 0x0009e20000100800 */
[----:B------:R-:W-:Y:S01]  /*de20*/  IMAD R100, R222, 0x71, RZ ;  /* 0x00000071de647824 */ /* 0x000fe200078e02ff */
[----:B------:R-:W1:Y:S02]  /*de30*/  LDC R128, c[0x0][0x230] ;  /* 0x00008c00ff807b82 */ /* 0x000e640000000800 */
[----:B------:R4:W-:Y:S01]  /*de40*/  STL [R1+0xd28], R2 ;  /* 0x000d280201007387 */ /* 0x0009e20000100800 */
[C---:B---3--:R-:W-:Y:S02]  /*de50*/  SEL R3, R125.reuse, R131, !P6 ;  /* 0x000000837d037207 */ /* 0x048fe40007000000 */
[----:B----4-:R-:W-:-:S03]  /*de60*/  SEL R4, R125, R132, !P6 ;  /* 0x000000847d047207 */ /* 0x010fc60007000000 */
[----:B------:R3:W-:Y:S01]  /*de70*/  STL [R1+0xd24], R3 ;  /* 0x000d240301007387 */ /* 0x0007e20000100800 */
[C---:B------:R-:W-:Y:S01]  /*de80*/  IMAD R108, R222.reuse, 0x75, RZ ;  /* 0x00000075de6c7824 */ /* 0x040fe200078e02ff */
[----:B------:R-:W4:Y:S01]  /*de90*/  LDC R129, c[0x0][0x230] ;  /* 0x00008c00ff817b82 */ /* 0x000f220000000800 */
[C---:B------:R-:W-:Y:S01]  /*dea0*/  SEL R2, R125.reuse, R133, !P6 ;  /* 0x000000857d027207 */ /* 0x040fe20007000000 */
[----:B------:R2:W-:Y:S04]  /*deb0*/  STL [R1+0xd20], R4 ;  /* 0x000d200401007387 */ /* 0x0005e80000100800 */
[----:B------:R2:W-:Y:S01]  /*dec0*/  STL [R1+0xd1c], R2 ;  /* 0x000d1c0201007387 */ /* 0x0005e20000100800 */
[C---:B---3--:R-:W-:Y:S01]  /*ded0*/  SEL R3, R125.reuse, R134, !P6 ;  /* 0x000000867d037207 */ /* 0x048fe20007000000 */
[----:B------:R-:W-:Y:S01]  /*dee0*/  IMAD R116, R222, 0x79, RZ ;  /* 0x00000079de747824 */ /* 0x000fe200078e02ff */
[----:B--2---:R-:W-:Y:S01]  /*def0*/  IADD3 R126, R126, -0xb, RZ ;  /* 0xfffffff57e7e7810 */ /* 0x004fe20007ffe0ff */
[----:B------:R-:W2:Y:S01]  /*df00*/  LDC R134, c[0x0][0x230] ;  /* 0x00008c00ff867b82 */ /* 0x000ea20000000800 */
[C---:B------:R-:W-:Y:S01]  /*df10*/  SEL R4, R125.reuse, R135, !P6 ;  /* 0x000000877d047207 */ /* 0x040fe20007000000 */
[----:B------:R3:W-:Y:S01]  /*df20*/  STL [R1+0xd18], R3 ;  /* 0x000d180301007387 */ /* 0x0007e20000100800 */
[----:B------:R-:W-:-:S03]  /*df30*/  SEL R2, R125, R136, !P6 ;  /* 0x000000887d027207 */ /* 0x000fc60007000000 */
[----:B------:R1:W-:Y:S04]  /*df40*/  STL [R1+0xd14], R4 ;  /* 0x000d140401007387 */ /* 0x0003e80000100800 */
[----:B------:R1:W-:Y:S01]  /*df50*/  STL [R1+0xd10], R2 ;  /* 0x000d100201007387 */ /* 0x0003e20000100800 */
[C---:B---3--:R-:W-:Y:S02]  /*df60*/  SEL R3, R125.reuse, R137, !P6 ;  /* 0x000000897d037207 */ /* 0x048fe40007000000 */
[----:B-1----:R-:W-:-:S03]  /*df70*/  SEL R4, R125, R138, !P6 ;  /* 0x0000008a7d047207 */ /* 0x002fc60007000000 */
        /* <DEDUP_REMOVED lines=26> */
[----:B------:R-:W2:Y:S01]  /*e120*/  LDC R150, c[0x0][0x230] ;  /* 0x00008c00ff967b82 */ /* 0x000ea20000000800 */
[C---:B---3--:R-:W-:Y:S02]  /*e130*/  SEL R2, R125.reuse, R151, !P6 ;  /* 0x000000977d027207 */ /* 0x048fe40007000000 */
        /* <DEDUP_REMOVED lines=14> */
[C---:B-1----:R-:W-:Y:S01]  /*e220*/  SEL R3, R125.reuse, R158, !P6 ;  /* 0x0000009e7d037207 */ /* 0x042fe20007000000 */
[----:B------:R-:W-:Y:S01]  /*e230*/  IMAD R132, R222, 0x66, RZ ;  /* 0x00000066de847824 */ /* 0x000fe200078e02ff */
[----:B------:R-:W1:Y:S01]  /*e240*/  LDC R158, c[0x0][0x230] ;  /* 0x00008c00ff9e7b82 */ /* 0x000e620000000800 */
[C---:B---3--:R-:W-:Y:S02]  /*e250*/  SEL R4, R125.reuse, R159, !P6 ;  /* 0x0000009f7d047207 */ /* 0x048fe40007000000 */
[----:B------:R3:W-:Y:S01]  /*e260*/  STL [R1+0xcb8], R3 ;  /* 0x000cb80301007387 */ /* 0x0007e20000100800 */
[----:B----4-:R-:W-:-:S03]  /*e270*/  SEL R2, R125, R160, !P6 ;  /* 0x000000a07d027207 */ /* 0x010fc60007000000 */
[----:B------:R4:W-:Y:S04]  /*e280*/  STL [R1+0xcb4], R4 ;  /* 0x000cb40401007387 */ /* 0x0009e80000100800 */
[----:B------:R2:W-:Y:S01]  /*e290*/  STL [R1+0xcb0], R2 ;  /* 0x000cb00201007387 */ /* 0x0005e20000100800 */
[C---:B---3--:R-:W-:Y:S02]  /*e2a0*/  SEL R3, R125.reuse, R161, !P6 ;  /* 0x000000a17d037207 */ /* 0x048fe40007000000 */
[----:B----4-:R-:W-:-:S03]  /*e2b0*/  SEL R4, R125, R162, !P6 ;  /* 0x000000a27d047207 */ /* 0x010fc60007000000 */
[----:B------:R3:W-:Y:S01]  /*e2c0*/  STL [R1+0xcac], R3 ;  /* 0x000cac0301007387 */ /* 0x0007e20000100800 */
[----:B--2---:R-:W-:-:S03]  /*e2d0*/  SEL R2, R125, R163, !P6 ;  /* 0x000000a37d027207 */ /* 0x004fc60007000000 */
[----:B------:R2:W-:Y:S04]  /*e2e0*/  STL [R1+0xca8], R4 ;  /* 0x000ca80401007387 */ /* 0x0005e80000100800 */
[----:B------:R4:W-:Y:S01]  /*e2f0*/  STL [R1+0xca4], R2 ;  /* 0x000ca40201007387 */ /* 0x0009e20000100800 */
[C---:B---3--:R-:W-:Y:S02]  /*e300*/  SEL R3, R125.reuse, R164, !P6 ;  /* 0x000000a47d037207 */ /* 0x048fe40007000000 */
[----:B--2---:R-:W-:-:S03]  /*e310*/  SEL R4, R125, R165, !P6 ;  /* 0x000000a57d047207 */ /* 0x004fc60007000000 */
        /* <DEDUP_REMOVED lines=21> */
[----:B------:R-:W-:Y:S01]  /*e470*/  IMAD R148, R222, 0x6e, RZ ;  /* 0x0000006ede947824 */ /* 0x000fe200078e02ff */
[----:B------:R-:W2:Y:S01]  /*e480*/  LDC R174, c[0x0][0x230] ;  /* 0x00008c00ffae7b82 */ /* 0x000ea20000000800 */
[C---:B---3--:R-:W-:Y:S01]  /*e490*/  SEL R2, R125.reuse, R175, !P6 ;  /* 0x000000af7d027207 */ /* 0x048fe20007000000 */
        /* <DEDUP_REMOVED lines=29> */
[C---:B--2---:R-:W-:Y:S01]  /*e670*/  SEL R2, R125.reuse, R187, !P6 ;  /* 0x000000bb7d027207 */ /* 0x044fe20007000000 */
[----:B------:R2:W-:Y:S04]  /*e680*/  STL [R1+0xc44], R4 ;  /* 0x000c440401007387 */ /* 0x0005e80000100800 */
[----:B------:R2:W-:Y:S01]  /*e690*/  STL [R1+0xc4c], R2 ;  /* 0x000c4c0201007387 */ /* 0x0005e20000100800 */
[C---:B---3--:R-:W-:Y:S01]  /*e6a0*/  SEL R3, R125.reuse, R188, !P6 ;  /* 0x000000bc7d037207 */ /* 0x048fe20007000000 */
[----:B------:R-:W-:Y:S01]  /*e6b0*/  IMAD R180, R222, 0x7e, RZ ;  /* 0x0000007edeb47824 */ /* 0x000fe200078e02ff */
[----:B------:R-:W3:Y:S01]  /*e6c0*/  LDC R186, c[0x0][0x230] ;  /* 0x00008c00ffba7b82 */ /* 0x000ee20000000800 */
[----:B--2---:R-:W-:-:S02]  /*e6d0*/  SEL R4, R125, R189, !P6 ;  /* 0x000000bd7d047207 */ /* 0x004fc40007000000 */
[----:B------:R2:W-:Y:S01]  /*e6e0*/  STL [R1+0x1028], R3 ;  /* 0x0010280301007387 */ /* 0x0005e20000100800 */
[----:B------:R-:W-:-:S03]  /*e6f0*/  SEL R2, R125, R190, !P6 ;  /* 0x000000be7d027207 */ /* 0x000fc60007000000 */
[----:B------:R2:W-:Y:S01]  /*e700*/  STL [R1+0x1024], R4 ;  /* 0x0010240401007387 */ /* 0x0005e20000100800 */
[----:B------:R-:W-:Y:S01]  /*e710*/  IMAD R183, R222, 0x7, RZ ;  /* 0x00000007deb77824 */ /* 0x000fe200078e02ff */
[----:B------:R-:W1:Y:S02]  /*e720*/  LDC R190, c[0x0][0x230] ;  /* 0x00008c00ffbe7b82 */ /* 0x000e640000000800 */
[----:B------:R2:W-:Y:S02]  /*e730*/  STL [R1+0x1020], R2 ;  /* 0x0010200201007387 */ /* 0x0005e40000100800 */
[C---:B--2---:R-:W-:Y:S02]  /*e740*/  SEL R3, R125.reuse, R191, !P6 ;  /* 0x000000bf7d037207 */ /* 0x044fe40007000000 */
[----:B------:R-:W-:-:S03]  /*e750*/  SEL R4, R125, R192, !P6 ;  /* 0x000000c07d047207 */ /* 0x000fc60007000000 */
[----:B------:R2:W-:Y:S01]  /*e760*/  STL [R1+0x101c], R3 ;  /* 0x00101c0301007387 */ /* 0x0005e20000100800 */
[----:B------:R-:W-:-:S03]  /*e770*/  SEL R2, R125, R193, !P6 ;  /* 0x000000c17d027207 */ /* 0x000fc60007000000 */
[----:B------:R4:W-:Y:S04]  /*e780*/  STL [R1+0x1018], R4 ;  /* 0x0010180401007387 */ /* 0x0009e80000100800 */
[----:B------:R4:W-:Y:S01]  /*e790*/  STL [R1+0xc40], R2 ;  /* 0x000c400201007387 */ /* 0x0009e20000100800 */
[C---:B--2---:R-:W-:Y:S02]  /*e7a0*/  SEL R3, R125.reuse, R194, !P6 ;  /* 0x000000c27d037207 */ /* 0x044fe40007000000 */
[----:B----4-:R-:W-:-:S03]  /*e7b0*/  SEL R4, R125, R195, !P6 ;  /* 0x000000c37d047207 */ /* 0x010fc60007000000 */
[----:B------:R2:W-:Y:S01]  /*e7c0*/  STL [R1+0x1014], R3 ;  /* 0x0010140301007387 */ /* 0x0005e20000100800 */
[----:B------:R-:W-:-:S03]  /*e7d0*/  SEL R2, R125, R196, !P6 ;  /* 0x000000c47d027207 */ /* 0x000fc60007000000 */
[----:B------:R4:W-:Y:S04]  /*e7e0*/  STL [R1+0x1010], R4 ;  /* 0x0010100401007387 */ /* 0x0009e80000100800 */
[----:B------:R3:W-:Y:S01]  /*e7f0*/  STL [R1+0x100c], R2 ;  /* 0x00100c0201007387 */ /* 0x0007e20000100800 */
[C---:B--2---:R-:W-:Y:S02]  /*e800*/  SEL R3, R125.reuse, R197, !P6 ;  /* 0x000000c57d037207 */ /* 0x044fe40007000000 */
[----:B----4-:R-:W-:-:S03]  /*e810*/  SEL R4, R125, R198, !P6 ;  /* 0x000000c67d047207 */ /* 0x010fc60007000000 */
[----:B------:R2:W-:Y:S01]  /*e820*/  STL [R1+0x1008], R3 ;  /* 0x0010080301007387 */ /* 0x0005e20000100800 */
[----:B------:R-:W4:Y:S01]  /*e830*/  LDC R198, c[0x0][0x230] ;  /* 0x00008c00ffc67b82 */ /* 0x000f220000000800 */
[C---:B---3--:R-:W-:Y:S02]  /*e840*/  SEL R2, R125.reuse, R199, !P6 ;  /* 0x000000c77d027207 */ /* 0x048fe40007000000 */
[----:B------:R3:W-:Y:S04]  /*e850*/  STL [R1+0x1004], R4 ;  /* 0x0010040401007387 */ /* 0x0007e80000100800 */
        /* <DEDUP_REMOVED lines=32> */
[----:B------:R-:W-:Y:S01]  /*ea60*/  VIADD R190, R190, 0xffffff90 ;  /* 0xffffff90bebe7836 */ /* 0x000fe20000000000 */
        /* <DEDUP_REMOVED lines=23> */
[----:B---3--:R-:W-:-:S05]  /*ebe0*/  SEL R2, R125, R228, !P6 ;  /* 0x000000e47d027207 */ /* 0x008fca0007000000 */
[----:B------:R2:W-:Y:S01]  /*ebf0*/  STL [R1+0xfa0], R2 ;  /* 0x000fa00201007387 */ /* 0x0005e20000100800 */
[----:B-1----:R-:W-:-:S03]  /*ec00*/  SEL R3, R125, R230, !P6 ;  /* 0x000000e67d037207 */ /* 0x002fc60007000000 */
[----:B------:R1:W-:Y:S01]  /*ec10*/  STL [R1+0xf9c], R4 ;  /* 0x000f9c0401007387 */ /* 0x0003e20000100800 */
[----:B--2---:R-:W-:-:S03]  /*ec20*/  SEL R2, R125, R231, !P6 ;  /* 0x000000e77d027207 */ /* 0x004fc60007000000 */
[----:B------:R2:W-:Y:S01]  /*ec30*/  STL [R1+0xf98], R3 ;  /* 0x000f980301007387 */ /* 0x0005e20000100800 */
[----:B-1----:R-:W-:-:S03]  /*ec40*/  SEL R4, R125, R232, !P6 ;  /* 0x000000e87d047207 */ /* 0x002fc60007000000 */
[----:B------:R1:W-:Y:S01]  /*ec50*/  STL [R1+0xf94], R2 ;  /* 0x000f940201007387 */ /* 0x0003e20000100800 */
[----:B--2---:R-:W-:-:S03]  /*ec60*/  SEL R3, R125, R233, !P6 ;  /* 0x000000e97d037207 */ /* 0x004fc60007000000 */
[----:B------:R2:W-:Y:S01]  /*ec70*/  STL [R1+0xf90], R4 ;  /* 0x000f900401007387 */ /* 0x0005e20000100800 */
[----:B-1----:R-:W-:-:S03]  /*ec80*/  SEL R2, R125, R234, !P6 ;  /* 0x000000ea7d027207 */ /* 0x002fc60007000000 */
[----:B------:R1:W-:Y:S04]  /*ec90*/  STL [R1+0xf8c], R3 ;  /* 0x000f8c0301007387 */ /* 0x0003e80000100800 */
[----:B------:R3:W-:Y:S01]  /*eca0*/  STL [R1+0xf88], R2 ;  /* 0x000f880201007387 */ /* 0x0007e20000100800 */
[C---:B--2---:R-:W-:Y:S02]  /*ecb0*/  SEL R4, R125.reuse, R237, !P6 ;  /* 0x000000ed7d047207 */ /* 0x044fe40007000000 */
[C---:B-1----:R-:W-:Y:S02]  /*ecc0*/  SEL R3, R125.reuse, R236, !P6 ;  /* 0x000000ec7d037207 */ /* 0x042fe40007000000 */
[----:B---3--:R-:W-:-:S03]  /*ecd0*/  SEL R2, R125, R238, !P6 ;  /* 0x000000ee7d027207 */ /* 0x008fc60007000000 */
[----:B------:R1:W-:Y:S04]  /*ece0*/  STL [R1+0xf84], R3 ;  /* 0x000f840301007387 */ /* 0x0003e80000100800 */
[----:B------:R2:W-:Y:S04]  /*ecf0*/  STL [R1+0xf80], R4 ;  /* 0x000f800401007387 */ /* 0x0005e80000100800 */
[----:B------:R3:W-:Y:S01]  /*ed00*/  STL [R1+0xf7c], R2 ;  /* 0x000f7c0201007387 */ /* 0x0007e20000100800 */
[C---:B-1----:R-:W-:Y:S02]  /*ed10*/  SEL R3, R125.reuse, R239, !P6 ;  /* 0x000000ef7d037207 */ /* 0x042fe40007000000 */
[----:B--2---:R-:W-:-:S03]  /*ed20*/  SEL R4, R125, R240, !P6 ;  /* 0x000000f07d047207 */ /* 0x004fc60007000000 */
[----:B------:R1:W-:Y:S01]  /*ed30*/  STL [R1+0xf78], R3 ;  /* 0x000f780301007387 */ /* 0x0003e20000100800 */
[----:B---3--:R-:W-:-:S03]  /*ed40*/  SEL R2, R125, R241, !P6 ;  /* 0x000000f17d027207 */ /* 0x008fc60007000000 */
[----:B------:R-:W-:Y:S04]  /*ed50*/  STL [R1+0xf74], R4 ;  /* 0x000f740401007387 */ /* 0x000fe80000100800 */
[----:B------:R2:W-:Y:S01]  /*ed60*/  STL [R1+0xf70], R2 ;  /* 0x000f700201007387 */ /* 0x0005e20000100800 */
[C---:B-1----:R-:W-:Y:S02]  /*ed70*/  SEL R3, R125.reuse, R242, !P6 ;  /* 0x000000f27d037207 */ /* 0x042fe40007000000 */
[----:B--2---:R-:W-:-:S03]  /*ed80*/  SEL R2, R125, R244, !P6 ;  /* 0x000000f47d027207 */ /* 0x004fc60007000000 */
[----:B------:R-:W-:Y:S04]  /*ed90*/  STL [R1+0xf6c], R3 ;  /* 0x000f6c0301007387 */ /* 0x000fe80000100800 */
[----:B------:R1:W-:Y:S01]  /*eda0*/  STL [R1+0xf64], R2 ;  /* 0x000f640201007387 */ /* 0x0003e20000100800 */
[C---:B------:R-:W-:Y:S02]  /*edb0*/  SEL R4, R125.reuse, R245, !P6 ;  /* 0x000000f57d047207 */ /* 0x040fe40007000000 */
[----:B------:R-:W-:Y:S02]  /*edc0*/  LOP3.LUT R224, R6, 0x1f, RZ, 0xc0, !PT ;  /* 0x0000001f06e07812 */ /* 0x000fe400078ec0ff */
[----:B------:R-:W2:Y:S08]  /*edd0*/  LDC R6, c[0x0][0x23c] ;  /* 0x00008f00ff067b82 */ /* 0x000eb00000000800 */
[----:B-1----:R-:W1:Y:S01]  /*ede0*/  LDC R2, c[0x0][0x230] ;  /* 0x00008c00ff027b82 */ /* 0x002e620000000800 */
[C---:B------:R-:W-:Y:S01]  /*edf0*/  SEL R3, R125.reuse, R246, !P6 ;  /* 0x000000f67d037207 */ /* 0x040fe20007000000 */
[----:B------:R3:W-:Y:S04]  /*ee00*/  STL [R1+0xf60], R4 ;  /* 0x000f600401007387 */ /* 0x0007e80000100800 */
[----:B------:R4:W-:Y:S01]  /*ee10*/  STL [R1+0xf5c], R3 ;  /* 0x000f5c0301007387 */ /* 0x0009e20000100800 */
[----:B---3--:R-:W-:-:S02]  /*ee20*/  SEL R4, R125, R247, !P6 ;  /* 0x000000f77d047207 */ /* 0x008fc40007000000 */
[----:B----4-:R-:W-:-:S03]  /*ee30*/  SEL R3, R125, R251, !P6 ;  /* 0x000000fb7d037207 */ /* 0x010fc60007000000 */
[----:B------:R3:W-:Y:S04]  /*ee40*/  STL [R1+0xf58], R4 ;  /* 0x000f580401007387 */ /* 0x0007e80000100800 */
[----:B------:R4:W-:Y:S01]  /*ee50*/  STL [R1+0xf54], R3 ;  /* 0x000f540301007387 */ /* 0x0009e20000100800 */
[C---:B---3--:R-:W-:Y:S02]  /*ee60*/  SEL R4, R124.reuse, R249, !P4 ;  /* 0x000000f97c047207 */ /* 0x048fe40006000000 */
[----:B----4-:R-:W-:-:S03]  /*ee70*/  SEL R3, R124, R250, !P4 ;  /* 0x000000fa7c037207 */ /* 0x010fc60006000000 */
[----:B------:R-:W-:Y:S01]  /*ee80*/  IMAD R4, R4, UR5, RZ ;  /* 0x0000000504047c24 */ /* 0x000fe2000f8e02ff */
[----:B------:R-:W-:Y:S01]  /*ee90*/  LEA R232, P1, R5, UR6, 0x2 ;  /* 0x0000000605e87c11 */ /* 0x000fe2000f8210ff */
[----:B-1----:R-:W-:Y:S02]  /*eea0*/  VIADD R2, R2, 0xffffffff ;  /* 0xffffffff02027836 */ /* 0x002fe40000000000 */
[----:B------:R-:W-:Y:S01]  /*eeb0*/  IMAD R3, R3, UR5, RZ ;  /* 0x0000000503037c24 */ /* 0x000fe2000f8e02ff */
[----:B------:R-:W-:Y:S01]  /*eec0*/  LEA R236, P4, R4, UR6, 0x2 ;  /* 0x0000000604ec7c11 */ /* 0x000fe2000f8810ff */
[----:B------:R-:W-:Y:S01]  /*eed0*/  IMAD R223, R224, R223, RZ ;  /* 0x000000dfe0df7224 */ /* 0x000fe200078e02ff */
[----:B------:R-:W-:Y:S02]  /*eee0*/  ISETP.GE.U32.AND P6, PT, R2, 0x7fffff80, PT ;  /* 0x7fffff800200780c */ /* 0x000fe40003fc6070 */
[----:B------:R-:W-:Y:S01]  /*eef0*/  LEA.HI.X.SX32 R233, R5, UR7, 0x2, P1 ;  /* 0x0000000705e97c11 */ /* 0x000fe200088f16ff */
[----:B--2---:R-:W-:Y:S01]  /*ef00*/  IMAD R2, R6, 0x20, R223 ;  /* 0x0000002006027824 */ /* 0x004fe200078e02df */
[----:B------:R-:W-:-:S02]  /*ef10*/  LEA R240, P1, R3, UR6, 0x2 ;  /* 0x0000000603f07c11 */ /* 0x000fc4000f8210ff */
[----:B------:R-:W-:Y:S02]  /*ef20*/  LEA.HI.X.SX32 R237, R4, UR7, 0x2, P4 ;  /* 0x0000000704ed7c11 */ /* 0x000fe4000a0f16ff */
[----:B------:R-:W-:Y:S02]  /*ef30*/  LEA R4, P4, R0, UR6, 0x2 ;  /* 0x0000000600047c11 */ /* 0x000fe4000f8810ff */
[----:B------:R-:W-:Y:S02]  /*ef40*/  LEA.HI.X.SX32 R241, R3, UR7, 0x2, P1 ;  /* 0x0000000703f17c11 */ /* 0x000fe400088f16ff */
[----:B------:R-:W-:Y:S02]  /*ef50*/  LEA R6, P1, R2, UR10, 0x2 ;  /* 0x0000000a02067c11 */ /* 0x000fe4000f8210ff */
[----:B------:R-:W-:Y:S01]  /*ef60*/  LEA.HI.X.SX32 R5, R0, UR7, 0x2, P4 ;  /* 0x0000000700057c11 */ /* 0x000fe2000a0f16ff */
[----:B------:R-:W-:Y:S01]  /*ef70*/  ULDC.64 UR6, c[0x0][0x218] ;  /* 0x0000860000067ab9 */ /* 0x000fe20000000a00 */
[----:B------:R-:W-:Y:S01]  /*ef80*/  LEA R0, R7, R2, 0x5 ;  /* 0x0000000207007211 */ /* 0x000fe200078e28ff */
[----:B------:R-:W-:Y:S01]  /*ef90*/  VIADD R3, R11, 0xfffffffb ;  /* 0xfffffffb0b037836 */ /* 0x000fe20000000000 */
[----:B------:R-:W-:Y:S01]  /*efa0*/  LEA.HI.X.SX32 R7, R2, UR11, 0x2, P1 ;  /* 0x0000000b02077c11 */ /* 0x000fe200088f16ff */
[----:B------:R-:W-:Y:S01]  /*efb0*/  ULDC.64 UR10, c[0x0][0x218] ;  /* 0x00008600000a7ab9 */ /* 0x000fe20000000a00 */
[C---:B------:R-:W-:Y:S01]  /*efc0*/  LEA R10, P1, R0.reuse, UR6, 0x2 ;  /* 0x00000006000a7c11 */ /* 0x040fe2000f8210ff */
[----:B------:R-:W-:Y:S01]  /*efd0*/  IMAD R2, R9, 0x20, R0 ;  /* 0x0000002009027824 */ /* 0x000fe200078e0200 */
[----:B------:R-:W-:Y:S01]  /*efe0*/  LEA R8, P4, R223, UR10, 0x2 ;  /* 0x0000000adf087c11 */ /* 0x000fe2000f8810ff */
[----:B------:R-:W-:Y:S01]  /*eff0*/  UMOV UR5, 0x400 ;  /* 0x0000040000057882 */ /* 0x000fe20000000000 */
[----:B------:R-:W-:Y:S01]  /*f000*/  LEA.HI.X.SX32 R11, R0, UR7, 0x2, P1 ;  /* 0x00000007000b7c11 */ /* 0x000fe200088f16ff */
[----:B------:R-:W-:Y:S01]  /*f010*/  ULEA UR5, UR4, UR5, 0x18 ;  /* 0x0000000504057291 */ /* 0x000fe2000f8ec03f */
[----:B------:R-:W-:Y:S01]  /*f020*/  ISETP.GE.U32.AND P1, PT, R3, 0x7fffff7c, PT ;  /* 0x7fffff7c0300780c */ /* 0x000fe20003f26070 */
[----:B------:R-:W-:Y:S01]  /*f030*/  VIADD R0, R13, 0xfffffff7 ;  /* 0xfffffff70d007836 */ /* 0x000fe20000000000 */
[----:B------:R-:W1:Y:S01]  /*f040*/  LDC R3, c[0x0][0x230] ;  /* 0x00008c00ff037b82 */ /* 0x000e620000000800 */
[----:B------:R-:W-:-:S02]  /*f050*/  LEA.HI.X.SX32 R9, R223, UR11, 0x2, P4 ;  /* 0x0000000bdf097c11 */ /* 0x000fc4000a0f16ff */
[----:B------:R-:W-:Y:S01]  /*f060*/  SHF.L.U32 R247, R224, 0x2, RZ ;  /* 0x00000002e0f77819 */ /* 0x000fe200000006ff */
[----:B------:R-:W-:Y:S01]  /*f070*/  STL.64 [R1+0x58f0], R6 ;  /* 0x0058f00601007387 */ /* 0x000fe20000100a00 */
[----:B------:R-:W-:Y:S01]  /*f080*/  LEA R12, P4, R2, UR12, 0x2 ;  /* 0x0000000c020c7c11 */ /* 0x000fe2000f8810ff */
[----:B------:R-:W-:-:S04]  /*f090*/  IMAD.WIDE R24, R28, 0x4, R236 ;  /* 0x000000041c187825 */ /* 0x000fc800078e02ec */
[----:B------:R-:W-:Y:S01]  /*f0a0*/  IMAD R196, R222, 0x67, RZ ;  /* 0x00000067dec47824 */ /* 0x000fe200078e02ff */
[----:B------:R-:W-:Y:S01]  /*f0b0*/  LEA.HI.X.SX32 R13, R2, UR13, 0x2, P4 ;  /* 0x0000000d020d7c11 */ /* 0x000fe2000a0f16ff */
[----:B------:R-:W-:Y:S01]  /*f0c0*/  VIADD R246, R247, UR5 ;  /* 0x00000005f7f67c36 */ /* 0x000fe20008000000 */
[----:B------:R-:W-:Y:S01]  /*f0d0*/  ISETP.GE.U32.AND P4, PT, R0, 0x7fffff78, PT ;  /* 0x7fffff780000780c */ /* 0x000fe20003f86070 */
[----:B------:R-:W-:Y:S01]  /*f0e0*/  VIADD R0, R14, 0xfffffff3 ;  /* 0xfffffff30e007836 */ /* 0x000fe20000000000 */
[----:B------:R2:W-:Y:S01]  /*f0f0*/  STL.64 [R1+0x58f8], R8 ;  /* 0x0058f80801007387 */ /* 0x0005e20000100a00 */
[----:B------:R-:W-:Y:S01]  /*f100*/  IMAD.SHL.U32 R2, R222, 0x4, RZ ;  /* 0x00000004de027824 */ /* 0x000fe200078e00ff */
[----:B------:R-:W3:Y:S01]  /*f110*/  LDC R14, c[0x0][0x230] ;  /* 0x00008c00ff0e7b82 */ /* 0x000ee20000000800 */
[----:B------:R-:W-:Y:S01]  /*f120*/  IMAD.WIDE R26, R28, 0x4, R240 ;  /* 0x000000041c1a7825 */ /* 0x000fe200078e02f0 */
[----:B------:R-:W-:Y:S01]  /*f130*/  @!PT LDS RZ, [RZ] ;  /* 0x00000000fffff984 */ /* 0x000fe20000000800 */
[----:B------:R-:W-:Y:S01]  /*f140*/  @!PT LDS RZ, [RZ] ;  /* 0x00000000fffff984 */ /* 0x000fe20000000800 */
[----:B------:R-:W-:Y:S01]  /*f150*/  @!PT LDS RZ, [RZ] ;  /* 0x00000000fffff984 */ /* 0x000fe20000000800 */
[----:B------:R-:W-:Y:S01]  /*f160*/  LDGSTS.E [R246+0x40000], desc[UR60][R232.64], !P6 ;  /* 0x40000000e8f67fae */ /* 0x000fe2000f12187c */
[----:B------:R-:W-:Y:S01]  /*f170*/  IADD3 R198, R198, -0x74, RZ ;  /* 0xffffff8cc6c67810 */ /* 0x000fe20007ffe0ff */
[----:B------:R-:W-:Y:S01]  /*f180*/  ULDC UR13, c[0x0][0x240] ;  /* 0x00009000000d7ab9 */ /* 0x000fe20000000800 */
[C---:B------:R-:W-:Y:S01]  /*f190*/  IMAD.WIDE R22, R2.reuse, 0x4, R232 ;  /* 0x0000000402167825 */ /* 0x040fe200078e02e8 */
[----:B------:R-:W-:Y:S01]  /*f1a0*/  LDGSTS.E [R246+0x40080], desc[UR60][R236.64], !P6 ;  /* 0x40080000ecf67fae */ /* 0x000fe2000f12187c */
[----:B------:R-:W-:Y:S01]  /*f1b0*/  ULDC UR4, c[0x0][0x240] ;  /* 0x0000900000047ab9 */ /* 0x000fe20000000800 */
[----:B------:R-:W4:Y:S01]  /*f1c0*/  LDC R223, c[0x0][0x230] ;  /* 0x00008c00ffdf7b82 */ /* 0x000f220000000800 */
[----:B------:R-:W-:Y:S01]  /*f1d0*/  IMAD.WIDE R20, R2, 0x4, R236 ;  /* 0x0000000402147825 */ /* 0x000fe200078e02ec */
[----:B------:R-:W-:Y:S03]  /*f1e0*/  LDGSTS.E [R246+0x40100], desc[UR60][R240.64], !P6 ;  /* 0x40100000f0f67fae */ /* 0x000fe6000f12187c */
[----:B------:R-:W-:Y:S01]  /*f1f0*/  IMAD.WIDE R30, R36, 0x4, R232 ;  /* 0x00000004241e7825 */ /* 0x000fe200078e02e8 */
[----:B------:R-:W-:Y:S01]  /*f200*/  LDGSTS.E [R246+0x40180], desc[UR60][R4.64], !P6 ;  /* 0x4018000004f67fae */ /* 0x000fe2000f12187c */
[----:B------:R-:W-:Y:S01]  /*f210*/  ISETP.GE.U32.AND P6, PT, R0, 0x7fffff74, PT ;  /* 0x7fffff740000780c */ /* 0x000fe20003fc6070 */
[----:B------:R-:W-:Y:S01]  /*f220*/  ULDC UR12, c[0x0][0x240] ;  /* 0x00009000000c7ab9 */ /* 0x000fe20000000800 */
[----:B------:R-:W-:Y:S01]  /*f230*/  IMAD.WIDE R18, R2, 0x4, R240 ;  /* 0x0000000402127825 */ /* 0x000fe200078e02f0 */
[----:B------:R-:W-:Y:S01]  /*f240*/  SHF.L.U32 R0, R222, 0x3, RZ ;  /* 0x00000003de007819 */ /* 0x000fe200000006ff */
[----:B------:R2:W-:Y:S01]  /*f250*/  STL.64 [R1+0x5900], R10 ;  /* 0x0059000a01007387 */ /* 0x0005e20000100a00 */
[----:B------:R-:W-:Y:S01]  /*f260*/  ULDC UR11, c[0x0][0x240] ;  /* 0x00009000000b7ab9 */ /* 0x000fe20000000800 */
[----:B------:R-:W-:Y:S01]  /*f270*/  IMAD.WIDE R16, R2, 0x4, R4 ;  /* 0x0000000402107825 */ /* 0x000fe200078e0204 */
[----:B------:R-:W-:Y:S01]  /*f280*/  ULDC UR10, c[0x0][0x240] ;  /* 0x00009000000a7ab9 */ /* 0x000fe20000000800 */
[----:B------:R-:W-:Y:S01]  /*f290*/  LDGSTS.E [R246+0x40800], desc[UR60][R22.64], !P1 ;  /* 0x4080000016f67fae */ /* 0x000fe2000c92187c */
[----:B------:R-:W-:Y:S01]  /*f2a0*/  ULDC UR7, c[0x0][0x240] ;  /* 0x0000900000077ab9 */ /* 0x000fe20000000800 */
[----:B-1----:R-:W-:Y:S01]  /*f2b0*/  VIADD R2, R3, 0xffffffef ;  /* 0xffffffef03027836 */ /* 0x002fe20000000000 */
[----:B------:R-:W-:Y:S01]  /*f2c0*/  ULDC UR6, c[0x0][0x240] ;  /* 0x0000900000067ab9 */ /* 0x000fe20000000800 */
[----:B------:R-:W1:Y:S01]  /*f2d0*/  LDC R3, c[0x0][0x230] ;  /* 0x00008c00ff037b82 */ /* 0x000e620000000800 */
[----:B------:R3:W-:Y:S01]  /*f2e0*/  STL.64 [R1+0x5908], R12 ;  /* 0x0059080c01007387 */ /* 0x0007e20000100a00 */
[----:B--2---:R-:W-:-:S03]  /*f2f0*/  IMAD.WIDE R8, R0, 0x4, R240 ;  /* 0x0000000400087825 */ /* 0x004fc600078e02f0 */
[----:B------:R-:W-:Y:S01]  /*f300*/  LDGSTS.E [R246+0x40880], desc[UR60][R20.64], !P1 ;  /* 0x4088000014f67fae */ /* 0x000fe2000c92187c */
[----:B------:R-:W-:-:S03]  /*f310*/  IMAD.WIDE R10, R0, 0x4, R236 ;  /* 0x00000004000a7825 */ /* 0x000fc600078e02ec */
[----:B------:R-:W-:Y:S01]  /*f320*/  LDGSTS.E [R246+0x40900], desc[UR60][R18.64], !P1 ;  /* 0x4090000012f67fae */ /* 0x000fe2000c92187c */
[----:B------:R-:W-:-:S03]  /*f330*/  IMAD.WIDE R6, R0, 0x4, R4 ;  /* 0x0000000400067825 */ /* 0x000fc600078e0204 */
[----:B------:R-:W-:Y:S01]  /*f340*/  LDGSTS.E [R246+0x40980], desc[UR60][R16.64], !P1 ;  /* 0x4098000010f67fae */ /* 0x000fe2000c92187c */
[----:B---3--:R-:W-:Y:S01]  /*f350*/  IMAD.WIDE R12, R0, 0x4, R232 ;  /* 0x00000004000c7825 */ /* 0x008fe200078e02e8 */
[----:B------:R-:W-:-:S03]  /*f360*/  ISETP.GE.U32.AND P1, PT, R2, 0x7fffff70, PT ;  /* 0x7fffff700200780c */ /* 0x000fc60003f26070 */
[----:B------:R-:W-:Y:S01]  /*f370*/  VIADD R0, R15, 0xffffffeb ;  /* 0xffffffeb0f007836 */ /* 0x000fe20000000000 */
[----:B------:R-:W-:Y:S01]  /*f380*/  STL.64 [R1+0xbd0], R22 ;  /* 0x000bd01601007387 */ /* 0x000fe20000100a00 */
[----:B------:R-:W2:Y:S01]  /*f390*/  LDC R15, c[0x0][0x230] ;  /* 0x00008c00ff0f7b82 */ /* 0x000ea20000000800 */
[----:B------:R-:W-:Y:S02]  /*f3a0*/  IMAD R2, R222, 0xc, RZ ;  /* 0x0000000cde027824 */ /* 0x000fe400078e02ff */
[----:B------:R-:W-:Y:S04]  /*f3b0*/  STL.64 [R1+0xbc8], R20 ;  /* 0x000bc81401007387 */ /* 0x000fe80000100a00 */
[----:B------:R-:W-:Y:S04]  /*f3c0*/  STL.64 [R1+0xbc0], R18 ;  /* 0x000bc01201007387 */ /* 0x000fe80000100a00 */
[----:B------:R-:W-:Y:S04]  /*f3d0*/  STL.64 [R1+0xbb8], R16 ;  /* 0x000bb81001007387 */ /* 0x000fe80000100a00 */
[----:B------:R3:W-:Y:S04]  /*f3e0*/  STL.64 [R1+0xb50], R12 ;  /* 0x000b500c01007387 */ /* 0x0007e80000100a00 */
[----:B------:R3:W-:Y:S04]  /*f3f0*/  LDGSTS.E [R246+0x41000], desc[UR60][R12.64], !P4 ;  /* 0x410000000cf67fae */ /* 0x0007e8000e12187c */
[----:B------:R4:W-:Y:S04]  /*f400*/  STL.64 [R1+0xb48], R10 ;  /* 0x000b480a01007387 */ /* 0x0009e80000100a00 */
[----:B------:R4:W-:Y:S01]  /*f410*/  LDGSTS.E [R246+0x41080], desc[UR60][R10.64], !P4 ;  /* 0x410800000af67fae */ /* 0x0009e2000e12187c */
[----:B---3--:R-:W-:-:S03]  /*f420*/  IMAD.WIDE R12, R2, 0x4, R232 ;  /* 0x00000004020c7825 */ /* 0x008fc600078e02e8 */
[----:B------:R3:W-:Y:S04]  /*f430*/  STL.64 [R1+0xb40], R8 ;  /* 0x000b400801007387 */ /* 0x0007e80000100a00 */
[----:B------:R3:W-:Y:S01]  /*f440*/  LDGSTS.E [R246+0x41100], desc[UR60][R8.64], !P4 ;  /* 0x4110000008f67fae */ /* 0x0007e2000e12187c */
[----:B----4-:R-:W-:-:S03]  /*f450*/  IMAD.WIDE R10, R2, 0x4, R236 ;  /* 0x00000004020a7825 */ /* 0x010fc600078e02ec */
[----:B------:R4:W-:Y:S04]  /*f460*/  STL.64 [R1+0xb38], R6 ;  /* 0x000b380601007387 */ /* 0x0009e80000100a00 */
[----:B------:R4:W-:Y:S01]  /*f470*/  LDGSTS.E [R246+0x41180], desc[UR60][R6.64], !P4 ;  /* 0x4118000006f67fae */ /* 0x0009e2000e12187c */
[----:B------:R-:W-:Y:S01]  /*f480*/  ISETP.GE.U32.AND P4, PT, R0, 0x7fffff6c, PT ;  /* 0x7fffff6c0000780c */ /* 0x000fe20003f86070 */
[----:B------:R-:W-:Y:S02]  /*f490*/  IMAD.SHL.U32 R0, R222, 0x10, RZ ;  /* 0x00000010de007824 */ /* 0x000fe400078e00ff */
[C---:B---3--:R-:W-:Y:S01]  /*f4a0*/  IMAD.WIDE R8, R2.reuse, 0x4, R240 ;  /* 0x0000000402087825 */ /* 0x048fe200078e02f0 */
[----:B------:R3:W-:Y:S04]  /*f4b0*/  STL.64 [R1+0xad0], R12 ;  /* 0x000ad00c01007387 */ /* 0x0007e80000100a00 */
[----:B------:R3:W-:Y:S01]  /*f4c0*/  LDGSTS.E [R246+0x41800], desc[UR60][R12.64], !P6 ;  /* 0x418000000cf67fae */ /* 0x0007e2000f12187c */
[----:B----4-:R-:W-:Y:S01]  /*f4d0*/  IMAD.WIDE R6, R2, 0x4, R4 ;  /* 0x0000000402067825 */ /* 0x010fe200078e0204 */
[----:B------:R-:W-:-:S02]  /*f4e0*/  IADD3 R2, R14, -0x19, RZ ;  /* 0xffffffe70e027810 */ /* 0x000fc40007ffe0ff */
[----:B------:R4:W-:Y:S01]  /*f4f0*/  STL.64 [R1+0xac8], R10 ;  /* 0x000ac80a01007387 */ /* 0x0009e20000100a00 */
[----:B------:R-:W2:Y:S03]  /*f500*/  LDC R14, c[0x0][0x230] ;  /* 0x00008c00ff0e7b82 */ /* 0x000ea60000000800 */
[----:B------:R4:W-:Y:S01]  /*f510*/  LDGSTS.E [R246+0x41880], desc[UR60][R10.64], !P6 ;  /* 0x418800000af67fae */ /* 0x0009e2000f12187c */
[----:B---3--:R-:W-:-:S03]  /*f520*/  IMAD.WIDE R12, R0, 0x4, R232 ;  /* 0x00000004000c7825 */ /* 0x008fc600078e02e8 */
[----:B------:R3:W-:Y:S04]  /*f530*/  STL.64 [R1+0xac0], R8 ;  /* 0x000ac00801007387 */ /* 0x0007e80000100a00 */
[----:B------:R3:W-:Y:S04]  /*f540*/  LDGSTS.E [R246+0x41900], desc[UR60][R8.64], !P6 ;  /* 0x4190000008f67fae */ /* 0x0007e8000f12187c */
[----:B------:R1:W-:Y:S01]  /*f550*/  STL.64 [R1+0xab8], R6 ;  /* 0x000ab80601007387 */ /* 0x0003e20000100a00 */
[----:B----4-:R-:W-:-:S03]  /*f560*/  IMAD.WIDE R10, R0, 0x4, R236 ;  /* 0x00000004000a7825 */ /* 0x010fc600078e02ec */
[----:B------:R1:W-:Y:S01]  /*f570*/  LDGSTS.E [R246+0x41980], desc[UR60][R6.64], !P6 ;  /* 0x4198000006f67fae */ /* 0x0003e2000f12187c */
[----:B------:R-:W-:Y:S01]  /*f580*/  ISETP.GE.U32.AND P6, PT, R2, 0x7fffff68, PT ;  /* 0x7fffff680200780c */ /* 0x000fe20003fc6070 */
[----:B---3--:R-:W-:Y:S02]  /*f590*/  IMAD.WIDE R8, R0, 0x4, R240 ;  /* 0x0000000400087825 */ /* 0x008fe400078e02f0 */
[----:B------:R3:W-:Y:S02]  /*f5a0*/  STL.64 [R1+0xa50], R12 ;  /* 0x000a500c01007387 */ /* 0x0007e40000100a00 */
[----:B------:R-:W-:Y:S02]  /*f5b0*/  IMAD R2, R222, 0x14, RZ ;  /* 0x00000014de027824 */ /* 0x000fe400078e02ff */
[----:B------:R3:W-:Y:S01]  /*f5c0*/  LDGSTS.E [R246+0x42000], desc[UR60][R12.64], !P1 ;  /* 0x420000000cf67fae */ /* 0x0007e2000c92187c */
[----:B-1----:R-:W-:-:S03]  /*f5d0*/  IMAD.WIDE R6, R0, 0x4, R4 ;  /* 0x0000000400067825 */ /* 0x002fc600078e0204 */
[----:B------:R1:W-:Y:S01]  /*f5e0*/  STL.64 [R1+0xa48], R10 ;  /* 0x000a480a01007387 */ /* 0x0003e20000100a00 */
[----:B------:R-:W-:-:S03]  /*f5f0*/  VIADD R0, R3, 0xffffffe3 ;  /* 0xffffffe303007836 */ /* 0x000fc60000000000 */
[----:B------:R1:W-:Y:S01]  /*f600*/  LDGSTS.E [R246+0x42080], desc[UR60][R10.64], !P1 ;  /* 0x420800000af67fae */ /* 0x0003e2000c92187c */
[----:B------:R-:W4:Y:S03]  /*f610*/  LDC R3, c[0x0][0x230] ;  /* 0x00008c00ff037b82 */ /* 0x000f260000000800 */
[----:B------:R2:W-:Y:S01]  /*f620*/  STL.64 [R1+0xa40], R8 ;  /* 0x000a400801007387 */ /* 0x0005e20000100a00 */
[----:B---3--:R-:W-:-:S03]  /*f630*/  IMAD.WIDE R12, R2, 0x4, R232 ;  /* 0x00000004020c7825 */ /* 0x008fc600078e02e8 */
[----:B------:R2:W-:Y:S04]  /*f640*/  LDGSTS.E [R246+0x42100], desc[UR60][R8.64], !P1 ;  /* 0x4210000008f67fae */ /* 0x0005e8000c92187c */
[----:B------:R3:W-:Y:S01]  /*f650*/  STL.64 [R1+0xa38], R6 ;  /* 0x000a380601007387 */ /* 0x0007e20000100a00 */
[----:B-1----:R-:W-:-:S03]  /*f660*/  IMAD.WIDE R10, R2, 0x4, R236 ;  /* 0x00000004020a7825 */ /* 0x002fc600078e02ec */
[----:B------:R3:W-:Y:S01]  /*f670*/  LDGSTS.E [R246+0x42180], desc[UR60][R6.64], !P1 ;  /* 0x4218000006f67fae */ /* 0x0007e2000c92187c */
[----:B------:R-:W-:Y:S01]  /*f680*/  ISETP.GE.U32.AND P1, PT, R0, 0x7fffff64, PT ;  /* 0x7fffff640000780c */ /* 0x000fe20003f26070 */
[----:B--2---:R-:W-:Y:S02]  /*f690*/  IMAD.WIDE R8, R2, 0x4, R240 ;  /* 0x0000000402087825 */ /* 0x004fe400078e02f0 */
[----:B------:R1:W-:Y:S02]  /*f6a0*/  STL.64 [R1+0x9d0], R12 ;  /* 0x0009d00c01007387 */ /* 0x0003e40000100a00 */
[----:B------:R-:W-:Y:S02]  /*f6b0*/  IMAD R0, R222, 0x18, RZ ;  /* 0x00000018de007824 */ /* 0x000fe400078e02ff */
[----:B------:R1:W-:Y:S01]  /*f6c0*/  LDGSTS.E [R246+0x42800], desc[UR60][R12.64], !P4 ;  /* 0x428000000cf67fae */ /* 0x0003e2000e12187c */
[----:B---3--:R-:W-:-:S03]  /*f6d0*/  IMAD.WIDE R6, R2, 0x4, R4 ;  /* 0x0000000402067825 */ /* 0x008fc600078e0204 */
[----:B------:R2:W-:Y:S01]  /*f6e0*/  STL.64 [R1+0x9c8], R10 ;  /* 0x0009c80a01007387 */ /* 0x0005e20000100a00 */
[----:B------:R-:W-:-:S03]  /*f6f0*/  VIADD R2, R15, 0xffffffdf ;  /* 0xffffffdf0f027836 */ /* 0x000fc60000000000 */
[----:B------:R2:W-:Y:S01]  /*f700*/  LDGSTS.E [R246+0x42880], desc[UR60][R10.64], !P4 ;  /* 0x428800000af67fae */ /* 0x0005e2000e12187c */
[----:B------:R-:W3:Y:S01]  /*f710*/  LDC R15, c[0x0][0x230] ;  /* 0x00008c00ff0f7b82 */ /* 0x000ee20000000800 */
[C---:B-1----:R-:W-:Y:S02]  /*f720*/  IMAD.WIDE R12, R0.reuse, 0x4, R232 ;  /* 0x00000004000c7825 */ /* 0x042fe400078e02e8 */
[----:B------:R1:W-:Y:S04]  /*f730*/  STL.64 [R1+0x9c0], R8 ;  /* 0x0009c00801007387 */ /* 0x0003e80000100a00 */
[----:B------:R1:W-:Y:S01]  /*f740*/  LDGSTS.E [R246+0x42900], desc[UR60][R8.64], !P4 ;  /* 0x4290000008f67fae */ /* 0x0003e2000e12187c */
[----:B--2---:R-:W-:-:S03]  /*f750*/  IMAD.WIDE R10, R0, 0x4, R236 ;  /* 0x00000004000a7825 */ /* 0x004fc600078e02ec */
[----:B------:R2:W-:Y:S04]  /*f760*/  STL.64 [R1+0x9b8], R6 ;  /* 0x0009b80601007387 */ /* 0x0005e80000100a00 */
[----:B------:R2:W-:Y:S01]  /*f770*/  LDGSTS.E [R246+0x42980], desc[UR60][R6.64], !P4 ;  /* 0x4298000006f67fae */ /* 0x0005e2000e12187c */
[----:B------:R-:W-:Y:S01]  /*f780*/  ISETP.GE.U32.AND P4, PT, R2, 0x7fffff60, PT ;  /* 0x7fffff600200780c */ /* 0x000fe20003f86070 */
[----:B------:R-:W-:Y:S02]  /*f790*/  IMAD R2, R222, 0x1c, RZ ;  /* 0x0000001cde027824 */ /* 0x000fe400078e02ff */
[C---:B-1----:R-:W-:Y:S01]  /*f7a0*/  IMAD.WIDE R8, R0.reuse, 0x4, R240 ;  /* 0x0000000400087825 */ /* 0x042fe200078e02f0 */
[----:B------:R1:W-:Y:S04]  /*f7b0*/  STL.64 [R1+0x950], R12 ;  /* 0x0009500c01007387 */ /* 0x0003e80000100a00 */
[----:B------:R1:W-:Y:S01]  /*f7c0*/  LDGSTS.E [R246+0x43000], desc[UR60][R12.64], !P6 ;  /* 0x430000000cf67fae */ /* 0x0003e2000f12187c */
[----:B--2---:R-:W-:-:S03]  /*f7d0*/  IMAD.WIDE R6, R0, 0x4, R4 ;  /* 0x0000000400067825 */ /* 0x004fc600078e0204 */
[----:B------:R2:W-:Y:S01]  /*f7e0*/  STL.64 [R1+0x948], R10 ;  /* 0x0009480a01007387 */ /* 0x0005e20000100a00 */
[----:B------:R-:W-:-:S03]  /*f7f0*/  VIADD R0, R14, 0xffffffdb ;  /* 0xffffffdb0e007836 */ /* 0x000fc60000000000 */
[----:B------:R2:W-:Y:S01]  /*f800*/  LDGSTS.E [R246+0x43080], desc[UR60][R10.64], !P6 ;  /* 0x430800000af67fae */ /* 0x0005e2000f12187c */
[----:B------:R-:W3:Y:S03]  /*f810*/  LDC R14, c[0x0][0x230] ;  /* 0x00008c00ff0e7b82 */ /* 0x000ee60000000800 */
[----:B------:R4:W-:Y:S01]  /*f820*/  STL.64 [R1+0x940], R8 ;  /* 0x0009400801007387 */ /* 0x0009e20000100a00 */
[----:B-1----:R-:W-:-:S03]  /*f830*/  IMAD.WIDE R12, R2, 0x4, R232 ;  /* 0x00000004020c7825 */ /* 0x002fc600078e02e8 */
[----:B------:R4:W-:Y:S04]  /*f840*/  LDGSTS.E [R246+0x43100], desc[UR60][R8.64], !P6 ;  /* 0x4310000008f67fae */ /* 0x0009e8000f12187c */
[----:B------:R1:W-:Y:S01]  /*f850*/  STL.64 [R1+0x938], R6 ;  /* 0x0009380601007387 */ /* 0x0003e20000100a00 */
[----:B--2---:R-:W-:-:S03]  /*f860*/  IMAD.WIDE R10, R2, 0x4, R236 ;  /* 0x00000004020a7825 */ /* 0x004fc600078e02ec */
[----:B------:R1:W-:Y:S01]  /*f870*/  LDGSTS.E [R246+0x43180], desc[UR60][R6.64], !P6 ;  /* 0x4318000006f67fae */ /* 0x0003e2000f12187c */
[----:B------:R-:W-:Y:S01]  /*f880*/  ISETP.GE.U32.AND P6, PT, R0, 0x7fffff5c, PT ;  /* 0x7fffff5c0000780c */ /* 0x000fe20003fc6070 */
[----:B----4-:R-:W-:Y:S01]  /*f890*/  IMAD.WIDE R8, R2, 0x4, R240 ;  /* 0x0000000402087825 */ /* 0x010fe200078e02f0 */
[----:B------:R-:W-:Y:S01]  /*f8a0*/  SHF.L.U32 R0, R222, 0x5, RZ ;  /* 0x00000005de007819 */ /* 0x000fe200000006ff */
[----:B------:R2:W-:Y:S04]  /*f8b0*/  STL.64 [R1+0x8d0], R12 ;  /* 0x0008d00c01007387 */ /* 0x0005e80000100a00 */
[----:B------:R2:W-:Y:S01]  /*f8c0*/  LDGSTS.E [R246+0x43800], desc[UR60][R12.64], !P1 ;  /* 0x438000000cf67fae */ /* 0x0005e2000c92187c */
[----:B-1----:R-:W-:-:S03]  /*f8d0*/  IMAD.WIDE R6, R2, 0x4, R4 ;  /* 0x0000000402067825 */ /* 0x002fc600078e0204 */
[----:B------:R1:W-:Y:S01]  /*f8e0*/  STL.64 [R1+0x8c8], R10 ;  /* 0x0008c80a01007387 */ /* 0x0003e20000100a00 */
[----:B------:R-:W-:Y:S02]  /*f8f0*/  VIADD R2, R3, 0xffffffd7 ;  /* 0xffffffd703027836 */ /* 0x000fe40000000000 */
[----:B------:R-:W4:Y:S01]  /*f900*/  LDC R3, c[0x0][0x230] ;  /* 0x00008c00ff037b82 */ /* 0x000f220000000800 */
[----:B------:R1:W-:Y:S04]  /*f910*/  LDGSTS.E [R246+0x43880], desc[UR60][R10.64], !P1 ;  /* 0x438800000af67fae */ /* 0x0003e8000c92187c */
[----:B------:R3:W-:Y:S01]  /*f920*/  STL.64 [R1+0x8c0], R8 ;  /* 0x0008c00801007387 */ /* 0x0007e20000100a00 */
[----:B--2---:R-:W-:-:S03]  /*f930*/  IMAD.WIDE R12, R0, 0x4, R232 ;  /* 0x00000004000c7825 */ /* 0x004fc600078e02e8 */
[----:B------:R3:W-:Y:S04]  /*f940*/  LDGSTS.E [R246+0x43900], desc[UR60][R8.64], !P1 ;  /* 0x4390000008f67fae */ /* 0x0007e8000c92187c */
[----:B------:R2:W-:Y:S01]  /*f950*/  STL.64 [R1+0x8b8], R6 ;  /* 0x0008b80601007387 */ /* 0x0005e20000100a00 */
[----:B-1----:R-:W-:-:S03]  /*f960*/  IMAD.WIDE R10, R0, 0x4, R236 ;  /* 0x00000004000a7825 */ /* 0x002fc600078e02ec */
[----:B------:R2:W-:Y:S01]  /*f970*/  LDGSTS.E [R246+0x43980], desc[UR60][R6.64], !P1 ;  /* 0x4398000006f67fae */ /* 0x0005e2000c92187c */
[----:B------:R-:W-:Y:S01]  /*f980*/  ISETP.GE.U32.AND P1, PT, R2, 0x7fffff58, PT ;  /* 0x7fffff580200780c */ /* 0x000fe20003f26070 */
[----:B---3--:R-:W-:Y:S02]  /*f990*/  IMAD.WIDE R8, R0, 0x4, R240 ;  /* 0x0000000400087825 */ /* 0x008fe400078e02f0 */
[----:B------:R1:W-:Y:S02]  /*f9a0*/  STL.64 [R1+0x850], R12 ;  /* 0x0008500c01007387 */ /* 0x0003e40000100a00 */
[----:B------:R-:W-:Y:S02]  /*f9b0*/  IMAD R2, R222, 0x24, RZ ;  /* 0x00000024de027824 */ /* 0x000fe400078e02ff */
[----:B------:R1:W-:Y:S01]  /*f9c0*/  LDGSTS.E [R246+0x44000], desc[UR60][R12.64], !P4 ;  /* 0x440000000cf67fae */ /* 0x0003e2000e12187c */
[----:B--2---:R-:W-:-:S03]  /*f9d0*/  IMAD.WIDE R6, R0, 0x4, R4 ;  /* 0x0000000400067825 */ /* 0x004fc600078e0204 */
        /* <DEDUP_REMOVED lines=27> */
[----:B----4-:R-:W-:Y:S02]  /*fb90*/  IMAD.WIDE R8, R0, 0x4, R240 ;  /* 0x0000000400087825 */ /* 0x010fe400078e02f0 */
[----:B------:R2:W-:Y:S02]  /*fba0*/  STL.64 [R1+0x750], R12 ;  /* 0x0007500c01007387 */ /* 0x0005e40000100a00 */
[----:B------:R-:W-:Y:S02]  /*fbb0*/  IMAD R2, R222, 0x2c, RZ ;  /* 0x0000002cde027824 */ /* 0x000fe400078e02ff */
[----:B------:R2:W-:Y:S01]  /*fbc0*/  LDGSTS.E [R246+0x45000], desc[UR60][R12.64], !P1 ;  /* 0x450000000cf67fae */ /* 0x0005e2000c92187c */
[----:B-1----:R-:W-:Y:S01]  /*fbd0*/  IMAD.WIDE R6, R0, 0x4, R4 ;  /* 0x0000000400067825 */ /* 0x002fe200078e0204 */
[----:B------:R-:W-:-:S02]  /*fbe0*/  IADD3 R0, R3, -0x35, RZ ;  /* 0xffffffcb03007810 */ /* 0x000fc40007ffe0ff */
[----:B------:R1:W-:Y:S01]  /*fbf0*/  STL.64 [R1+0x748], R10 ;  /* 0x0007480a01007387 */ /* 0x0003e20000100a00 */
[----:B------:R-:W4:Y:S03]  /*fc00*/  LDC R3, c[0x0][0x230] ;  /* 0x00008c00ff037b82 */ /* 0x000f260000000800 */
        /* <DEDUP_REMOVED lines=60> */
[----:B--2---:R-:W-:Y:S01]  /*ffd0*/  IMAD.WIDE R6, R0, 0x4, R4 ;  /* 0x0000000400067825 */ /* 0x004fe200078e0204 */
[----:B------:R-:W-:-:S02]  /*ffe0*/  IADD3 R0, R15, -0x45, RZ ;  /* 0xffffffbb0f007810 */ /* 0x000fc40007ffe0ff */
[----:B------:R2:W-:Y:S01]  /*fff0*/  STL.64 [R1+0x548], R10 ;  /* 0x0005480a01007387 */ /* 0x0005e20000100a00 */
[----:B------:R-:W3:Y:S03]  /*10000*/  LDC R15, c[0x0][0x230] ;  /* 0x00008c00ff0f7b82 */ /* 0x000ee60000000800 */
[----:B------:R2:W-:Y:S01]  /*10010*/  LDGSTS.E [R246+0x47080], desc[UR60][R10.64], !P4 ;  /* 0x470800000af67fae */ /* 0x0005e2000e12187c */
[----:B-1----:R-:W-:-:S03]  /*10020*/  IMAD.WIDE R12, R2, 0x4, R232 ;  /* 0x00000004020c7825 */ /* 0x002fc600078e02e8 */
[----:B------:R1:W-:Y:S04]  /*10030*/  STL.64 [R1+0x540], R8 ;  /* 0x0005400801007387 */ /* 0x0003e80000100a00 */
[----:B------:R1:W-:Y:S01]  /*10040*/  LDGSTS.E [R246+0x47100], desc[UR60][R8.64], !P4 ;  /* 0x4710000008f67fae */ /* 0x0003e2000e12187c */
[----:B--2---:R-:W-:-:S03]  /*10050*/  IMAD.WIDE R10, R2, 0x4, R236 ;  /* 0x00000004020a7825 */ /* 0x004fc600078e02ec */
[----:B------:R2:W-:Y:S04]  /*10060*/  STL.64 [R1+0x538], R6 ;  /* 0x0005380601007387 */ /* 0x0005e80000100a00 */
[----:B------:R2:W-:Y:S01]  /*10070*/  LDGSTS.E [R246+0x47180], desc[UR60][R6.64], !P4 ;  /* 0x4718000006f67fae */ /* 0x0005e2000e12187c */
[----:B------:R-:W-:Y:S01]  /*10080*/  ISETP.GE.U32.AND P4, PT, R0, 0x7fffff3c, PT ;  /* 0x7fffff3c0000780c */ /* 0x000fe20003f86070 */
[----:B-1----:R-:W-:Y:S02]  /*10090*/  IMAD.WIDE R8, R2, 0x4, R240 ;  /* 0x0000000402087825 */ /* 0x002fe400078e02f0 */
[----:B------:R1:W-:Y:S02]  /*100a0*/  STL.64 [R1+0x4d0], R12 ;  /* 0x0004d00c01007387 */ /* 0x0003e40000100a00 */
[----:B------:R-:W-:-:S02]  /*100b0*/  IMAD.SHL.U32 R0, R222, 0x40, RZ ;  /* 0x00000040de007824 */ /* 0x000fc400078e00ff */
        /* <DEDUP_REMOVED lines=8> */
[----:B------:R1:W-:Y:S04]  /*10140*/  LDGSTS.E [R246+0x47900], desc[UR60][R8.64], !P6 ;  /* 0x4790000008f67fae */ /* 0x0003e8000f12187c */
[----:B------:R4:W-:Y:S01]  /*10150*/  STL.64 [R1+0x4b8], R6 ;  /* 0x0004b80601007387 */ /* 0x0009e20000100a00 */
[----:B--2---:R-:W-:-:S03]  /*10160*/  IMAD.WIDE R10, R0, 0x4, R236 ;  /* 0x00000004000a7825 */ /* 0x004fc600078e02ec */
[----:B------:R4:W-:Y:S01]  /*10170*/  LDGSTS.E [R246+0x47980], desc[UR60][R6.64], !P6 ;  /* 0x4798000006f67fae */ /* 0x0009e2000f12187c */
[----:B------:R-:W-:Y:S01]  /*10180*/  ISETP.GE.U32.AND P6, PT, R2, 0x7fffff38, PT ;  /* 0x7fffff380200780c */ /* 0x000fe20003fc6070 */
[----:B-1----:R-:W-:Y:S02]  /*10190*/  IMAD.WIDE R8, R0, 0x4, R240 ;  /* 0x0000000400087825 */ /* 0x002fe400078e02f0 */
[----:B------:R1:W-:Y:S02]  /*101a0*/  STL.64 [R1+0x450], R12 ;  /* 0x0004500c01007387 */ /* 0x0003e40000100a00 */
[----:B------:R-:W-:Y:S02]  /*101b0*/  IMAD R2, R222, 0x44, RZ ;  /* 0x00000044de027824 */ /* 0x000fe400078e02ff */
[----:B------:R1:W-:Y:S01]  /*101c0*/  LDGSTS.E [R246+0x48000], desc[UR60][R12.64], !P1 ;  /* 0x480000000cf67fae */ /* 0x0003e2000c92187c */
[----:B----4-:R-:W-:-:S03]  /*101d0*/  IMAD.WIDE R6, R0, 0x4, R4 ;  /* 0x0000000400067825 */ /* 0x010fc600078e0204 */
[----:B------:R2:W-:Y:S01]  /*101e0*/  STL.64 [R1+0x448], R10 ;  /* 0x0004480a01007387 */ /* 0x0005e20000100a00 */
[----:B------:R-:W-:-:S03]  /*101f0*/  VIADD R0, R3, 0xffffffb3 ;  /* 0xffffffb303007836 */ /* 0x000fc60000000000 */
[----:B------:R2:W-:Y:S01]  /*10200*/  LDGSTS.E [R246+0x48080], desc[UR60][R10.64], !P1 ;  /* 0x480800000af67fae */ /* 0x0005e2000c92187c */
[----:B------:R-:W4:Y:S03]  /*10210*/  LDC R3, c[0x0][0x230] ;  /* 0x00008c00ff037b82 */ /* 0x000f260000000800 */
[----:B------:R3:W-:Y:S01]  /*10220*/  STL.64 [R1+0x440], R8 ;  /* 0x0004400801007387 */ /* 0x0007e20000100a00 */
[----:B-1----:R-:W-:-:S03]  /*10230*/  IMAD.WIDE R12, R2, 0x4, R232 ;  /* 0x00000004020c7825 */ /* 0x002fc600078e02e8 */
[----:B------:R3:W-:Y:S04]  /*10240*/  LDGSTS.E [R246+0x48100], desc[UR60][R8.64], !P1 ;  /* 0x4810000008f67fae */ /* 0x0007e8000c92187c */
[----:B------:R1:W-:Y:S01]  /*10250*/  STL.64 [R1+0x438], R6 ;  /* 0x0004380601007387 */ /* 0x0003e20000100a00 */
[----:B--2---:R-:W-:-:S03]  /*10260*/  IMAD.WIDE R10, R2, 0x4, R236 ;  /* 0x00000004020a7825 */ /* 0x004fc600078e02ec */
[----:B------:R1:W-:Y:S01]  /*10270*/  LDGSTS.E [R246+0x48180], desc[UR60][R6.64], !P1 ;  /* 0x4818000006f67fae */ /* 0x0003e2000c92187c */
[----:B------:R-:W-:Y:S01]  /*10280*/  ISETP.GE.U32.AND P1, PT, R0, 0x7fffff34, PT ;  /* 0x7fffff340000780c */ /* 0x000fe20003f26070 */
[----:B---3--:R-:W-:Y:S02]  /*10290*/  IMAD.WIDE R8, R2, 0x4, R240 ;  /* 0x0000000402087825 */ /* 0x008fe400078e02f0 */
[----:B------:R2:W-:Y:S02]  /*102a0*/  STL.64 [R1+0x3d0], R12 ;  /* 0x0003d00c01007387 */ /* 0x0005e40000100a00 */
[----:B------:R-:W-:Y:S02]  /*102b0*/  IMAD R0, R222, 0x48, RZ ;  /* 0x00000048de007824 */ /* 0x000fe400078e02ff */
[----:B------:R2:W-:Y:S01]  /*102c0*/  LDGSTS.E [R246+0x48800], desc[UR60][R12.64], !P4 ;  /* 0x488000000cf67fae */ /* 0x0005e2000e12187c */
[----:B-1----:R-:W-:Y:S01]  /*102d0*/  IMAD.WIDE R6, R2, 0x4, R4 ;  /* 0x0000000402067825 */ /* 0x002fe200078e0204 */
[----:B------:R-:W-:-:S02]  /*102e0*/  IADD3 R2, R15, -0x51, RZ ;  /* 0xffffffaf0f027810 */ /* 0x000fc40007ffe0ff */
[----:B------:R1:W-:Y:S01]  /*102f0*/  STL.64 [R1+0x3c8], R10 ;  /* 0x0003c80a01007387 */ /* 0x0003e20000100a00 */
[----:B------:R-:W3:Y:S03]  /*10300*/  LDC R15, c[0x0][0x230] ;  /* 0x00008c00ff0f7b82 */ /* 0x000ee60000000800 */
[----:B------:R1:W-:Y:S01]  /*10310*/  LDGSTS.E [R246+0x48880], desc[UR60][R10.64], !P4 ;  /* 0x488800000af67fae */ /* 0x0003e2000e12187c */
[----:B--2---:R-:W-:-:S03]  /*10320*/  IMAD.WIDE R12, R0, 0x4, R232 ;  /* 0x00000004000c7825 */ /* 0x004fc600078e02e8 */
[----:B------:R2:W-:Y:S04]  /*10330*/  STL.64 [R1+0x3c0], R8 ;  /* 0x0003c00801007387 */ /* 0x0005e80000100a00 */
[----:B------:R2:W-:Y:S01]  /*10340*/  LDGSTS.E [R246+0x48900], desc[UR60][R8.64], !P4 ;  /* 0x4890000008f67fae */ /* 0x0005e2000e12187c */
[----:B-1----:R-:W-:-:S03]  /*10350*/  IMAD.WIDE R10, R0, 0x4, R236 ;  /* 0x00000004000a7825 */ /* 0x002fc600078e02ec */
[----:B------:R1:W-:Y:S04]  /*10360*/  STL.64 [R1+0x3b8], R6 ;  /* 0x0003b80601007387 */ /* 0x0003e80000100a00 */
[----:B------:R1:W-:Y:S01]  /*10370*/  LDGSTS.E [R246+0x48980], desc[UR60][R6.64], !P4 ;  /* 0x4898000006f67fae */ /* 0x0003e2000e12187c */
[----:B------:R-:W-:Y:S01]  /*10380*/  ISETP.GE.U32.AND P4, PT, R2, 0x7fffff30, PT ;  /* 0x7fffff300200780c */ /* 0x000fe20003f86070 */
[----:B--2---:R-:W-:Y:S02]  /*10390*/  IMAD.WIDE R8, R0, 0x4, R240 ;  /* 0x0000000400087825 */ /* 0x004fe400078e02f0 */
[----:B------:R2:W-:Y:S02]  /*103a0*/  STL.64 [R1+0x350], R12 ;  /* 0x0003500c01007387 */ /* 0x0005e40000100a00 */
[----:B------:R-:W-:-:S02]  /*103b0*/  IMAD R2, R222, 0x4c, RZ ;  /* 0x0000004cde027824 */ /* 0x000fc400078e02ff */
[----:B------:R2:W-:Y:S01]  /*103c0*/  LDGSTS.E [R246+0x49000], desc[UR60][R12.64], !P6 ;  /* 0x490000000cf67fae */ /* 0x0005e2000f12187c */
[----:B-1----:R-:W-:-:S03]  /*103d0*/  IMAD.WIDE R6, R0, 0x4, R4 ;  /* 0x0000000400067825 */ /* 0x002fc600078e0204 */
[----:B------:R1:W-:Y:S01]  /*103e0*/  STL.64 [R1+0x348], R10 ;  /* 0x0003480a01007387 */ /* 0x0003e20000100a00 */
[----:B------:R-:W-:-:S03]  /*103f0*/  VIADD R0, R14, 0xffffffab ;  /* 0xffffffab0e007836 */ /* 0x000fc60000000000 */
[----:B------:R1:W-:Y:S01]  /*10400*/  LDGSTS.E [R246+0x49080], desc[UR60][R10.64], !P6 ;  /* 0x490800000af67fae */ /* 0x0003e2000f12187c */
[----:B------:R-:W3:Y:S01]  /*10410*/  LDC R14, c[0x0][0x230] ;  /* 0x00008c00ff0e7b82 */ /* 0x000ee20000000800 */
[C---:B--2---:R-:W-:Y:S02]  /*10420*/  IMAD.WIDE R12, R2.reuse, 0x4, R232 ;  /* 0x00000004020c7825 */ /* 0x044fe400078e02e8 */
[----:B------:R2:W-:Y:S04]  /*10430*/  STL.64 [R1+0x340], R8 ;  /* 0x0003400801007387 */ /* 0x0005e80000100a00 */
        /* <DEDUP_REMOVED lines=32> */
[----:B------:R2:W-:Y:S01]  /*10640*/  LDGSTS.E [R246+0x4a100], desc[UR60][R8.64], !P4 ;  /* 0x4a10000008f67fae */ /* 0x0005e2000e12187c */
[----:B-1----:R-:W-:-:S03]  /*10650*/  IMAD.WIDE R10, R2, 0x4, R236 ;  /* 0x00000004020a7825 */ /* 0x002fc600078e02ec */
[----:B------:R1:W-:Y:S04]  /*10660*/  STL.64 [R1+0x238], R6 ;  /* 0x0002380601007387 */ /* 0x0003e80000100a00 */
[----:B------:R1:W-:Y:S01]  /*10670*/  LDGSTS.E [R246+0x4a180], desc[UR60][R6.64], !P4 ;  /* 0x4a18000006f67fae */ /* 0x0003e2000e12187c */
[----:B------:R-:W-:Y:S01]  /*10680*/  ISETP.GE.U32.AND P4, PT, R0, 0x7fffff24, PT ;  /* 0x7fffff240000780c */ /* 0x000fe20003f86070 */
[----:B------:R-:W-:Y:S02]  /*10690*/  IMAD R0, R222, 0x58, RZ ;  /* 0x00000058de007824 */ /* 0x000fe400078e02ff */
[C---:B--2---:R-:W-:Y:S01]  /*106a0*/  IMAD.WIDE R8, R2.reuse, 0x4, R240 ;  /* 0x0000000402087825 */ /* 0x044fe200078e02f0 */
[----:B------:R2:W-:Y:S04]  /*106b0*/  STL.64 [R1+0x1d0], R12 ;  /* 0x0001d00c01007387 */ /* 0x0005e80000100a00 */
        /* <DEDUP_REMOVED lines=8> */
[----:B------:R2:W-:Y:S04]  /*10740*/  LDGSTS.E [R246+0x4a900], desc[UR60][R8.64], !P6 ;  /* 0x4a90000008f67fae */ /* 0x0005e8000f12187c */
[----:B------:R4:W-:Y:S01]  /*10750*/  STL.64 [R1+0x1b8], R6 ;  /* 0x0001b80601007387 */ /* 0x0009e20000100a00 */
[----:B-1----:R-:W-:-:S03]  /*10760*/  IMAD.WIDE R10, R0, 0x4, R236 ;  /* 0x00000004000a7825 */ /* 0x002fc600078e02ec */
[----:B------:R4:W-:Y:S01]  /*10770*/  LDGSTS.E [R246+0x4a980], desc[UR60][R6.64], !P6 ;  /* 0x4a98000006f67fae */ /* 0x0009e2000f12187c */
[----:B------:R-:W-:Y:S01]  /*10780*/  ISETP.GE.U32.AND P6, PT, R2, 0x7fffff20, PT ;  /* 0x7fffff200200780c */ /* 0x000fe20003fc6070 */
[----:B------:R-:W-:Y:S02]  /*10790*/  IMAD R2, R222, 0x5c, RZ ;  /* 0x0000005cde027824 */ /* 0x000fe400078e02ff */
[C---:B--2---:R-:W-:Y:S01]  /*107a0*/  IMAD.WIDE R8, R0.reuse, 0x4, R240 ;  /* 0x0000000400087825 */ /* 0x044fe200078e02f0 */
[----:B------:R1:W-:Y:S04]  /*107b0*/  STL.64 [R1+0x150], R12 ;  /* 0x0001500c01007387 */ /* 0x0003e80000100a00 */
[----:B------:R1:W-:Y:S01]  /*107c0*/  LDGSTS.E [R246+0x4b000], desc[UR60][R12.64], !P1 ;  /* 0x4b0000000cf67fae */ /* 0x0003e2000c92187c */
[----:B----4-:R-:W-:-:S03]  /*107d0*/  IMAD.WIDE R6, R0, 0x4, R4 ;  /* 0x0000000400067825 */ /* 0x010fc600078e0204 */
[----:B------:R2:W-:Y:S01]  /*107e0*/  STL.64 [R1+0x148], R10 ;  /* 0x0001480a01007387 */ /* 0x0005e20000100a00 */
[----:B------:R-:W-:-:S03]  /*107f0*/  VIADD R0, R3, 0xffffff9b ;  /* 0xffffff9b03007836 */ /* 0x000fc60000000000 */
[----:B------:R2:W-:Y:S01]  /*10800*/  LDGSTS.E [R246+0x4b080], desc[UR60][R10.64], !P1 ;  /* 0x4b0800000af67fae */ /* 0x0005e2000c92187c */
[----:B------:R-:W4:Y:S01]  /*10810*/  LDC R3, c[0x0][0x230] ;  /* 0x00008c00ff037b82 */ /* 0x000f220000000800 */
[C---:B-1----:R-:W-:Y:S02]  /*10820*/  IMAD.WIDE R12, R2.reuse, 0x4, R232 ;  /* 0x00000004020c7825 */ /* 0x042fe400078e02e8 */
[----:B------:R1:W-:Y:S04]  /*10830*/  STL.64 [R1+0x140], R8 ;  /* 0x0001400801007387 */ /* 0x0003e80000100a00 */
[----:B------:R1:W-:Y:S01]  /*10840*/  LDGSTS.E [R246+0x4b100], desc[UR60][R8.64], !P1 ;  /* 0x4b10000008f67fae */ /* 0x0003e2000c92187c */
[----:B--2---:R-:W-:-:S03]  /*10850*/  IMAD.WIDE R10, R2, 0x4, R236 ;  /* 0x00000004020a7825 */ /* 0x004fc600078e02ec */
[----:B------:R2:W-:Y:S04]  /*10860*/  STL.64 [R1+0x138], R6 ;  /* 0x0001380601007387 */ /* 0x0005e80000100a00 */
[----:B------:R2:W-:Y:S01]  /*10870*/  LDGSTS.E [R246+0x4b180], desc[UR60][R6.64], !P1 ;  /* 0x4b18000006f67fae */ /* 0x0005e2000c92187c */
[----:B-1----:R-:W-:-:S03]  /*10880*/  IMAD.WIDE R8, R2, 0x4, R240 ;  /* 0x0000000402087825 */ /* 0x002fc600078e02f0 */
[----:B------:R1:W-:Y:S01]  /*10890*/  LDGSTS.E [R246+0x4b800], desc[UR60][R12.64], !P4 ;  /* 0x4b8000000cf67fae */ /* 0x0003e2000e12187c */
[----:B------:R-:W-:Y:S01]  /*108a0*/  ISETP.GE.U32.AND P1, PT, R0, 0x7fffff1c, PT ;  /* 0x7fffff1c0000780c */ /* 0x000fe20003f26070 */
[----:B------:R-:W-:Y:S02]  /*108b0*/  IMAD R0, R222, 0x60, RZ ;  /* 0x00000060de007824 */ /* 0x000fe400078e02ff */
[----:B------:R1:W-:Y:S01]  /*108c0*/  LDGSTS.E [R246+0x4b880], desc[UR60][R10.64], !P4 ;  /* 0x4b8800000af67fae */ /* 0x0003e2000e12187c */
[----:B--2---:R-:W-:-:S03]  /*108d0*/  IMAD.WIDE R6, R2, 0x4, R4 ;  /* 0x0000000402067825 */ /* 0x004fc600078e0204 */
[----:B------:R2:W-:Y:S01]  /*108e0*/  LDGSTS.E [R246+0x4b900], desc[UR60][R8.64], !P4 ;  /* 0x4b90000008f67fae */ /* 0x0005e2000e12187c */
[----:B---3--:R-:W-:-:S03]  /*108f0*/  VIADD R2, R15, 0xffffff97 ;  /* 0xffffff970f027836 */ /* 0x008fc60000000000 */
[----:B------:R3:W-:Y:S02]  /*10900*/  LDGSTS.E [R246+0x4b980], desc[UR60][R6.64], !P4 ;  /* 0x4b98000006f67fae */ /* 0x0007e4000e12187c */
[----:B------:R-:W-:Y:S02]  /*10910*/  ISETP.GE.U32.AND P4, PT, R2, 0x7fffff18, PT ;  /* 0x7fffff180200780c */ /* 0x000fe40003f86070 */
[----:B------:R1:W-:Y:S01]  /*10920*/  STL.64 [R1+0xd0], R12 ;  /* 0x0000d00c01007387 */ /* 0x0003e20000100a00 */
[----:B------:R-:W4:Y:S03]  /*10930*/  LDC R2, c[0x0][0x230] ;  /* 0x00008c00ff027b82 */ /* 0x000f260000000800 */
[----:B------:R2:W-:Y:S04]  /*10940*/  STL.64 [R1+0xc8], R10 ;  /* 0x0000c80a01007387 */ /* 0x0005e80000100a00 */
[----:B------:R3:W-:Y:S01]  /*10950*/  STL.64 [R1+0xc0], R8 ;  /* 0x0000c00801007387 */ /* 0x0007e20000100a00 */
[----:B-1----:R-:W-:-:S03]  /*10960*/  IMAD.WIDE R12, R0, 0x4, R232 ;  /* 0x00000004000c7825 */ /* 0x002fc600078e02e8 */
[----:B------:R1:W-:Y:S01]  /*10970*/  STL.64 [R1+0xb8], R6 ;  /* 0x0000b80601007387 */ /* 0x0003e20000100a00 */
[----:B--2---:R-:W-:-:S03]  /*10980*/  IMAD.WIDE R10, R0, 0x4, R236 ;  /* 0x00000004000a7825 */ /* 0x004fc600078e02ec */
[----:B------:R2:W-:Y:S01]  /*10990*/  LDGSTS.E [R246+0x4c000], desc[UR60][R12.64], !P6 ;  /* 0x4c0000000cf67fae */ /* 0x0005e2000f12187c */
[----:B---3--:R-:W-:-:S03]  /*109a0*/  IMAD.WIDE R8, R0, 0x4, R240 ;  /* 0x0000000400087825 */ /* 0x008fc600078e02f0 */
[----:B------:R3:W-:Y:S01]  /*109b0*/  LDGSTS.E [R246+0x4c080], desc[UR60][R10.64], !P6 ;  /* 0x4c0800000af67fae */ /* 0x0007e2000f12187c */
[----:B-1----:R-:W-:-:S03]  /*109c0*/  IMAD.WIDE R6, R0, 0x4, R4 ;  /* 0x0000000400067825 */ /* 0x002fc600078e0204 */
[----:B------:R1:W-:Y:S01]  /*109d0*/  LDGSTS.E [R246+0x4c100], desc[UR60][R8.64], !P6 ;  /* 0x4c10000008f67fae */ /* 0x0003e2000f12187c */
[----:B------:R-:W-:-:S03]  /*109e0*/  VIADD R0, R14, 0xffffff93 ;  /* 0xffffff930e007836 */ /* 0x000fc60000000000 */
[----:B------:R1:W-:Y:S01]  /*109f0*/  LDGSTS.E [R246+0x4c180], desc[UR60][R6.64], !P6 ;  /* 0x4c18000006f67fae */ /* 0x0003e2000f12187c */
[----:B------:R-:W-:Y:S01]  /*10a00*/  IMAD R20, R222, 0x64, RZ ;  /* 0x00000064de147824 */ /* 0x000fe200078e02ff */
[----:B------:R-:W-:Y:S02]  /*10a10*/  ISETP.GE.U32.AND P6, PT, R0, 0x7fffff14, PT ;  /* 0x7fffff140000780c */ /* 0x000fe40003fc6070 */
[----:B----4-:R-:W-:Y:S02]  /*10a20*/  IADD3 R0, R3, -0x71, RZ ;  /* 0xffffff8f03007810 */ /* 0x010fe40007ffe0ff */
[----:B------:R-:W4:Y:S01]  /*10a30*/  LDC R3, c[0x0][0x230] ;  /* 0x00008c00ff037b82 */ /* 0x000f220000000800 */
[----:B------:R-:W-:-:S04]  /*10a40*/  IMAD.WIDE R14, R20, 0x4, R232 ;  /* 0x00000004140e7825 */ /* 0x000fc800078e02e8 */
[C---:B------:R-:W-:Y:S01]  /*10a50*/  IMAD.WIDE R16, R20.reuse, 0x4, R236 ;  /* 0x0000000414107825 */ /* 0x040fe200078e02ec */
[----:B------:R-:W-:Y:S03]  /*10a60*/  LDGSTS.E [R246+0x4c800], desc[UR60][R14.64], !P1 ;  /* 0x4c8000000ef67fae */ /* 0x000fe6000c92187c */
[C---:B------:R-:W-:Y:S01]  /*10a70*/  IMAD.WIDE R18, R20.reuse, 0x4, R240 ;  /* 0x0000000414127825 */ /* 0x040fe200078e02f0 */
[----:B------:R-:W-:Y:S03]  /*10a80*/  LDGSTS.E [R246+0x4c880], desc[UR60][R16.64], !P1 ;  /* 0x4c88000010f67fae */ /* 0x000fe6000c92187c */
[----:B------:R-:W-:Y:S01]  /*10a90*/  IMAD.WIDE R20, R20, 0x4, R4 ;  /* 0x0000000414147825 */ /* 0x000fe200078e0204 */
[----:B------:R-:W-:Y:S03]  /*10aa0*/  LDGSTS.E [R246+0x4c900], desc[UR60][R18.64], !P1 ;  /* 0x4c90000012f67fae */ /* 0x000fe6000c92187c */
[----:B------:R-:W-:Y:S01]  /*10ab0*/  IMAD.WIDE R22, R28, 0x4, R232 ;  /* 0x000000041c167825 */ /* 0x000fe200078e02e8 */
[----:B------:R-:W-:Y:S01]  /*10ac0*/  LDGSTS.E [R246+0x4c980], desc[UR60][R20.64], !P1 ;  /* 0x4c98000014f67fae */ /* 0x000fe2000c92187c */
[----:B------:R-:W-:-:S02]  /*10ad0*/  ISETP.GE.U32.AND P1, PT, R0, 0x7fffff10, PT ;  /* 0x7fffff100000780c */ /* 0x000fc40003f26070 */
[----:B------:R-:W-:Y:S01]  /*10ae0*/  IMAD.WIDE R28, R28, 0x4, R4 ;  /* 0x000000041c1c7825 */ /* 0x000fe200078e0204 */
[----:B------:R-:W-:Y:S03]  /*10af0*/  LDGSTS.E [R246+0x4d000], desc[UR60][R22.64], !P4 ;  /* 0x4d00000016f67fae */ /* 0x000fe6000e12187c */
[----:B------:R-:W-:Y:S01]  /*10b00*/  VIADD R0, R2, 0xffffff8b ;  /* 0xffffff8b02007836 */ /* 0x000fe20000000000 */
[----:B------:R-:W-:Y:S01]  /*10b10*/  LDGSTS.E [R246+0x4d080], desc[UR60][R24.64], !P4 ;  /* 0x4d08000018f67fae */ /* 0x000fe2000e12187c */
[----:B------:R-:W2:Y:S01]  /*10b20*/  LDC R2, c[0x0][0x230] ;  /* 0x00008c00ff027b82 */ /* 0x000ea20000000800 */
[C---:B------:R-:W-:Y:S02]  /*10b30*/  IMAD.WIDE R32, R36.reuse, 0x4, R236 ;  /* 0x0000000424207825 */ /* 0x040fe400078e02ec */
[----:B------:R-:W-:Y:S02]  /*10b40*/  LDGSTS.E [R246+0x4d100], desc[UR60][R26.64], !P4 ;  /* 0x4d1000001af67fae */ /* 0x000fe4000e12187c */
[----:B------:R-:W-:-:S02]  /*10b50*/  IMAD.WIDE R34, R36, 0x4, R240 ;  /* 0x0000000424227825 */ /* 0x000fc400078e02f0 */
[----:B------:R-:W-:Y:S01]  /*10b60*/  LDGSTS.E [R246+0x4d180], desc[UR60][R28.64], !P4 ;  /* 0x4d1800001cf67fae */ /* 0x000fe2000e12187c */
[----:B------:R-:W-:Y:S01]  /*10b70*/  ISETP.GE.U32.AND P4, PT, R0, 0x7fffff0c, PT ;  /* 0x7fffff0c0000780c */ /* 0x000fe20003f86070 */
[----:B------:R-:W-:Y:S02]  /*10b80*/  IMAD.WIDE R36, R36, 0x4, R4 ;  /* 0x0000000424247825 */ /* 0x000fe400078e0204 */
[----:B------:R-:W-:Y:S02]  /*10b90*/  LDGSTS.E [R246+0x4d800], desc[UR60][R30.64], !P6 ;  /* 0x4d8000001ef67fae */ /* 0x000fe4000f12187c */
[----:B------:R-:W-:Y:S02]  /*10ba0*/  VIADD R0, R38, 0xffffff87 ;  /* 0xffffff8726007836 */ /* 0x000fe40000000000 */
[----:B------:R-:W-:Y:S04]  /*10bb0*/  LDGSTS.E [R246+0x4d880], desc[UR60][R32.64], !P6 ;  /* 0x4d88000020f67fae */ /* 0x000fe8000f12187c */
[----:B------:R-:W-:Y:S04]  /*10bc0*/  LDGSTS.E [R246+0x4d900], desc[UR60][R34.64], !P6 ;  /* 0x4d90000022f67fae */ /* 0x000fe8000f12187c */
[----:B------:R-:W-:Y:S01]  /*10bd0*/  LDGSTS.E [R246+0x4d980], desc[UR60][R36.64], !P6 ;  /* 0x4d98000024f67fae */ /* 0x000fe2000f12187c */
[----:B------:R-:W-:Y:S01]  /*10be0*/  ISETP.GE.U32.AND P6, PT, R0, 0x7fffff08, PT ;  /* 0x7fffff080000780c */ /* 0x000fe20003fc6070 */
[----:B----4-:R-:W-:-:S02]  /*10bf0*/  VIADD R0, R3, 0xffffff83 ;  /* 0xffffff8303007836 */ /* 0x010fc40000000000 */
[----:B------:R-:W4:Y:S01]  /*10c00*/  LDC R3, c[0x0][0x230] ;  /* 0x00008c00ff037b82 */ /* 0x000f220000000800 */
[----:B------:R3:W-:Y:S01]  /*10c10*/  STL.64 [R1+0x50], R12 ;  /* 0x0000500c01007387 */ /* 0x0007e20000100a00 */
[----:B------:R-:W-:-:S03]  /*10c20*/  IMAD.WIDE R38, R44, 0x4, R232 ;  /* 0x000000042c267825 */ /* 0x000fc600078e02e8 */
[----:B------:R1:W-:Y:S01]  /*10c30*/  STL.64 [R1+0x48], R10 ;  /* 0x0000480a01007387 */ /* 0x0003e20000100a00 */
[----:B------:R-:W-:-:S03]  /*10c40*/  IMAD.WIDE R40, R44, 0x4, R236 ;  /* 0x000000042c287825 */ /* 0x000fc600078e02ec */
[----:B------:R1:W-:Y:S01]  /*10c50*/  STL.64 [R1+0x40], R8 ;  /* 0x0000400801007387 */ /* 0x0003e20000100a00 */
[----:B------:R-:W-:-:S03]  /*10c60*/  IMAD.WIDE R42, R44, 0x4, R240 ;  /* 0x000000042c2a7825 */ /* 0x000fc600078e02f0 */
[----:B------:R1:W-:Y:S01]  /*10c70*/  STL.64 [R1+0x38], R6 ;  /* 0x0000380601007387 */ /* 0x0003e20000100a00 */
[----:B------:R-:W-:-:S03]  /*10c80*/  IMAD.WIDE R44, R44, 0x4, R4 ;  /* 0x000000042c2c7825 */ /* 0x000fc600078e0204 */
[----:B------:R-:W-:Y:S01]  /*10c90*/  STL.64 [R1+0x5910], R14 ;  /* 0x0059100e01007387 */ /* 0x000fe20000100a00 */
[----:B------:R-:W-:-:S03]  /*10ca0*/  IMAD.WIDE R46, R52, 0x4, R232 ;  /* 0x00000004342e7825 */ /* 0x000fc600078e02e8 */
[----:B------:R-:W-:Y:S01]  /*10cb0*/  STL.64 [R1+0x5918], R16 ;  /* 0x0059181001007387 */ /* 0x000fe20000100a00 */
[----:B------:R-:W-:-:S03]  /*10cc0*/  IMAD.WIDE R48, R52, 0x4, R236 ;  /* 0x0000000434307825 */ /* 0x000fc600078e02ec */
[----:B------:R-:W-:Y:S01]  /*10cd0*/  STL.64 [R1+0x5920], R18 ;  /* 0x0059201201007387 */ /* 0x000fe20000100a00 */
[----:B------:R-:W-:-:S03]  /*10ce0*/  IMAD.WIDE R50, R52, 0x4, R240 ;  /* 0x0000000434327825 */ /* 0x000fc600078e02f0 */
[----:B------:R-:W-:Y:S01]  /*10cf0*/  LDGSTS.E [R246+0x4e000], desc[UR60][R38.64], !P1 ;  /* 0x4e00000026f67fae */ /* 0x000fe2000c92187c */
[----:B------:R-:W-:-:S03]  /*10d00*/  IMAD.WIDE R52, R52, 0x4, R4 ;  /* 0x0000000434347825 */ /* 0x000fc600078e0204 */
[----:B------:R-:W-:Y:S04]  /*10d10*/  STL.64 [R1+0x5928], R20 ;  /* 0x0059281401007387 */ /* 0x000fe80000100a00 */
[----:B------:R-:W-:Y:S04]  /*10d20*/  LDGSTS.E [R246+0x4e080], desc[UR60][R40.64], !P1 ;  /* 0x4e08000028f67fae */ /* 0x000fe8000c92187c */
[----:B------:R-:W-:Y:S04]  /*10d30*/  STL.64 [R1+0x5930], R22 ;  /* 0x0059301601007387 */ /* 0x000fe80000100a00 */
[----:B------:R-:W-:Y:S01]  /*10d40*/  LDGSTS.E [R246+0x4e100], desc[UR60][R42.64], !P1 ;  /* 0x4e1000002af67fae */ /* 0x000fe2000c92187c */
[----:B------:R-:W-:-:S03]  /*10d50*/  IMAD.WIDE R54, R60, 0x4, R232 ;  /* 0x000000043c367825 */ /* 0x000fc600078e02e8 */
[----:B------:R-:W-:Y:S04]  /*10d60*/  STL.64 [R1+0x5938], R24 ;  /* 0x0059381801007387 */ /* 0x000fe80000100a00 */
[----:B------:R-:W-:Y:S01]  /*10d70*/  LDGSTS.E [R246+0x4e180], desc[UR60][R44.64], !P1 ;  /* 0x4e1800002cf67fae */ /* 0x000fe2000c92187c */
[----:B------:R-:W-:Y:S02]  /*10d80*/  ISETP.GE.U32.AND P1, PT, R0, 0x7fffff04, PT ;  /* 0x7fffff040000780c */ /* 0x000fe40003f26070 */
[----:B--2---:R-:W-:Y:S01]  /*10d90*/  IADD3 R0, R2, -0x2, RZ ;  /* 0xfffffffe02007810 */ /* 0x004fe20007ffe0ff */
[----:B------:R-:W-:Y:S01]  /*10da0*/  STL.64 [R1+0x5940], R26 ;  /* 0x0059401a01007387 */ /* 0x000fe20000100a00 */
[C---:B------:R-:W-:Y:S01]  /*10db0*/  IMAD.WIDE R56, R60.reuse, 0x4, R236 ;  /* 0x000000043c387825 */ /* 0x040fe200078e02ec */
[----:B------:R-:W2:Y:S02]  /*10dc0*/  LDC R2, c[0x0][0x230] ;  /* 0x00008c00ff027b82 */ /* 0x000ea40000000800 */
[----:B------:R-:W-:Y:S01]  /*10dd0*/  STL.64 [R1+0x5948], R28 ;  /* 0x0059481c01007387 */ /* 0x000fe20000100a00 */
[----:B------:R-:W-:-:S03]  /*10de0*/  IMAD.WIDE R58, R60, 0x4, R240 ;  /* 0x000000043c3a7825 */ /* 0x000fc600078e02f0 */
[----:B------:R-:W-:Y:S01]  /*10df0*/  LDGSTS.E [R246+0x4e800], desc[UR60][R46.64], !P4 ;  /* 0x4e8000002ef67fae */ /* 0x000fe2000e12187c */
[----:B------:R-:W-:-:S03]  /*10e00*/  IMAD.WIDE R60, R60, 0x4, R4 ;  /* 0x000000043c3c7825 */ /* 0x000fc600078e0204 */
[----:B------:R-:W-:Y:S04]  /*10e10*/  STL.64 [R1+0x5950], R30 ;  /* 0x0059501e01007387 */ /* 0x000fe80000100a00 */
[----:B------:R-:W-:Y:S04]  /*10e20*/  LDGSTS.E [R246+0x4e880], desc[UR60][R48.64], !P4 ;  /* 0x4e88000030f67fae */ /* 0x000fe8000e12187c */
[----:B------:R-:W-:Y:S04]  /*10e30*/  STL.64 [R1+0x5958], R32 ;  /* 0x0059582001007387 */ /* 0x000fe80000100a00 */
[----:B------:R-:W-:Y:S04]  /*10e40*/  LDGSTS.E [R246+0x4e900], desc[UR60][R50.64], !P4 ;  /* 0x4e90000032f67fae */ /* 0x000fe8000e12187c */
[----:B------:R-:W-:Y:S04]  /*10e50*/  STL.64 [R1+0x5960], R34 ;  /* 0x0059602201007387 */ /* 0x000fe80000100a00 */
[----:B------:R-:W-:Y:S01]  /*10e60*/  LDGSTS.E [R246+0x4e980], desc[UR60][R52.64], !P4 ;  /* 0x4e98000034f67fae */ /* 0x000fe2000e12187c */
[----:B------:R-:W-:Y:S01]  /*10e70*/  ISETP.GE.U32.AND P4, PT, R0, 0x7fffff7f, PT ;  /* 0x7fffff7f0000780c */ /* 0x000fe20003f86070 */
[----:B------:R-:W-:-:S02]  /*10e80*/  VIADD R0, R62, 0xfffffffa ;  /* 0xfffffffa3e007836 */ /* 0x000fc40000000000 */
[----:B------:R-:W-:Y:S04]  /*10e90*/  STL.64 [R1+0x5968], R36 ;  /* 0x0059682401007387 */ /* 0x000fe80000100a00 */
[----:B------:R-:W-:Y:S04]  /*10ea0*/  STL.64 [R1+0x5970], R38 ;  /* 0x0059702601007387 */ /* 0x000fe80000100a00 */
[----:B------:R-:W-:Y:S04]  /*10eb0*/  STL.64 [R1+0x5978], R40 ;  /* 0x0059782801007387 */ /* 0x000fe80000100a00 */
[----:B------:R-:W-:Y:S04]  /*10ec0*/  LDGSTS.E [R246+0x4f000], desc[UR60][R54.64], !P6 ;  /* 0x4f00000036f67fae */ /* 0x000fe8000f12187c */
[----:B------:R-:W-:Y:S04]  /*10ed0*/  STL.64 [R1+0x5980], R42 ;  /* 0x0059802a01007387 */ /* 0x000fe80000100a00 */
[----:B------:R-:W-:Y:S04]  /*10ee0*/  LDGSTS.E [R246+0x4f080], desc[UR60][R56.64], !P6 ;  /* 0x4f08000038f67fae */ /* 0x000fe8000f12187c */
[----:B------:R-:W-:Y:S04]  /*10ef0*/  STL.64 [R1+0x5988], R44 ;  /* 0x0059882c01007387 */ /* 0x000fe80000100a00 */
[----:B------:R-:W-:Y:S01]  /*10f00*/  LDGSTS.E [R246+0x4f100], desc[UR60][R58.64], !P6 ;  /* 0x4f1000003af67fae */ /* 0x000fe2000f12187c */
[----:B------:R-:W-:-:S03]  /*10f10*/  IMAD.WIDE R62, R68, 0x4, R232 ;  /* 0x00000004443e7825 */ /* 0x000fc600078e02e8 */
[----:B------:R-:W-:Y:S04]  /*10f20*/  STL.64 [R1+0x5990], R46 ;  /* 0x0059902e01007387 */ /* 0x000fe80000100a00 */
[----:B------:R-:W-:Y:S01]  /*10f30*/  LDGSTS.E [R246+0x4f180], desc[UR60][R60.64], !P6 ;  /* 0x4f1800003cf67fae */ /* 0x000fe2000f12187c */
[----:B------:R-:W-:Y:S01]  /*10f40*/  ISETP.GE.U32.AND P6, PT, R0, 0x7fffff7b, PT ;  /* 0x7fffff7b0000780c */ /* 0x000fe20003fc6070 */
[----:B----4-:R-:W-:Y:S02]  /*10f50*/  VIADD R0, R3, 0xfffffff6 ;  /* 0xfffffff603007836 */ /* 0x010fe40000000000 */
[----:B------:R-:W-:Y:S01]  /*10f60*/  STL.64 [R1+0x5998], R48 ;  /* 0x0059983001007387 */ /* 0x000fe20000100a00 */
[----:B------:R-:W-:Y:S01]  /*10f70*/  LOP3.LUT R3, R247, 0x20, RZ, 0x3c, !PT ;  /* 0x00000020f7037812 */ /* 0x000fe200078e3cff */
[----:B------:R-:W-:-:S02]  /*10f80*/  IMAD.WIDE R64, R68, 0x4, R236 ;  /* 0x0000000444407825 */ /* 0x000fc400078e02ec */
[----:B------:R-:W-:Y:S02]  /*10f90*/  STL.64 [R1+0x59a0], R50 ;  /* 0x0059a03201007387 */ /* 0x000fe40000100a00 */
[C---:B------:R-:W-:Y:S02]  /*10fa0*/  IMAD.WIDE R66, R68.reuse, 0x4, R240 ;  /* 0x0000000444427825 */ /* 0x040fe400078e02f0 */
[----:B------:R-:W-:Y:S02]  /*10fb0*/  STL.64 [R1+0x59a8], R52 ;  /* 0x0059a83401007387 */ /* 0x000fe40000100a00 */
[----:B------:R-:W-:Y:S02]  /*10fc0*/  IMAD.WIDE R68, R68, 0x4, R4 ;  /* 0x0000000444447825 */ /* 0x000fe400078e0204 */
[----:B------:R-:W-:Y:S04]  /*10fd0*/  STL.64 [R1+0x59b0], R54 ;  /* 0x0059b03601007387 */ /* 0x000fe80000100a00 */
[----:B------:R-:W-:Y:S01]  /*10fe0*/  STL.64 [R1+0x59b8], R56 ;  /* 0x0059b83801007387 */ /* 0x000fe20000100a00 */
[----:B------:R-:W-:-:S03]  /*10ff0*/  VIADD R3, R3, UR5 ;  /* 0x0000000503037c36 */ /* 0x000fc60008000000 */
[----:B------:R-:W-:Y:S01]  /*11000*/  STL.64 [R1+0x59c0], R58 ;  /* 0x0059c03a01007387 */ /* 0x000fe20000100a00 */
[----:B---3--:R-:W-:-:S03]  /*11010*/  IMAD.WIDE R12, R222, 0x4, R232 ;  /* 0x00000004de0c7825 */ /* 0x008fc600078e02e8 */
[----:B------:R-:W-:Y:S01]  /*11020*/  STL.64 [R1+0x59c8], R60 ;  /* 0x0059c83c01007387 */ /* 0x000fe20000100a00 */
[----:B-1----:R-:W-:-:S03]  /*11030*/  IMAD.WIDE R10, R222, 0x4, R236 ;  /* 0x00000004de0a7825 */ /* 0x002fc600078e02ec */
[----:B------:R-:W-:Y:S01]  /*11040*/  LDGSTS.E [R246+0x4f800], desc[UR60][R62.64], !P1 ;  /* 0x4f8000003ef67fae */ /* 0x000fe2000c92187c */
[----:B------:R-:W-:-:S03]  /*11050*/  IMAD.WIDE R8, R222, 0x4, R240 ;  /* 0x00000004de087825 */ /* 0x000fc600078e02f0 */
[----:B------:R-:W-:Y:S01]  /*11060*/  STL.64 [R1+0x59d0], R62 ;  /* 0x0059d03e01007387 */ /* 0x000fe20000100a00 */
[----:B------:R-:W-:-:S03]  /*11070*/  IMAD.WIDE R6, R222, 0x4, R4 ;  /* 0x00000004de067825 */ /* 0x000fc600078e0204 */
[----:B------:R-:W-:Y:S04]  /*11080*/  LDGSTS.E [R246+0x4f880], desc[UR60][R64.64], !P1 ;  /* 0x4f88000040f67fae */ /* 0x000fe8000c92187c */
[----:B------:R-:W-:Y:S04]  /*11090*/  STL.64 [R1+0x59d8], R64 ;  /* 0x0059d84001007387 */ /* 0x000fe80000100a00 */
[----:B------:R-:W-:Y:S04]  /*110a0*/  LDGSTS.E [R246+0x4f900], desc[UR60][R66.64], !P1 ;  /* 0x4f90000042f67fae */ /* 0x000fe8000c92187c */
[----:B------:R-:W-:Y:S04]  /*110b0*/  STL.64 [R1+0x59e0], R66 ;  /* 0x0059e04201007387 */ /* 0x000fe80000100a00 */
[----:B------:R-:W-:Y:S01]  /*110c0*/  LDGSTS.E [R246+0x4f980], desc[UR60][R68.64], !P1 ;  /* 0x4f98000044f67fae */ /* 0x000fe2000c92187c */
[----:B------:R-:W-:Y:S01]  /*110d0*/  ISETP.GE.U32.AND P1, PT, R0, 0x7fffff77, PT ;  /* 0x7fffff770000780c */ /* 0x000fe20003f26070 */
[----:B------:R-:W-:-:S02]  /*110e0*/  IMAD R0, R222, 0x5, RZ ;  /* 0x00000005de007824 */ /* 0x000fc400078e02ff */
[----:B------:R-:W-:Y:S04]  /*110f0*/  STL.64 [R1+0x59e8], R68 ;  /* 0x0059e84401007387 */ /* 0x000fe80000100a00 */
[----:B------:R-:W-:Y:S04]  /*11100*/  STL [R1+0x5880], R246 ;  /* 0x005880f601007387 */ /* 0x000fe80000100800 */
[----:B------:R1:W-:Y:S04]  /*11110*/  STL.64 [R1+0xc30], R12 ;  /* 0x000c300c01007387 */ /* 0x0003e80000100a00 */
[----:B------:R1:W-:Y:S04]  /*11120*/  LDGSTS.E [R3+0x40200], desc[UR60][R12.64], !P4 ;  /* 0x402000000c037fae */ /* 0x0003e8000e12187c */
[----:B------:R3:W-:Y:S04]  /*11130*/  STL.64 [R1+0xc28], R10 ;  /* 0x000c280a01007387 */ /* 0x0007e80000100a00 */
[----:B------:R3:W-:Y:S01]  /*11140*/  LDGSTS.E [R3+0x40280], desc[UR60][R10.64], !P4 ;  /* 0x402800000a037fae */ /* 0x0007e2000e12187c */
[----:B--2---:R-:W-:-:S03]  /*11150*/  IADD3 R2, R2, -0xe, RZ ;  /* 0xfffffff202027810 */ /* 0x004fc60007ffe0ff */
[----:B------:R2:W-:Y:S01]  /*11160*/  STL.64 [R1+0xc20], R8 ;  /* 0x000c200801007387 */ /* 0x0005e20000100a00 */
[----:B-1----:R-:W-:-:S03]  /*11170*/  IMAD.WIDE R12, R0, 0x4, R232 ;  /* 0x00000004000c7825 */ /* 0x002fc600078e02e8 */
[----:B------:R2:W-:Y:S04]  /*11180*/  LDGSTS.E [R3+0x40300], desc[UR60][R8.64], !P4 ;  /* 0x4030000008037fae */ /* 0x0005e8000e12187c */
[----:B------:R1:W-:Y:S01]  /*11190*/  STL.64 [R1+0xc18], R6 ;  /* 0x000c180601007387 */ /* 0x0003e20000100a00 */
[----:B---3--:R-:W-:-:S03]  /*111a0*/  IMAD.WIDE R10, R0, 0x4, R236 ;  /* 0x00000004000a7825 */ /* 0x008fc600078e02ec */
[----:B------:R1:W-:Y:S01]  /*111b0*/  LDGSTS.E [R3+0x40380], desc[UR60][R6.64], !P4 ;  /* 0x4038000006037fae */ /* 0x0003e2000e12187c */
[----:B--2---:R-:W-:Y:S01]  /*111c0*/  IMAD.WIDE R8, R0, 0x4, R240 ;  /* 0x0000000400087825 */ /* 0x004fe200078e02f0 */
[----:B------:R-:W-:Y:S02]  /*111d0*/  ISETP.GE.U32.AND P4, PT, R2, 0x7fffff73, PT ;  /* 0x7fffff730200780c */ /* 0x000fe40003f86070 */
[----:B------:R2:W-:Y:S01]  /*111e0*/  LDGSTS.E [R3+0x40a00], desc[UR60][R12.64], !P6 ;  /* 0x40a000000c037fae */ /* 0x0005e2000f12187c */
[----:B-1----:R-:W-:-:S03]  /*111f0*/  IMAD.WIDE R6, R0, 0x4, R4 ;  /* 0x0000000400067825 */ /* 0x002fc600078e0204 */
[----:B------:R2:W-:Y:S01]  /*11200*/  STL.64 [R1+0xbb0], R12 ;  /* 0x000bb00c01007387 */ /* 0x0005e20000100a00 */
[----:B------:R-:W-:-:S03]  /*11210*/  VIADD R0, R70, 0xffffffee ;  /* 0xffffffee46007836 */ /* 0x000fc60000000000 */
[----:B------:R1:W-:Y:S01]  /*11220*/  LDGSTS.E [R3+0x40a80], desc[UR60][R10.64], !P6 ;  /* 0x40a800000a037fae */ /* 0x0003e2000f12187c */
[----:B------:R-:W3:Y:S01]  /*11230*/  LDC R70, c[0x0][0x230] ;  /* 0x00008c00ff467b82 */ /* 0x000ee20000000800 */
[----:B------:R-:W-:Y:S02]  /*11240*/  IMAD R2, R222, 0x9, RZ ;  /* 0x00000009de027824 */ /* 0x000fe400078e02ff */
        /* <DEDUP_REMOVED lines=8> */
[----:B------:R-:W-:-:S02]  /*112d0*/  IMAD R0, R222, 0xd, RZ ;  /* 0x0000000dde007824 */ /* 0x000fc400078e02ff */
[C---:B----4-:R-:W-:Y:S01]  /*112e0*/  IMAD.WIDE R8, R2.reuse, 0x4, R240 ;  /* 0x0000000402087825 */ /* 0x050fe200078e02f0 */
[----:B------:R1:W-:Y:S04]  /*112f0*/  STL.64 [R1+0xb30], R12 ;  /* 0x000b300c01007387 */ /* 0x0003e80000100a00 */
[----:B------:R1:W-:Y:S01]  /*11300*/  LDGSTS.E [R3+0x41200], desc[UR60][R12.64], !P1 ;  /* 0x412000000c037fae */ /* 0x0003e2000c92187c */
[----:B--2---:R-:W-:-:S03]  /*11310*/  IMAD.WIDE R6, R2, 0x4, R4 ;  /* 0x0000000402067825 */ /* 0x004fc600078e0204 */
        /* <DEDUP_REMOVED lines=14> */
[----:B------:R1:W-:Y:S01]  /*11400*/  LDGSTS.E [R3+0x41a00], desc[UR60][R12.64], !P4 ;  /* 0x41a000000c037fae */ /* 0x0003e2000e12187c */
[----:B--2---:R-:W-:-:S03]  /*11410*/  IMAD.WIDE R6, R0, 0x4, R4 ;  /* 0x0000000400067825 */ /* 0x004fc600078e0204 */
        /* <DEDUP_REMOVED lines=10> */
[----:B---3--:R-:W-:Y:S01]  /*114c0*/  IMAD.WIDE R8, R2, 0x4, R240 ;  /* 0x0000000402087825 */ /* 0x008fe200078e02f0 */
[----:B------:R-:W-:Y:S02]  /*114d0*/  ISETP.GE.U32.AND P4, PT, R0, 0x7fffff67, PT ;  /* 0x7fffff670000780c */ /* 0x000fe40003f86070 */
[----:B------:R2:W-:Y:S01]  /*114e0*/  LDGSTS.E [R3+0x42200], desc[UR60][R12.64], !P6 ;  /* 0x422000000c037fae */ /* 0x0005e2000f12187c */
[----:B-1----:R-:W-:Y:S01]  /*114f0*/  IMAD.WIDE R6, R2, 0x4, R4 ;  /* 0x0000000402067825 */ /* 0x002fe200078e0204 */
[----:B------:R-:W-:Y:S02]  /*11500*/  IADD3 R2, R70, -0x1e, RZ ;  /* 0xffffffe246027810 */ /* 0x000fe40007ffe0ff */
[----:B------:R2:W-:Y:S01]  /*11510*/  STL.64 [R1+0xa30], R12 ;  /* 0x000a300c01007387 */ /* 0x0005e20000100a00 */
[----:B------:R-:W1:Y:S01]  /*11520*/  LDC R70, c[0x0][0x230] ;  /* 0x00008c00ff467b82 */ /* 0x000e620000000800 */
[----:B------:R-:W-:-:S02]  /*11530*/  IMAD R0, R222, 0x15, RZ ;  /* 0x00000015de007824 */ /* 0x000fc400078e02ff */
[----:B------:R3:W-:Y:S04]  /*11540*/  LDGSTS.E [R3+0x42280], desc[UR60][R10.64], !P6 ;  /* 0x422800000a037fae */ /* 0x0007e8000f12187c */
[----:B------:R3:W-:Y:S04]  /*11550*/  STL.64 [R1+0xa28], R10 ;  /* 0x000a280a01007387 */ /* 0x0007e80000100a00 */
[----:B------:R4:W-:Y:S01]  /*11560*/  LDGSTS.E [R3+0x42300], desc[UR60][R8.64], !P6 ;  /* 0x4230000008037fae */ /* 0x0009e2000f12187c */
[----:B--2---:R-:W-:-:S03]  /*11570*/  IMAD.WIDE R12, R0, 0x4, R232 ;  /* 0x00000004000c7825 */ /* 0x004fc600078e02e8 */
[----:B------:R4:W-:Y:S04]  /*11580*/  STL.64 [R1+0xa20], R8 ;  /* 0x000a200801007387 */ /* 0x0009e80000100a00 */
[----:B------:R2:W-:Y:S01]  /*11590*/  LDGSTS.E [R3+0x42380], desc[UR60][R6.64], !P6 ;  /* 0x4238000006037fae */ /* 0x0005e2000f12187c */
[----:B------:R-:W-:Y:S01]  /*115a0*/  ISETP.GE.U32.AND P6, PT, R2, 0x7fffff63, PT ;  /* 0x7fffff630200780c */ /* 0x000fe20003fc6070 */
[----:B---3--:R-:W-:Y:S02]  /*115b0*/  IMAD.WIDE R10, R0, 0x4, R236 ;  /* 0x00000004000a7825 */ /* 0x008fe400078e02ec */
        /* <DEDUP_REMOVED lines=10> */
[C---:B---3--:R-:W-:Y:S02]  /*11660*/  IMAD.WIDE R12, R2.reuse, 0x4, R232 ;  /* 0x00000004020c7825 */ /* 0x048fe400078e02e8 */
        /* <DEDUP_REMOVED lines=19> */
[----:B--2---:R-:W-:-:S03]  /*117a0*/  IMAD.WIDE R10, R0, 0x4, R236 ;  /* 0x00000004000a7825 */ /* 0x004fc600078e02ec */
[----:B------:R3:W-:Y:S01]  /*117b0*/  LDGSTS.E [R3+0x43380], desc[UR60][R6.64], !P4 ;  /* 0x4338000006037fae */ /* 0x0007e2000e12187c */
[----:B-1----:R-:W-:Y:S01]  /*117c0*/  IMAD.WIDE R8, R0, 0x4, R240 ;  /* 0x0000000400087825 */ /* 0x002fe200078e02f0 */
[----:B------:R-:W-:Y:S02]  /*117d0*/  ISETP.GE.U32.AND P4, PT, R2, 0x7fffff5b, PT ;  /* 0x7fffff5b0200780c */ /* 0x000fe40003f86070 */
[----:B------:R1:W-:Y:S01]  /*117e0*/  LDGSTS.E [R3+0x43a00], desc[UR60][R12.64], !P6 ;  /* 0x43a000000c037fae */ /* 0x0003e2000f12187c */
[----:B---3--:R-:W-:-:S03]  /*117f0*/  IMAD.WIDE R6, R0, 0x4, R4 ;  /* 0x0000000400067825 */ /* 0x008fc600078e0204 */
[----:B------:R1:W-:Y:S01]  /*11800*/  STL.64 [R1+0x8b0], R12 ;  /* 0x0008b00c01007387 */ /* 0x0003e20000100a00 */
[----:B------:R-:W-:-:S03]  /*11810*/  VIADD R0, R70, 0xffffffd6 ;  /* 0xffffffd646007836 */ /* 0x000fc60000000000 */
[----:B------:R2:W-:Y:S01]  /*11820*/  LDGSTS.E [R3+0x43a80], desc[UR60][R10.64], !P6 ;  /* 0x43a800000a037fae */ /* 0x0005e2000f12187c */
[----:B------:R-:W3:Y:S01]  /*11830*/  LDC R70, c[0x0][0x230] ;  /* 0x00008c00ff467b82 */ /* 0x000ee20000000800 */
[----:B------:R-:W-:Y:S02]  /*11840*/  IMAD R2, R222, 0x21, RZ ;  /* 0x00000021de027824 */ /* 0x000fe400078e02ff */
        /* <DEDUP_REMOVED lines=9> */
[C---:B----4-:R-:W-:Y:S01]  /*118e0*/  IMAD.WIDE R8, R2.reuse, 0x4, R240 ;  /* 0x0000000402087825 */ /* 0x050fe200078e02f0 */
[----:B------:R2:W-:Y:S04]  /*118f0*/  STL.64 [R1+0x830], R12 ;  /* 0x0008300c01007387 */ /* 0x0005e80000100a00 */
[----:B------:R2:W-:Y:S01]  /*11900*/  LDGSTS.E [R3+0x44200], desc[UR60][R12.64], !P1 ;  /* 0x442000000c037fae */ /* 0x0005e2000c92187c */
[----:B-1----:R-:W-:Y:S01]  /*11910*/  IMAD.WIDE R6, R2, 0x4, R4 ;  /* 0x0000000402067825 */ /* 0x002fe200078e0204 */
[----:B------:R-:W-:Y:S02]  /*11920*/  IADD3 R2, R71, -0x2e, RZ ;  /* 0xffffffd247027810 */ /* 0x000fe40007ffe0ff */
[----:B------:R1:W-:Y:S01]  /*11930*/  STL.64 [R1+0x828], R10 ;  /* 0x0008280a01007387 */ /* 0x0003e20000100a00 */
[----:B------:R-:W4:Y:S03]  /*11940*/  LDC R71, c[0x0][0x230] ;  /* 0x00008c00ff477b82 */ /* 0x000f260000000800 */
        /* <DEDUP_REMOVED lines=23> */
[----:B---3--:R-:W-:Y:S01]  /*11ac0*/  IMAD.WIDE R8, R2, 0x4, R240 ;  /* 0x0000000402087825 */ /* 0x008fe200078e02f0 */
[----:B------:R-:W-:Y:S02]  /*11ad0*/  ISETP.GE.U32.AND P4, PT, R0, 0x7fffff4f, PT ;  /* 0x7fffff4f0000780c */ /* 0x000fe40003f86070 */
[----:B------:R1:W-:Y:S01]  /*11ae0*/  LDGSTS.E [R3+0x45200], desc[UR60][R12.64], !P6 ;  /* 0x452000000c037fae */ /* 0x0003e2000f12187c */
[----:B--2---:R-:W-:-:S03]  /*11af0*/  IMAD.WIDE R6, R2, 0x4, R4 ;  /* 0x0000000402067825 */ /* 0x004fc600078e0204 */
        /* <DEDUP_REMOVED lines=17> */
[----:B-1----:R-:W-:-:S03]  /*11c10*/  IMAD.WIDE R6, R0, 0x4, R4 ;  /* 0x0000000400067825 */ /* 0x002fc600078e0204 */
[----:B------:R1:W-:Y:S01]  /*11c20*/  STL.64 [R1+0x6a8], R10 ;  /* 0x0006a80a01007387 */ /* 0x0003e20000100a00 */
[----:B------:R-:W-:-:S03]  /*11c30*/  VIADD R0, R71, 0xffffffc6 ;  /* 0xffffffc647007836 */ /* 0x000fc60000000000 */
[----:B------:R1:W-:Y:S01]  /*11c40*/  LDGSTS.E [R3+0x45a80], desc[UR60][R10.64], !P1 ;  /* 0x45a800000a037fae */ /* 0x0003e2000c92187c */
[----:B------:R-:W4:Y:S01]  /*11c50*/  LDC R71, c[0x0][0x230] ;  /* 0x00008c00ff477b82 */ /* 0x000f220000000800 */
[C---:B--2---:R-:W-:Y:S02]  /*11c60*/  IMAD.WIDE R12, R2.reuse, 0x4, R232 ;  /* 0x00000004020c7825 */ /* 0x044fe400078e02e8 */
        /* <DEDUP_REMOVED lines=10> */
[----:B-1----:R-:W-:Y:S01]  /*11d10*/  IMAD.WIDE R6, R2, 0x4, R4 ;  /* 0x0000000402067825 */ /* 0x002fe200078e0204 */
[----:B------:R-:W-:Y:S02]  /*11d20*/  IADD3 R2, R72, -0x3e, RZ ;  /* 0xffffffc248027810 */ /* 0x000fe40007ffe0ff */
        /* <DEDUP_REMOVED lines=60> */
[----:B--2---:R-:W-:Y:S01]  /*120f0*/  IMAD.WIDE R6, R2, 0x4, R4 ;  /* 0x0000000402067825 */ /* 0x004fe200078e0204 */
[----:B------:R-:W-:Y:S02]  /*12100*/  IADD3 R2, R70, -0x4e, RZ ;  /* 0xffffffb246027810 */ /* 0x000fe40007ffe0ff */
[----:B------:R1:W-:Y:S01]  /*12110*/  STL.64 [R1+0x430], R12 ;  /* 0x0004300c01007387 */ /* 0x0003e20000100a00 */
[----:B------:R-:W2:Y:S01]  /*12120*/  LDC R70, c[0x0][0x230] ;  /* 0x00008c00ff467b82 */ /* 0x000ea20000000800 */
[----:B------:R-:W-:-:S02]  /*12130*/  IMAD R0, R222, 0x45, RZ ;  /* 0x00000045de007824 */ /* 0x000fc400078e02ff */
[----:B------:R3:W-:Y:S04]  /*12140*/  LDGSTS.E [R3+0x48280], desc[UR60][R10.64], !P6 ;  /* 0x482800000a037fae */ /* 0x0007e8000f12187c */
[----:B------:R3:W-:Y:S04]  /*12150*/  STL.64 [R1+0x428], R10 ;  /* 0x0004280a01007387 */ /* 0x0007e80000100a00 */
[----:B------:R4:W-:Y:S01]  /*12160*/  LDGSTS.E [R3+0x48300], desc[UR60][R8.64], !P6 ;  /* 0x4830000008037fae */ /* 0x0009e2000f12187c */
[----:B-1----:R-:W-:-:S03]  /*12170*/  IMAD.WIDE R12, R0, 0x4, R232 ;  /* 0x00000004000c7825 */ /* 0x002fc600078e02e8 */
        /* <DEDUP_REMOVED lines=14> */
[C---:B---3--:R-:W-:Y:S02]  /*12260*/  IMAD.WIDE R12, R2.reuse, 0x4, R232 ;  /* 0x00000004020c7825 */ /* 0x048fe400078e02e8 */
        /* <DEDUP_REMOVED lines=39> */
[----:B------:R-:W-:Y:S02]  /*124e0*/  LDGSTS.E [R3+0x4a200], desc[UR60][R12.64], !P1 ;  /* 0x4a2000000c037fae */ /* 0x000fe4000c92187c */
[----:B------:R-:W-:-:S02]  /*124f0*/  IMAD R0, R222, 0x55, RZ ;  /* 0x00000055de007824 */ /* 0x000fc400078e02ff */
[----:B------:R-:W-:Y:S01]  /*12500*/  STL.64 [R1+0x230], R12 ;  /* 0x0002300c01007387 */ /* 0x000fe20000100a00 */
[----:B--2---:R-:W-:Y:S01]  /*12510*/  IMAD.WIDE R6, R2, 0x4, R4 ;  /* 0x0000000402067825 */ /* 0x004fe200078e0204 */
[----:B----4-:R-:W-:Y:S02]  /*12520*/  IADD3 R2, R71, -0x5e, RZ ;  /* 0xffffffa247027810 */ /* 0x010fe40007ffe0ff */
[----:B------:R-:W-:Y:S01]  /*12530*/  LDGSTS.E [R3+0x4a280], desc[UR60][R10.64], !P1 ;  /* 0x4a2800000a037fae */ /* 0x000fe2000c92187c */
[----:B------:R-:W1:Y:S03]  /*12540*/  LDC R71, c[0x0][0x230] ;  /* 0x00008c00ff477b82 */ /* 0x000e660000000800 */
[----:B------:R-:W-:Y:S04]  /*12550*/  STL.64 [R1+0x228], R10 ;  /* 0x0002280a01007387 */ /* 0x000fe80000100a00 */
[----:B------:R-:W-:Y:S01]  /*12560*/  LDGSTS.E [R3+0x4a300], desc[UR60][R8.64], !P1 ;  /* 0x4a30000008037fae */ /* 0x000fe2000c92187c */
[----:B------:R-:W-:-:S03]  /*12570*/  IMAD.WIDE R54, R0, 0x4, R236 ;  /* 0x0000000400367825 */ /* 0x000fc600078e02ec */
[----:B------:R-:W-:Y:S01]  /*12580*/  STL.64 [R1+0x220], R8 ;  /* 0x0002200801007387 */ /* 0x000fe20000100a00 */
[----:B------:R-:W-:-:S03]  /*12590*/  IMAD.WIDE R52, R0, 0x4, R240 ;  /* 0x0000000400347825 */ /* 0x000fc600078e02f0 */
[----:B------:R2:W-:Y:S01]  /*125a0*/  LDGSTS.E [R3+0x4a380], desc[UR60][R6.64], !P1 ;  /* 0x4a38000006037fae */ /* 0x0005e2000c92187c */
[----:B------:R-:W-:Y:S01]  /*125b0*/  ISETP.GE.U32.AND P1, PT, R2, 0x7fffff23, PT ;  /* 0x7fffff230200780c */ /* 0x000fe20003f26070 */
[----:B------:R-:W-:Y:S02]  /*125c0*/  IMAD R2, R222, 0x59, RZ ;  /* 0x00000059de027824 */ /* 0x000fe400078e02ff */
[----:B------:R2:W-:Y:S01]  /*125d0*/  STL.64 [R1+0x218], R6 ;  /* 0x0002180601007387 */ /* 0x0005e20000100a00 */
[----:B------:R-:W-:-:S04]  /*125e0*/  IMAD.WIDE R50, R0, 0x4, R4 ;  /* 0x0000000400327825 */ /* 0x000fc800078e0204 */
[----:B------:R-:W-:-:S04]  /*125f0*/  IMAD.WIDE R20, R2, 0x4, R232 ;  /* 0x0000000402147825 */ /* 0x000fc800078e02e8 */
[----:B--2---:R-:W-:-:S04]  /*12600*/  IMAD.WIDE R6, R0, 0x4, R232 ;  /* 0x0000000400067825 */ /* 0x004fc800078e02e8 */
[----:B------:R-:W-:Y:S01]  /*12610*/  VIADD R0, R72, 0xffffff9e ;  /* 0xffffff9e48007836 */ /* 0x000fe20000000000 */
[----:B------:R2:W-:Y:S01]  /*12620*/  LDGSTS.E [R3+0x4aa00], desc[UR60][R6.64], !P4 ;  /* 0x4aa0000006037fae */ /* 0x0005e2000e12187c */
[----:B------:R-:W4:Y:S01]  /*12630*/  LDC R72, c[0x0][0x230] ;  /* 0x00008c00ff487b82 */ /* 0x000f220000000800 */
[C---:B------:R-:W-:Y:S02]  /*12640*/  IMAD.WIDE R10, R2.reuse, 0x4, R236 ;  /* 0x00000004020a7825 */ /* 0x040fe400078e02ec */
[----:B------:R2:W-:Y:S02]  /*12650*/  STL.64 [R1+0x1b0], R6 ;  /* 0x0001b00601007387 */ /* 0x0005e40000100a00 */
[C---:B------:R-:W-:Y:S02]  /*12660*/  IMAD.WIDE R8, R2.reuse, 0x4, R240 ;  /* 0x0000000402087825 */ /* 0x040fe400078e02f0 */
[----:B------:R-:W-:Y:S04]  /*12670*/  LDGSTS.E [R3+0x4aa80], desc[UR60][R54.64], !P4 ;  /* 0x4aa8000036037fae */ /* 0x000fe8000e12187c */
[----:B------:R-:W-:Y:S01]  /*12680*/  LDGSTS.E [R3+0x4ab00], desc[UR60][R52.64], !P4 ;  /* 0x4ab0000034037fae */ /* 0x000fe2000e12187c */
[----:B--2---:R-:W-:-:S03]  /*12690*/  IMAD.WIDE R6, R2, 0x4, R4 ;  /* 0x0000000402067825 */ /* 0x004fc600078e0204 */
[----:B------:R-:W-:Y:S01]  /*126a0*/  LDGSTS.E [R3+0x4ab80], desc[UR60][R50.64], !P4 ;  /* 0x4ab8000032037fae */ /* 0x000fe2000e12187c */
[----:B---3--:R-:W-:-:S03]  /*126b0*/  VIADD R2, R70, 0xffffff9a ;  /* 0xffffff9a46027836 */ /* 0x008fc60000000000 */
[----:B------:R2:W-:Y:S01]  /*126c0*/  LDGSTS.E [R3+0x4b200], desc[UR60][R20.64], !P6 ;  /* 0x4b20000014037fae */ /* 0x0005e2000f12187c */
[----:B------:R-:W-:-:S03]  /*126d0*/  ISETP.GE.U32.AND P4, PT, R0, 0x7fffff1f, PT ;  /* 0x7fffff1f0000780c */ /* 0x000fc60003f86070 */
[----:B------:R3:W-:Y:S01]  /*126e0*/  LDGSTS.E [R3+0x4b280], desc[UR60][R10.64], !P6 ;  /* 0x4b2800000a037fae */ /* 0x0007e2000f12187c */
[----:B------:R-:W-:-:S03]  /*126f0*/  IMAD R0, R222, 0x5d, RZ ;  /* 0x0000005dde007824 */ /* 0x000fc600078e02ff */
[----:B------:R3:W-:Y:S04]  /*12700*/  LDGSTS.E [R3+0x4b300], desc[UR60][R8.64], !P6 ;  /* 0x4b30000008037fae */ /* 0x0007e8000f12187c */
[----:B------:R3:W-:Y:S01]  /*12710*/  LDGSTS.E [R3+0x4b380], desc[UR60][R6.64], !P6 ;  /* 0x4b38000006037fae */ /* 0x0007e2000f12187c */
[----:B------:R-:W-:Y:S01]  /*12720*/  ISETP.GE.U32.AND P6, PT, R2, 0x7fffff1b, PT ;  /* 0x7fffff1b0200780c */ /* 0x000fe20003fc6070 */
[----:B------:R-:W-:Y:S02]  /*12730*/  IMAD R2, R222, 0x61, RZ ;  /* 0x00000061de027824 */ /* 0x000fe400078e02ff */
[----:B------:R-:W-:-:S04]  /*12740*/  IMAD.WIDE R46, R0, 0x4, R232 ;  /* 0x00000004002e7825 */ /* 0x000fc800078e02e8 */
[C---:B------:R-:W-:Y:S01]  /*12750*/  IMAD.WIDE R44, R0.reuse, 0x4, R236 ;  /* 0x00000004002c7825 */ /* 0x040fe200078e02ec */
[----:B------:R-:W-:Y:S03]  /*12760*/  LDGSTS.E [R3+0x4ba00], desc[UR60][R46.64], !P1 ;  /* 0x4ba000002e037fae */ /* 0x000fe6000c92187c */
[----:B------:R-:W-:Y:S01]  /*12770*/  IMAD.WIDE R42, R0, 0x4, R240 ;  /* 0x00000004002a7825 */ /* 0x000fe200078e02f0 */
[----:B------:R-:W-:Y:S03]  /*12780*/  LDGSTS.E [R3+0x4ba80], desc[UR60][R44.64], !P1 ;  /* 0x4ba800002c037fae */ /* 0x000fe6000c92187c */
[C---:B------:R-:W-:Y:S01]  /*12790*/  IMAD.WIDE R18, R2.reuse, 0x4, R232 ;  /* 0x0000000402127825 */ /* 0x040fe200078e02e8 */
[----:B------:R-:W-:Y:S03]  /*127a0*/  LDGSTS.E [R3+0x4bb00], desc[UR60][R42.64], !P1 ;  /* 0x4bb000002a037fae */ /* 0x000fe6000c92187c */
[----:B------:R-:W-:-:S04]  /*127b0*/  IMAD.WIDE R16, R2, 0x4, R236 ;  /* 0x0000000402107825 */ /* 0x000fc800078e02ec */
[----:B------:R-:W-:-:S04]  /*127c0*/  IMAD.WIDE R14, R2, 0x4, R240 ;  /* 0x00000004020e7825 */ /* 0x000fc800078e02f0 */
[--C-:B------:R-:W-:Y:S02]  /*127d0*/  IMAD.WIDE R12, R2, 0x4, R4.reuse ;  /* 0x00000004020c7825 */ /* 0x100fe400078e0204 */
[----:B------:R-:W2:Y:S02]  /*127e0*/  LDC R2, c[0x0][0x230] ;  /* 0x00008c00ff027b82 */ /* 0x000ea40000000800 */
[----:B------:R-:W-:-:S04]  /*127f0*/  IMAD.WIDE R40, R0, 0x4, R4 ;  /* 0x0000000400287825 */ /* 0x000fc800078e0204 */
[----:B-1----:R-:W-:Y:S01]  /*12800*/  VIADD R0, R71, 0xffffff96 ;  /* 0xffffff9647007836 */ /* 0x002fe20000000000 */
[----:B------:R-:W-:Y:S01]  /*12810*/  LDGSTS.E [R3+0x4bb80], desc[UR60][R40.64], !P1 ;  /* 0x4bb8000028037fae */ /* 0x000fe2000c92187c */
[----:B------:R-:W-:-:S03]  /*12820*/  IMAD.WIDE R70, R76, 0x4, R232 ;  /* 0x000000044c467825 */ /* 0x000fc600078e02e8 */
[----:B------:R-:W-:Y:S01]  /*12830*/  ISETP.GE.U32.AND P1, PT, R0, 0x7fffff17, PT ;  /* 0x7fffff170000780c */ /* 0x000fe20003f26070 */
[----:B------:R-:W-:Y:S01]  /*12840*/  LDGSTS.E [R3+0x4c200], desc[UR60][R18.64], !P4 ;  /* 0x4c20000012037fae */ /* 0x000fe2000e12187c */
[----:B----4-:R-:W-:Y:S01]  /*12850*/  IADD3 R0, R72, -0x6e, RZ ;  /* 0xffffff9248007810 */ /* 0x010fe20007ffe0ff */
[C---:B------:R-:W-:Y:S02]  /*12860*/  IMAD.WIDE R72, R76.reuse, 0x4, R236 ;  /* 0x000000044c487825 */ /* 0x040fe400078e02ec */
[----:B------:R-:W-:Y:S02]  /*12870*/  LDGSTS.E [R3+0x4c280], desc[UR60][R16.64], !P4 ;  /* 0x4c28000010037fae */ /* 0x000fe4000e12187c */
[C---:B------:R-:W-:Y:S02]  /*12880*/  IMAD.WIDE R74, R76.reuse, 0x4, R240 ;  /* 0x000000044c4a7825 */ /* 0x040fe400078e02f0 */
[----:B------:R-:W-:Y:S02]  /*12890*/  LDGSTS.E [R3+0x4c300], desc[UR60][R14.64], !P4 ;  /* 0x4c3000000e037fae */ /* 0x000fe4000e12187c */
[----:B------:R-:W-:-:S02]  /*128a0*/  IMAD.WIDE R76, R76, 0x4, R4 ;  /* 0x000000044c4c7825 */ /* 0x000fc400078e0204 */
[----:B------:R1:W-:Y:S01]  /*128b0*/  LDGSTS.E [R3+0x4c380], desc[UR60][R12.64], !P4 ;  /* 0x4c3800000c037fae */ /* 0x0003e2000e12187c */
[----:B------:R-:W-:Y:S01]  /*128c0*/  ISETP.GE.U32.AND P4, PT, R0, 0x7fffff13, PT ;  /* 0x7fffff130000780c */ /* 0x000fe20003f86070 */
[----:B------:R-:W-:Y:S02]  /*128d0*/  VIADD R0, R78, 0xffffff8e ;  /* 0xffffff8e4e007836 */ /* 0x000fe40000000000 */
[----:B------:R-:W-:Y:S01]  /*128e0*/  LDGSTS.E [R3+0x4ca00], desc[UR60][R70.64], !P6 ;  /* 0x4ca0000046037fae */ /* 0x000fe2000f12187c */
[----:B------:R-:W-:-:S03]  /*128f0*/  IMAD.WIDE R78, R84, 0x4, R232 ;  /* 0x00000004544e7825 */ /* 0x000fc600078e02e8 */
[----:B------:R-:W-:Y:S01]  /*12900*/  LDGSTS.E [R3+0x4ca80], desc[UR60][R72.64], !P6 ;  /* 0x4ca8000048037fae */ /* 0x000fe2000f12187c */
[----:B------:R-:W-:-:S03]  /*12910*/  IMAD.WIDE R80, R84, 0x4, R236 ;  /* 0x0000000454507825 */ /* 0x000fc600078e02ec */
[----:B------:R-:W-:Y:S01]  /*12920*/  LDGSTS.E [R3+0x4cb00], desc[UR60][R74.64], !P6 ;  /* 0x4cb000004a037fae */ /* 0x000fe2000f12187c */
[----:B------:R-:W-:-:S03]  /*12930*/  IMAD.WIDE R82, R84, 0x4, R240 ;  /* 0x0000000454527825 */ /* 0x000fc600078e02f0 */
        /* <DEDUP_REMOVED lines=9> */
[----:B--2---:R-:W-:-:S02]  /*129d0*/  VIADD R0, R2, 0xffffff86 ;  /* 0xffffff8602007836 */ /* 0x004fc40000000000 */
[----:B------:R-:W-:Y:S01]  /*129e0*/  STL.64 [R1+0x5a50], R54 ;  /* 0x005a503601007387 */ /* 0x000fe20000100a00 */
[----:B------:R-:W2:Y:S03]  /*129f0*/  LDC R2, c[0x0][0x230] ;  /* 0x00008c00ff027b82 */ /* 0x000ea60000000800 */
[----:B------:R-:W-:Y:S01]  /*12a00*/  STL.64 [R1+0x5a58], R52 ;  /* 0x005a583401007387 */ /* 0x000fe20000100a00 */
[----:B------:R-:W-:-:S03]  /*12a10*/  IMAD.WIDE R86, R92, 0x4, R232 ;  /* 0x000000045c567825 */ /* 0x000fc600078e02e8 */
[----:B------:R-:W-:Y:S01]  /*12a20*/  STL.64 [R1+0x5a60], R50 ;  /* 0x005a603201007387 */ /* 0x000fe20000100a00 */
[----:B------:R-:W-:-:S03]  /*12a30*/  IMAD.WIDE R88, R92, 0x4, R236 ;  /* 0x000000045c587825 */ /* 0x000fc600078e02ec */
[----:B------:R-:W-:Y:S01]  /*12a40*/  STL.64 [R1+0x128], R10 ;  /* 0x0001280a01007387 */ /* 0x000fe20000100a00 */
[----:B------:R-:W-:-:S03]  /*12a50*/  IMAD.WIDE R90, R92, 0x4, R240 ;  /* 0x000000045c5a7825 */ /* 0x000fc600078e02f0 */
[----:B------:R-:W-:Y:S01]  /*12a60*/  STL.64 [R1+0x120], R8 ;  /* 0x0001200801007387 */ /* 0x000fe20000100a00 */
        /* <DEDUP_REMOVED lines=9> */
[----:B------:R-:W-:Y:S04]  /*12b00*/  STL.64 [R1+0x5a00], R42 ;  /* 0x005a002a01007387 */ /* 0x000fe80000100a00 */
[----:B------:R-:W-:Y:S04]  /*12b10*/  LDGSTS.E [R3+0x4da00], desc[UR60][R86.64], !P4 ;  /* 0x4da0000056037fae */ /* 0x000fe8000e12187c */
[----:B------:R-:W-:Y:S04]  /*12b20*/  STL.64 [R1+0x5a08], R40 ;  /* 0x005a082801007387 */ /* 0x000fe80000100a00 */
[----:B------:R-:W-:Y:S04]  /*12b30*/  LDGSTS.E [R3+0x4da80], desc[UR60][R88.64], !P4 ;  /* 0x4da8000058037fae */ /* 0x000fe8000e12187c */
[----:B------:R-:W-:Y:S04]  /*12b40*/  STL.64 [R1+0x5a18], R18 ;  /* 0x005a181201007387 */ /* 0x000fe80000100a00 */
[----:B------:R-:W-:Y:S04]  /*12b50*/  LDGSTS.E [R3+0x4db00], desc[UR60][R90.64], !P4 ;  /* 0x4db000005a037fae */ /* 0x000fe8000e12187c */
[----:B------:R-:W-:Y:S04]  /*12b60*/  STL.64 [R1+0x5a20], R16 ;  /* 0x005a201001007387 */ /* 0x000fe80000100a00 */
[----:B------:R-:W-:Y:S01]  /*12b70*/  LDGSTS.E [R3+0x4db80], desc[UR60][R92.64], !P4 ;  /* 0x4db800005c037fae */ /* 0x000fe2000e12187c */
[----:B------:R-:W-:-:S02]  /*12b80*/  ISETP.GE.U32.AND P4, PT, R0, 0x7fffff07, PT ;  /* 0x7fffff070000780c */ /* 0x000fc40003f86070 */
[----:B------:R-:W-:Y:S01]  /*12b90*/  IADD3 R0, R102, -0x7e, RZ ;  /* 0xffffff8266007810 */ /* 0x000fe20007ffe0ff */
[----:B------:R-:W-:Y:S01]  /*12ba0*/  STL.64 [R1+0x5a28], R14 ;  /* 0x005a280e01007387 */ /* 0x000fe20000100a00 */
[----:B------:R-:W-:-:S03]  /*12bb0*/  IMAD.WIDE R102, R108, 0x4, R232 ;  /* 0x000000046c667825 */ /* 0x000fc600078e02e8 */
[----:B------:R1:W-:Y:S01]  /*12bc0*/  STL.64 [R1+0x5a30], R12 ;  /* 0x005a300c01007387 */ /* 0x0003e20000100a00 */
[----:B------:R-:W-:-:S03]  /*12bd0*/  IMAD.WIDE R104, R108, 0x4, R236 ;  /* 0x000000046c687825 */ /* 0x000fc600078e02ec */
        /* <DEDUP_REMOVED lines=10> */
[----:B------:R-:W-:-:S02]  /*12c80*/  VIADD R0, R110, 0xfffffffd ;  /* 0xfffffffd6e007836 */ /* 0x000fc40000000000 */
        /* <DEDUP_REMOVED lines=15> */
[----:B--2---:R-:W-:-:S02]  /*12d80*/  VIADD R0, R2, 0xfffffff9 ;  /* 0xfffffff902007836 */ /* 0x004fc40000000000 */
[----:B------:R-:W-:Y:S01]  /*12d90*/  STL.64 [R1+0x5a98], R88 ;  /* 0x005a985801007387 */ /* 0x000fe20000100a00 */
[----:B------:R-:W-:-:S03]  /*12da0*/  IMAD R124, R222, 0x7d, RZ ;  /* 0x0000007dde7c7824 */ /* 0x000fc600078e02ff */
[----:B------:R-:W-:Y:S04]  /*12db0*/  STL.64 [R1+0x5aa0], R90 ;  /* 0x005aa05a01007387 */ /* 0x000fe80000100a00 */
[----:B------:R-:W-:Y:S04]  /*12dc0*/  STL.64 [R1+0x5aa8], R92 ;  /* 0x005aa85c01007387 */ /* 0x000fe80000100a00 */
[----:B------:R-:W-:Y:S04]  /*12dd0*/  LDGSTS.E [R3+0x4f200], desc[UR60][R110.64], !P4 ;  /* 0x4f2000006e037fae */ /* 0x000fe8000e12187c */
[----:B------:R-:W-:Y:S04]  /*12de0*/  STL.64 [R1+0x5ab0], R94 ;  /* 0x005ab05e01007387 */ /* 0x000fe80000100a00 */
[----:B------:R-:W-:Y:S01]  /*12df0*/  LDGSTS.E [R3+0x4f280], desc[UR60][R112.64], !P4 ;  /* 0x4f28000070037fae */ /* 0x000fe2000e12187c */
[----:B------:R-:W-:-:S03]  /*12e00*/  IMAD.WIDE R118, R124, 0x4, R232 ;  /* 0x000000047c767825 */ /* 0x000fc600078e02e8 */
[----:B------:R-:W-:Y:S04]  /*12e10*/  STL.64 [R1+0x5ab8], R96 ;  /* 0x005ab86001007387 */ /* 0x000fe80000100a00 */
[----:B------:R-:W-:Y:S01]  /*12e20*/  LDGSTS.E [R3+0x4f300], desc[UR60][R114.64], !P4 ;  /* 0x4f30000072037fae */ /* 0x000fe2000e12187c */
[----:B------:R-:W-:-:S03]  /*12e30*/  IMAD.WIDE R120, R124, 0x4, R236 ;  /* 0x000000047c787825 */ /* 0x000fc600078e02ec */
[----:B------:R-:W-:Y:S01]  /*12e40*/  STL.64 [R1+0x5ac0], R98 ;  /* 0x005ac06201007387 */ /* 0x000fe20000100a00 */
[----:B------:R-:W-:-:S03]  /*12e50*/  LOP3.LUT R2, R247, 0x40, RZ, 0x3c, !PT ;  /* 0x00000040f7027812 */ /* 0x000fc600078e3cff */
[----:B------:R-:W-:Y:S01]  /*12e60*/  LDGSTS.E [R3+0x4f380], desc[UR60][R116.64], !P4 ;  /* 0x4f38000074037fae */ /* 0x000fe2000e12187c */
[----:B------:R-:W-:Y:S01]  /*12e70*/  ISETP.GE.U32.AND P4, PT, R0, 0x7fffff7a, PT ;  /* 0x7fffff7a0000780c */ /* 0x000fe20003f86070 */
[----:B------:R-:W-:Y:S02]  /*12e80*/  IMAD.SHL.U32 R0, R222, 0x2, RZ ;  /* 0x00000002de007824 */ /* 0x000fe400078e00ff */
[----:B------:R-:W-:Y:S01]  /*12e90*/  STL.64 [R1+0x5ac8], R100 ;  /* 0x005ac86401007387 */ /* 0x000fe20000100a00 */
[----:B------:R-:W-:-:S03]  /*12ea0*/  IMAD.WIDE R122, R124, 0x4, R240 ;  /* 0x000000047c7a7825 */ /* 0x000fc600078e02f0 */
[----:B------:R-:W-:Y:S01]  /*12eb0*/  STL.64 [R1+0x5ad0], R102 ;  /* 0x005ad06601007387 */ /* 0x000fe20000100a00 */
[----:B------:R-:W-:-:S03]  /*12ec0*/  IMAD.WIDE R124, R124, 0x4, R4 ;  /* 0x000000047c7c7825 */ /* 0x000fc600078e0204 */
[----:B------:R-:W-:Y:S01]  /*12ed0*/  STL.64 [R1+0x5ad8], R104 ;  /* 0x005ad86801007387 */ /* 0x000fe20000100a00 */
[----:B----4-:R-:W-:-:S03]  /*12ee0*/  IMAD.WIDE R20, R0, 0x4, R232 ;  /* 0x0000000400147825 */ /* 0x010fc600078e02e8 */
[----:B------:R-:W-:Y:S01]  /*12ef0*/  STL.64 [R1+0x5ae0], R106 ;  /* 0x005ae06a01007387 */ /* 0x000fe20000100a00 */
[----:B---3--:R-:W-:-:S03]  /*12f00*/  IMAD.WIDE R10, R0, 0x4, R236 ;  /* 0x00000004000a7825 */ /* 0x008fc600078e02ec */
[----:B------:R-:W-:Y:S01]  /*12f10*/  STL.64 [R1+0x5ae8], R108 ;  /* 0x005ae86c01007387 */ /* 0x000fe20000100a00 */
[----:B------:R-:W-:-:S03]  /*12f20*/  IMAD.WIDE R8, R0, 0x4, R240 ;  /* 0x0000000400087825 */ /* 0x000fc600078e02f0 */
[----:B------:R-:W-:Y:S01]  /*12f30*/  STL.64 [R1+0x5af0], R110 ;  /* 0x005af06e01007387 */ /* 0x000fe20000100a00 */
[----:B-1----:R-:W-:-:S03]  /*12f40*/  IMAD.WIDE R6, R0, 0x4, R4 ;  /* 0x0000000400067825 */ /* 0x002fc600078e0204 */
[----:B------:R-:W-:Y:S01]  /*12f50*/  STL.64 [R1+0x5af8], R112 ;  /* 0x005af87001007387 */ /* 0x000fe20000100a00 */
[----:B------:R-:W-:Y:S02]  /*12f60*/  VIADD R0, R127, 0xfffffff1 ;  /* 0xfffffff17f007836 */ /* 0x000fe40000000000 */
[----:B------:R-:W-:Y:S01]  /*12f70*/  VIADD R2, R2, UR5 ;  /* 0x0000000502027c36 */ /* 0x000fe20008000000 */
[----:B------:R-:W-:Y:S01]  /*12f80*/  LDGSTS.E [R3+0x4fa00], desc[UR60][R118.64], !P6 ;  /* 0x4fa0000076037fae */ /* 0x000fe2000f12187c */
[----:B------:R-:W1:Y:S03]  /*12f90*/  LDC R127, c[0x0][0x230] ;  /* 0x00008c00ff7f7b82 */ /* 0x000e660000000800 */
[----:B------:R-:W-:Y:S04]  /*12fa0*/  STL.64 [R1+0x5b00], R114 ;  /* 0x005b007201007387 */ /* 0x000fe80000100a00 */
        /* <DEDUP_REMOVED lines=8> */
[----:B------:R-:W-:Y:S01]  /*13030*/  STL.64 [R1+0x5b20], R122 ;  /* 0x005b207a01007387 */ /* 0x000fe20000100a00 */
[----:B------:R-:W-:-:S03]  /*13040*/  IMAD.WIDE R12, R126, 0x4, R232 ;  /* 0x000000047e0c7825 */ /* 0x000fc600078e02e8 */
[----:B------:R-:W-:Y:S04]  /*13050*/  STL.64 [R1+0x5b28], R124 ;  /* 0x005b287c01007387 */ /* 0x000fe80000100a00 */
[----:B------:R-:W-:Y:S04]  /*13060*/  LDGSTS.E [R2+0x40400], desc[UR60][R20.64], !P1 ;  /* 0x4040000014027fae */ /* 0x000fe8000c92187c */
[----:B------:R-:W-:Y:S04]  /*13070*/  STL [R1+0x5884], R3 ;  /* 0x0058840301007387 */ /* 0x000fe80000100800 */
[----:B------:R2:W-:Y:S04]  /*13080*/  LDGSTS.E [R2+0x40480], desc[UR60][R10.64], !P1 ;  /* 0x404800000a027fae */ /* 0x0005e8000c92187c */
[----:B------:R-:W-:Y:S04]  /*13090*/  STL.64 [R1+0xc10], R20 ;  /* 0x000c101401007387 */ /* 0x000fe80000100a00 */
[----:B------:R3:W-:Y:S04]  /*130a0*/  LDGSTS.E [R2+0x40500], desc[UR60][R8.64], !P1 ;  /* 0x4050000008027fae */ /* 0x0007e8000c92187c */
[----:B------:R2:W-:Y:S04]  /*130b0*/  STL.64 [R1+0xc08], R10 ;  /* 0x000c080a01007387 */ /* 0x0005e80000100a00 */
[----:B------:R4:W-:Y:S01]  /*130c0*/  LDGSTS.E [R2+0x40580], desc[UR60][R6.64], !P1 ;  /* 0x4058000006027fae */ /* 0x0009e2000c92187c */
[----:B------:R-:W-:Y:S01]  /*130d0*/  ISETP.GE.U32.AND P1, PT, R0, 0x7fffff72, PT ;  /* 0x7fffff720000780c */ /* 0x000fe20003f26070 */
[----:B------:R-:W-:-:S02]  /*130e0*/  IMAD R0, R222, 0xa, RZ ;  /* 0x0000000ade007824 */ /* 0x000fc400078e02ff */
[----:B------:R3:W-:Y:S01]  /*130f0*/  STL.64 [R1+0xc00], R8 ;  /* 0x000c000801007387 */ /* 0x0007e20000100a00 */
[----:B--2---:R-:W-:-:S03]  /*13100*/  IMAD.WIDE R10, R126, 0x4, R236 ;  /* 0x000000047e0a7825 */ /* 0x004fc600078e02ec */
[----:B------:R4:W-:Y:S04]  /*13110*/  STL.64 [R1+0xbf8], R6 ;  /* 0x000bf80601007387 */ /* 0x0009e80000100a00 */
[----:B------:R2:W-:Y:S01]  /*13120*/  STL.64 [R1+0xb90], R12 ;  /* 0x000b900c01007387 */ /* 0x0005e20000100a00 */
[----:B---3--:R-:W-:-:S03]  /*13130*/  IMAD.WIDE R8, R126, 0x4, R240 ;  /* 0x000000047e087825 */ /* 0x008fc600078e02f0 */
[----:B------:R2:W-:Y:S01]  /*13140*/  LDGSTS.E [R2+0x40c00], desc[UR60][R12.64], !P4 ;  /* 0x40c000000c027fae */ /* 0x0005e2000e12187c */
[----:B----4-:R-:W-:-:S03]  /*13150*/  IMAD.WIDE R6, R126, 0x4, R4 ;  /* 0x000000047e067825 */ /* 0x010fc600078e0204 */
[----:B------:R3:W-:Y:S01]  /*13160*/  STL.64 [R1+0xb88], R10 ;  /* 0x000b880a01007387 */ /* 0x0007e20000100a00 */
[----:B------:R-:W-:-:S03]  /*13170*/  VIADD R126, R128, 0xffffffed ;  /* 0xffffffed807e7836 */ /* 0x000fc60000000000 */
[----:B------:R3:W-:Y:S01]  /*13180*/  LDGSTS.E [R2+0x40c80], desc[UR60][R10.64], !P4 ;  /* 0x40c800000a027fae */ /* 0x0007e2000e12187c */
[----:B------:R-:W4:Y:S01]  /*13190*/  LDC R128, c[0x0][0x230] ;  /* 0x00008c00ff807b82 */ /* 0x000f220000000800 */
[C---:B--2---:R-:W-:Y:S02]  /*131a0*/  IMAD.WIDE R12, R0.reuse, 0x4, R232 ;  /* 0x00000004000c7825 */ /* 0x044fe400078e02e8 */
[----:B------:R2:W-:Y:S04]  /*131b0*/  STL.64 [R1+0xb80], R8 ;  /* 0x000b800801007387 */ /* 0x0005e80000100a00 */
[----:B------:R2:W-:Y:S01]  /*131c0*/  LDGSTS.E [R2+0x40d00], desc[UR60][R8.64], !P4 ;  /* 0x40d0000008027fae */ /* 0x0005e2000e12187c */
[----:B---3--:R-:W-:-:S03]  /*131d0*/  IMAD.WIDE R10, R0, 0x4, R236 ;  /* 0x00000004000a7825 */ /* 0x008fc600078e02ec */
[----:B------:R3:W-:Y:S04]  /*131e0*/  STL.64 [R1+0xb78], R6 ;  /* 0x000b780601007387 */ /* 0x0007e80000100a00 */
[----:B------:R3:W-:Y:S01]  /*131f0*/  LDGSTS.E [R2+0x40d80], desc[UR60][R6.64], !P4 ;  /* 0x40d8000006027fae */ /* 0x0007e2000e12187c */
[----:B------:R-:W-:Y:S01]  /*13200*/  ISETP.GE.U32.AND P4, PT, R126, 0x7fffff6e, PT ;  /* 0x7fffff6e7e00780c */ /* 0x000fe20003f86070 */
[----:B--2---:R-:W-:Y:S02]  /*13210*/  IMAD.WIDE R8, R0, 0x4, R240 ;  /* 0x0000000400087825 */ /* 0x004fe400078e02f0 */
[----:B------:R2:W-:Y:S02]  /*13220*/  STL.64 [R1+0xb10], R12 ;  /* 0x000b100c01007387 */ /* 0x0005e40000100a00 */
[----:B------:R-:W-:-:S02]  /*13230*/  IMAD R126, R222, 0xe, RZ ;  /* 0x0000000ede7e7824 */ /* 0x000fc400078e02ff */
[----:B------:R2:W-:Y:S01]  /*13240*/  LDGSTS.E [R2+0x41400], desc[UR60][R12.64], !P6 ;  /* 0x414000000c027fae */ /* 0x0005e2000f12187c */
[----:B---3--:R-:W-:Y:S01]  /*13250*/  IMAD.WIDE R6, R0, 0x4, R4 ;  /* 0x0000000400067825 */ /* 0x008fe200078e0204 */
[----:B------:R-:W-:Y:S02]  /*13260*/  IADD3 R0, R129, -0x17, RZ ;  /* 0xffffffe981007810 */ /* 0x000fe40007ffe0ff */
[----:B------:R3:W-:Y:S01]  /*13270*/  STL.64 [R1+0xb08], R10 ;  /* 0x000b080a01007387 */ /* 0x0007e20000100a00 */
[----:B------:R-:W4:Y:S03]  /*13280*/  LDC R129, c[0x0][0x230] ;  /* 0x00008c00ff817b82 */ /* 0x000f260000000800 */
[----:B------:R3:W-:Y:S01]  /*13290*/  LDGSTS.E [R2+0x41480], desc[UR60][R10.64], !P6 ;  /* 0x414800000a027fae */ /* 0x0007e2000f12187c */
[----:B--2---:R-:W-:-:S03]  /*132a0*/  IMAD.WIDE R12, R126, 0x4, R232 ;  /* 0x000000047e0c7825 */ /* 0x004fc600078e02e8 */
[----:B------:R2:W-:Y:S04]  /*132b0*/  STL.64 [R1+0xb00], R8 ;  /* 0x000b000801007387 */ /* 0x0005e80000100a00 */
        /* <DEDUP_REMOVED lines=8> */
[----:B------:R1:W-:Y:S01]  /*13340*/  LDGSTS.E [R2+0x41c80], desc[UR60][R10.64], !P1 ;  /* 0x41c800000a027fae */ /* 0x0003e2000c92187c */
[----:B------:R-:W-:-:S03]  /*13350*/  VIADD R126, R127, 0xffffffe5 ;  /* 0xffffffe57f7e7836 */ /* 0x000fc60000000000 */
[----:B------:R2:W-:Y:S01]  /*13360*/  STL.64 [R1+0xa90], R12 ;  /* 0x000a900c01007387 */ /* 0x0005e20000100a00 */
[----:B------:R-:W3:Y:S01]  /*13370*/  LDC R127, c[0x0][0x230] ;  /* 0x00008c00ff7f7b82 */ /* 0x000ee20000000800 */
[----:B------:R-:W-:Y:S02]  /*13380*/  IMAD R0, R222, 0x12, RZ ;  /* 0x00000012de007824 */ /* 0x000fe400078e02ff */
[----:B------:R4:W-:Y:S04]  /*13390*/  LDGSTS.E [R2+0x41d00], desc[UR60][R8.64], !P1 ;  /* 0x41d0000008027fae */ /* 0x0009e8000c92187c */
[----:B------:R1:W-:Y:S04]  /*133a0*/  STL.64 [R1+0xa88], R10 ;  /* 0x000a880a01007387 */ /* 0x0003e80000100a00 */
[----:B------:R4:W-:Y:S01]  /*133b0*/  LDGSTS.E [R2+0x41d80], desc[UR60][R6.64], !P1 ;  /* 0x41d8000006027fae */ /* 0x0009e2000c92187c */
[----:B--2---:R-:W-:Y:S01]  /*133c0*/  IMAD.WIDE R12, R0, 0x4, R232 ;  /* 0x00000004000c7825 */ /* 0x004fe200078e02e8 */
[----:B------:R-:W-:-:S02]  /*133d0*/  ISETP.GE.U32.AND P1, PT, R126, 0x7fffff66, PT ;  /* 0x7fffff667e00780c */ /* 0x000fc40003f26070 */
[----:B------:R4:W-:Y:S01]  /*133e0*/  STL.64 [R1+0xa80], R8 ;  /* 0x000a800801007387 */ /* 0x0009e20000100a00 */
[----:B------:R-:W-:Y:S02]  /*133f0*/  IMAD R126, R222, 0x16, RZ ;  /* 0x00000016de7e7824 */ /* 0x000fe400078e02ff */
[C---:B-1----:R-:W-:Y:S01]  /*13400*/  IMAD.WIDE R10, R0.reuse, 0x4, R236 ;  /* 0x00000004000a7825 */ /* 0x042fe200078e02ec */
[----:B------:R1:W-:Y:S04]  /*13410*/  STL.64 [R1+0xa78], R6 ;  /* 0x000a780601007387 */ /* 0x0003e80000100a00 */
[----:B------:R2:W-:Y:S01]  /*13420*/  STL.64 [R1+0xa10], R12 ;  /* 0x000a100c01007387 */ /* 0x0005e20000100a00 */
[----:B----4-:R-:W-:-:S03]  /*13430*/  IMAD.WIDE R8, R0, 0x4, R240 ;  /* 0x0000000400087825 */ /* 0x010fc600078e02f0 */
        /* <DEDUP_REMOVED lines=33> */
[----:B------:R2:W-:Y:S01]  /*13650*/  LDGSTS.E [R2+0x43480], desc[UR60][R10.64], !P1 ;  /* 0x434800000a027fae */ /* 0x0005e2000c92187c */
[----:B------:R-:W3:Y:S01]  /*13660*/  LDC R127, c[0x0][0x230] ;  /* 0x00008c00ff7f7b82 */ /* 0x000ee20000000800 */
[----:B------:R-:W-:-:S02]  /*13670*/  IMAD R126, R222, 0x1e, RZ ;  /* 0x0000001ede7e7824 */ /* 0x000fc400078e02ff */
[----:B------:R1:W-:Y:S04]  /*13680*/  STL.64 [R1+0x910], R12 ;  /* 0x0009100c01007387 */ /* 0x0003e80000100a00 */
[----:B------:R4:W-:Y:S04]  /*13690*/  LDGSTS.E [R2+0x43500], desc[UR60][R8.64], !P1 ;  /* 0x4350000008027fae */ /* 0x0009e8000c92187c */
[----:B------:R2:W-:Y:S04]  /*136a0*/  STL.64 [R1+0x908], R10 ;  /* 0x0009080a01007387 */ /* 0x0005e80000100a00 */
[----:B------:R4:W-:Y:S01]  /*136b0*/  LDGSTS.E [R2+0x43580], desc[UR60][R6.64], !P1 ;  /* 0x4358000006027fae */ /* 0x0009e2000c92187c */
[----:B-1----:R-:W-:Y:S01]  /*136c0*/  IMAD.WIDE R12, R126, 0x4, R232 ;  /* 0x000000047e0c7825 */ /* 0x002fe200078e02e8 */
[----:B------:R-:W-:-:S02]  /*136d0*/  ISETP.GE.U32.AND P1, PT, R0, 0x7fffff5a, PT ;  /* 0x7fffff5a0000780c */ /* 0x000fc40003f26070 */
[----:B------:R4:W-:Y:S01]  /*136e0*/  STL.64 [R1+0x900], R8 ;  /* 0x0009000801007387 */ /* 0x0009e20000100a00 */
[----:B------:R-:W-:Y:S02]  /*136f0*/  IMAD R0, R222, 0x22, RZ ;  /* 0x00000022de007824 */ /* 0x000fe400078e02ff */
[C---:B--2---:R-:W-:Y:S01]  /*13700*/  IMAD.WIDE R10, R126.reuse, 0x4, R236 ;  /* 0x000000047e0a7825 */ /* 0x044fe200078e02ec */
        /* <DEDUP_REMOVED lines=113> */
[----:B------:R-:W-:Y:S02]  /*13e20*/  STL.64 [R1+0x510], R12 ;  /* 0x0005100c01007387 */ /* 0x000fe40000100a00 */
[----:B------:R-:W-:-:S02]  /*13e30*/  IMAD R126, R222, 0x3e, RZ ;  /* 0x0000003ede7e7824 */ /* 0x000fc400078e02ff */
[----:B------:R-:W-:Y:S01]  /*13e40*/  LDGSTS.E [R2+0x47400], desc[UR60][R12.64], !P6 ;  /* 0x474000000c027fae */ /* 0x000fe2000f12187c */
[----:B-1----:R-:W-:Y:S01]  /*13e50*/  IMAD.WIDE R6, R0, 0x4, R4 ;  /* 0x0000000400067825 */ /* 0x002fe200078e0204 */
[----:B------:R-:W-:Y:S02]  /*13e60*/  IADD3 R0, R129, -0x47, RZ ;  /* 0xffffffb981007810 */ /* 0x000fe40007ffe0ff */
[----:B------:R1:W-:Y:S01]  /*13e70*/  STL.64 [R1+0x508], R10 ;  /* 0x0005080a01007387 */ /* 0x0003e20000100a00 */
[----:B------:R-:W2:Y:S03]  /*13e80*/  LDC R129, c[0x0][0x230] ;  /* 0x00008c00ff817b82 */ /* 0x000ea60000000800 */
[----:B------:R1:W-:Y:S01]  /*13e90*/  LDGSTS.E [R2+0x47480], desc[UR60][R10.64], !P6 ;  /* 0x474800000a027fae */ /* 0x0003e2000f12187c */
[----:B------:R-:W-:-:S03]  /*13ea0*/  IMAD.WIDE R124, R126, 0x4, R240 ;  /* 0x000000047e7c7825 */ /* 0x000fc600078e02f0 */
[----:B------:R3:W-:Y:S04]  /*13eb0*/  STL.64 [R1+0x500], R8 ;  /* 0x0005000801007387 */ /* 0x0007e80000100a00 */
[----:B------:R3:W-:Y:S04]  /*13ec0*/  LDGSTS.E [R2+0x47500], desc[UR60][R8.64], !P6 ;  /* 0x4750000008027fae */ /* 0x0007e8000f12187c */
[----:B------:R4:W-:Y:S01]  /*13ed0*/  STL.64 [R1+0x4f8], R6 ;  /* 0x0004f80601007387 */ /* 0x0009e20000100a00 */
[----:B-1----:R-:W-:-:S03]  /*13ee0*/  IMAD.WIDE R10, R126, 0x4, R232 ;  /* 0x000000047e0a7825 */ /* 0x002fc600078e02e8 */
[----:B------:R4:W-:Y:S01]  /*13ef0*/  LDGSTS.E [R2+0x47580], desc[UR60][R6.64], !P6 ;  /* 0x4758000006027fae */ /* 0x0009e2000f12187c */
[----:B---3--:R-:W-:Y:S01]  /*13f00*/  IMAD.WIDE R8, R126, 0x4, R236 ;  /* 0x000000047e087825 */ /* 0x008fe200078e02ec */
[----:B------:R-:W-:Y:S02]  /*13f10*/  ISETP.GE.U32.AND P6, PT, R0, 0x7fffff3a, PT ;  /* 0x7fffff3a0000780c */ /* 0x000fe40003fc6070 */
[----:B------:R1:W-:Y:S01]  /*13f20*/  STL.64 [R1+0x490], R10 ;  /* 0x0004900a01007387 */ /* 0x0003e20000100a00 */
[----:B----4-:R-:W-:-:S03]  /*13f30*/  IMAD.WIDE R6, R126, 0x4, R4 ;  /* 0x000000047e067825 */ /* 0x010fc600078e0204 */
[----:B------:R1:W-:Y:S01]  /*13f40*/  LDGSTS.E [R2+0x47c00], desc[UR60][R10.64], !P1 ;  /* 0x47c000000a027fae */ /* 0x0003e2000c92187c */
[----:B------:R-:W-:Y:S02]  /*13f50*/  VIADD R126, R127, 0xffffffb5 ;  /* 0xffffffb57f7e7836 */ /* 0x000fe40000000000 */
[----:B------:R-:W-:Y:S01]  /*13f60*/  IMAD R0, R222, 0x42, RZ ;  /* 0x00000042de007824 */ /* 0x000fe200078e02ff */
[----:B------:R-:W3:Y:S01]  /*13f70*/  LDC R127, c[0x0][0x230] ;  /* 0x00008c00ff7f7b82 */ /* 0x000ee20000000800 */
[----:B------:R4:W-:Y:S02]  /*13f80*/  STL.64 [R1+0x488], R8 ;  /* 0x0004880801007387 */ /* 0x0009e40000100a00 */
[C---:B------:R-:W-:Y:S02]  /*13f90*/  IMAD.WIDE R104, R0.reuse, 0x4, R232 ;  /* 0x0000000400687825 */ /* 0x040fe400078e02e8 */
[----:B------:R4:W-:Y:S02]  /*13fa0*/  LDGSTS.E [R2+0x47c80], desc[UR60][R8.64], !P1 ;  /* 0x47c8000008027fae */ /* 0x0009e4000c92187c */
[----:B-1----:R-:W-:-:S02]  /*13fb0*/  IMAD.WIDE R10, R0, 0x4, R236 ;  /* 0x00000004000a7825 */ /* 0x002fc400078e02ec */
[----:B------:R-:W-:Y:S04]  /*13fc0*/  LDGSTS.E [R2+0x47d00], desc[UR60][R124.64], !P1 ;  /* 0x47d000007c027fae */ /* 0x000fe8000c92187c */
[----:B------:R1:W-:Y:S01]  /*13fd0*/  STL.64 [R1+0x478], R6 ;  /* 0x0004780601007387 */ /* 0x0003e20000100a00 */
[----:B----4-:R-:W-:-:S03]  /*13fe0*/  IMAD.WIDE R8, R0, 0x4, R240 ;  /* 0x0000000400087825 */ /* 0x010fc600078e02f0 */
[----:B------:R1:W-:Y:S01]  /*13ff0*/  LDGSTS.E [R2+0x47d80], desc[UR60][R6.64], !P1 ;  /* 0x47d8000006027fae */ /* 0x0003e2000c92187c */
[----:B------:R-:W-:Y:S01]  /*14000*/  ISETP.GE.U32.AND P1, PT, R126, 0x7fffff36, PT ;  /* 0x7fffff367e00780c */ /* 0x000fe20003f26070 */
[----:B------:R-:W-:Y:S02]  /*14010*/  IMAD R126, R222, 0x46, RZ ;  /* 0x00000046de7e7824 */ /* 0x000fe400078e02ff */
[----:B------:R-:W-:Y:S04]  /*14020*/  STL.64 [R1+0x5bc8], R124 ;  /* 0x005bc87c01007387 */ /* 0x000fe80000100a00 */
[----:B------:R-:W-:Y:S01]  /*14030*/  STL.64 [R1+0x408], R10 ;  /* 0x0004080a01007387 */ /* 0x000fe20000100a00 */
[----:B-1----:R-:W-:-:S03]  /*14040*/  IMAD.WIDE R6, R0, 0x4, R4 ;  /* 0x0000000400067825 */ /* 0x002fc600078e0204 */
[----:B------:R-:W-:Y:S01]  /*14050*/  LDGSTS.E [R2+0x48400], desc[UR60][R104.64], !P4 ;  /* 0x4840000068027fae */ /* 0x000fe2000e12187c */
[----:B------:R-:W-:-:S03]  /*14060*/  VIADD R0, R128, 0xffffffb1 ;  /* 0xffffffb180007836 */ /* 0x000fc60000000000 */
[----:B------:R-:W-:Y:S01]  /*14070*/  STL.64 [R1+0x400], R8 ;  /* 0x0004000801007387 */ /* 0x000fe20000100a00 */
[----:B------:R-:W1:Y:S03]  /*14080*/  LDC R128, c[0x0][0x230] ;  /* 0x00008c00ff807b82 */ /* 0x000e660000000800 */
[----:B------:R-:W-:Y:S01]  /*14090*/  LDGSTS.E [R2+0x48480], desc[UR60][R10.64], !P4 ;  /* 0x484800000a027fae */ /* 0x000fe2000e12187c */
[----:B------:R-:W-:-:S03]  /*140a0*/  IMAD.WIDE R118, R126, 0x4, R236 ;  /* 0x000000047e767825 */ /* 0x000fc600078e02ec */
[----:B------:R-:W-:Y:S01]  /*140b0*/  STL.64 [R1+0x5b98], R104 ;  /* 0x005b986801007387 */ /* 0x000fe20000100a00 */
[----:B------:R-:W-:-:S03]  /*140c0*/  IMAD.WIDE R116, R126, 0x4, R240 ;  /* 0x000000047e747825 */ /* 0x000fc600078e02f0 */
[----:B------:R-:W-:Y:S01]  /*140d0*/  LDGSTS.E [R2+0x48500], desc[UR60][R8.64], !P4 ;  /* 0x4850000008027fae */ /* 0x000fe2000e12187c */
[----:B------:R-:W-:-:S03]  /*140e0*/  IMAD.WIDE R114, R126, 0x4, R4 ;  /* 0x000000047e727825 */ /* 0x000fc600078e0204 */
[----:B------:R4:W-:Y:S04]  /*140f0*/  STL.64 [R1+0x3f8], R6 ;  /* 0x0003f80601007387 */ /* 0x0009e80000100a00 */
[----:B------:R4:W-:Y:S01]  /*14100*/  LDGSTS.E [R2+0x48580], desc[UR60][R6.64], !P4 ;  /* 0x4858000006027fae */ /* 0x0009e2000e12187c */
[----:B------:R-:W-:Y:S01]  /*14110*/  ISETP.GE.U32.AND P4, PT, R0, 0x7fffff32, PT ;  /* 0x7fffff320000780c */ /* 0x000fe20003f86070 */
[----:B------:R-:W-:-:S04]  /*14120*/  IMAD R0, R222, 0x4a, RZ ;  /* 0x0000004ade007824 */ /* 0x000fc800078e02ff */
[----:B------:R-:W-:-:S04]  /*14130*/  IMAD.WIDE R96, R0, 0x4, R232 ;  /* 0x0000000400607825 */ /* 0x000fc800078e02e8 */
[----:B----4-:R-:W-:-:S04]  /*14140*/  IMAD.WIDE R6, R126, 0x4, R232 ;  /* 0x000000047e067825 */ /* 0x010fc800078e02e8 */
[----:B--2---:R-:W-:Y:S01]  /*14150*/  VIADD R126, R129, 0xffffffad ;  /* 0xffffffad817e7836 */ /* 0x004fe20000000000 */
[----:B------:R2:W-:Y:S01]  /*14160*/  LDGSTS.E [R2+0x48c00], desc[UR60][R6.64], !P6 ;  /* 0x48c0000006027fae */ /* 0x0005e2000f12187c */
[----:B------:R-:W4:Y:S01]  /*14170*/  LDC R129, c[0x0][0x230] ;  /* 0x00008c00ff817b82 */ /* 0x000f220000000800 */
[C---:B------:R-:W-:Y:S02]  /*14180*/  IMAD.WIDE R94, R0.reuse, 0x4, R236 ;  /* 0x00000004005e7825 */ /* 0x040fe400078e02ec */
[----:B------:R-:W-:Y:S02]  /*14190*/  LDGSTS.E [R2+0x48c80], desc[UR60][R118.64], !P6 ;  /* 0x48c8000076027fae */ /* 0x000fe4000f12187c */
[C---:B------:R-:W-:Y:S02]  /*141a0*/  IMAD.WIDE R92, R0.reuse, 0x4, R240 ;  /* 0x00000004005c7825 */ /* 0x040fe400078e02f0 */
[----:B------:R-:W-:Y:S02]  /*141b0*/  LDGSTS.E [R2+0x48d00], desc[UR60][R116.64], !P6 ;  /* 0x48d0000074027fae */ /* 0x000fe4000f12187c */
[----:B------:R-:W-:Y:S01]  /*141c0*/  IMAD.WIDE R90, R0, 0x4, R4 ;  /* 0x00000004005a7825 */ /* 0x000fe200078e0204 */
[----:B---3--:R-:W-:Y:S01]  /*141d0*/  IADD3 R0, R127, -0x57, RZ ;  /* 0xffffffa97f007810 */ /* 0x008fe20007ffe0ff */
[----:B------:R-:W-:Y:S01]  /*141e0*/  LDGSTS.E [R2+0x48d80], desc[UR60][R114.64], !P6 ;  /* 0x48d8000072027fae */ /* 0x000fe2000f12187c */
[----:B------:R-:W3:Y:S01]  /*141f0*/  LDC R127, c[0x0][0x230] ;  /* 0x00008c00ff7f7b82 */ /* 0x000ee20000000800 */
[----:B------:R-:W-:Y:S01]  /*14200*/  ISETP.GE.U32.AND P6, PT, R126, 0x7fffff2e, PT ;  /* 0x7fffff2e7e00780c */ /* 0x000fe20003fc6070 */
[----:B------:R-:W-:Y:S01]  /*14210*/  IMAD R126, R222, 0x4e, RZ ;  /* 0x0000004ede7e7824 */ /* 0x000fe200078e02ff */
[----:B------:R-:W-:Y:S03]  /*14220*/  LDGSTS.E [R2+0x49400], desc[UR60][R96.64], !P1 ;  /* 0x4940000060027fae */ /* 0x000fe6000c92187c */
[C---:B------:R-:W-:Y:S01]  /*14230*/  IMAD.WIDE R76, R126.reuse, 0x4, R232 ;  /* 0x000000047e4c7825 */ /* 0x040fe200078e02e8 */
[----:B------:R-:W-:Y:S03]  /*14240*/  LDGSTS.E [R2+0x49480], desc[UR60][R94.64], !P1 ;  /* 0x494800005e027fae */ /* 0x000fe6000c92187c */
[C---:B------:R-:W-:Y:S01]  /*14250*/  IMAD.WIDE R44, R126.reuse, 0x4, R236 ;  /* 0x000000047e2c7825 */ /* 0x040fe200078e02ec */
[----:B------:R-:W-:Y:S03]  /*14260*/  LDGSTS.E [R2+0x49500], desc[UR60][R92.64], !P1 ;  /* 0x495000005c027fae */ /* 0x000fe6000c92187c */
[----:B------:R-:W-:Y:S01]  /*14270*/  IMAD.WIDE R54, R126, 0x4, R240 ;  /* 0x000000047e367825 */ /* 0x000fe200078e02f0 */
[----:B------:R-:W-:Y:S01]  /*14280*/  LDGSTS.E [R2+0x49580], desc[UR60][R90.64], !P1 ;  /* 0x495800005a027fae */ /* 0x000fe2000c92187c */
[----:B------:R-:W-:-:S02]  /*14290*/  ISETP.GE.U32.AND P1, PT, R0, 0x7fffff2a, PT ;  /* 0x7fffff2a0000780c */ /* 0x000fc40003f26070 */
[----:B------:R-:W-:Y:S01]  /*142a0*/  IMAD.WIDE R52, R126, 0x4, R4 ;  /* 0x000000047e347825 */ /* 0x000fe200078e0204 */
[----:B------:R-:W-:Y:S03]  /*142b0*/  LDGSTS.E [R2+0x49c00], desc[UR60][R76.64], !P4 ;  /* 0x49c000004c027fae */ /* 0x000fe6000e12187c */
[----:B------:R-:W-:Y:S01]  /*142c0*/  IMAD R0, R222, 0x52, RZ ;  /* 0x00000052de007824 */ /* 0x000fe200078e02ff */
[----:B------:R-:W-:Y:S01]  /*142d0*/  LDGSTS.E [R2+0x49c80], desc[UR60][R44.64], !P4 ;  /* 0x49c800002c027fae */ /* 0x000fe2000e12187c */
[----:B-1----:R-:W-:Y:S02]  /*142e0*/  VIADD R126, R128, 0xffffffa5 ;  /* 0xffffffa5807e7836 */ /* 0x002fe40000000000 */
[----:B------:R-:W1:Y:S01]  /*142f0*/  LDC R128, c[0x0][0x230] ;  /* 0x00008c00ff807b82 */ /* 0x000e620000000800 */
[----:B------:R-:W-:Y:S01]  /*14300*/  LDGSTS.E [R2+0x49d00], desc[UR60][R54.64], !P4 ;  /* 0x49d0000036027fae */ /* 0x000fe2000e12187c */
[----:B------:R-:W-:-:S03]  /*14310*/  IMAD.WIDE R84, R0, 0x4, R232 ;  /* 0x0000000400547825 */ /* 0x000fc600078e02e8 */
[----:B------:R-:W-:Y:S01]  /*14320*/  LDGSTS.E [R2+0x49d80], desc[UR60][R52.64], !P4 ;  /* 0x49d8000034027fae */ /* 0x000fe2000e12187c */
[----:B------:R-:W-:Y:S01]  /*14330*/  IMAD.WIDE R82, R0, 0x4, R236 ;  /* 0x0000000400527825 */ /* 0x000fe200078e02ec */
[----:B------:R-:W-:Y:S02]  /*14340*/  ISETP.GE.U32.AND P4, PT, R126, 0x7fffff26, PT ;  /* 0x7fffff267e00780c */ /* 0x000fe40003f86070 */
[----:B------:R-:W-:Y:S01]  /*14350*/  LDGSTS.E [R2+0x4a400], desc[UR60][R84.64], !P6 ;  /* 0x4a40000054027fae */ /* 0x000fe2000f12187c */
[----:B------:R-:W-:-:S03]  /*14360*/  IMAD.WIDE R22, R0, 0x4, R240 ;  /* 0x0000000400167825 */ /* 0x000fc600078e02f0 */
[----:B------:R-:W-:Y:S01]  /*14370*/  LDGSTS.E [R2+0x4a480], desc[UR60][R82.64], !P6 ;  /* 0x4a48000052027fae */ /* 0x000fe2000f12187c */
[----:B------:R-:W-:-:S03]  /*14380*/  IMAD.WIDE R20, R0, 0x4, R4 ;  /* 0x0000000400147825 */ /* 0x000fc600078e0204 */
[----:B------:R-:W-:Y:S01]  /*14390*/  LDGSTS.E [R2+0x4a500], desc[UR60][R22.64], !P6 ;  /* 0x4a50000016027fae */ /* 0x000fe2000f12187c */
[----:B----4-:R-:W-:Y:S02]  /*143a0*/  VIADD R0, R129, 0xffffffa1 ;  /* 0xffffffa181007836 */ /* 0x010fe40000000000 */
[----:B------:R-:W-:Y:S01]  /*143b0*/  IMAD R126, R222, 0x56, RZ ;  /* 0x00000056de7e7824 */ /* 0x000fe200078e02ff */
[----:B------:R-:W4:Y:S01]  /*143c0*/  LDC R129, c[0x0][0x230] ;  /* 0x00008c00ff817b82 */ /* 0x000f220000000800 */
[----:B------:R-:W-:Y:S02]  /*143d0*/  LDGSTS.E [R2+0x4a580], desc[UR60][R20.64], !P6 ;  /* 0x4a58000014027fae */ /* 0x000fe4000f12187c */
[----:B------:R-:W-:-:S04]  /*143e0*/  IMAD.WIDE R48, R126, 0x4, R232 ;  /* 0x000000047e307825 */ /* 0x000fc800078e02e8 */
[----:B------:R-:W-:-:S04]  /*143f0*/  IMAD.WIDE R74, R126, 0x4, R236 ;  /* 0x000000047e4a7825 */ /* 0x000fc800078e02ec */
[----:B------:R-:W-:-:S04]  /*14400*/  IMAD.WIDE R72, R126, 0x4, R240 ;  /* 0x000000047e487825 */ /* 0x000fc800078e02f0 */
[----:B------:R-:W-:Y:S01]  /*14410*/  IMAD.WIDE R70, R126, 0x4, R4 ;  /* 0x000000047e467825 */ /* 0x000fe200078e0204 */
[----:B------:R-:W-:Y:S01]  /*14420*/  ISETP.GE.U32.AND P6, PT, R0, 0x7fffff22, PT ;  /* 0x7fffff220000780c */ /* 0x000fe20003fc6070 */
[----:B------:R-:W-:Y:S02]  /*14430*/  LDGSTS.E [R2+0x4ac00], desc[UR60][R48.64], !P1 ;  /* 0x4ac0000030027fae */ /* 0x000fe4000c92187c */
[----:B---3--:R-:W-:Y:S02]  /*14440*/  VIADD R126, R127, 0xffffff9d ;  /* 0xffffff9d7f7e7836 */ /* 0x008fe40000000000 */
[----:B------:R-:W3:Y:S01]  /*14450*/  LDC R127, c[0x0][0x230] ;  /* 0x00008c00ff7f7b82 */ /* 0x000ee20000000800 */
[----:B------:R-:W-:Y:S01]  /*14460*/  IMAD R0, R222, 0x5a, RZ ;  /* 0x0000005ade007824 */ /* 0x000fe200078e02ff */
[----:B------:R-:W-:Y:S03]  /*14470*/  LDGSTS.E [R2+0x4ac80], desc[UR60][R74.64], !P1 ;  /* 0x4ac800004a027fae */ /* 0x000fe6000c92187c */
[C---:B------:R-:W-:Y:S01]  /*14480*/  IMAD.WIDE R46, R0.reuse, 0x4, R232 ;  /* 0x00000004002e7825 */ /* 0x040fe200078e02e8 */
[----:B------:R-:W-:Y:S03]  /*14490*/  LDGSTS.E [R2+0x4ad00], desc[UR60][R72.64], !P1 ;  /* 0x4ad0000048027fae */ /* 0x000fe6000c92187c */
[----:B------:R-:W-:Y:S01]  /*144a0*/  IMAD.WIDE R68, R0, 0x4, R236 ;  /* 0x0000000400447825 */ /* 0x000fe200078e02ec */
[----:B------:R-:W-:Y:S01]  /*144b0*/  LDGSTS.E [R2+0x4ad80], desc[UR60][R70.64], !P1 ;  /* 0x4ad8000046027fae */ /* 0x000fe2000c92187c */
[----:B------:R-:W-:-:S02]  /*144c0*/  ISETP.GE.U32.AND P1, PT, R126, 0x7fffff1e, PT ;  /* 0x7fffff1e7e00780c */ /* 0x000fc40003f26070 */
[----:B------:R-:W-:Y:S01]  /*144d0*/  IMAD R126, R222, 0x5e, RZ ;  /* 0x0000005ede7e7824 */ /* 0x000fe200078e02ff */
[----:B------:R-:W-:Y:S01]  /*144e0*/  LDGSTS.E [R2+0x4b400], desc[UR60][R46.64], !P4 ;  /* 0x4b4000002e027fae */ /* 0x000fe2000e12187c */
[----:B------:R-:W-:-:S03]  /*144f0*/  IMAD.WIDE R66, R0, 0x4, R240 ;  /* 0x0000000400427825 */ /* 0x000fc600078e02f0 */
[----:B------:R-:W-:Y:S01]  /*14500*/  LDGSTS.E [R2+0x4b480], desc[UR60][R68.64], !P4 ;  /* 0x4b48000044027fae */ /* 0x000fe2000e12187c */
[----:B------:R-:W-:Y:S01]  /*14510*/  IMAD.WIDE R64, R0, 0x4, R4 ;  /* 0x0000000400407825 */ /* 0x000fe200078e0204 */
[----:B-1----:R-:W-:Y:S02]  /*14520*/  IADD3 R0, R128, -0x67, RZ ;  /* 0xffffff9980007810 */ /* 0x002fe40007ffe0ff */
[----:B------:R-:W-:Y:S01]  /*14530*/  LDGSTS.E [R2+0x4b500], desc[UR60][R66.64], !P4 ;  /* 0x4b50000042027fae */ /* 0x000fe2000e12187c */
[----:B------:R-:W-:-:S03]  /*14540*/  IMAD.WIDE R38, R126, 0x4, R232 ;  /* 0x000000047e267825 */ /* 0x000fc600078e02e8 */
[----:B------:R-:W-:Y:S01]  /*14550*/  LDGSTS.E [R2+0x4b580], desc[UR60][R64.64], !P4 ;  /* 0x4b58000040027fae */ /* 0x000fe2000e12187c */
[----:B------:R-:W-:Y:S01]  /*14560*/  IMAD.WIDE R36, R126, 0x4, R236 ;  /* 0x000000047e247825 */ /* 0x000fe200078e02ec */
[----:B------:R-:W-:Y:S02]  /*14570*/  ISETP.GE.U32.AND P4, PT, R0, 0x7fffff1a, PT ;  /* 0x7fffff1a0000780c */ /* 0x000fe40003f86070 */
[----:B------:R-:W-:Y:S01]  /*14580*/  LDGSTS.E [R2+0x4bc00], desc[UR60][R38.64], !P6 ;  /* 0x4bc0000026027fae */ /* 0x000fe2000f12187c */
[----:B------:R-:W-:Y:S02]  /*14590*/  IMAD R250, R222, 0x62, RZ ;  /* 0x00000062defa7824 */ /* 0x000fe400078e02ff */
[C---:B------:R-:W-:Y:S01]  /*145a0*/  IMAD.WIDE R34, R126.reuse, 0x4, R240 ;  /* 0x000000047e227825 */ /* 0x040fe200078e02f0 */
[----:B------:R-:W-:Y:S03]  /*145b0*/  LDGSTS.E [R2+0x4bc80], desc[UR60][R36.64], !P6 ;  /* 0x4bc8000024027fae */ /* 0x000fe6000f12187c */
[----:B------:R-:W-:Y:S01]  /*145c0*/  IMAD.WIDE R32, R126, 0x4, R4 ;  /* 0x000000047e207825 */ /* 0x000fe200078e0204 */
[----:B------:R2:W-:Y:S03]  /*145d0*/  STL.64 [R1+0x390], R6 ;  /* 0x0003900601007387 */ /* 0x0005e60000100a00 */
[----:B----4-:R-:W-:Y:S01]  /*145e0*/  VIADD R0, R129, 0xffffff95 ;  /* 0xffffff9581007836 */ /* 0x010fe20000000000 */
[----:B------:R-:W-:Y:S01]  /*145f0*/  LDGSTS.E [R2+0x4bd00], desc[UR60][R34.64], !P6 ;  /* 0x4bd0000022027fae */ /* 0x000fe2000f12187c */
[----:B------:R-:W-:-:S03]  /*14600*/  IMAD.WIDE R10, R250, 0x4, R232 ;  /* 0x00000004fa0a7825 */ /* 0x000fc600078e02e8 */
[----:B------:R-:W-:Y:S01]  /*14610*/  STL.64 [R1+0x5b50], R118 ;  /* 0x005b507601007387 */ /* 0x000fe20000100a00 */
[----:B------:R-:W-:-:S03]  /*14620*/  IMAD.WIDE R8, R250, 0x4, R236 ;  /* 0x00000004fa087825 */ /* 0x000fc600078e02ec */
[----:B------:R-:W-:Y:S01]  /*14630*/  LDGSTS.E [R2+0x4bd80], desc[UR60][R32.64], !P6 ;  /* 0x4bd8000020027fae */ /* 0x000fe2000f12187c */
[----:B--2---:R-:W-:Y:S01]  /*14640*/  IMAD.WIDE R6, R250, 0x4, R240 ;  /* 0x00000004fa067825 */ /* 0x004fe200078e02f0 */
[----:B------:R-:W-:Y:S02]  /*14650*/  ISETP.GE.U32.AND P6, PT, R0, 0x7fffff16, PT ;  /* 0x7fffff160000780c */ /* 0x000fe40003fc6070 */
[----:B------:R-:W-:Y:S01]  /*14660*/  STL.64 [R1+0x5b58], R116 ;  /* 0x005b587401007387 */ /* 0x000fe20000100a00 */
[----:B------:R-:W-:-:S03]  /*14670*/  IMAD.WIDE R250, R250, 0x4, R4 ;  /* 0x00000004fafa7825 */ /* 0x000fc600078e0204 */
[----:B------:R-:W-:Y:S01]  /*14680*/  STL.64 [R1+0x5b60], R114 ;  /* 0x005b607201007387 */ /* 0x000fe20000100a00 */
[----:B---3--:R-:W-:Y:S02]  /*14690*/  VIADD R0, R127, 0xffffff91 ;  /* 0xffffff917f007836 */ /* 0x008fe40000000000 */
[C---:B------:R-:W-:Y:S01]  /*146a0*/  IMAD.WIDE R126, R132.reuse, 0x4, R232 ;  /* 0x00000004847e7825 */ /* 0x040fe200078e02e8 */
[----:B------:R-:W-:Y:S04]  /*146b0*/  STL.64 [R1+0x5b30], R96 ;  /* 0x005b306001007387 */ /* 0x000fe80000100a00 */
[----:B------:R-:W-:Y:S01]  /*146c0*/  LDGSTS.E [R2+0x4c400], desc[UR60][R10.64], !P1 ;  /* 0x4c4000000a027fae */ /* 0x000fe2000c92187c */
        /* <DEDUP_REMOVED lines=29> */
[----:B------:R-:W-:Y:S01]  /*148a0*/  STL.64 [R1+0x5ba8], R20 ;  /* 0x005ba81401007387 */ /* 0x000fe20000100a00 */
        /* <DEDUP_REMOVED lines=68> */
[----:B------:R1:W-:Y:S04]  /*14cf0*/  LDGSTS.E [R2+0x4f480], desc[UR60][R168.64], !P1 ;  /* 0x4f480000a8027fae */ /* 0x0003e8000c92187c */
[----:B------:R-:W-:Y:S04]  /*14d00*/  STL.64 [R1+0x5c78], R142 ;  /* 0x005c788e01007387 */ /* 0x000fe80000100a00 */
[----:B------:R2:W-:Y:S04]  /*14d10*/  LDGSTS.E [R2+0x4f500], desc[UR60][R170.64], !P1 ;  /* 0x4f500000aa027fae */ /* 0x0005e8000c92187c */
[----:B------:R-:W-:Y:S04]  /*14d20*/  STL.64 [R1+0x5c80], R144 ;  /* 0x005c809001007387 */ /* 0x000fe80000100a00 */
[----:B------:R3:W-:Y:S01]  /*14d30*/  LDGSTS.E [R2+0x4f580], desc[UR60][R172.64], !P1 ;  /* 0x4f580000ac027fae */ /* 0x0007e2000c92187c */
        /* <DEDUP_REMOVED lines=10> */
[----:B------:R-:W-:-:S03]  /*14de0*/  IMAD R182, R222, 0x3, RZ ;  /* 0x00000003deb67824 */ /* 0x000fc600078e02ff */
[----:B------:R-:W-:Y:S04]  /*14df0*/  STL.64 [R1+0x5cb0], R156 ;  /* 0x005cb09c01007387 */ /* 0x000fe80000100a00 */
[----:B------:R4:W-:Y:S01]  /*14e00*/  LDGSTS.E [R2+0x4fd80], desc[UR60][R180.64], !P4 ;  /* 0x4fd80000b4027fae */ /* 0x0009e2000e12187c */
[----:B------:R-:W-:Y:S02]  /*14e10*/  ISETP.GE.U32.AND P4, PT, R0, 0x7fffff75, PT ;  /* 0x7fffff750000780c */ /* 0x000fe40003f86070 */
[----:B------:R-:W-:Y:S01]  /*14e20*/  LOP3.LUT R0, R247, 0x60, RZ, 0x3c, !PT ;  /* 0x00000060f7007812 */ /* 0x000fe200078e3cff */
[----:B------:R-:W-:Y:S04]  /*14e30*/  STL.64 [R1+0x5cb8], R158 ;  /* 0x005cb89e01007387 */ /* 0x000fe80000100a00 */
[----:B------:R-:W-:Y:S04]  /*14e40*/  STL.64 [R1+0x5cc0], R160 ;  /* 0x005cc0a001007387 */ /* 0x000fe80000100a00 */
[----:B------:R-:W-:Y:S01]  /*14e50*/  STL.64 [R1+0x5cc8], R162 ;  /* 0x005cc8a201007387 */ /* 0x000fe20000100a00 */
[----:B------:R-:W-:-:S03]  /*14e60*/  VIADD R0, R0, UR5 ;  /* 0x0000000500007c36 */ /* 0x000fc60008000000 */
[----:B------:R-:W-:Y:S01]  /*14e70*/  STL.64 [R1+0x5cd0], R164 ;  /* 0x005cd0a401007387 */ /* 0x000fe20000100a00 */
[----:B------:R-:W-:-:S03]  /*14e80*/  IMAD.WIDE R14, R182, 0x4, R232 ;  /* 0x00000004b60e7825 */ /* 0x000fc600078e02e8 */
[----:B------:R-:W-:Y:S01]  /*14e90*/  STL.64 [R1+0x5cd8], R166 ;  /* 0x005cd8a601007387 */ /* 0x000fe20000100a00 */
[----:B------:R-:W-:-:S03]  /*14ea0*/  IMAD.WIDE R12, R182, 0x4, R236 ;  /* 0x00000004b60c7825 */ /* 0x000fc600078e02ec */
[----:B------:R1:W-:Y:S04]  /*14eb0*/  STL.64 [R1+0x5ce0], R168 ;  /* 0x005ce0a801007387 */ /* 0x0003e80000100a00 */
[----:B------:R2:W-:Y:S04]  /*14ec0*/  STL.64 [R1+0x5ce8], R170 ;  /* 0x005ce8aa01007387 */ /* 0x0005e80000100a00 */
[----:B------:R3:W-:Y:S01]  /*14ed0*/  STL.64 [R1+0x5cf0], R172 ;  /* 0x005cf0ac01007387 */ /* 0x0007e20000100a00 */
[----:B-1----:R-:W-:-:S03]  /*14ee0*/  IMAD.WIDE R168, R182, 0x4, R4 ;  /* 0x00000004b6a87825 */ /* 0x002fc600078e0204 */
[----:B------:R-:W-:Y:S01]  /*14ef0*/  STL.64 [R1+0x5cf8], R174 ;  /* 0x005cf8ae01007387 */ /* 0x000fe20000100a00 */
[----:B--2---:R-:W-:-:S03]  /*14f00*/  IMAD.WIDE R170, R182, 0x4, R240 ;  /* 0x00000004b6aa7825 */ /* 0x004fc600078e02f0 */
[----:B------:R-:W-:Y:S01]  /*14f10*/  STL.64 [R1+0x5d00], R176 ;  /* 0x005d00b001007387 */ /* 0x000fe20000100a00 */
[----:B------:R-:W-:-:S03]  /*14f20*/  VIADD R182, R184, 0xfffffff0 ;  /* 0xfffffff0b8b67836 */ /* 0x000fc60000000000 */
[----:B------:R-:W-:Y:S01]  /*14f30*/  LDGSTS.E [R0+0x40600], desc[UR60][R14.64], !P6 ;  /* 0x406000000e007fae */ /* 0x000fe2000f12187c */
[----:B------:R-:W1:Y:S01]  /*14f40*/  LDC R184, c[0x0][0x230] ;  /* 0x00008c00ffb87b82 */ /* 0x000e620000000800 */
[C---:B------:R-:W-:Y:S02]  /*14f50*/  IMAD.WIDE R6, R183.reuse, 0x4, R232 ;  /* 0x00000004b7067825 */ /* 0x040fe400078e02e8 */
[----:B------:R-:W-:Y:S02]  /*14f60*/  STL.64 [R1+0x5d08], R178 ;  /* 0x005d08b201007387 */ /* 0x000fe40000100a00 */
[C---:B------:R-:W-:Y:S02]  /*14f70*/  IMAD.WIDE R160, R183.reuse, 0x4, R240 ;  /* 0x00000004b7a07825 */ /* 0x040fe400078e02f0 */
[----:B------:R-:W-:Y:S02]  /*14f80*/  STL.64 [R1+0x5d10], R180 ;  /* 0x005d10b401007387 */ /* 0x000fe40000100a00 */
[----:B---3--:R-:W-:-:S02]  /*14f90*/  IMAD.WIDE R172, R183, 0x4, R4 ;  /* 0x00000004b7ac7825 */ /* 0x008fc400078e0204 */
[----:B------:R-:W-:Y:S04]  /*14fa0*/  LDGSTS.E [R0+0x40680], desc[UR60][R12.64], !P6 ;  /* 0x406800000c007fae */ /* 0x000fe8000f12187c */
[----:B------:R4:W-:Y:S04]  /*14fb0*/  STL [R1+0x5888], R2 ;  /* 0x0058880201007387 */ /* 0x0009e80000100800 */
[----:B------:R-:W-:Y:S04]  /*14fc0*/  LDGSTS.E [R0+0x40700], desc[UR60][R170.64], !P6 ;  /* 0x40700000aa007fae */ /* 0x000fe8000f12187c */
[----:B------:R-:W-:Y:S01]  /*14fd0*/  LDGSTS.E [R0+0x40780], desc[UR60][R168.64], !P6 ;  /* 0x40780000a8007fae */ /* 0x000fe2000f12187c */
[----:B------:R-:W-:Y:S01]  /*14fe0*/  ISETP.GE.U32.AND P6, PT, R182, 0x7fffff71, PT ;  /* 0x7fffff71b600780c */ /* 0x000fe20003fc6070 */
[----:B----4-:R-:W-:Y:S01]  /*14ff0*/  IMAD.WIDE R2, R183, 0x4, R236 ;  /* 0x00000004b7027825 */ /* 0x010fe200078e02ec */
[----:B------:R-:W-:Y:S01]  /*15000*/  IADD3 R183, R185, -0x14, RZ ;  /* 0xffffffecb9b77810 */ /* 0x000fe20007ffe0ff */
[----:B------:R-:W-:Y:S01]  /*15010*/  STL.64 [R1+0xbf0], R14 ;  /* 0x000bf00e01007387 */ /* 0x000fe20000100a00 */
[----:B------:R-:W2:Y:S01]  /*15020*/  LDC R185, c[0x0][0x230] ;  /* 0x00008c00ffb97b82 */ /* 0x000ea20000000800 */
[----:B------:R-:W-:-:S02]  /*15030*/  IMAD R182, R222, 0xb, RZ ;  /* 0x0000000bdeb67824 */ /* 0x000fc400078e02ff */
[----:B------:R-:W-:Y:S04]  /*15040*/  STL.64 [R1+0xbe8], R12 ;  /* 0x000be80c01007387 */ /* 0x000fe80000100a00 */
[----:B------:R-:W-:Y:S01]  /*15050*/  STL.64 [R1+0x5d70], R170 ;  /* 0x005d70aa01007387 */ /* 0x000fe20000100a00 */
[----:B------:R-:W-:-:S03]  /*15060*/  IMAD.WIDE R164, R182, 0x4, R240 ;  /* 0x00000004b6a47825 */ /* 0x000fc600078e02f0 */
[----:B------:R3:W-:Y:S01]  /*15070*/  STL.64 [R1+0xb70], R6 ;  /* 0x000b700601007387 */ /* 0x0007e20000100a00 */
[----:B------:R-:W-:-:S03]  /*15080*/  IMAD.WIDE R162, R182, 0x4, R4 ;  /* 0x00000004b6a27825 */ /* 0x000fc600078e0204 */
[----:B------:R3:W-:Y:S04]  /*15090*/  LDGSTS.E [R0+0x40e00], desc[UR60][R6.64], !P1 ;  /* 0x40e0000006007fae */ /* 0x0007e8000c92187c */
[----:B------:R4:W-:Y:S04]  /*150a0*/  STL.64 [R1+0xb68], R2 ;  /* 0x000b680201007387 */ /* 0x0009e80000100a00 */
[----:B------:R4:W-:Y:S01]  /*150b0*/  LDGSTS.E [R0+0x40e80], desc[UR60][R2.64], !P1 ;  /* 0x40e8000002007fae */ /* 0x0009e2000c92187c */
[----:B---3--:R-:W-:-:S03]  /*150c0*/  IMAD.WIDE R6, R182, 0x4, R232 ;  /* 0x00000004b6067825 */ /* 0x008fc600078e02e8 */
[----:B------:R-:W-:Y:S04]  /*150d0*/  LDGSTS.E [R0+0x40f00], desc[UR60][R160.64], !P1 ;  /* 0x40f00000a0007fae */ /* 0x000fe8000c92187c */
[----:B------:R-:W-:Y:S01]  /*150e0*/  LDGSTS.E [R0+0x40f80], desc[UR60][R172.64], !P1 ;  /* 0x40f80000ac007fae */ /* 0x000fe2000c92187c */
[----:B----4-:R-:W-:Y:S01]  /*150f0*/  IMAD.WIDE R2, R182, 0x4, R236 ;  /* 0x00000004b6027825 */ /* 0x010fe200078e02ec */
[----:B------:R-:W-:Y:S02]  /*15100*/  ISETP.GE.U32.AND P1, PT, R183, 0x7fffff6d, PT ;  /* 0x7fffff6db700780c */ /* 0x000fe40003f26070 */
[----:B------:R-:W-:Y:S01]  /*15110*/  STL.64 [R1+0x5d58], R160 ;  /* 0x005d58a001007387 */ /* 0x000fe20000100a00 */
[----:B------:R-:W-:Y:S02]  /*15120*/  VIADD R182, R186, 0xffffffe8 ;  /* 0xffffffe8bab67836 */ /* 0x000fe40000000000 */
[----:B------:R-:W3:Y:S01]  /*15130*/  LDC R186, c[0x0][0x230] ;  /* 0x00008c00ffba7b82 */ /* 0x000ee20000000800 */
[----:B------:R-:W-:Y:S01]  /*15140*/  IMAD R183, R222, 0xf, RZ ;  /* 0x0000000fdeb77824 */ /* 0x000fe200078e02ff */
[----:B------:R-:W-:Y:S04]  /*15150*/  STL.64 [R1+0x5d60], R172 ;  /* 0x005d60ac01007387 */ /* 0x000fe80000100a00 */
[----:B------:R4:W-:Y:S01]  /*15160*/  STL.64 [R1+0xaf0], R6 ;  /* 0x000af00601007387 */ /* 0x0009e20000100a00 */
[----:B------:R-:W-:-:S03]  /*15170*/  IMAD.WIDE R156, R183, 0x4, R240 ;  /* 0x00000004b79c7825 */ /* 0x000fc600078e02f0 */
[----:B------:R4:W-:Y:S01]  /*15180*/  LDGSTS.E [R0+0x41600], desc[UR60][R6.64], !P4 ;  /* 0x4160000006007fae */ /* 0x0009e2000e12187c */
[----:B------:R-:W-:-:S03]  /*15190*/  IMAD.WIDE R154, R183, 0x4, R4 ;  /* 0x00000004b79a7825 */ /* 0x000fc600078e0204 */
[----:B------:R1:W-:Y:S04]  /*151a0*/  STL.64 [R1+0xae8], R2 ;  /* 0x000ae80201007387 */ /* 0x0003e80000100a00 */
[----:B------:R1:W-:Y:S01]  /*151b0*/  LDGSTS.E [R0+0x41680], desc[UR60][R2.64], !P4 ;  /* 0x4168000002007fae */ /* 0x0003e2000e12187c */
[----:B----4-:R-:W-:-:S03]  /*151c0*/  IMAD.WIDE R6, R183, 0x4, R232 ;  /* 0x00000004b7067825 */ /* 0x010fc600078e02e8 */
[----:B------:R-:W-:Y:S04]  /*151d0*/  LDGSTS.E [R0+0x41700], desc[UR60][R164.64], !P4 ;  /* 0x41700000a4007fae */ /* 0x000fe8000e12187c */
[----:B------:R-:W-:Y:S01]  /*151e0*/  LDGSTS.E [R0+0x41780], desc[UR60][R162.64], !P4 ;  /* 0x41780000a2007fae */ /* 0x000fe2000e12187c */
[----:B------:R-:W-:Y:S01]  /*151f0*/  ISETP.GE.U32.AND P4, PT, R182, 0x7fffff69, PT ;  /* 0x7fffff69b600780c */ /* 0x000fe20003f86070 */
[----:B-1----:R-:W-:Y:S02]  /*15200*/  IMAD.WIDE R2, R183, 0x4, R236 ;  /* 0x00000004b7027825 */ /* 0x002fe400078e02ec */
[----:B------:R-:W-:Y:S02]  /*15210*/  STL.64 [R1+0x5d50], R164 ;  /* 0x005d50a401007387 */ /* 0x000fe40000100a00 */
[----:B------:R-:W-:-:S02]  /*15220*/  VIADD R183, R184, 0xffffffe4 ;  /* 0xffffffe4b8b77836 */ /* 0x000fc40000000000 */
[----:B------:R-:W-:Y:S01]  /*15230*/  LDGSTS.E [R0+0x41e00], desc[UR60][R6.64], !P6 ;  /* 0x41e0000006007fae */ /* 0x000fe2000f12187c */
[----:B------:R-:W1:Y:S01]  /*15240*/  LDC R184, c[0x0][0x230] ;  /* 0x00008c00ffb87b82 */ /* 0x000e620000000800 */
[----:B------:R-:W-:Y:S02]  /*15250*/  IMAD R182, R222, 0x13, RZ ;  /* 0x00000013deb67824 */ /* 0x000fe400078e02ff */
[----:B------:R-:W-:Y:S02]  /*15260*/  STL.64 [R1+0x5d68], R162 ;  /* 0x005d68a201007387 */ /* 0x000fe40000100a00 */
[C---:B------:R-:W-:Y:S02]  /*15270*/  IMAD.WIDE R148, R182.reuse, 0x4, R236 ;  /* 0x00000004b6947825 */ /* 0x040fe400078e02ec */
[----:B------:R-:W-:Y:S02]  /*15280*/  STL.64 [R1+0xa70], R6 ;  /* 0x000a700601007387 */ /* 0x000fe40000100a00 */
[----:B------:R-:W-:-:S02]  /*15290*/  IMAD.WIDE R146, R182, 0x4, R240 ;  /* 0x00000004b6927825 */ /* 0x000fc400078e02f0 */
[----:B------:R4:W-:Y:S02]  /*152a0*/  LDGSTS.E [R0+0x41e80], desc[UR60][R2.64], !P6 ;  /* 0x41e8000002007fae */ /* 0x0009e4000f12187c */
[----:B------:R-:W-:Y:S02]  /*152b0*/  IMAD.WIDE R144, R182, 0x4, R4 ;  /* 0x00000004b6907825 */ /* 0x000fe400078e0204 */
[----:B------:R4:W-:Y:S04]  /*152c0*/  STL.64 [R1+0xa68], R2 ;  /* 0x000a680201007387 */ /* 0x0009e80000100a00 */
[----:B------:R-:W-:Y:S04]  /*152d0*/  LDGSTS.E [R0+0x41f00], desc[UR60][R156.64], !P6 ;  /* 0x41f000009c007fae */ /* 0x000fe8000f12187c */
[----:B------:R-:W-:Y:S01]  /*152e0*/  LDGSTS.E [R0+0x41f80], desc[UR60][R154.64], !P6 ;  /* 0x41f800009a007fae */ /* 0x000fe2000f12187c */
[----:B------:R-:W-:Y:S01]  /*152f0*/  ISETP.GE.U32.AND P6, PT, R183, 0x7fffff65, PT ;  /* 0x7fffff65b700780c */ /* 0x000fe20003fc6070 */
[----:B------:R-:W-:-:S02]  /*15300*/  IMAD R183, R222, 0x17, RZ ;  /* 0x00000017deb77824 */ /* 0x000fc400078e02ff */
[----:B----4-:R-:W-:-:S04]  /*15310*/  IMAD.WIDE R2, R182, 0x4, R232 ;  /* 0x00000004b6027825 */ /* 0x010fc800078e02e8 */
[----:B--2---:R-:W-:Y:S01]  /*15320*/  VIADD R182, R185, 0xffffffe0 ;  /* 0xffffffe0b9b67836 */ /* 0x004fe20000000000 */
[----:B------:R2:W-:Y:S01]  /*15330*/  LDGSTS.E [R0+0x42600], desc[UR60][R2.64], !P1 ;  /* 0x4260000002007fae */ /* 0x0005e2000c92187c */
[----:B------:R-:W4:Y:S01]  /*15340*/  LDC R185, c[0x0][0x230] ;  /* 0x00008c00ffb97b82 */ /* 0x000f220000000800 */
[C---:B------:R-:W-:Y:S02]  /*15350*/  IMAD.WIDE R174, R183.reuse, 0x4, R232 ;  /* 0x00000004b7ae7825 */ /* 0x040fe400078e02e8 */
[----:B------:R2:W-:Y:S02]  /*15360*/  LDGSTS.E [R0+0x42680], desc[UR60][R148.64], !P1 ;  /* 0x4268000094007fae */ /* 0x0005e4000c92187c */
[C---:B------:R-:W-:Y:S02]  /*15370*/  IMAD.WIDE R140, R183.reuse, 0x4, R236 ;  /* 0x00000004b78c7825 */ /* 0x040fe400078e02ec */
[----:B------:R2:W-:Y:S02]  /*15380*/  LDGSTS.E [R0+0x42700], desc[UR60][R146.64], !P1 ;  /* 0x4270000092007fae */ /* 0x0005e4000c92187c */
[----:B------:R-:W-:-:S02]  /*15390*/  IMAD.WIDE R138, R183, 0x4, R240 ;  /* 0x00000004b78a7825 */ /* 0x000fc400078e02f0 */
[----:B------:R2:W-:Y:S02]  /*153a0*/  LDGSTS.E [R0+0x42780], desc[UR60][R144.64], !P1 ;  /* 0x4278000090007fae */ /* 0x0005e4000c92187c */
        /* <DEDUP_REMOVED lines=8> */
[----:B------:R2:W-:Y:S03]  /*15430*/  LDGSTS.E [R0+0x42f00], desc[UR60][R138.64], !P4 ;  /* 0x42f000008a007fae */ /* 0x0005e6000e12187c */
[----:B------:R-:W-:Y:S01]  /*15440*/  IMAD.WIDE R130, R182, 0x4, R236 ;  /* 0x00000004b6827825 */ /* 0x000fe200078e02ec */
[----:B------:R2:W-:Y:S01]  /*15450*/  LDGSTS.E [R0+0x42f80], desc[UR60][R136.64], !P4 ;  /* 0x42f8000088007fae */ /* 0x0005e2000e12187c */
[----:B------:R-:W-:-:S02]  /*15460*/  ISETP.GE.U32.AND P4, PT, R183, 0x7fffff5d, PT ;  /* 0x7fffff5db700780c */ /* 0x000fc40003f86070 */
[C---:B------:R-:W-:Y:S01]  /*15470*/  IMAD.WIDE R70, R182.reuse, 0x4, R240 ;  /* 0x00000004b6467825 */ /* 0x040fe200078e02f0 */
[----:B------:R2:W-:Y:S03]  /*15480*/  LDGSTS.E [R0+0x43600], desc[UR60][R132.64], !P6 ;  /* 0x4360000084007fae */ /* 0x0005e6000f12187c */
[----:B------:R-:W-:Y:S01]  /*15490*/  IMAD.WIDE R166, R182, 0x4, R4 ;  /* 0x00000004b6a67825 */ /* 0x000fe200078e0204 */
[----:B------:R2:W-:Y:S03]  /*154a0*/  LDGSTS.E [R0+0x43680], desc[UR60][R130.64], !P6 ;  /* 0x4368000082007fae */ /* 0x0005e6000f12187c */
[----:B-1----:R-:W-:Y:S01]  /*154b0*/  VIADD R182, R184, 0xffffffd8 ;  /* 0xffffffd8b8b67836 */ /* 0x002fe20000000000 */
[----:B------:R1:W-:Y:S01]  /*154c0*/  LDGSTS.E [R0+0x43700], desc[UR60][R70.64], !P6 ;  /* 0x4370000046007fae */ /* 0x0003e2000f12187c */
[----:B------:R-:W2:Y:S01]  /*154d0*/  LDC R184, c[0x0][0x230] ;  /* 0x00008c00ffb87b82 */ /* 0x000ea20000000800 */
[----:B------:R-:W-:-:S02]  /*154e0*/  IMAD R183, R222, 0x1f, RZ ;  /* 0x0000001fdeb77824 */ /* 0x000fc400078e02ff */
[----:B------:R1:W-:Y:S01]  /*154f0*/  LDGSTS.E [R0+0x43780], desc[UR60][R166.64], !P6 ;  /* 0x43780000a6007fae */ /* 0x0003e2000f12187c */
[----:B------:R-:W-:Y:S01]  /*15500*/  ISETP.GE.U32.AND P6, PT, R182, 0x7fffff59, PT ;  /* 0x7fffff59b600780c */ /* 0x000fe20003fc6070 */
[----:B------:R-:W-:-:S04]  /*15510*/  IMAD.WIDE R158, R183, 0x4, R232 ;  /* 0x00000004b79e7825 */ /* 0x000fc800078e02e8 */
[C---:B------:R-:W-:Y:S01]  /*15520*/  IMAD.WIDE R20, R183.reuse, 0x4, R236 ;  /* 0x00000004b7147825 */ /* 0x040fe200078e02ec */
[----:B------:R1:W-:Y:S03]  /*15530*/  LDGSTS.E [R0+0x43e00], desc[UR60][R158.64], !P1 ;  /* 0x43e000009e007fae */ /* 0x0003e6000c92187c */
[C---:B------:R-:W-:Y:S01]  /*15540*/  IMAD.WIDE R150, R183.reuse, 0x4, R240 ;  /* 0x00000004b7967825 */ /* 0x040fe200078e02f0 */
[----:B------:R1:W-:Y:S03]  /*15550*/  LDGSTS.E [R0+0x43e80], desc[UR60][R20.64], !P1 ;  /* 0x43e8000014007fae */ /* 0x0003e6000c92187c */
[----:B------:R-:W-:Y:S01]  /*15560*/  IMAD.WIDE R6, R183, 0x4, R4 ;  /* 0x00000004b7067825 */ /* 0x000fe200078e0204 */
[----:B------:R1:W-:Y:S03]  /*15570*/  LDGSTS.E [R0+0x43f00], desc[UR60][R150.64], !P1 ;  /* 0x43f0000096007fae */ /* 0x0003e6000c92187c */
[----:B----4-:R-:W-:Y:S01]  /*15580*/  VIADD R183, R185, 0xffffffd4 ;  /* 0xffffffd4b9b77836 */ /* 0x010fe20000000000 */
[----:B------:R-:W-:Y:S01]  /*15590*/  LDGSTS.E [R0+0x43f80], desc[UR60][R6.64], !P1 ;  /* 0x43f8000006007fae */ /* 0x000fe2000c92187c */
[----:B------:R-:W-:Y:S01]  /*155a0*/  IMAD R182, R222, 0x23, RZ ;  /* 0x00000023deb67824 */ /* 0x000fe200078e02ff */
[----:B------:R-:W4:Y:S03]  /*155b0*/  LDC R185, c[0x0][0x230] ;  /* 0x00008c00ffb97b82 */ /* 0x000f260000000800 */
[----:B------:R-:W-:-:S04]  /*155c0*/  IMAD.WIDE R152, R182, 0x4, R232 ;  /* 0x00000004b6987825 */ /* 0x000fc800078e02e8 */
[C---:B------:R-:W-:Y:S01]  /*155d0*/  IMAD.WIDE R116, R182.reuse, 0x4, R236 ;  /* 0x00000004b6747825 */ /* 0x040fe200078e02ec */
[----:B------:R-:W-:Y:S01]  /*155e0*/  ISETP.GE.U32.AND P1, PT, R183, 0x7fffff55, PT ;  /* 0x7fffff55b700780c */ /* 0x000fe20003f26070 */
[----:B------:R-:W-:Y:S02]  /*155f0*/  LDGSTS.E [R0+0x44600], desc[UR60][R152.64], !P4 ;  /* 0x4460000098007fae */ /* 0x000fe4000e12187c */
[C---:B------:R-:W-:Y:S02]  /*15600*/  IMAD.WIDE R134, R182.reuse, 0x4, R240 ;  /* 0x00000004b6867825 */ /* 0x040fe400078e02f0 */
[----:B------:R-:W-:Y:S02]  /*15610*/  LDGSTS.E [R0+0x44680], desc[UR60][R116.64], !P4 ;  /* 0x4468000074007fae */ /* 0x000fe4000e12187c */
[----:B------:R-:W-:Y:S02]  /*15620*/  IMAD.WIDE R250, R182, 0x4, R4 ;  /* 0x00000004b6fa7825 */ /* 0x000fe400078e0204 */
[----:B------:R-:W-:Y:S02]  /*15630*/  LDGSTS.E [R0+0x44700], desc[UR60][R134.64], !P4 ;  /* 0x4470000086007fae */ /* 0x000fe4000e12187c */
[----:B---3--:R-:W-:-:S02]  /*15640*/  VIADD R182, R186, 0xffffffd0 ;  /* 0xffffffd0bab67836 */ /* 0x008fc40000000000 */
[----:B------:R-:W3:Y:S01]  /*15650*/  LDC R186, c[0x0][0x230] ;  /* 0x00008c00ffba7b82 */ /* 0x000ee20000000800 */
[----:B------:R-:W-:Y:S01]  /*15660*/  IMAD R183, R222, 0x27, RZ ;  /* 0x00000027deb77824 */ /* 0x000fe200078e02ff */
[----:B------:R1:W-:Y:S03]  /*15670*/  LDGSTS.E [R0+0x44780], desc[UR60][R250.64], !P4 ;  /* 0x44780000fa007fae */ /* 0x0003e6000e12187c */
[----:B------:R-:W-:Y:S01]  /*15680*/  IMAD.WIDE R142, R183, 0x4, R232 ;  /* 0x00000004b78e7825 */ /* 0x000fe200078e02e8 */
[----:B------:R-:W-:-:S03]  /*15690*/  ISETP.GE.U32.AND P4, PT, R182, 0x7fffff51, PT ;  /* 0x7fffff51b600780c */ /* 0x000fc60003f86070 */
[C---:B------:R-:W-:Y:S01]  /*156a0*/  IMAD.WIDE R52, R183.reuse, 0x4, R236 ;  /* 0x00000004b7347825 */ /* 0x040fe200078e02ec */
[----:B------:R1:W-:Y:S03]  /*156b0*/  LDGSTS.E [R0+0x44e00], desc[UR60][R142.64], !P6 ;  /* 0x44e000008e007fae */ /* 0x0003e6000f12187c */
[C---:B------:R-:W-:Y:S01]  /*156c0*/  IMAD.WIDE R74, R183.reuse, 0x4, R240 ;  /* 0x00000004b74a7825 */ /* 0x040fe200078e02f0 */
[----:B------:R1:W-:Y:S03]  /*156d0*/  LDGSTS.E [R0+0x44e80], desc[UR60][R52.64], !P6 ;  /* 0x44e8000034007fae */ /* 0x0003e6000f12187c */
[----:B------:R-:W-:Y:S01]  /*156e0*/  IMAD.WIDE R48, R183, 0x4, R4 ;  /* 0x00000004b7307825 */ /* 0x000fe200078e0204 */
[----:B--2---:R-:W-:Y:S01]  /*156f0*/  IADD3 R183, R184, -0x34, RZ ;  /* 0xffffffccb8b77810 */ /* 0x004fe20007ffe0ff */
[----:B------:R2:W-:Y:S01]  /*15700*/  LDGSTS.E [R0+0x44f00], desc[UR60][R74.64], !P6 ;  /* 0x44f000004a007fae */ /* 0x0005e2000f12187c */
[----:B------:R-:W1:Y:S01]  /*15710*/  LDC R184, c[0x0][0x230] ;  /* 0x00008c00ffb87b82 */ /* 0x000e620000000800 */
        /* <DEDUP_REMOVED lines=9> */
[----:B------:R-:W-:Y:S03]  /*157b0*/  LDGSTS.E [R0+0x45700], desc[UR60][R124.64], !P1 ;  /* 0x457000007c007fae */ /* 0x000fe6000c92187c */
[----:B----4-:R-:W-:Y:S01]  /*157c0*/  VIADD R182, R185, 0xffffffc8 ;  /* 0xffffffc8b9b67836 */ /* 0x010fe20000000000 */
[----:B------:R4:W-:Y:S01]  /*157d0*/  LDGSTS.E [R0+0x45780], desc[UR60][R66.64], !P1 ;  /* 0x4578000042007fae */ /* 0x0009e2000c92187c */
[----:B------:R-:W-:Y:S01]  /*157e0*/  IMAD R183, R222, 0x2f, RZ ;  /* 0x0000002fdeb77824 */ /* 0x000fe200078e02ff */
[----:B------:R-:W2:Y:S03]  /*157f0*/  LDC R185, c[0x0][0x230] ;  /* 0x00008c00ffb97b82 */ /* 0x000ea60000000800 */
[----:B------:R-:W-:-:S04]  /*15800*/  IMAD.WIDE R82, R183, 0x4, R232 ;  /* 0x00000004b7527825 */ /* 0x000fc800078e02e8 */
[C---:B------:R-:W-:Y:S01]  /*15810*/  IMAD.WIDE R128, R183.reuse, 0x4, R236 ;  /* 0x00000004b7807825 */ /* 0x040fe200078e02ec */
[----:B------:R-:W-:Y:S01]  /*15820*/  ISETP.GE.U32.AND P1, PT, R182, 0x7fffff49, PT ;  /* 0x7fffff49b600780c */ /* 0x000fe20003f26070 */
[----:B------:R4:W-:Y:S02]  /*15830*/  LDGSTS.E [R0+0x45e00], desc[UR60][R82.64], !P4 ;  /* 0x45e0000052007fae */ /* 0x0009e4000e12187c */
[C---:B------:R-:W-:Y:S02]  /*15840*/  IMAD.WIDE R126, R183.reuse, 0x4, R240 ;  /* 0x00000004b77e7825 */ /* 0x040fe400078e02f0 */
[----:B------:R4:W-:Y:S02]  /*15850*/  LDGSTS.E [R0+0x45e80], desc[UR60][R128.64], !P4 ;  /* 0x45e8000080007fae */ /* 0x0009e4000e12187c */
[----:B------:R-:W-:Y:S02]  /*15860*/  IMAD.WIDE R84, R183, 0x4, R4 ;  /* 0x00000004b7547825 */ /* 0x000fe400078e0204 */
[----:B------:R4:W-:Y:S02]  /*15870*/  LDGSTS.E [R0+0x45f00], desc[UR60][R126.64], !P4 ;  /* 0x45f000007e007fae */ /* 0x0009e4000e12187c */
[----:B---3--:R-:W-:-:S02]  /*15880*/  VIADD R183, R186, 0xffffffc4 ;  /* 0xffffffc4bab77836 */ /* 0x008fc40000000000 */
[----:B------:R-:W3:Y:S01]  /*15890*/  LDC R186, c[0x0][0x230] ;  /* 0x00008c00ffba7b82 */ /* 0x000ee20000000800 */
[----:B------:R-:W-:Y:S01]  /*158a0*/  IMAD R182, R222, 0x33, RZ ;  /* 0x00000033deb67824 */ /* 0x000fe200078e02ff */
[----:B------:R4:W-:Y:S03]  /*158b0*/  LDGSTS.E [R0+0x45f80], desc[UR60][R84.64], !P4 ;  /* 0x45f8000054007fae */ /* 0x0009e6000e12187c */
[----:B------:R-:W-:Y:S01]  /*158c0*/  IMAD.WIDE R8, R182, 0x4, R232 ;  /* 0x00000004b6087825 */ /* 0x000fe200078e02e8 */
[----:B------:R-:W-:-:S03]  /*158d0*/  ISETP.GE.U32.AND P4, PT, R183, 0x7fffff45, PT ;  /* 0x7fffff45b700780c */ /* 0x000fc60003f86070 */
[C---:B------:R-:W-:Y:S01]  /*158e0*/  IMAD.WIDE R246, R182.reuse, 0x4, R236 ;  /* 0x00000004b6f67825 */ /* 0x040fe200078e02ec */
[----:B------:R-:W-:Y:S03]  /*158f0*/  LDGSTS.E [R0+0x46600], desc[UR60][R8.64], !P6 ;  /* 0x4660000008007fae */ /* 0x000fe6000f12187c */
[C---:B------:R-:W-:Y:S01]  /*15900*/  IMAD.WIDE R36, R182.reuse, 0x4, R240 ;  /* 0x00000004b6247825 */ /* 0x040fe200078e02f0 */
[----:B------:R4:W-:Y:S03]  /*15910*/  LDGSTS.E [R0+0x46680], desc[UR60][R246.64], !P6 ;  /* 0x46680000f6007fae */ /* 0x0009e6000f12187c */
[----:B------:R-:W-:Y:S01]  /*15920*/  IMAD.WIDE R38, R182, 0x4, R4 ;  /* 0x00000004b6267825 */ /* 0x000fe200078e0204 */
[----:B------:R4:W-:Y:S03]  /*15930*/  LDGSTS.E [R0+0x46700], desc[UR60][R36.64], !P6 ;  /* 0x4670000024007fae */ /* 0x0009e6000f12187c */
[----:B-1----:R-:W-:Y:S01]  /*15940*/  VIADD R182, R184, 0xffffffc0 ;  /* 0xffffffc0b8b67836 */ /* 0x002fe20000000000 */
[----:B------:R1:W-:Y:S01]  /*15950*/  LDGSTS.E [R0+0x46780], desc[UR60][R38.64], !P6 ;  /* 0x4678000026007fae */ /* 0x0003e2000f12187c */
[----:B------:R-:W4:Y:S01]  /*15960*/  LDC R184, c[0x0][0x230] ;  /* 0x00008c00ffb87b82 */ /* 0x000f220000000800 */
[----:B------:R-:W-:-:S02]  /*15970*/  IMAD R183, R222, 0x37, RZ ;  /* 0x00000037deb77824 */ /* 0x000fc400078e02ff */
[----:B------:R-:W-:Y:S02]  /*15980*/  ISETP.GE.U32.AND P6, PT, R182, 0x7fffff41, PT ;  /* 0x7fffff41b600780c */ /* 0x000fe40003fc6070 */
[----:B------:R-:W-:-:S04]  /*15990*/  IMAD.WIDE R22, R183, 0x4, R232 ;  /* 0x00000004b7167825 */ /* 0x000fc800078e02e8 */
[C---:B------:R-:W-:Y:S01]  /*159a0*/  IMAD.WIDE R104, R183.reuse, 0x4, R236 ;  /* 0x00000004b7687825 */ /* 0x040fe200078e02ec */
[----:B------:R1:W-:Y:S03]  /*159b0*/  LDGSTS.E [R0+0x46e00], desc[UR60][R22.64], !P1 ;  /* 0x46e0000016007fae */ /* 0x0003e6000c92187c */
[C---:B------:R-:W-:Y:S01]  /*159c0*/  IMAD.WIDE R32, R183.reuse, 0x4, R240 ;  /* 0x00000004b7207825 */ /* 0x040fe200078e02f0 */
[----:B------:R-:W-:Y:S03]  /*159d0*/  LDGSTS.E [R0+0x46e80], desc[UR60][R104.64], !P1 ;  /* 0x46e8000068007fae */ /* 0x000fe6000c92187c */
[----:B------:R-:W-:Y:S01]  /*159e0*/  IMAD.WIDE R34, R183, 0x4, R4 ;  /* 0x00000004b7227825 */ /* 0x000fe200078e0204 */
[----:B--2---:R-:W-:Y:S01]  /*159f0*/  IADD3 R183, R185, -0x44, RZ ;  /* 0xffffffbcb9b77810 */ /* 0x004fe20007ffe0ff */
[----:B------:R2:W-:Y:S01]  /*15a00*/  LDGSTS.E [R0+0x46f00], desc[UR60][R32.64], !P1 ;  /* 0x46f0000020007fae */ /* 0x0005e2000c92187c */
[----:B------:R-:W1:Y:S01]  /*15a10*/  LDC R185, c[0x0][0x230] ;  /* 0x00008c00ffb97b82 */ /* 0x000e620000000800 */
[----:B------:R-:W-:-:S02]  /*15a20*/  IMAD R182, R222, 0x3b, RZ ;  /* 0x0000003bdeb67824 */ /* 0x000fc400078e02ff */
[----:B------:R2:W-:Y:S02]  /*15a30*/  LDGSTS.E [R0+0x46f80], desc[UR60][R34.64], !P1 ;  /* 0x46f8000022007fae */ /* 0x0005e4000c92187c */
        /* <DEDUP_REMOVED lines=13> */
[----:B------:R2:W-:Y:S01]  /*15b10*/  LDGSTS.E [R0+0x47780], desc[UR60][R72.64], !P4 ;  /* 0x4778000048007fae */ /* 0x0005e2000e12187c */
[----:B------:R-:W-:-:S02]  /*15b20*/  ISETP.GE.U32.AND P4, PT, R182, 0x7fffff39, PT ;  /* 0x7fffff39b600780c */ /* 0x000fc40003f86070 */
[C---:B------:R-:W-:Y:S01]  /*15b30*/  IMAD.WIDE R76, R183.reuse, 0x4, R240 ;  /* 0x00000004b74c7825 */ /* 0x040fe200078e02f0 */
[----:B------:R2:W-:Y:S03]  /*15b40*/  LDGSTS.E [R0+0x47e00], desc[UR60][R54.64], !P6 ;  /* 0x47e0000036007fae */ /* 0x0005e6000f12187c */
[----:B------:R-:W-:Y:S01]  /*15b50*/  IMAD.WIDE R114, R183, 0x4, R4 ;  /* 0x00000004b7727825 */ /* 0x000fe200078e0204 */
[----:B------:R2:W-:Y:S03]  /*15b60*/  LDGSTS.E [R0+0x47e80], desc[UR60][R44.64], !P6 ;  /* 0x47e800002c007fae */ /* 0x0005e6000f12187c */
[----:B----4-:R-:W-:Y:S01]  /*15b70*/  VIADD R183, R184, 0xffffffb4 ;  /* 0xffffffb4b8b77836 */ /* 0x010fe20000000000 */
        /* <DEDUP_REMOVED lines=12> */
[----:B-1----:R-:W-:Y:S01]  /*15c40*/  VIADD R182, R185, 0xffffffb0 ;  /* 0xffffffb0b9b67836 */ /* 0x002fe20000000000 */
[----:B------:R-:W-:Y:S01]  /*15c50*/  LDGSTS.E [R0+0x48780], desc[UR60][R96.64], !P1 ;  /* 0x4878000060007fae */ /* 0x000fe2000c92187c */
[----:B------:R-:W-:Y:S01]  /*15c60*/  IMAD R183, R222, 0x47, RZ ;  /* 0x00000047deb77824 */ /* 0x000fe200078e02ff */
[----:B------:R-:W1:Y:S03]  /*15c70*/  LDC R185, c[0x0][0x230] ;  /* 0x00008c00ffb97b82 */ /* 0x000e660000000800 */
[----:B------:R-:W-:-:S04]  /*15c80*/  IMAD.WIDE R112, R183, 0x4, R232 ;  /* 0x00000004b7707825 */ /* 0x000fc800078e02e8 */
[C---:B------:R-:W-:Y:S01]  /*15c90*/  IMAD.WIDE R110, R183.reuse, 0x4, R236 ;  /* 0x00000004b76e7825 */ /* 0x040fe200078e02ec */
[----:B------:R-:W-:Y:S01]  /*15ca0*/  ISETP.GE.U32.AND P1, PT, R182, 0x7fffff31, PT ;  /* 0x7fffff31b600780c */ /* 0x000fe20003f26070 */
[----:B------:R4:W-:Y:S02]  /*15cb0*/  LDGSTS.E [R0+0x48e00], desc[UR60][R112.64], !P4 ;  /* 0x48e0000070007fae */ /* 0x0009e4000e12187c */
[C---:B------:R-:W-:Y:S02]  /*15cc0*/  IMAD.WIDE R108, R183.reuse, 0x4, R240 ;  /* 0x00000004b76c7825 */ /* 0x040fe400078e02f0 */
[----:B------:R4:W-:Y:S02]  /*15cd0*/  LDGSTS.E [R0+0x48e80], desc[UR60][R110.64], !P4 ;  /* 0x48e800006e007fae */ /* 0x0009e4000e12187c */
[----:B------:R-:W-:Y:S01]  /*15ce0*/  IMAD.WIDE R106, R183, 0x4, R4 ;  /* 0x00000004b76a7825 */ /* 0x000fe200078e0204 */
[----:B---3--:R-:W-:Y:S01]  /*15cf0*/  IADD3 R183, R186, -0x54, RZ ;  /* 0xffffffacbab77810 */ /* 0x008fe20007ffe0ff */
[----:B------:R3:W-:Y:S01]  /*15d00*/  LDGSTS.E [R0+0x48f00], desc[UR60][R108.64], !P4 ;  /* 0x48f000006c007fae */ /* 0x0007e2000e12187c */
[----:B------:R-:W4:Y:S01]  /*15d10*/  LDC R186, c[0x0][0x230] ;  /* 0x00008c00ffba7b82 */ /* 0x000f220000000800 */
[----:B------:R-:W-:-:S02]  /*15d20*/  IMAD R182, R222, 0x4b, RZ ;  /* 0x0000004bdeb67824 */ /* 0x000fc400078e02ff */
[----:B------:R3:W-:Y:S02]  /*15d30*/  LDGSTS.E [R0+0x48f80], desc[UR60][R106.64], !P4 ;  /* 0x48f800006a007fae */ /* 0x0007e4000e12187c */
[----:B------:R-:W-:Y:S01]  /*15d40*/  IMAD.WIDE R88, R182, 0x4, R232 ;  /* 0x00000004b6587825 */ /* 0x000fe200078e02e8 */
[----:B------:R-:W-:-:S03]  /*15d50*/  ISETP.GE.U32.AND P4, PT, R183, 0x7fffff2d, PT ;  /* 0x7fffff2db700780c */ /* 0x000fc60003f86070 */
[C---:B------:R-:W-:Y:S01]  /*15d60*/  IMAD.WIDE R86, R182.reuse, 0x4, R236 ;  /* 0x00000004b6567825 */ /* 0x040fe200078e02ec */
[----:B------:R3:W-:Y:S03]  /*15d70*/  LDGSTS.E [R0+0x49600], desc[UR60][R88.64], !P6 ;  /* 0x4960000058007fae */ /* 0x0007e6000f12187c */
[C---:B------:R-:W-:Y:S01]  /*15d80*/  IMAD.WIDE R122, R182.reuse, 0x4, R240 ;  /* 0x00000004b67a7825 */ /* 0x040fe200078e02f0 */
[----:B------:R-:W-:Y:S03]  /*15d90*/  LDGSTS.E [R0+0x49680], desc[UR60][R86.64], !P6 ;  /* 0x4968000056007fae */ /* 0x000fe6000f12187c */
[----:B------:R-:W-:Y:S01]  /*15da0*/  IMAD.WIDE R120, R182, 0x4, R4 ;  /* 0x00000004b6787825 */ /* 0x000fe200078e0204 */
[----:B------:R3:W-:Y:S03]  /*15db0*/  LDGSTS.E [R0+0x49700], desc[UR60][R122.64], !P6 ;  /* 0x497000007a007fae */ /* 0x0007e6000f12187c */
[----:B--2---:R-:W-:Y:S01]  /*15dc0*/  VIADD R182, R184, 0xffffffa8 ;  /* 0xffffffa8b8b67836 */ /* 0x004fe20000000000 */
[----:B------:R2:W-:Y:S01]  /*15dd0*/  LDGSTS.E [R0+0x49780], desc[UR60][R120.64], !P6 ;  /* 0x4978000078007fae */ /* 0x0005e2000f12187c */
[----:B------:R-:W3:Y:S01]  /*15de0*/  LDC R184, c[0x0][0x230] ;  /* 0x00008c00ffb87b82 */ /* 0x000ee20000000800 */
[----:B------:R-:W-:-:S02]  /*15df0*/  IMAD R183, R222, 0x4f, RZ ;  /* 0x0000004fdeb77824 */ /* 0x000fc400078e02ff */
[----:B------:R-:W-:Y:S02]  /*15e00*/  ISETP.GE.U32.AND P6, PT, R182, 0x7fffff29, PT ;  /* 0x7fffff29b600780c */ /* 0x000fe40003fc6070 */
[----:B------:R-:W-:-:S04]  /*15e10*/  IMAD.WIDE R50, R183, 0x4, R232 ;  /* 0x00000004b7327825 */ /* 0x000fc800078e02e8 */
        /* <DEDUP_REMOVED lines=8> */
[----:B------:R-:W-:Y:S01]  /*15ea0*/  IMAD R182, R222, 0x53, RZ ;  /* 0x00000053deb67824 */ /* 0x000fe200078e02ff */
[----:B------:R-:W2:Y:S03]  /*15eb0*/  LDC R185, c[0x0][0x230] ;  /* 0x00008c00ffb97b82 */ /* 0x000ea60000000800 */
[----:B------:R-:W-:Y:S01]  /*15ec0*/  IMAD.WIDE R80, R182, 0x4, R232 ;  /* 0x00000004b6507825 */ /* 0x000fe200078e02e8 */
[----:B------:R-:W-:-:S03]  /*15ed0*/  ISETP.GE.U32.AND P1, PT, R183, 0x7fffff25, PT ;  /* 0x7fffff25b700780c */ /* 0x000fc60003f26070 */
[C---:B------:R-:W-:Y:S01]  /*15ee0*/  IMAD.WIDE R78, R182.reuse, 0x4, R236 ;  /* 0x00000004b64e7825 */ /* 0x040fe200078e02ec */
[----:B------:R1:W-:Y:S03]  /*15ef0*/  LDGSTS.E [R0+0x4a600], desc[UR60][R80.64], !P4 ;  /* 0x4a60000050007fae */ /* 0x0003e6000e12187c */
[C---:B------:R-:W-:Y:S01]  /*15f00*/  IMAD.WIDE R40, R182.reuse, 0x4, R240 ;  /* 0x00000004b6287825 */ /* 0x040fe200078e02f0 */
[----:B------:R1:W-:Y:S03]  /*15f10*/  LDGSTS.E [R0+0x4a680], desc[UR60][R78.64], !P4 ;  /* 0x4a6800004e007fae */ /* 0x0003e6000e12187c */
[----:B------:R-:W-:Y:S01]  /*15f20*/  IMAD.WIDE R42, R182, 0x4, R4 ;  /* 0x00000004b62a7825 */ /* 0x000fe200078e0204 */
[----:B------:R1:W-:Y:S03]  /*15f30*/  LDGSTS.E [R0+0x4a700], desc[UR60][R40.64], !P4 ;  /* 0x4a70000028007fae */ /* 0x0003e6000e12187c */
[----:B----4-:R-:W-:Y:S01]  /*15f40*/  VIADD R182, R186, 0xffffffa0 ;  /* 0xffffffa0bab67836 */ /* 0x010fe20000000000 */
[----:B------:R4:W-:Y:S01]  /*15f50*/  LDGSTS.E [R0+0x4a780], desc[UR60][R42.64], !P4 ;  /* 0x4a7800002a007fae */ /* 0x0009e2000e12187c */
[----:B------:R-:W1:Y:S01]  /*15f60*/  LDC R186, c[0x0][0x230] ;  /* 0x00008c00ffba7b82 */ /* 0x000e620000000800 */
[----:B------:R-:W-:-:S04]  /*15f70*/  IMAD R183, R222, 0x57, RZ ;  /* 0x00000057deb77824 */ /* 0x000fc800078e02ff */
[----:B------:R-:W-:Y:S01]  /*15f80*/  IMAD.WIDE R12, R183, 0x4, R232 ;  /* 0x00000004b70c7825 */ /* 0x000fe200078e02e8 */
[----:B------:R-:W-:-:S03]  /*15f90*/  ISETP.GE.U32.AND P4, PT, R182, 0x7fffff21, PT ;  /* 0x7fffff21b600780c */ /* 0x000fc60003f86070 */
[C---:B------:R-:W-:Y:S01]  /*15fa0*/  IMAD.WIDE R14, R183.reuse, 0x4, R236 ;  /* 0x00000004b70e7825 */ /* 0x040fe200078e02ec */
[----:B------:R4:W-:Y:S03]  /*15fb0*/  LDGSTS.E [R0+0x4ae00], desc[UR60][R12.64], !P6 ;  /* 0x4ae000000c007fae */ /* 0x0009e6000f12187c */
[C---:B------:R-:W-:Y:S01]  /*15fc0*/  IMAD.WIDE R16, R183.reuse, 0x4, R240 ;  /* 0x00000004b7107825 */ /* 0x040fe200078e02f0 */
[----:B------:R4:W-:Y:S03]  /*15fd0*/  LDGSTS.E [R0+0x4ae80], desc[UR60][R14.64], !P6 ;  /* 0x4ae800000e007fae */ /* 0x0009e6000f12187c */
[----:B------:R-:W-:Y:S01]  /*15fe0*/  IMAD.WIDE R18, R183, 0x4, R4 ;  /* 0x00000004b7127825 */ /* 0x000fe200078e0204 */
[----:B---3--:R-:W-:Y:S01]  /*15ff0*/  IADD3 R183, R184, -0x64, RZ ;  /* 0xffffff9cb8b77810 */ /* 0x008fe20007ffe0ff */
[----:B------:R3:W-:Y:S02]  /*16000*/  LDGSTS.E [R0+0x4af00], desc[UR60][R16.64], !P6 ;  /* 0x4af0000010007fae */ /* 0x0007e4000f12187c */
[----:B------:R-:W-:-:S02]  /*16010*/  IMAD R182, R222, 0x5b, RZ ;  /* 0x0000005bdeb67824 */ /* 0x000fc400078e02ff */
[----:B------:R3:W-:Y:S01]  /*16020*/  LDGSTS.E [R0+0x4af80], desc[UR60][R18.64], !P6 ;  /* 0x4af8000012007fae */ /* 0x0007e2000f12187c */
[----:B------:R-:W-:Y:S01]  /*16030*/  ISETP.GE.U32.AND P6, PT, R183, 0x7fffff1d, PT ;  /* 0x7fffff1db700780c */ /* 0x000fe20003fc6070 */
[----:B------:R-:W-:-:S04]  /*16040*/  IMAD.WIDE R62, R182, 0x4, R232 ;  /* 0x00000004b63e7825 */ /* 0x000fc800078e02e8 */
[----:B------:R-:W-:Y:S01]  /*16050*/  IMAD.WIDE R60, R182, 0x4, R236 ;  /* 0x00000004b63c7825 */ /* 0x000fe200078e02ec */
[----:B------:R3:W-:Y:S03]  /*16060*/  LDGSTS.E [R0+0x4b600], desc[UR60][R62.64], !P1 ;  /* 0x4b6000003e007fae */ /* 0x0007e6000c92187c */
[----:B------:R-:W-:Y:S01]  /*16070*/  IMAD R183, R222, 0x5f, RZ ;  /* 0x0000005fdeb77824 */ /* 0x000fe200078e02ff */
[----:B------:R3:W-:Y:S01]  /*16080*/  LDGSTS.E [R0+0x4b680], desc[UR60][R60.64], !P1 ;  /* 0x4b6800003c007fae */ /* 0x0007e2000c92187c */
[----:B------:R-:W-:-:S04]  /*16090*/  IMAD.WIDE R58, R182, 0x4, R240 ;  /* 0x00000004b63a7825 */ /* 0x000fc800078e02f0 */
[----:B------:R-:W-:Y:S01]  /*160a0*/  IMAD.WIDE R56, R182, 0x4, R4 ;  /* 0x00000004b6387825 */ /* 0x000fe200078e0204 */
[----:B------:R3:W-:Y:S03]  /*160b0*/  LDGSTS.E [R0+0x4b700], desc[UR60][R58.64], !P1 ;  /* 0x4b7000003a007fae */ /* 0x0007e6000c92187c */
[----:B--2---:R-:W-:Y:S01]  /*160c0*/  VIADD R182, R185, 0xffffff98 ;  /* 0xffffff98b9b67836 */ /* 0x004fe20000000000 */
[----:B------:R2:W-:Y:S01]  /*160d0*/  LDGSTS.E [R0+0x4b780], desc[UR60][R56.64], !P1 ;  /* 0x4b78000038007fae */ /* 0x0005e2000c92187c */
        /* <DEDUP_REMOVED lines=8> */
[----:B-1----:R-:W-:-:S02]  /*16160*/  VIADD R182, R186, 0xffffff94 ;  /* 0xffffff94bab67836 */ /* 0x002fc40000000000 */
[----:B------:R1:W-:Y:S01]  /*16170*/  LDGSTS.E [R0+0x4bf80], desc[UR60][R24.64], !P4 ;  /* 0x4bf8000018007fae */ /* 0x0003e2000e12187c */
[----:B------:R-:W-:Y:S02]  /*16180*/  IMAD.WIDE R184, R188, 0x4, R236 ;  /* 0x00000004bcb87825 */ /* 0x000fe400078e02ec */
[----:B------:R-:W-:Y:S02]  /*16190*/  ISETP.GE.U32.AND P4, PT, R182, 0x7fffff15, PT ;  /* 0x7fffff15b600780c */ /* 0x000fe40003f86070 */
[----:B------:R-:W-:-:S04]  /*161a0*/  IMAD.WIDE R182, R188, 0x4, R232 ;  /* 0x00000004bcb67825 */ /* 0x000fc800078e02e8 */
[C---:B------:R-:W-:Y:S01]  /*161b0*/  IMAD.WIDE R186, R188.reuse, 0x4, R240 ;  /* 0x00000004bcba7825 */ /* 0x040fe200078e02f0 */
[----:B------:R1:W-:Y:S03]  /*161c0*/  LDGSTS.E [R0+0x4c600], desc[UR60][R182.64], !P6 ;  /* 0x4c600000b6007fae */ /* 0x0003e6000f12187c */
[----:B------:R-:W-:Y:S01]  /*161d0*/  IMAD.WIDE R188, R188, 0x4, R4 ;  /* 0x00000004bcbc7825 */ /* 0x000fe200078e0204 */
[----:B------:R1:W-:Y:S04]  /*161e0*/  LDGSTS.E [R0+0x4c680], desc[UR60][R184.64], !P6 ;  /* 0x4c680000b8007fae */ /* 0x0003e8000f12187c */
[----:B------:R-:W-:Y:S01]  /*161f0*/  LDGSTS.E [R0+0x4c700], desc[UR60][R186.64], !P6 ;  /* 0x4c700000ba007fae */ /* 0x000fe2000f12187c */
[----:B------:R-:W-:-:S03]  /*16200*/  IMAD.WIDE R192, R196, 0x4, R236 ;  /* 0x00000004c4c07825 */ /* 0x000fc600078e02ec */
[----:B------:R-:W-:Y:S01]  /*16210*/  LDGSTS.E [R0+0x4c780], desc[UR60][R188.64], !P6 ;  /* 0x4c780000bc007fae */ /* 0x000fe2000f12187c */
[----:B------:R-:W-:Y:S01]  /*16220*/  ISETP.GE.U32.AND P6, PT, R190, 0x7fffff11, PT ;  /* 0x7fffff11be00780c */ /* 0x000fe20003fc6070 */
[----:B------:R-:W-:-:S04]  /*16230*/  IMAD.WIDE R190, R196, 0x4, R232 ;  /* 0x00000004c4be7825 */ /* 0x000fc800078e02e8 */
[C---:B------:R-:W-:Y:S01]  /*16240*/  IMAD.WIDE R194, R196.reuse, 0x4, R240 ;  /* 0x00000004c4c27825 */ /* 0x040fe200078e02f0 */
[----:B------:R-:W-:Y:S03]  /*16250*/  LDGSTS.E [R0+0x4ce00], desc[UR60][R190.64], !P1 ;  /* 0x4ce00000be007fae */ /* 0x000fe6000c92187c */
[----:B------:R-:W-:Y:S01]  /*16260*/  IMAD.WIDE R196, R196, 0x4, R4 ;  /* 0x00000004c4c47825 */ /* 0x000fe200078e0204 */
[----:B------:R-:W-:Y:S03]  /*16270*/  LDGSTS.E [R0+0x4ce80], desc[UR60][R192.64], !P1 ;  /* 0x4ce80000c0007fae */ /* 0x000fe6000c92187c */
[----:B------:R-:W-:Y:S01]  /*16280*/  IMAD R204, R222, 0x6b, RZ ;  /* 0x0000006bdecc7824 */ /* 0x000fe200078e02ff */
[----:B------:R-:W-:Y:S04]  /*16290*/  LDGSTS.E [R0+0x4cf00], desc[UR60][R194.64], !P1 ;  /* 0x4cf00000c2007fae */ /* 0x000fe8000c92187c */
[----:B------:R-:W-:Y:S01]  /*162a0*/  LDGSTS.E [R0+0x4cf80], desc[UR60][R196.64], !P1 ;  /* 0x4cf80000c4007fae */ /* 0x000fe2000c92187c */
[----:B------:R-:W-:Y:S01]  /*162b0*/  ISETP.GE.U32.AND P1, PT, R198, 0x7fffff0d, PT ;  /* 0x7fffff0dc600780c */ /* 0x000fe20003f26070 */
[----:B------:R-:W-:-:S04]  /*162c0*/  IMAD.WIDE R198, R204, 0x4, R232 ;  /* 0x00000004ccc67825 */ /* 0x000fc800078e02e8 */
[C---:B------:R-:W-:Y:S01]  /*162d0*/  IMAD.WIDE R200, R204.reuse, 0x4, R236 ;  /* 0x00000004ccc87825 */ /* 0x040fe200078e02ec */
[----:B------:R-:W-:Y:S03]  /*162e0*/  LDGSTS.E [R0+0x4d600], desc[UR60][R198.64], !P4 ;  /* 0x4d600000c6007fae */ /* 0x000fe6000e12187c */
[C---:B------:R-:W-:Y:S01]  /*162f0*/  IMAD.WIDE R202, R204.reuse, 0x4, R240 ;  /* 0x00000004ccca7825 */ /* 0x040fe200078e02f0 */
[----:B------:R-:W-:Y:S03]  /*16300*/  LDGSTS.E [R0+0x4d680], desc[UR60][R200.64], !P4 ;  /* 0x4d680000c8007fae */ /* 0x000fe6000e12187c */
[----:B------:R-:W-:Y:S01]  /*16310*/  IMAD.WIDE R204, R204, 0x4, R4 ;  /* 0x00000004cccc7825 */ /* 0x000fe200078e0204 */
[----:B------:R-:W-:Y:S03]  /*16320*/  LDGSTS.E [R0+0x4d700], desc[UR60][R202.64], !P4 ;  /* 0x4d700000ca007fae */ /* 0x000fe6000e12187c */
[----:B------:R-:W-:Y:S01]  /*16330*/  VIADD R206, R206, 0xffffff88 ;  /* 0xffffff88cece7836 */ /* 0x000fe20000000000 */
[----:B------:R-:W-:Y:S01]  /*16340*/  LDGSTS.E [R0+0x4d780], desc[UR60][R204.64], !P4 ;  /* 0x4d780000cc007fae */ /* 0x000fe2000e12187c */
[----:B------:R-:W-:-:S03]  /*16350*/  IMAD R212, R222, 0x6f, RZ ;  /* 0x0000006fded47824 */ /* 0x000fc600078e02ff */
[----:B------:R-:W-:Y:S01]  /*16360*/  ISETP.GE.U32.AND P4, PT, R206, 0x7fffff09, PT ;  /* 0x7fffff09ce00780c */ /* 0x000fe20003f86070 */
[----:B------:R-:W-:-:S04]  /*16370*/  IMAD.WIDE R206, R212, 0x4, R232 ;  /* 0x00000004d4ce7825 */ /* 0x000fc800078e02e8 */
[C---:B------:R-:W-:Y:S01]  /*16380*/  IMAD.WIDE R208, R212.reuse, 0x4, R236 ;  /* 0x00000004d4d07825 */ /* 0x040fe200078e02ec */
[----:B------:R-:W-:Y:S03]  /*16390*/  LDGSTS.E [R0+0x4de00], desc[UR60][R206.64], !P6 ;  /* 0x4de00000ce007fae */ /* 0x000fe6000f12187c */
[C---:B------:R-:W-:Y:S01]  /*163a0*/  IMAD.WIDE R210, R212.reuse, 0x4, R240 ;  /* 0x00000004d4d27825 */ /* 0x040fe200078e02f0 */
[----:B------:R-:W-:Y:S03]  /*163b0*/  LDGSTS.E [R0+0x4de80], desc[UR60][R208.64], !P6 ;  /* 0x4de80000d0007fae */ /* 0x000fe6000f12187c */
[----:B------:R-:W-:Y:S01]  /*163c0*/  IMAD.WIDE R212, R212, 0x4, R4 ;  /* 0x00000004d4d47825 */ /* 0x000fe200078e0204 */
[----:B------:R-:W-:Y:S03]  /*163d0*/  STL.64 [R1+0x5d38], R156 ;  /* 0x005d389c01007387 */ /* 0x000fe60000100a00 */
[----:B------:R-:W-:Y:S01]  /*163e0*/  VIADD R214, R214, 0xffffff84 ;  /* 0xffffff84d6d67836 */ /* 0x000fe20000000000 */
[----:B------:R-:W-:Y:S01]  /*163f0*/  LDGSTS.E [R0+0x4df00], desc[UR60][R210.64], !P6 ;  /* 0x4df00000d2007fae */ /* 0x000fe2000f12187c */
[----:B------:R-:W-:-:S03]  /*16400*/  IMAD R220, R222, 0x73, RZ ;  /* 0x00000073dedc7824 */ /* 0x000fc600078e02ff */
[----:B------:R-:W-:Y:S01]  /*16410*/  STL.64 [R1+0x5d40], R154 ;  /* 0x005d409a01007387 */ /* 0x000fe20000100a00 */
[----:B------:R-:W-:-:S03]  /*16420*/  IMAD.WIDE R216, R220, 0x4, R236 ;  /* 0x00000004dcd87825 */ /* 0x000fc600078e02ec */
[----:B------:R-:W-:Y:S01]  /*16430*/  LDGSTS.E [R0+0x4df80], desc[UR60][R212.64], !P6 ;  /* 0x4df80000d4007fae */ /* 0x000fe2000f12187c */
[----:B------:R-:W-:Y:S01]  /*16440*/  ISETP.GE.U32.AND P6, PT, R214, 0x7fffff05, PT ;  /* 0x7fffff05d600780c */ /* 0x000fe20003fc6070 */
[C---:B------:R-:W-:Y:S02]  /*16450*/  IMAD.WIDE R214, R220.reuse, 0x4, R232 ;  /* 0x00000004dcd67825 */ /* 0x040fe400078e02e8 */
[----:B------:R4:W-:Y:S02]  /*16460*/  STL.64 [R1+0x9f0], R2 ;  /* 0x0009f00201007387 */ /* 0x0009e40000100a00 */
[----:B------:R-:W-:Y:S02]  /*16470*/  IMAD.WIDE R218, R220, 0x4, R240 ;  /* 0x00000004dcda7825 */ /* 0x000fe400078e02f0 */
[----:B------:R-:W-:Y:S01]  /*16480*/  STL.64 [R1+0x5d18], R148 ;  /* 0x005d189401007387 */ /* 0x000fe20000100a00 */
[----:B------:R-:W-:Y:S01]  /*16490*/  LOP3.LUT R224, R224, 0x40, RZ, 0xfc, !PT ;  /* 0x00000040e0e07812 */ /* 0x000fe200078efcff */
[----:B------:R-:W-:-:S02]  /*164a0*/  IMAD.WIDE R220, R220, 0x4, R4 ;  /* 0x00000004dcdc7825 */ /* 0x000fc400078e0204 */
[----:B------:R-:W-:Y:S02]  /*164b0*/  STL.64 [R1+0x5d20], R146 ;  /* 0x005d209201007387 */ /* 0x000fe40000100a00 */
[----:B------:R-:W-:Y:S02]  /*164c0*/  VIADD R160, R223, 0xffffff80 ;  /* 0xffffff80dfa07836 */ /* 0x000fe40000000000 */
[----:B------:R-:W-:Y:S04]  /*164d0*/  STL.64 [R1+0x5d28], R144 ;  /* 0x005d289001007387 */ /* 0x000fe80000100a00 */
[----:B------:R-:W-:Y:S04]  /*164e0*/  STL.64 [R1+0x5d30], R174 ;  /* 0x005d30ae01007387 */ /* 0x000fe80000100a00 */
[----:B------:R-:W-:Y:S04]  /*164f0*/  STL.64 [R1+0x5d48], R140 ;  /* 0x005d488c01007387 */ /* 0x000fe80000100a00 */
[----:B------:R-:W-:Y:S04]  /*16500*/  LDGSTS.E [R0+0x4e600], desc[UR60][R214.64], !P1 ;  /* 0x4e600000d6007fae */ /* 0x000fe8000c92187c */
[----:B------:R-:W4:Y:S04]  /*16510*/  LDL.LU R239, [R1+0xe28] ;  /* 0x000e280001ef7983 */ /* 0x000f280000300800 */
[----:B------:R-:W-:Y:S04]  /*16520*/  LDGSTS.E [R0+0x4e680], desc[UR60][R216.64], !P1 ;  /* 0x4e680000d8007fae */ /* 0x000fe8000c92187c */
[----:B------:R-:W-:Y:S04]  /*16530*/  LDGSTS.E [R0+0x4e700], desc[UR60][R218.64], !P1 ;  /* 0x4e700000da007fae */ /* 0x000fe8000c92187c */
[----:B------:R1:W-:Y:S01]  /*16540*/  LDGSTS.E [R0+0x4e780], desc[UR60][R220.64], !P1 ;  /* 0x4e780000dc007fae */ /* 0x0003e2000c92187c */
[----:B------:R-:W-:-:S03]  /*16550*/  ISETP.GE.AND P1, PT, R224, R160, PT ;  /* 0x000000a0e000720c */ /* 0x000fc60003f26270 */
[----:B------:R-:W3:Y:S04]  /*16560*/  LDL.LU R224, [R1+0xe48] ;  /* 0x000e480001e07983 */ /* 0x000ee80000300800 */
[----:B------:R-:W2:Y:S04]  /*16570*/  LDL.LU R234, [R1+0xe68] ;  /* 0x000e680001ea7983 */ /* 0x000ea80000300800 */
[----:B------:R-:W2:Y:S04]  /*16580*/  LDL.LU R231, [R1+0xe88] ;  /* 0x000e880001e77983 */ /* 0x000ea80000300800 */
[----:B------:R-:W2:Y:S04]  /*16590*/  LDL.LU R230, [R1+0xea8] ;  /* 0x000ea80001e67983 */ /* 0x000ea80000300800 */
[----:B------:R-:W2:Y:S04]  /*165a0*/  LDL.LU R238, [R1+0xec8] ;  /* 0x000ec80001ee7983 */ /* 0x000ea80000300800 */
[----:B------:R-:W2:Y:S04]  /*165b0*/  LDL.LU R229, [R1+0xee8] ;  /* 0x000ee80001e57983 */ /* 0x000ea80000300800 */
[----:B------:R-:W2:Y:S04]  /*165c0*/  LDL.LU R228, [R1+0xf08] ;  /* 0x000f080001e47983 */ /* 0x000ea80000300800 */
[----:B------:R-:W2:Y:S04]  /*165d0*/  LDL.LU R226, [R1+0xf28] ;  /* 0x000f280001e27983 */ /* 0x000ea80000300800 */
[----:B------:R-:W2:Y:S01]  /*165e0*/  LDL.LU R225, [R1+0xf48] ;  /* 0x000f480001e17983 */ /* 0x000ea20000300800 */
[----:B----4-:R-:W-:Y:S01]  /*165f0*/  IMAD R3, R239, UR47, RZ ;  /* 0x0000002fef037c24 */ /* 0x010fe2000f8e02ff */
[----:B------:R-:W-:-:S04]  /*16600*/  ULDC UR47, c[0x0][0x240] ;  /* 0x00009000002f7ab9 */ /* 0x000fc80000000800 */
[----:B------:R-:W-:Y:S01]  /*16610*/  STL [R1+0x2f6c], R3 ;  /* 0x002f6c0301007387 */ /* 0x000fe20000100800 */
[----:B---3--:R-:W-:Y:S01]  /*16620*/  IMAD R2, R224, UR46, RZ ;  /* 0x0000002ee0027c24 */ /* 0x008fe2000f8e02ff */
[----:B------:R-:W-:Y:S02]  /*16630*/  ULDC UR46, c[0x0][0x240] ;  /* 0x00009000002e7ab9 */ /* 0x000fe40000000800 */
[----:B------:R-:W3:Y:S04]  /*16640*/  LDL.LU R224, [R1+0xc38] ;  /* 0x000c380001e07983 */ /* 0x000ee80000300800 */
[----:B------:R2:W-:Y:S02]  /*16650*/  STL [R1+0x2f68], R2 ;  /* 0x002f680201007387 */ /* 0x0005e40000100800 */
[----:B--2---:R-:W-:Y:S01]  /*16660*/  IMAD R2, R234, UR45, RZ ;  /* 0x0000002dea027c24 */ /* 0x004fe2000f8e02ff */
[----:B------:R-:W-:Y:S01]  /*16670*/  ULDC UR45, c[0x0][0x240] ;  /* 0x00009000002d7ab9 */ /* 0x000fe20000000800 */
[----:B------:R-:W2:Y:S04]  /*16680*/  LDL.LU R234, [R1+0xc3c] ;  /* 0x000c3c0001ea7983 */ /* 0x000ea80000300800 */
[----:B------:R4:W-:Y:S02]  /*16690*/  STL [R1+0x2f3c], R2 ;  /* 0x002f3c0201007387 */ /* 0x0009e40000100800 */
[----:B----4-:R-:W-:Y:S01]  /*166a0*/  IMAD R2, R231, UR44, RZ ;  /* 0x0000002ce7027c24 */ /* 0x010fe2000f8e02ff */
[----:B------:R-:W-:Y:S01]  /*166b0*/  ULDC UR44, c[0x0][0x240] ;  /* 0x00009000002c7ab9 */ /* 0x000fe20000000800 */
[----:B------:R-:W4:Y:S04]  /*166c0*/  LDL.LU R231, [R1+0xc40] ;  /* 0x000c400001e77983 */ /* 0x000f280000300800 */
[----:B------:R1:W-:Y:S02]  /*166d0*/  STL [R1+0x2ef8], R2 ;  /* 0x002ef80201007387 */ /* 0x0003e40000100800 */
[----:B-1----:R-:W-:Y:S01]  /*166e0*/  IMAD R2, R230, UR43, RZ ;  /* 0x0000002be6027c24 */ /* 0x002fe2000f8e02ff */
[----:B------:R-:W-:Y:S01]  /*166f0*/  ULDC UR43, c[0x0][0x240] ;  /* 0x00009000002b7ab9 */ /* 0x000fe20000000800 */
[----:B------:R-:W4:Y:S04]  /*16700*/  LDL.LU R230, [R1+0xc48] ;  /* 0x000c480001e67983 */ /* 0x000f280000300800 */
[----:B------:R1:W-:Y:S04]  /*16710*/  STL [R1+0x2eb4], R2 ;  /* 0x002eb40201007387 */ /* 0x0003e80000100800 */
[----:B------:R-:W4:Y:S01]  /*16720*/  LDL.LU R239, [R1+0xc6c] ;  /* 0x000c6c0001ef7983 */ /* 0x000f220000300800 */
[----:B-1----:R-:W-:Y:S01]  /*16730*/  IMAD R2, R238, UR42, RZ ;  /* 0x0000002aee027c24 */ /* 0x002fe2000f8e02ff */
[----:B------:R-:W-:-:S04]  /*16740*/  ULDC UR42, c[0x0][0x240] ;  /* 0x00009000002a7ab9 */ /* 0x000fc80000000800 */
[----:B------:R1:W-:Y:S02]  /*16750*/  STL [R1+0x2e70], R2 ;  /* 0x002e700201007387 */ /* 0x0003e40000100800 */
[----:B-1----:R-:W-:Y:S01]  /*16760*/  IMAD R2, R229, UR41, RZ ;  /* 0x00000029e5027c24 */ /* 0x002fe2000f8e02ff */
[----:B------:R-:W-:Y:S01]  /*16770*/  ULDC UR41, c[0x0][0x240] ;  /* 0x0000900000297ab9 */ /* 0x000fe20000000800 */
[----:B------:R-:W4:Y:S04]  /*16780*/  LDL.LU R229, [R1+0xc8c] ;  /* 0x000c8c0001e57983 */ /* 0x000f280000300800 */
        /* <DEDUP_REMOVED lines=20> */
[----:B------:R3:W-:Y:S02]  /*168d0*/  STL [R1+0x2d70], R2 ;  /* 0x002d700201007387 */ /* 0x0007e40000100800 */
[----:B---3--:R-:W-:Y:S01]  /*168e0*/  IMAD R2, R224, UR35, RZ ;  /* 0x00000023e0027c24 */ /* 0x008fe2000f8e02ff */
[----:B------:R-:W-:Y:S01]  /*168f0*/  ULDC UR35, c[0x0][0x240] ;  /* 0x0000900000237ab9 */ /* 0x000fe20000000800 */
        /* <DEDUP_REMOVED lines=85> */
[----:B------:R2:W-:Y:S01]  /*16e50*/  STL [R1+0x2cc8], R2 ;  /* 0x002cc80201007387 */ /* 0x0005e20000100800 */
[----:B---3--:R-:W-:Y:S01]  /*16e60*/  IMAD R248, R224, UR13, RZ ;  /* 0x0000000de0f87c24 */ /* 0x008fe2000f8e02ff */
[----:B------:R-:W-:-:S02]  /*16e70*/  ULDC UR13, c[0x0][0x240] ;  /* 0x00009000000d7ab9 */ /* 0x000fc40000000800 */
[----:B------:R-:W3:Y:S01]  /*16e80*/  LDL.LU R224, [R1+0xf1c] ;  /* 0x000f1c0001e07983 */ /* 0x000ee20000300800 */
[----:B--2---:R-:W-:Y:S01]  /*16e90*/  IMAD R2, R234, UR12, RZ ;  /* 0x0000000cea027c24 */ /* 0x004fe2000f8e02ff */
[----:B------:R-:W-:Y:S02]  /*16ea0*/  ULDC UR12, c[0x0][0x240] ;  /* 0x00009000000c7ab9 */ /* 0x000fe40000000800 */
        /* <DEDUP_REMOVED lines=466> */
[----:B------:R-:W-:Y:S01]  /*18bd0*/  IMAD R3, R242, UR57, RZ ;  /* 0x00000039f2037c24 */ /* 0x000fe2000f8e02ff */
[----:B------:R-:W-:-:S04]  /*18be0*/  ULDC UR57, c[0x0][0x240] ;  /* 0x0000900000397ab9 */ /* 0x000fc80000000800 */
[----:B------:R-:W-:Y:S01]  /*18bf0*/  STL [R1+0x2ebc], R3 ;  /* 0x002ebc0301007387 */ /* 0x000fe20000100800 */
[----:B-1----:R-:W-:Y:S01]  /*18c00*/  IMAD R2, R225, UR56, RZ ;  /* 0x00000038e1027c24 */ /* 0x002fe2000f8e02ff */
[----:B------:R-:W-:Y:S02]  /*18c10*/  ULDC UR56, c[0x0][0x240] ;  /* 0x0000900000387ab9 */ /* 0x000fe40000000800 */
        /* <DEDUP_REMOVED lines=13> */
[----:B------:R4:W-:Y:S04]  /*18cf0*/  STL [R1+0x2ec4], R2 ;  /* 0x002ec40201007387 */ /* 0x0009e80000100800 */
[----:B------:R-:W2:Y:S01]  /*18d00*/  LDL.LU R243, [R1+0xcd8] ;  /* 0x000cd80001f37983 */ /* 0x000ea20000300800 */
[----:B----4-:R-:W-:Y:S01]  /*18d10*/  IMAD R2, R231, UR52, RZ ;  /* 0x00000034e7027c24 */ /* 0x010fe2000f8e02ff */
[----:B------:R-:W-:-:S02]  /*18d20*/  ULDC UR52, c[0x0][0x240] ;  /* 0x0000900000347ab9 */ /* 0x000fc40000000800 */
        /* <DEDUP_REMOVED lines=20> */
[----:B------:R-:W-:-:S02]  /*18e70*/  ULDC UR47, c[0x0][0x240] ;  /* 0x00009000002f7ab9 */ /* 0x000fc40000000800 */
        /* <DEDUP_REMOVED lines=16> */
[----:B------:R-:W2:Y:S01]  /*18f80*/  LDL.LU R234, [R1+0xca8] ;  /* 0x000ca80001ea7983 */ /* 0x000ea20000300800 */
[----:B------:R-:W-:-:S03]  /*18f90*/  IMAD R3, R243, UR42, RZ ;  /* 0x0000002af3037c24 */ /* 0x000fc6000f8e02ff */
[----:B------:R4:W-:Y:S01]  /*18fa0*/  STL [R1+0x2eec], R2 ;  /* 0x002eec0201007387 */ /* 0x0009e20000100800 */
[----:B------:R-:W-:-:S03]  /*18fb0*/  ULDC UR42, c[0x0][0x240] ;  /* 0x00009000002a7ab9 */ /* 0x000fc60000000800 */
[----:B------:R-:W-:Y:S01]  /*18fc0*/  STL [R1+0x2ef4], R3 ;  /* 0x002ef40301007387 */ /* 0x000fe20000100800 */
[----:B----4-:R-:W-:Y:S01]  /*18fd0*/  IMAD R2, R231, UR41, RZ ;  /* 0x00000029e7027c24 */ /* 0x010fe2000f8e02ff */
[----:B------:R-:W-:Y:S02]  /*18fe0*/  ULDC UR41, c[0x0][0x240] ;  /* 0x0000900000297ab9 */ /* 0x000fe40000000800 */
[----:B------:R-:W4:Y:S04]  /*18ff0*/  LDL.LU R231, [R1+0xca4] ;  /* 0x000ca40001e77983 */ /* 0x000f280000300800 */
[----:B------:R1:W-:Y:S02]  /*19000*/  STL [R1+0x2f00], R2 ;  /* 0x002f000201007387 */ /* 0x0003e40000100800 */
[----:B-1----:R-:W-:Y:S01]  /*19010*/  IMAD R2, R230, UR40, RZ ;  /* 0x00000028e6027c24 */ /* 0x002fe2000f8e02ff */
[----:B------:R-:W-:Y:S01]  /*19020*/  ULDC UR40, c[0x0][0x240] ;  /* 0x0000900000287ab9 */ /* 0x000fe20000000800 */
[----:B------:R-:W4:Y:S01]  /*19030*/  LDL.LU R230, [R1+0xca0] ;  /* 0x000ca00001e67983 */ /* 0x000f220000300800 */
[----:B------:R-:W-:-:S03]  /*19040*/  IMAD R3, R242, UR39, RZ ;  /* 0x00000027f2037c24 */ /* 0x000fc6000f8e02ff */
[----:B------:R1:W-:Y:S01]  /*19050*/  STL [R1+0x2c60], R2 ;  /* 0x002c600201007387 */ /* 0x0003e20000100800 */
[----:B------:R-:W-:-:S03]  /*19060*/  ULDC UR39, c[0x0][0x240] ;  /* 0x0000900000277ab9 */ /* 0x000fc60000000800 */
[----:B------:R-:W-:Y:S01]  /*19070*/  STL [R1+0x2c98], R3 ;  /* 0x002c980301007387 */ /* 0x000fe20000100800 */
[----:B-1----:R-:W-:Y:S01]  /*19080*/  IMAD R2, R229, UR38, RZ ;  /* 0x00000026e5027c24 */ /* 0x002fe2000f8e02ff */
        /* <DEDUP_REMOVED lines=25> */
[----:B------:R2:W-:Y:S04]  /*19220*/  STL [R1+0x2c5c], R2 ;  /* 0x002c5c0201007387 */ /* 0x0005e80000100800 */
[----:B------:R-:W3:Y:S04]  /*19230*/  LDL.LU R245, [R1+0xc80] ;  /* 0x000c800001f57983 */ /* 0x000ee80000300800 */
[----:B------:R-:W3:Y:S01]  /*19240*/  LDL.LU R244, [R1+0xc7c] ;  /* 0x000c7c0001f47983 */ /* 0x000ee20000300800 */
[----:B--2---:R-:W-:Y:S01]  /*19250*/  IMAD R2, R234, UR31, RZ ;  /* 0x0000001fea027c24 */ /* 0x004fe2000f8e02ff */
[----:B------:R-:W-:-:S04]  /*19260*/  ULDC UR31, c[0x0][0x240] ;  /* 0x00009000001f7ab9 */ /* 0x000fc80000000800 */
[----:B------:R4:W-:Y:S04]  /*19270*/  STL [R1+0x2f10], R2 ;  /* 0x002f100201007387 */ /* 0x0009e80000100800 */
[----:B------:R-:W2:Y:S04]  /*19280*/  LDL.LU R243, [R1+0xc78] ;  /* 0x000c780001f37983 */ /* 0x000ea80000300800 */
[----:B------:R-:W2:Y:S01]  /*19290*/  LDL.LU R242, [R1+0xc74] ;  /* 0x000c740001f27983 */ /* 0x000ea20000300800 */
[----:B----4-:R-:W-:Y:S01]  /*192a0*/  IMAD R2, R231, UR30, RZ ;  /* 0x0000001ee7027c24 */ /* 0x010fe2000f8e02ff */
[----:B------:R-:W-:-:S04]  /*192b0*/  ULDC UR30, c[0x0][0x240] ;  /* 0x00009000001e7ab9 */ /* 0x000fc80000000800 */
[----:B------:R1:W-:Y:S04]  /*192c0*/  STL [R1+0x2f18], R2 ;  /* 0x002f180201007387 */ /* 0x0003e80000100800 */
[----:B------:R-:W4:Y:S04]  /*192d0*/  LDL.LU R239, [R1+0xc70] ;  /* 0x000c700001ef7983 */ /* 0x000f280000300800 */
[----:B------:R-:W4:Y:S01]  /*192e0*/  LDL.LU R238, [R1+0xc68] ;  /* 0x000c680001ee7983 */ /* 0x000f220000300800 */
[----:B-1----:R-:W-:Y:S01]  /*192f0*/  IMAD R2, R230, UR29, RZ ;  /* 0x0000001de6027c24 */ /* 0x002fe2000f8e02ff */
        /* <DEDUP_REMOVED lines=12> */
[----:B------:R-:W4:Y:S01]  /*193c0*/  LDL.LU R228, [R1+0xc54] ;  /* 0x000c540001e47983 */ /* 0x000f220000300800 */
        /* <DEDUP_REMOVED lines=10> */
[----:B------:R1:W-:Y:S01]  /*19470*/  STL [R1+0x2f28], R3 ;  /* 0x002f280301007387 */ /* 0x0003e20000100800 */
[----:B---3--:R-:W-:Y:S01]  /*19480*/  IMAD R2, R224, UR23, RZ ;  /* 0x00000017e0027c24 */ /* 0x008fe2000f8e02ff */
[----:B------:R-:W-:Y:S02]  /*19490*/  ULDC UR23, c[0x0][0x240] ;  /* 0x0000900000177ab9 */ /* 0x000fe40000000800 */
[----:B------:R-:W3:Y:S04]  /*194a0*/  LDL.LU R224, [R1+0xc4c] ;  /* 0x000c4c0001e07983 */ /* 0x000ee80000300800 */
[----:B------:R1:W-:Y:S02]  /*194b0*/  STL [R1+0x2f30], R2 ;  /* 0x002f300201007387 */ /* 0x0003e40000100800 */
[----:B-1----:R-:W-:Y:S01]  /*194c0*/  IMAD R3, R244, UR21, RZ ;  /* 0x00000015f4037c24 */ /* 0x002fe2000f8e02ff */
[----:B------:R-:W-:Y:S01]  /*194d0*/  ULDC UR21, c[0x0][0x240] ;  /* 0x0000900000157ab9 */ /* 0x000fe20000000800 */
[----:B------:R-:W-:Y:S01]  /*194e0*/  IMAD R2, R245, UR22, RZ ;  /* 0x00000016f5027c24 */ /* 0x000fe2000f8e02ff */
[----:B------:R-:W-:-:S04]  /*194f0*/  ULDC UR22, c[0x0][0x240] ;  /* 0x0000900000167ab9 */ /* 0x000fc80000000800 */
[----:B------:R2:W-:Y:S04]  /*19500*/  STL [R1+0x2f34], R2 ;  /* 0x002f340201007387 */ /* 0x0005e80000100800 */
[----:B------:R1:W-:Y:S01]  /*19510*/  STL [R1+0x2f38], R3 ;  /* 0x002f380301007387 */ /* 0x0003e20000100800 */
[----:B--2---:R-:W-:Y:S01]  /*19520*/  IMAD R2, R243, UR20, RZ ;  /* 0x00000014f3027c24 */ /* 0x004fe2000f8e02ff */
[----:B------:R-:W-:Y:S01]  /*19530*/  ULDC UR20, c[0x0][0x240] ;  /* 0x0000900000147ab9 */ /* 0x000fe20000000800 */
[----:B-1----:R-:W-:-:S03]  /*19540*/  IMAD R3, R242, UR19, RZ ;  /* 0x00000013f2037c24 */ /* 0x002fc6000f8e02ff */
[----:B------:R4:W-:Y:S01]  /*19550*/  STL [R1+0x2f40], R2 ;  /* 0x002f400201007387 */ /* 0x0009e20000100800 */
[----:B------:R-:W-:Y:S01]  /*19560*/  IMAD R242, R222, 0x7b, RZ ;  /* 0x0000007bdef27824 */ /* 0x000fe200078e02ff */
[----:B------:R-:W-:Y:S02]  /*19570*/  ULDC UR19, c[0x0][0x240] ;  /* 0x0000900000137ab9 */ /* 0x000fe40000000800 */
[----:B------:R1:W-:Y:S01]  /*19580*/  STL [R1+0x2f48], R3 ;  /* 0x002f480301007387 */ /* 0x0003e20000100800 */
[----:B----4-:R-:W-:Y:S01]  /*19590*/  IMAD R2, R239, UR18, RZ ;  /* 0x00000012ef027c24 */ /* 0x010fe2000f8e02ff */
[----:B------:R-:W-:Y:S01]  /*195a0*/  ULDC UR18, c[0x0][0x240] ;  /* 0x0000900000127ab9 */ /* 0x000fe20000000800 */
[----:B-1----:R-:W-:-:S03]  /*195b0*/  IMAD R3, R238, UR17, RZ ;  /* 0x00000011ee037c24 */ /* 0x002fc6000f8e02ff */
[----:B------:R1:W-:Y:S01]  /*195c0*/  STL [R1+0x2c54], R2 ;  /* 0x002c540201007387 */ /* 0x0003e20000100800 */
[----:B------:R-:W-:Y:S01]  /*195d0*/  IMAD R244, R222, 0x7f, RZ ;  /* 0x0000007fdef47824 */ /* 0x000fe200078e02ff */
[----:B------:R-:W-:Y:S02]  /*195e0*/  ULDC UR17, c[0x0][0x240] ;  /* 0x0000900000117ab9 */ /* 0x000fe40000000800 */
[----:B------:R2:W-:Y:S01]  /*195f0*/  STL [R1+0x2f44], R3 ;  /* 0x002f440301007387 */ /* 0x0005e20000100800 */
[----:B-1----:R-:W-:Y:S01]  /*19600*/  IMAD R2, R234, UR16, RZ ;  /* 0x00000010ea027c24 */ /* 0x002fe2000f8e02ff */
[----:B------:R-:W-:Y:S01]  /*19610*/  ULDC UR16, c[0x0][0x240] ;  /* 0x0000900000107ab9 */ /* 0x000fe20000000800 */
[----:B--2---:R-:W-:-:S03]  /*19620*/  IMAD R3, R231, UR15, RZ ;  /* 0x0000000fe7037c24 */ /* 0x004fc6000f8e02ff */
[----:B------:R1:W-:Y:S01]  /*19630*/  STL [R1+0x2f4c], R2 ;  /* 0x002f4c0201007387 */ /* 0x0003e20000100800 */
[----:B------:R-:W-:Y:S01]  /*19640*/  IMAD.WIDE R234, R242, 0x4, R236 ;  /* 0x00000004f2ea7825 */ /* 0x000fe200078e02ec */
        /* <DEDUP_REMOVED lines=10> */
[----:B------:R-:W-:-:S04]  /*196f0*/  ULDC UR12, c[0x0][0x240] ;  /* 0x00009000000c7ab9 */ /* 0x000fc80000000800 */
[----:B------:R1:W-:Y:S01]  /*19700*/  STL [R1+0x2f64], R2 ;  /* 0x002f640201007387 */ /* 0x0003e20000100800 */
[----:B--2---:R-:W-:Y:S01]  /*19710*/  IMAD R3, R226, UR11, RZ ;  /* 0x0000000be2037c24 */ /* 0x004fe2000f8e02ff */
[----:B------:R-:W-:-:S04]  /*19720*/  ULDC UR11, c[0x0][0x240] ;  /* 0x00009000000b7ab9 */ /* 0x000fc80000000800 */
[----:B------:R3:W-:Y:S04]  /*19730*/  STL [R1+0x2c50], R3 ;  /* 0x002c500301007387 */ /* 0x0007e80000100800 */
[----:B------:R-:W2:Y:S04]  /*19740*/  LDL.LU.64 R140, [R1+0xc30] ;  /* 0x000c3000018c7983 */ /* 0x000ea80000300a00 */
[----:B------:R-:W4:Y:S04]  /*19750*/  LDL.LU.64 R154, [R1+0xc28] ;  /* 0x000c2800019a7983 */ /* 0x000f280000300a00 */
[----:B------:R-:W4:Y:S04]  /*19760*/  LDL.LU.64 R156, [R1+0xc20] ;  /* 0x000c2000019c7983 */ /* 0x000f280000300a00 */
[----:B------:R-:W4:Y:S04]  /*19770*/  LDL.LU.64 R174, [R1+0xc18] ;  /* 0x000c180001ae7983 */ /* 0x000f280000300a00 */
[----:B------:R-:W4:Y:S01]  /*19780*/  LDL.LU.64 R162, [R1+0xc10] ;  /* 0x000c100001a27983 */ /* 0x000f220000300a00 */
[----:B-1----:R-:W-:Y:S01]  /*19790*/  IMAD R2, R225, UR9, RZ ;  /* 0x00000009e1027c24 */ /* 0x002fe2000f8e02ff */
[----:B------:R-:W-:-:S02]  /*197a0*/  ULDC UR9, c[0x0][0x238] ;  /* 0x00008e0000097ab9 */ /* 0x000fc40000000800 */
[----:B------:R-:W4:Y:S01]  /*197b0*/  LDL.LU.64 R164, [R1+0xc08] ;  /* 0x000c080001a47983 */ /* 0x000f220000300a00 */
[----:B------:R-:W-:-:S03]  /*197c0*/  USHF.L.U32 UR9, UR9, 0x7, URZ ;  /* 0x0000000709097899 */ /* 0x000fc6000800063f */
[----:B------:R-:W4:Y:S03]  /*197d0*/  LDL.LU.64 R172, [R1+0xc00] ;  /* 0x000c000001ac7983 */ /* 0x000f260000300a00 */
[----:B------:R-:W-:-:S05]  /*197e0*/  MOV R249, UR9 ;  /* 0x0000000900f97c02 */ /* 0x000fca0008000f00 */
[----:B------:R-:W-:-:S05]  /*197f0*/  IMAD.WIDE R148, R249, 0x4, R232 ;  /* 0x00000004f9947825 */ /* 0x000fca00078e02e8 */
[----:B------:R-:W-:Y:S04]  /*19800*/  STL.64 [R1+0x2c30], R148 ;  /* 0x002c309401007387 */ /* 0x000fe80000100a00 */
[----:B------:R-:W4:Y:S01]  /*19810*/  LDL.LU.64 R170, [R1+0xbf8] ;  /* 0x000bf80001aa7983 */ /* 0x000f220000300a00 */
[----:B------:R-:W-:-:S04]  /*19820*/  IMAD R228, R222, 0x77, RZ ;  /* 0x00000077dee47824 */ /* 0x000fc800078e02ff */
[----:B------:R-:W-:-:S04]  /*19830*/  IMAD.WIDE R222, R228, 0x4, R232 ;  /* 0x00000004e4de7825 */ /* 0x000fc800078e02e8 */
[----:B------:R-:W-:Y:S01]  /*19840*/  IMAD.WIDE R226, R228, 0x4, R240 ;  /* 0x00000004e4e27825 */ /* 0x000fe200078e02f0 */
[----:B------:R1:W-:Y:S03]  /*19850*/  LDGSTS.E [R0+0x4ee00], desc[UR60][R222.64], !P4 ;  /* 0x4ee00000de007fae */ /* 0x0003e6000e12187c */
[----:B------:R-:W-:-:S05]  /*19860*/  IMAD.WIDE R146, R249, 0x4, R236 ;  /* 0x00000004f9927825 */ /* 0x000fca00078e02ec */
[----:B------:R1:W-:Y:S01]  /*19870*/  STL.64 [R1+0x2c38], R146 ;  /* 0x002c389201007387 */ /* 0x0003e20000100a00 */
[----:B---3--:R-:W-:Y:S01]  /*19880*/  IMAD R3, R224, UR4, RZ ;  /* 0x00000004e0037c24 */ /* 0x008fe2000f8e02ff */
[----:B------:R-:W-:Y:S01]  /*19890*/  ULDC UR4, c[0x0][0x240] ;  /* 0x0000900000047ab9 */ /* 0x000fe20000000800 */
[----:B------:R-:W-:-:S04]  /*198a0*/  IMAD.WIDE R224, R228, 0x4, R236 ;  /* 0x00000004e4e07825 */ /* 0x000fc800078e02ec */
[----:B------:R-:W-:Y:S01]  /*198b0*/  IMAD.WIDE R228, R228, 0x4, R4 ;  /* 0x00000004e4e47825 */ /* 0x000fe200078e0204 */
[----:B------:R-:W-:Y:S04]  /*198c0*/  LDGSTS.E [R0+0x4ee80], desc[UR60][R224.64], !P4 ;  /* 0x4ee80000e0007fae */ /* 0x000fe8000e12187c */
[----:B------:R-:W-:Y:S04]  /*198d0*/  LDGSTS.E [R0+0x4ef00], desc[UR60][R226.64], !P4 ;  /* 0x4ef00000e2007fae */ /* 0x000fe8000e12187c */
[----:B------:R-:W-:Y:S01]  /*198e0*/  LDGSTS.E [R0+0x4ef80], desc[UR60][R228.64], !P4 ;  /* 0x4ef80000e4007fae */ /* 0x000fe2000e12187c */
[----:B------:R-:W-:-:S03]  /*198f0*/  ISETP.GE.U32.AND P4, PT, R160, 0x7fffff01, PT ;  /* 0x7fffff01a000780c */ /* 0x000fc60003f86070 */
[----:B------:R-:W3:Y:S01]  /*19900*/  LDL.LU.64 R160, [R1+0xbf0] ;  /* 0x000bf00001a07983 */ /* 0x000ee20000300a00 */
[----:B------:R-:W-:-:S03]  /*19910*/  IMAD.WIDE R144, R249, 0x4, R240 ;  /* 0x00000004f9907825 */ /* 0x000fc600078e02f0 */
[----:B------:R-:W-:Y:S01]  /*19920*/  LDGSTS.E [R0+0x4f600], desc[UR60][R230.64], !P6 ;  /* 0x4f600000e6007fae */ /* 0x000fe2000f12187c */
[----:B------:R-:W-:-:S03]  /*19930*/  IMAD.WIDE R238, R242, 0x4, R240 ;  /* 0x00000004f2ee7825 */ /* 0x000fc600078e02f0 */
[----:B------:R1:W-:Y:S02]  /*19940*/  STL.64 [R1+0x2c40], R144 ;  /* 0x002c409001007387 */ /* 0x0003e40000100a00 */
[----:B-1----:R-:W-:Y:S02]  /*19950*/  IMAD.WIDE R146, R249, 0x4, R4 ;  /* 0x00000004f9927825 */ /* 0x002fe400078e0204 */
[----:B------:R-:W3:Y:S02]  /*19960*/  LDL.LU.64 R180, [R1+0xbd0] ;  /* 0x000bd00001b47983 */ /* 0x000ee40000300a00 */
[C---:B------:R-:W-:Y:S02]  /*19970*/  IMAD.WIDE R232, R244.reuse, 0x4, R232 ;  /* 0x00000004f4e87825 */ /* 0x040fe400078e02e8 */
[----:B------:R-:W3:Y:S02]  /*19980*/  LDL.LU.64 R178, [R1+0xbc8] ;  /* 0x000bc80001b27983 */ /* 0x000ee40000300a00 */
[----:B------:R-:W-:-:S02]  /*19990*/  IMAD.WIDE R236, R244, 0x4, R236 ;  /* 0x00000004f4ec7825 */ /* 0x000fc400078e02ec */
[----:B------:R-:W3:Y:S02]  /*199a0*/  LDL.LU.64 R176, [R1+0xbc0] ;  /* 0x000bc00001b07983 */ /* 0x000ee40000300a00 */
[----:B------:R-:W-:Y:S02]  /*199b0*/  IMAD.WIDE R240, R244, 0x4, R240 ;  /* 0x00000004f4f07825 */ /* 0x000fe400078e02f0 */
[----:B------:R-:W-:Y:S02]  /*199c0*/  LDGSTS.E [R0+0x4f680], desc[UR60][R234.64], !P6 ;  /* 0x4f680000ea007fae */ /* 0x000fe4000f12187c */
[--C-:B------:R-:W-:Y:S02]  /*199d0*/  IMAD.WIDE R242, R242, 0x4, R4.reuse ;  /* 0x00000004f2f27825 */ /* 0x100fe400078e0204 */
[----:B------:R-:W-:Y:S02]  /*199e0*/  LDGSTS.E [R0+0x4f700], desc[UR60][R238.64], !P6 ;  /* 0x4f700000ee007fae */ /* 0x000fe4000f12187c */
[----:B------:R-:W-:-:S02]  /*199f0*/  IMAD.WIDE R244, R244, 0x4, R4 ;  /* 0x00000004f4f47825 */ /* 0x000fc400078e0204 */
[----:B------:R-:W3:Y:S04]  /*19a00*/  LDL.LU.64 R4, [R1+0xbe8] ;  /* 0x000be80001047983 */ /* 0x000ee80000300a00 */
[----:B------:R-:W3:Y:S04]  /*19a10*/  LDL.LU.64 R144, [R1+0xbb8] ;  /* 0x000bb80001907983 */ /* 0x000ee80000300a00 */
[----:B------:R1:W-:Y:S01]  /*19a20*/  STL.64 [R1+0x2c28], R146 ;  /* 0x002c289201007387 */ /* 0x0003e20000100a00 */
[----:B------:R-:W-:-:S03]  /*19a30*/  IMAD.WIDE R138, R249, 0x4, R138 ;  /* 0x00000004f98a7825 */ /* 0x000fc600078e028a */
[----:B------:R-:W-:Y:S01]  /*19a40*/  LDGSTS.E [R0+0x4f780], desc[UR60][R242.64], !P6 ;  /* 0x4f780000f2007fae */ /* 0x000fe2000f12187c */
[----:B------:R-:W-:-:S03]  /*19a50*/  IMAD.WIDE R136, R249, 0x4, R136 ;  /* 0x00000004f9887825 */ /* 0x000fc600078e0288 */
[----:B------:R-:W-:Y:S04]  /*19a60*/  LDGSTS.E [R0+0x4fe00], desc[UR60][R232.64], !P4 ;  /* 0x4fe00000e8007fae */ /* 0x000fe8000e12187c */
[----:B-1----:R-:W3:Y:S04]  /*19a70*/  LDL.LU.64 R146, [R1+0xbb0] ;  /* 0x000bb00001927983 */ /* 0x002ee80000300a00 */
[----:B------:R-:W3:Y:S01]  /*19a80*/  LDL.LU.64 R148, [R1+0xba8] ;  /* 0x000ba80001947983 */ /* 0x000ee20000300a00 */
[----:B------:R-:W-:-:S03]  /*19a90*/  IMAD.WIDE R132, R249, 0x4, R132 ;  /* 0x00000004f9847825 */ /* 0x000fc600078e0284 */
[----:B------:R-:W-:Y:S01]  /*19aa0*/  LDGSTS.E [R0+0x4fe80], desc[UR60][R236.64], !P4 ;  /* 0x4fe80000ec007fae */ /* 0x000fe2000e12187c */
[----:B------:R-:W-:-:S03]  /*19ab0*/  IMAD.WIDE R130, R249, 0x4, R130 ;  /* 0x00000004f9827825 */ /* 0x000fc600078e0282 */
[----:B------:R1:W-:Y:S01]  /*19ac0*/  LDGSTS.E [R0+0x4ff00], desc[UR60][R240.64], !P4 ;  /* 0x4ff00000f0007fae */ /* 0x0003e2000e12187c */
[----:B------:R-:W-:-:S03]  /*19ad0*/  IMAD.WIDE R70, R249, 0x4, R70 ;  /* 0x00000004f9467825 */ /* 0x000fc600078e0246 */
[----:B------:R1:W-:Y:S01]  /*19ae0*/  LDGSTS.E [R0+0x4ff80], desc[UR60][R244.64], !P4 ;  /* 0x4ff80000f4007fae */ /* 0x0003e2000e12187c */
[----:B--2---:R-:W-:-:S04]  /*19af0*/  IMAD.WIDE R140, R249, 0x4, R140 ;  /* 0x00000004f98c7825 */ /* 0x004fc800078e028c */
[C---:B----4-:R-:W-:Y:S01]  /*19b00*/  IMAD.WIDE R154, R249.reuse, 0x4, R154 ;  /* 0x00000004f99a7825 */ /* 0x050fe200078e029a */
[----:B------:R2:W-:Y:S03]  /*19b10*/  STL.64 [R1+0x1c48], R140 ;  /* 0x001c488c01007387 */ /* 0x0005e60000100a00 */
[----:B------:R-:W-:-:S04]  /*19b20*/  IMAD.WIDE R156, R249, 0x4, R156 ;  /* 0x00000004f99c7825 */ /* 0x000fc800078e029c */
[C---:B------:R-:W-:Y:S01]  /*19b30*/  IMAD.WIDE R174, R249.reuse, 0x4, R174 ;  /* 0x00000004f9ae7825 */ /* 0x040fe200078e02ae */
[----:B--2---:R-:W2:Y:S03]  /*19b40*/  LDL.LU.64 R140, [R1+0xba0] ;  /* 0x000ba000018c7983 */ /* 0x004ea60000300a00 */
[C---:B------:R-:W-:Y:S01]  /*19b50*/  IMAD.WIDE R162, R249.reuse, 0x4, R162 ;  /* 0x00000004f9a27825 */ /* 0x040fe200078e02a2 */
[----:B------:R4:W-:Y:S04]  /*19b60*/  STL.64 [R1+0x1c50], R154 ;  /* 0x001c509a01007387 */ /* 0x0009e80000100a00 */
[----:B----4-:R-:W4:Y:S04]  /*19b70*/  LDL.LU.64 R154, [R1+0xb98] ;  /* 0x000b9800019a7983 */ /* 0x010f280000300a00 */
[----:B------:R1:W-:Y:S04]  /*19b80*/  STL.64 [R1+0x1c58], R156 ;  /* 0x001c589c01007387 */ /* 0x0003e80000100a00 */
[----:B-1----:R-:W4:Y:S04]  /*19b90*/  LDL.LU.64 R156, [R1+0xb90] ;  /* 0x000b9000019c7983 */ /* 0x002f280000300a00 */
[----:B------:R1:W-:Y:S01]  /*19ba0*/  STL.64 [R1+0x1c60], R174 ;  /* 0x001c60ae01007387 */ /* 0x0003e20000100a00 */
[----:B------:R-:W-:-:S03]  /*19bb0*/  IMAD.WIDE R170, R249, 0x4, R170 ;  /* 0x00000004f9aa7825 */ /* 0x000fc600078e02aa */
[----:B------:R1:W-:Y:S02]  /*19bc0*/  STL.64 [R1+0x1c68], R162 ;  /* 0x001c68a201007387 */ /* 0x0003e40000100a00 */
[----:B-1----:R-:W-:-:S04]  /*19bd0*/  IMAD.WIDE R174, R249, 0x4, R164 ;  /* 0x00000004f9ae7825 */ /* 0x002fc800078e02a4 */
[C---:B------:R-:W-:Y:S01]  /*19be0*/  IMAD.WIDE R164, R249.reuse, 0x4, R172 ;  /* 0x00000004f9a47825 */ /* 0x040fe200078e02ac */
[----:B------:R-:W2:Y:S04]  /*19bf0*/  LDL.LU.64 R162, [R1+0xb88] ;  /* 0x000b880001a27983 */ /* 0x000ea80000300a00 */
[----:B------:R1:W-:Y:S04]  /*19c00*/  STL.64 [R1+0x1c70], R174 ;  /* 0x001c70ae01007387 */ /* 0x0003e80000100a00 */
[----:B------:R-:W4:Y:S04]  /*19c10*/  LDL.LU.64 R172, [R1+0xb80] ;  /* 0x000b800001ac7983 */ /* 0x000f280000300a00 */
[----:B------:R1:W-:Y:S04]  /*19c20*/  STL.64 [R1+0x1c78], R164 ;  /* 0x001c78a401007387 */ /* 0x0003e80000100a00 */
[----:B-1----:R-:W4:Y:S04]  /*19c30*/  LDL.LU.64 R174, [R1+0xb78] ;  /* 0x000b780001ae7983 */ /* 0x002f280000300a00 */
[----:B------:R-:W4:Y:S04]  /*19c40*/  LDL.LU.64 R164, [R1+0xb70] ;  /* 0x000b700001a47983 */ /* 0x000f280000300a00 */
[----:B------:R1:W-:Y:S04]  /*19c50*/  STL.64 [R1+0x1c80], R170 ;  /* 0x001c80aa01007387 */ /* 0x0003e80000100a00 */
[----:B-1----:R-:W4:Y:S01]  /*19c60*/  LDL.LU.64 R170, [R1+0x5d70] ;  /* 0x005d700001aa7983 */ /* 0x002f220000300a00 */
[----:B---3--:R-:W-:-:S05]  /*19c70*/  IMAD.WIDE R160, R249, 0x4, R160 ;  /* 0x00000004f9a07825 */ /* 0x008fca00078e02a0 */
[----:B------:R1:W-:Y:S04]  /*19c80*/  STL.64 [R1+0x1c88], R160 ;  /* 0x001c88a001007387 */ /* 0x0003e80000100a00 */
[----:B-1----:R-:W3:Y:S01]  /*19c90*/  LDL.LU.64 R160, [R1+0xb68] ;  /* 0x000b680001a07983 */ /* 0x002ee20000300a00 */
[----:B------:R-:W-:-:S04]  /*19ca0*/  IMAD.WIDE R180, R249, 0x4, R180 ;  /* 0x00000004f9b47825 */ /* 0x000fc800078e02b4 */
[----:B------:R-:W-:-:S04]  /*19cb0*/  IMAD.WIDE R178, R249, 0x4, R178 ;  /* 0x00000004f9b27825 */ /* 0x000fc800078e02b2 */
[----:B------:R-:W-:-:S05]  /*19cc0*/  IMAD.WIDE R4, R249, 0x4, R4 ;  /* 0x00000004f9047825 */ /* 0x000fca00078e0204 */
[----:B------:R1:W-:Y:S01]  /*19cd0*/  STL.64 [R1+0x1c90], R4 ;  /* 0x001c900401007387 */ /* 0x0003e20000100a00 */
[----:B------:R-:W-:-:S04]  /*19ce0*/  IMAD.WIDE R144, R249, 0x4, R144 ;  /* 0x00000004f9907825 */ /* 0x000fc800078e0290 */
[----:B-1----:R-:W-:-:S04]  /*19cf0*/  IMAD.WIDE R4, R249, 0x4, R168 ;  /* 0x00000004f9047825 */ /* 0x002fc800078e02a8 */
[----:B------:R-:W-:-:S04]  /*19d00*/  IMAD.WIDE R146, R249, 0x4, R146 ;  /* 0x00000004f9927825 */ /* 0x000fc800078e0292 */
[----:B--2---:R-:W-:-:S04]  /*19d10*/  IMAD.WIDE R162, R249, 0x4, R162 ;  /* 0x00000004f9a27825 */ /* 0x004fc800078e02a2 */
[----:B----4-:R-:W-:-:S04]  /*19d20*/  IMAD.WIDE R172, R249, 0x4, R172 ;  /* 0x00000004f9ac7825 */ /* 0x010fc800078e02ac */
[----:B------:R-:W-:-:S05]  /*19d30*/  IMAD.WIDE R170, R249, 0x4, R170 ;  /* 0x00000004f9aa7825 */ /* 0x000fca00078e02aa */
[----:B------:R1:W-:Y:S04]  /*19d40*/  STL.64 [R1+0x1c98], R170 ;  /* 0x001c98aa01007387 */ /* 0x0003e80000100a00 */
[----:B-1----:R-:W2:Y:S04]  /*19d50*/  LDL.LU.64 R170, [R1+0xb50] ;  /* 0x000b500001aa7983 */ /* 0x002ea80000300a00 */
[----:B------:R-:W4:Y:S04]  /*19d60*/  LDL.LU.64 R168, [R1+0xb48] ;  /* 0x000b480001a87983 */ /* 0x000f280000300a00 */
[----:B------:R1:W-:Y:S04]  /*19d70*/  STL.64 [R1+0x1ca0], R4 ;  /* 0x001ca00401007387 */ /* 0x0003e80000100a00 */
[----:B------:R1:W-:Y:S02]  /*19d80*/  STL.64 [R1+0x1ca8], R180 ;  /* 0x001ca8b401007387 */ /* 0x0003e40000100a00 */
[----:B-1----:R-:W-:-:S02]  /*19d90*/  IMAD.WIDE R4, R249, 0x4, R176 ;  /* 0x00000004f9047825 */ /* 0x002fc400078e02b0 */
[----:B------:R-:W4:Y:S04]  /*19da0*/  LDL.LU.64 R180, [R1+0xb40] ;  /* 0x000b400001b47983 */ /* 0x000f280000300a00 */
[----:B------:R1:W-:Y:S04]  /*19db0*/  STL.64 [R1+0x1cb0], R178 ;  /* 0x001cb0b201007387 */ /* 0x0003e80000100a00 */
[----:B-1----:R-:W4:Y:S04]  /*19dc0*/  LDL.LU.64 R178, [R1+0xb38] ;  /* 0x000b380001b27983 */ /* 0x002f280000300a00 */
[----:B------:R1:W-:Y:S04]  /*19dd0*/  STL.64 [R1+0x1cb8], R4 ;  /* 0x001cb80401007387 */ /* 0x0003e80000100a00 */
[----:B------:R-:W4:Y:S04]  /*19de0*/  LDL.LU.64 R176, [R1+0xb30] ;  /* 0x000b300001b07983 */ /* 0x000f280000300a00 */
[----:B------:R1:W-:Y:S02]  /*19df0*/  STL.64 [R1+0x1cc0], R144 ;  /* 0x001cc09001007387 */ /* 0x0003e40000100a00 */
[----:B-1----:R-:W-:-:S02]  /*19e00*/  IMAD.WIDE R4, R249, 0x4, R148 ;  /* 0x00000004f9047825 */ /* 0x002fc400078e0294 */
[----:B------:R-:W4:Y:S04]  /*19e10*/  LDL.LU.64 R144, [R1+0xb28] ;  /* 0x000b280001907983 */ /* 0x000f280000300a00 */
[----:B------:R1:W-:Y:S04]  /*19e20*/  STL.64 [R1+0x1cc8], R146 ;  /* 0x001cc89201007387 */ /* 0x0003e80000100a00 */
[----:B-1----:R-:W4:Y:S04]  /*19e30*/  LDL.LU.64 R146, [R1+0xb20] ;  /* 0x000b200001927983 */ /* 0x002f280000300a00 */
[----:B------:R1:W-:Y:S04]  /*19e40*/  STL.64 [R1+0x1cd0], R4 ;  /* 0x001cd00401007387 */ /* 0x0003e80000100a00 */
[----:B------:R-:W4:Y:S01]  /*19e50*/  LDL.LU.64 R148, [R1+0xb18] ;  /* 0x000b180001947983 */ /* 0x000f220000300a00 */
[----:B-1----:R-:W-:-:S04]  /*19e60*/  IMAD.WIDE R4, R249, 0x4, R140 ;  /* 0x00000004f9047825 */ /* 0x002fc800078e028c */
[C---:B------:R-:W-:Y:S01]  /*19e70*/  IMAD.WIDE R140, R249.reuse, 0x4, R154 ;  /* 0x00000004f98c7825 */ /* 0x040fe200078e029a */
[----:B------:R1:W-:Y:S03]  /*19e80*/  STL.64 [R1+0x1cd8], R4 ;  /* 0x001cd80401007387 */ /* 0x0003e60000100a00 */
[----:B------:R-:W-:-:S04]  /*19e90*/  IMAD.WIDE R154, R249, 0x4, R156 ;  /* 0x00000004f99a7825 */ /* 0x000fc800078e029c */
[C---:B------:R-:W-:Y:S01]  /*19ea0*/  IMAD.WIDE R174, R249.reuse, 0x4, R174 ;  /* 0x00000004f9ae7825 */ /* 0x040fe200078e02ae */
[----:B-1----:R-:W4:Y:S04]  /*19eb0*/  LDL.LU.64 R4, [R1+0xb10] ;  /* 0x000b100001047983 */ /* 0x002f280000300a00 */
[----:B------:R1:W-:Y:S01]  /*19ec0*/  STL.64 [R1+0x1ce0], R140 ;  /* 0x001ce08c01007387 */ /* 0x0003e20000100a00 */
[----:B---3--:R-:W-:-:S03]  /*19ed0*/  IMAD.WIDE R160, R249, 0x4, R160 ;  /* 0x00000004f9a07825 */ /* 0x008fc600078e02a0 */
[----:B-1----:R-:W3:Y:S04]  /*19ee0*/  LDL.LU.64 R140, [R1+0xb08] ;  /* 0x000b0800018c7983 */ /* 0x002ee80000300a00 */
[----:B------:R1:W-:Y:S04]  /*19ef0*/  STL.64 [R1+0x1ce8], R154 ;  /* 0x001ce89a01007387 */ /* 0x0003e80000100a00 */
[----:B-1----:R-:W3:Y:S04]  /*19f00*/  LDL.LU.64 R154, [R1+0xb00] ;  /* 0x000b0000019a7983 */ /* 0x002ee80000300a00 */
[----:B------:R-:W3:Y:S04]  /*19f10*/  LDL.LU.64 R156, [R1+0xaf8] ;  /* 0x000af800019c7983 */ /* 0x000ee80000300a00 */
[----:B------:R1:W-:Y:S04]  /*19f20*/  STL.64 [R1+0x1cf0], R162 ;  /* 0x001cf0a201007387 */ /* 0x0003e80000100a00 */
[----:B-1----:R-:W3:Y:S04]  /*19f30*/  LDL.LU.64 R162, [R1+0x5d68] ;  /* 0x005d680001a27983 */ /* 0x002ee80000300a00 */
[----:B------:R1:W-:Y:S04]  /*19f40*/  STL.64 [R1+0x1cf8], R172 ;  /* 0x001cf8ac01007387 */ /* 0x0003e80000100a00 */
[----:B-1----:R-:W3:Y:S04]  /*19f50*/  LDL.LU.64 R172, [R1+0x5d60] ;  /* 0x005d600001ac7983 */ /* 0x002ee80000300a00 */
[----:B------:R1:W-:Y:S02]  /*19f60*/  STL.64 [R1+0x1d00], R174 ;  /* 0x001d00ae01007387 */ /* 0x0003e40000100a00 */
[----:B-1----:R-:W-:-:S02]  /*19f70*/  IMAD.WIDE R174, R249, 0x4, R164 ;  /* 0x00000004f9ae7825 */ /* 0x002fc400078e02a4 */
[----:B------:R-:W3:Y:S04]  /*19f80*/  LDL.LU.64 R164, [R1+0xaf0] ;  /* 0x000af00001a47983 */ /* 0x000ee80000300a00 */
[----:B------:R1:W-:Y:S04]  /*19f90*/  STL.64 [R1+0x1d08], R174 ;  /* 0x001d08ae01007387 */ /* 0x0003e80000100a00 */
[----:B-1----:R-:W3:Y:S04]  /*19fa0*/  LDL.LU.64 R174, [R1+0xae8] ;  /* 0x000ae80001ae7983 */ /* 0x002ee80000300a00 */
[----:B------:R1:W-:Y:S04]  /*19fb0*/  STL.64 [R1+0x1d10], R160 ;  /* 0x001d10a001007387 */ /* 0x0003e80000100a00 */
[----:B-1----:R-:W3:Y:S01]  /*19fc0*/  LDL.LU.64 R160, [R1+0x5d58] ;  /* 0x005d580001a07983 */ /* 0x002ee20000300a00 */
[----:B--2---:R-:W-:-:S04]  /*19fd0*/  IMAD.WIDE R170, R249, 0x4, R170 ;  /* 0x00000004f9aa7825 */ /* 0x004fc800078e02aa */
[----:B----4-:R-:W-:-:S04]  /*19fe0*/  IMAD.WIDE R168, R249, 0x4, R168 ;  /* 0x00000004f9a87825 */ /* 0x010fc800078e02a8 */
[----:B------:R-:W-:-:S04]  /*19ff0*/  IMAD.WIDE R180, R249, 0x4, R180 ;  /* 0x00000004f9b47825 */ /* 0x000fc800078e02b4 */
[----:B------:R-:W-:-:S04]  /*1a000*/  IMAD.WIDE R178, R249, 0x4, R178 ;  /* 0x00000004f9b27825 */ /* 0x000fc800078e02b2 */
[----:B------:R-:W-:-:S04]  /*1a010*/  IMAD.WIDE R176, R249, 0x4, R176 ;  /* 0x00000004f9b07825 */ /* 0x000fc800078e02b0 */
[----:B------:R-:W-:-:S04]  /*1a020*/  IMAD.WIDE R144, R249, 0x4, R144 ;  /* 0x00000004f9907825 */ /* 0x000fc800078e0290 */
[----:B------:R-:W-:-:S04]  /*1a030*/  IMAD.WIDE R146, R249, 0x4, R146 ;  /* 0x00000004f9927825 */ /* 0x000fc800078e0292 */
[----:B------:R-:W-:-:S04]  /*1a040*/  IMAD.WIDE R148, R249, 0x4, R148 ;  /* 0x00000004f9947825 */ /* 0x000fc800078e0294 */
[----:B------:R-:W-:-:S04]  /*1a050*/  IMAD.WIDE R4, R249, 0x4, R4 ;  /* 0x00000004f9047825 */ /* 0x000fc800078e0204 */
[----:B---3--:R-:W-:-:S04]  /*1a060*/  IMAD.WIDE R140, R249, 0x4, R140 ;  /* 0x00000004f98c7825 */ /* 0x008fc800078e028c */
[----:B------:R-:W-:-:S04]  /*1a070*/  IMAD.WIDE R154, R249, 0x4, R154 ;  /* 0x00000004f99a7825 */ /* 0x000fc800078e029a */
[----:B------:R-:W-:-:S04]  /*1a080*/  IMAD.WIDE R172, R249, 0x4, R172 ;  /* 0x00000004f9ac7825 */ /* 0x000fc800078e02ac */
[----:B------:R-:W-:-:S04]  /*1a090*/  IMAD.WIDE R164, R249, 0x4, R164 ;  /* 0x00000004f9a47825 */ /* 0x000fc800078e02a4 */
[----:B------:R-:W-:-:S05]  /*1a0a0*/  IMAD.WIDE R160, R249, 0x4, R160 ;  /* 0x00000004f9a07825 */ /* 0x000fca00078e02a0 */
[----:B------:R1:W-:Y:S04]  /*1a0b0*/  STL.64 [R1+0x1d18], R160 ;  /* 0x001d18a001007387 */ /* 0x0003e80000100a00 */
[----:B-1----:R-:W2:Y:S04]  /*1a0c0*/  LDL.LU.64 R160, [R1+0xad0] ;  /* 0x000ad00001a07983 */ /* 0x002ea80000300a00 */
[----:B------:R1:W-:Y:S04]  /*1a0d0*/  STL.64 [R1+0x1d20], R172 ;  /* 0x001d20ac01007387 */ /* 0x0003e80000100a00 */
[----:B-1----:R-:W3:Y:S04]  /*1a0e0*/  LDL.LU.64 R172, [R1+0xac8] ;  /* 0x000ac80001ac7983 */ /* 0x002ee80000300a00 */
[----:B------:R1:W-:Y:S04]  /*1a0f0*/  STL.64 [R1+0x1d28], R170 ;  /* 0x001d28aa01007387 */ /* 0x0003e80000100a00 */
[----:B-1----:R-:W4:Y:S04]  /*1a100*/  LDL.LU.64 R170, [R1+0xac0] ;  /* 0x000ac00001aa7983 */ /* 0x002f280000300a00 */
        /* <DEDUP_REMOVED lines=22> */
[----:B-1----:R-:W4:Y:S04]  /*1a270*/  LDL.LU.64 R4, [R1+0xa68] ;  /* 0x000a680001047983 */ /* 0x002f280000300a00 */
[----:B------:R1:W-:Y:S04]  /*1a280*/  STL.64 [R1+0x1d88], R164 ;  /* 0x001d88a401007387 */ /* 0x0003e80000100a00 */
[----:B-1----:R-:W4:Y:S01]  /*1a290*/  LDL.LU.64 R164, [R1+0x5d50] ;  /* 0x005d500001a47983 */ /* 0x002f220000300a00 */
[----:B------:R-:W-:-:S04]  /*1a2a0*/  IMAD.WIDE R174, R249, 0x4, R174 ;  /* 0x00000004f9ae7825 */ /* 0x000fc800078e02ae */
[C---:B------:R-:W-:Y:S01]  /*1a2b0*/  IMAD.WIDE R162, R249.reuse, 0x4, R162 ;  /* 0x00000004f9a27825 */ /* 0x040fe200078e02a2 */
[----:B------:R1:W-:Y:S03]  /*1a2c0*/  STL.64 [R1+0x1d90], R174 ;  /* 0x001d90ae01007387 */ /* 0x0003e60000100a00 */
[----:B--2---:R-:W-:-:S04]  /*1a2d0*/  IMAD.WIDE R160, R249, 0x4, R160 ;  /* 0x00000004f9a07825 */ /* 0x004fc800078e02a0 */
[----:B---3--:R-:W-:-:S04]  /*1a2e0*/  IMAD.WIDE R172, R249, 0x4, R172 ;  /* 0x00000004f9ac7825 */ /* 0x008fc800078e02ac */
[----:B----4-:R-:W-:-:S04]  /*1a2f0*/  IMAD.WIDE R170, R249, 0x4, R170 ;  /* 0x00000004f9aa7825 */ /* 0x010fc800078e02aa */
[----:B------:R-:W-:-:S04]  /*1a300*/  IMAD.WIDE R168, R249, 0x4, R168 ;  /* 0x00000004f9a87825 */ /* 0x000fc800078e02a8 */
[----:B------:R-:W-:-:S04]  /*1a310*/  IMAD.WIDE R180, R249, 0x4, R180 ;  /* 0x00000004f9b47825 */ /* 0x000fc800078e02b4 */
[----:B------:R-:W-:-:S04]  /*1a320*/  IMAD.WIDE R178, R249, 0x4, R178 ;  /* 0x00000004f9b27825 */ /* 0x000fc800078e02b2 */
[----:B-1----:R-:W-:-:S04]  /*1a330*/  IMAD.WIDE R174, R249, 0x4, R176 ;  /* 0x00000004f9ae7825 */ /* 0x002fc800078e02b0 */
        /* <DEDUP_REMOVED lines=27> */
[----:B------:R1:W-:Y:S04]  /*1a4f0*/  STL.64 [R1+0x1de8], R144 ;  /* 0x001de89001007387 */ /* 0x0003e80000100a00 */
[----:B-1----:R-:W4:Y:S04]  /*1a500*/  LDL.LU.64 R144, [R1+0xa00] ;  /* 0x000a000001907983 */ /* 0x002f280000300a00 */
[----:B------:R1:W-:Y:S04]  /*1a510*/  STL.64 [R1+0x1df0], R146 ;  /* 0x001df09201007387 */ /* 0x0003e80000100a00 */
[----:B-1----:R-:W4:Y:S04]  /*1a520*/  LDL.LU.64 R146, [R1+0x9f8] ;  /* 0x0009f80001927983 */ /* 0x002f280000300a00 */
[----:B------:R-:W4:Y:S04]  /*1a530*/  LDL.LU.64 R148, [R1+0x9f0] ;  /* 0x0009f00001947983 */ /* 0x000f280000300a00 */
[----:B------:R1:W-:Y:S04]  /*1a540*/  STL.64 [R1+0x1df8], R140 ;  /* 0x001df88c01007387 */ /* 0x0003e80000100a00 */
[----:B-1----:R-:W4:Y:S04]  /*1a550*/  LDL.LU.64 R140, [R1+0x5d48] ;  /* 0x005d4800018c7983 */ /* 0x002f280000300a00 */
[----:B------:R1:W-:Y:S04]  /*1a560*/  STL.64 [R1+0x1e00], R154 ;  /* 0x001e009a01007387 */ /* 0x0003e80000100a00 */
[----:B-1----:R-:W4:Y:S04]  /*1a570*/  LDL.LU.64 R154, [R1+0x5d40] ;  /* 0x005d4000019a7983 */ /* 0x002f280000300a00 */
[----:B------:R1:W-:Y:S04]  /*1a580*/  STL.64 [R1+0x1e08], R156 ;  /* 0x001e089c01007387 */ /* 0x0003e80000100a00 */
[----:B-1----:R-:W4:Y:S01]  /*1a590*/  LDL.LU.64 R156, [R1+0x5d38] ;  /* 0x005d3800019c7983 */ /* 0x002f220000300a00 */
[----:B------:R-:W-:-:S05]  /*1a5a0*/  IMAD.WIDE R4, R249, 0x4, R4 ;  /* 0x00000004f9047825 */ /* 0x000fca00078e0204 */
[----:B------:R1:W-:Y:S04]  /*1a5b0*/  STL.64 [R1+0x1e10], R4 ;  /* 0x001e100401007387 */ /* 0x0003e80000100a00 */
[----:B-1----:R-:W4:Y:S01]  /*1a5c0*/  LDL.LU.64 R4, [R1+0x9d0] ;  /* 0x0009d00001047983 */ /* 0x002f220000300a00 */
[----:B--2---:R-:W-:-:S04]  /*1a5d0*/  IMAD.WIDE R164, R249, 0x4, R164 ;  /* 0x00000004f9a47825 */ /* 0x004fc800078e02a4 */
[----:B---3--:R-:W-:-:S04]  /*1a5e0*/  IMAD.WIDE R162, R249, 0x4, R162 ;  /* 0x00000004f9a27825 */ /* 0x008fc800078e02a2 */
        /* <DEDUP_REMOVED lines=42> */
[----:B-1----:R-:W4:Y:S01]  /*1a890*/  LDL.LU.64 R148, [R1+0x5d18] ;  /* 0x005d180001947983 */ /* 0x002f220000300a00 */
[----:B------:R-:W-:-:S04]  /*1a8a0*/  IMAD.WIDE R4, R249, 0x4, R4 ;  /* 0x00000004f9047825 */ /* 0x000fc800078e0204 */
[----:B------:R-:W-:-:S04]  /*1a8b0*/  IMAD.WIDE R140, R249, 0x4, R140 ;  /* 0x00000004f98c7825 */ /* 0x000fc800078e028c */
        /* <DEDUP_REMOVED lines=32> */
[----:B------:R1:W-:Y:S01]  /*1aac0*/  STL.64 [R1+0x1ee0], R170 ;  /* 0x001ee0aa01007387 */ /* 0x0003e20000100a00 */
[----:B------:R-:W-:-:S03]  /*1aad0*/  IMAD.WIDE R178, R249, 0x4, R178 ;  /* 0x00000004f9b27825 */ /* 0x000fc600078e02b2 */
[----:B-1----:R-:W4:Y:S04]  /*1aae0*/  LDL.LU.64 R170, [R1+0x900] ;  /* 0x0009000001aa7983 */ /* 0x002f280000300a00 */
[----:B------:R1:W-:Y:S01]  /*1aaf0*/  STL.64 [R1+0x1ee8], R168 ;  /* 0x001ee8a801007387 */ /* 0x0003e20000100a00 */
[----:B------:R-:W-:-:S03]  /*1ab00*/  IMAD.WIDE R176, R249, 0x4, R176 ;  /* 0x00000004f9b07825 */ /* 0x000fc600078e02b0 */
[----:B-1----:R-:W4:Y:S01]  /*1ab10*/  LDL.LU.64 R168, [R1+0x8f8] ;  /* 0x0008f80001a87983 */ /* 0x002f220000300a00 */
[----:B------:R-:W-:-:S03]  /*1ab20*/  IMAD.WIDE R174, R249, 0x4, R174 ;  /* 0x00000004f9ae7825 */ /* 0x000fc600078e02ae */
        /* <DEDUP_REMOVED lines=14> */
[----:B--2---:R-:W-:-:S05]  /*1ac10*/  IMAD.WIDE R148, R249, 0x4, R148 ;  /* 0x00000004f9947825 */ /* 0x004fca00078e0294 */
[----:B------:R1:W-:Y:S01]  /*1ac20*/  STL.64 [R1+0x1f28], R148 ;  /* 0x001f289401007387 */ /* 0x0003e20000100a00 */
[----:B---3--:R-:W-:-:S03]  /*1ac30*/  IMAD.WIDE R146, R249, 0x4, R146 ;  /* 0x00000004f9927825 */ /* 0x008fc600078e0292 */
[----:B-1----:R-:W2:Y:S04]  /*1ac40*/  LDL.LU.64 R148, [R1+0x8b8] ;  /* 0x0008b80001947983 */ /* 0x002ea80000300a00 */
[----:B------:R1:W-:Y:S01]  /*1ac50*/  STL.64 [R1+0x1f30], R146 ;  /* 0x001f309201007387 */ /* 0x0003e20000100a00 */
[----:B----4-:R-:W-:-:S03]  /*1ac60*/  IMAD.WIDE R144, R249, 0x4, R144 ;  /* 0x00000004f9907825 */ /* 0x010fc600078e0290 */
[----:B-1----:R-:W3:Y:S04]  /*1ac70*/  LDL.LU.64 R146, [R1+0x8b0] ;  /* 0x0008b00001927983 */ /* 0x002ee80000300a00 */
[----:B------:R1:W-:Y:S01]  /*1ac80*/  STL.64 [R1+0x1f38], R144 ;  /* 0x001f389001007387 */ /* 0x0003e20000100a00 */
[----:B------:R-:W-:-:S03]  /*1ac90*/  IMAD.WIDE R4, R249, 0x4, R4 ;  /* 0x00000004f9047825 */ /* 0x000fc600078e0204 */
[----:B-1----:R-:W4:Y:S04]  /*1aca0*/  LDL.LU.64 R144, [R1+0x8a8] ;  /* 0x0008a80001907983 */ /* 0x002f280000300a00 */
[----:B------:R1:W-:Y:S01]  /*1acb0*/  STL.64 [R1+0x1f40], R4 ;  /* 0x001f400401007387 */ /* 0x0003e20000100a00 */
[----:B------:R-:W-:-:S03]  /*1acc0*/  IMAD.WIDE R156, R249, 0x4, R156 ;  /* 0x00000004f99c7825 */ /* 0x000fc600078e029c */
[----:B-1----:R-:W4:Y:S04]  /*1acd0*/  LDL.LU.64 R4, [R1+0x8a0] ;  /* 0x0008a00001047983 */ /* 0x002f280000300a00 */
[----:B------:R1:W-:Y:S01]  /*1ace0*/  STL.64 [R1+0x1f48], R156 ;  /* 0x001f489c01007387 */ /* 0x0003e20000100a00 */
[----:B------:R-:W-:-:S03]  /*1acf0*/  IMAD.WIDE R154, R249, 0x4, R154 ;  /* 0x00000004f99a7825 */ /* 0x000fc600078e029a */
[----:B-1----:R-:W4:Y:S04]  /*1ad00*/  LDL.LU.64 R156, [R1+0x898] ;  /* 0x00089800019c7983 */ /* 0x002f280000300a00 */
[----:B------:R1:W-:Y:S04]  /*1ad10*/  STL.64 [R1+0x1f50], R154 ;  /* 0x001f509a01007387 */ /* 0x0003e80000100a00 */
[----:B-1----:R-:W4:Y:S01]  /*1ad20*/  LDL.LU.64 R154, [R1+0x890] ;  /* 0x00089000019a7983 */ /* 0x002f220000300a00 */
[----:B------:R-:W-:-:S05]  /*1ad30*/  IMAD.WIDE R164, R249, 0x4, R164 ;  /* 0x00000004f9a47825 */ /* 0x000fca00078e02a4 */
        /* <DEDUP_REMOVED lines=16> */
[----:B-1----:R-:W4:Y:S04]  /*1ae40*/  LDL.LU.64 R168, [R1+0x5ce0] ;  /* 0x005ce00001a87983 */ /* 0x002f280000300a00 */
[----:B------:R1:W-:Y:S01]  /*1ae50*/  STL.64 [R1+0x1f88], R132 ;  /* 0x001f888401007387 */ /* 0x0003e20000100a00 */
[----:B------:R-:W-:-:S03]  /*1ae60*/  IMAD.WIDE R166, R249, 0x4, R166 ;  /* 0x00000004f9a67825 */ /* 0x000fc600078e02a6 */
        /* <DEDUP_REMOVED lines=27> */
[----:B------:R-:W-:-:S05]  /*1b020*/  IMAD.WIDE R156, R249, 0x4, R156 ;  /* 0x00000004f99c7825 */ /* 0x000fca00078e029c */
[----:B------:R1:W-:Y:S02]  /*1b030*/  STL.64 [R1+0x1fe0], R156 ;  /* 0x001fe09c01007387 */ /* 0x0003e40000100a00 */
[C---:B-1----:R-:W-:Y:S02]  /*1b040*/  IMAD.WIDE R4, R249.reuse, 0x4, R154 ;  /* 0x00000004f9047825 */ /* 0x042fe400078e029a */
[----:B------:R-:W4:Y:S04]  /*1b050*/  LDL.LU.64 R156, [R1+0x808] ;  /* 0x00080800019c7983 */ /* 0x000f280000300a00 */
[----:B------:R-:W4:Y:S04]  /*1b060*/  LDL.LU.64 R154, [R1+0x800] ;  /* 0x00080000019a7983 */ /* 0x000f280000300a00 */
[----:B------:R1:W-:Y:S04]  /*1b070*/  STL.64 [R1+0x1fe8], R4 ;  /* 0x001fe80401007387 */ /* 0x0003e80000100a00 */
[----:B-1----:R-:W4:Y:S01]  /*1b080*/  LDL.LU.64 R4, [R1+0x7f8] ;  /* 0x0007f80001047983 */ /* 0x002f220000300a00 */
[----:B------:R-:W-:-:S04]  /*1b090*/  IMAD.WIDE R164, R249, 0x4, R164 ;  /* 0x00000004f9a47825 */ /* 0x000fc800078e02a4 */
[C---:B------:R-:W-:Y:S01]  /*1b0a0*/  IMAD.WIDE R158, R249.reuse, 0x4, R158 ;  /* 0x00000004f99e7825 */ /* 0x040fe200078e029e */
[----:B------:R1:W-:Y:S03]  /*1b0b0*/  STL.64 [R1+0x1ff0], R164 ;  /* 0x001ff0a401007387 */ /* 0x0003e60000100a00 */
[C---:B------:R-:W-:Y:S01]  /*1b0c0*/  IMAD.WIDE R162, R249.reuse, 0x4, R162 ;  /* 0x00000004f9a27825 */ /* 0x040fe200078e02a2 */
[----:B-1----:R-:W4:Y:S03]  /*1b0d0*/  LDL.LU.64 R164, [R1+0x5cd0] ;  /* 0x005cd00001a47983 */ /* 0x002f260000300a00 */
[C---:B------:R-:W-:Y:S01]  /*1b0e0*/  IMAD.WIDE R20, R249.reuse, 0x4, R20 ;  /* 0x00000004f9147825 */ /* 0x040fe200078e0214 */
[----:B------:R1:W-:Y:S03]  /*1b0f0*/  STL.64 [R1+0x1ff8], R162 ;  /* 0x001ff8a201007387 */ /* 0x0003e60000100a00 */
[C---:B------:R-:W-:Y:S01]  /*1b100*/  IMAD.WIDE R160, R249.reuse, 0x4, R160 ;  /* 0x00000004f9a07825 */ /* 0x040fe200078e02a0 */
[----:B-1----:R-:W4:Y:S03]  /*1b110*/  LDL.LU.64 R162, [R1+0x5cc8] ;  /* 0x005cc80001a27983 */ /* 0x002f260000300a00 */
[C---:B------:R-:W-:Y:S01]  /*1b120*/  IMAD.WIDE R150, R249.reuse, 0x4, R150 ;  /* 0x00000004f9967825 */ /* 0x040fe200078e0296 */
[----:B------:R1:W-:Y:S04]  /*1b130*/  STL.64 [R1+0x2000], R160 ;  /* 0x002000a001007387 */ /* 0x0003e80000100a00 */
[----:B-1----:R-:W4:Y:S04]  /*1b140*/  LDL.LU.64 R160, [R1+0x5cc0] ;  /* 0x005cc00001a07983 */ /* 0x002f280000300a00 */
[----:B------:R1:W-:Y:S04]  /*1b150*/  STL.64 [R1+0x2008], R158 ;  /* 0x0020089e01007387 */ /* 0x0003e80000100a00 */
[----:B-1----:R-:W4:Y:S04]  /*1b160*/  LDL.LU.64 R158, [R1+0x5cb8] ;  /* 0x005cb800019e7983 */ /* 0x002f280000300a00 */
[----:B------:R1:W-:Y:S04]  /*1b170*/  STL.64 [R1+0x2010], R20 ;  /* 0x0020101401007387 */ /* 0x0003e80000100a00 */
[----:B-1----:R-:W4:Y:S04]  /*1b180*/  LDL.LU.64 R20, [R1+0x7d0] ;  /* 0x0007d00001147983 */ /* 0x002f280000300a00 */
[----:B------:R1:W-:Y:S02]  /*1b190*/  STL.64 [R1+0x2018], R150 ;  /* 0x0020189601007387 */ /* 0x0003e40000100a00 */
[----:B-1----:R-:W-:-:S02]  /*1b1a0*/  IMAD.WIDE R150, R249, 0x4, R6 ;  /* 0x00000004f9967825 */ /* 0x002fc400078e0206 */
[----:B------:R-:W4:Y:S02]  /*1b1b0*/  LDL.LU.64 R6, [R1+0x7c8] ;  /* 0x0007c80001067983 */ /* 0x000f240000300a00 */
[C---:B------:R-:W-:Y:S02]  /*1b1c0*/  IMAD.WIDE R132, R249.reuse, 0x4, R132 ;  /* 0x00000004f9847825 */ /* 0x040fe400078e0284 */
[----:B------:R1:W-:Y:S04]  /*1b1d0*/  STL.64 [R1+0x2020], R150 ;  /* 0x0020209601007387 */ /* 0x0003e80000100a00 */
[----:B------:R1:W-:Y:S01]  /*1b1e0*/  STL.64 [R1+0x2028], R132 ;  /* 0x0020288401007387 */ /* 0x0003e20000100a00 */
[----:B------:R-:W-:-:S03]  /*1b1f0*/  IMAD.WIDE R130, R249, 0x4, R130 ;  /* 0x00000004f9827825 */ /* 0x000fc600078e0282 */
[----:B-1----:R-:W4:Y:S04]  /*1b200*/  LDL.LU.64 R150, [R1+0x7c0] ;  /* 0x0007c00001967983 */ /* 0x002f280000300a00 */
[----:B------:R1:W-:Y:S04]  /*1b210*/  STL.64 [R1+0x2030], R130 ;  /* 0x0020308201007387 */ /* 0x0003e80000100a00 */
[----:B------:R-:W4:Y:S01]  /*1b220*/  LDL.LU.64 R132, [R1+0x7b8] ;  /* 0x0007b80001847983 */ /* 0x000f220000300a00 */
[----:B------:R-:W-:-:S05]  /*1b230*/  IMAD.WIDE R70, R249, 0x4, R70 ;  /* 0x00000004f9467825 */ /* 0x000fca00078e0246 */
[----:B------:R1:W-:Y:S04]  /*1b240*/  STL.64 [R1+0x2038], R70 ;  /* 0x0020384601007387 */ /* 0x0003e80000100a00 */
[----:B-1----:R-:W4:Y:S04]  /*1b250*/  LDL.LU.64 R130, [R1+0x7b0] ;  /* 0x0007b00001827983 */ /* 0x002f280000300a00 */
[----:B------:R-:W4:Y:S01]  /*1b260*/  LDL.LU.64 R70, [R1+0x7a8] ;  /* 0x0007a80001467983 */ /* 0x000f220000300a00 */
        /* <DEDUP_REMOVED lines=16> */
[----:B------:R1:W-:Y:S04]  /*1b370*/  STL.64 [R1+0x2068], R144 ;  /* 0x0020689001007387 */ /* 0x0003e80000100a00 */
[----:B-1----:R-:W4:Y:S01]  /*1b380*/  LDL.LU.64 R144, [R1+0x778] ;  /* 0x0007780001907983 */ /* 0x002f220000300a00 */
[----:B------:R-:W-:-:S04]  /*1b390*/  IMAD.WIDE R156, R249, 0x4, R156 ;  /* 0x00000004f99c7825 */ /* 0x000fc800078e029c */
[C---:B------:R-:W-:Y:S01]  /*1b3a0*/  IMAD.WIDE R154, R249.reuse, 0x4, R154 ;  /* 0x00000004f99a7825 */ /* 0x040fe200078e029a */
[----:B------:R1:W-:Y:S04]  /*1b3b0*/  STL.64 [R1+0x2070], R156 ;  /* 0x0020709c01007387 */ /* 0x0003e80000100a00 */
[----:B-1----:R-:W4:Y:S01]  /*1b3c0*/  LDL.LU.64 R156, [R1+0x5cb0] ;  /* 0x005cb000019c7983 */ /* 0x002f220000300a00 */
[----:B------:R-:W-:-:S03]  /*1b3d0*/  IMAD.WIDE R4, R249, 0x4, R4 ;  /* 0x00000004f9047825 */ /* 0x000fc600078e0204 */
[----:B------:R1:W-:Y:S04]  /*1b3e0*/  STL.64 [R1+0x2078], R154 ;  /* 0x0020789a01007387 */ /* 0x0003e80000100a00 */
[----:B-1----:R-:W4:Y:S04]  /*1b3f0*/  LDL.LU.64 R154, [R1+0x5ca8] ;  /* 0x005ca800019a7983 */ /* 0x002f280000300a00 */
[----:B------:R1:W-:Y:S02]  /*1b400*/  STL.64 [R1+0x2080], R4 ;  /* 0x0020800401007387 */ /* 0x0003e40000100a00 */
[----:B-1----:R-:W-:-:S02]  /*1b410*/  IMAD.WIDE R4, R249, 0x4, R152 ;  /* 0x00000004f9047825 */ /* 0x002fc400078e0298 */
[----:B------:R-:W4:Y:S04]  /*1b420*/  LDL.LU.64 R152, [R1+0x5ca0] ;  /* 0x005ca00001987983 */ /* 0x000f280000300a00 */
[----:B------:R1:W-:Y:S02]  /*1b430*/  STL.64 [R1+0x2088], R4 ;  /* 0x0020880401007387 */ /* 0x0003e40000100a00 */
[C---:B-1----:R-:W-:Y:S02]  /*1b440*/  IMAD.WIDE R4, R249.reuse, 0x4, R116 ;  /* 0x00000004f9047825 */ /* 0x042fe400078e0274 */
[----:B------:R-:W4:Y:S04]  /*1b450*/  LDL.LU.64 R116, [R1+0x750] ;  /* 0x0007500001747983 */ /* 0x000f280000300a00 */
[----:B------:R1:W-:Y:S01]  /*1b460*/  STL.64 [R1+0x2090], R4 ;  /* 0x0020900401007387 */ /* 0x0003e20000100a00 */
[----:B------:R-:W-:-:S04]  /*1b470*/  IMAD.WIDE R250, R249, 0x4, R250 ;  /* 0x00000004f9fa7825 */ /* 0x000fc800078e02fa */
[----:B-1----:R-:W-:-:S05]  /*1b480*/  IMAD.WIDE R4, R249, 0x4, R134 ;  /* 0x00000004f9047825 */ /* 0x002fca00078e0286 */
[----:B------:R1:W-:Y:S04]  /*1b490*/  STL.64 [R1+0x2098], R4 ;  /* 0x0020980401007387 */ /* 0x0003e80000100a00 */
[----:B-1----:R-:W4:Y:S01]  /*1b4a0*/  LDL.LU.64 R4, [R1+0x748] ;  /* 0x0007480001047983 */ /* 0x002f220000300a00 */
[----:B------:R-:W-:-:S03]  /*1b4b0*/  IMAD.WIDE R134, R249, 0x4, R20 ;  /* 0x00000004f9867825 */ /* 0x000fc600078e0214 */
[----:B------:R-:W-:Y:S04]  /*1b4c0*/  STL.64 [R1+0x20a0], R250 ;  /* 0x0020a0fa01007387 */ /* 0x000fe80000100a00 */
[----:B------:R-:W4:Y:S04]  /*1b4d0*/  LDL.LU.64 R20, [R1+0x740] ;  /* 0x0007400001147983 */ /* 0x000f280000300a00 */
[----:B------:R1:W-:Y:S01]  /*1b4e0*/  STL.64 [R1+0x20a8], R134 ;  /* 0x0020a88601007387 */ /* 0x0003e20000100a00 */
[----:B------:R-:W-:-:S03]  /*1b4f0*/  IMAD.WIDE R6, R249, 0x4, R6 ;  /* 0x00000004f9067825 */ /* 0x000fc600078e0206 */
[----:B-1----:R-:W4:Y:S04]  /*1b500*/  LDL.LU.64 R134, [R1+0x738] ;  /* 0x0007380001867983 */ /* 0x002f280000300a00 */
[----:B------:R-:W4:Y:S04]  /*1b510*/  LDL.LU.64 R250, [R1+0x730] ;  /* 0x0007300001fa7983 */ /* 0x000f280000300a00 */
[----:B------:R1:W-:Y:S01]  /*1b520*/  STL.64 [R1+0x20b0], R6 ;  /* 0x0020b00601007387 */ /* 0x0003e20000100a00 */
[----:B------:R-:W-:-:S03]  /*1b530*/  IMAD.WIDE R150, R249, 0x4, R150 ;  /* 0x00000004f9967825 */ /* 0x000fc600078e0296 */
[----:B-1----:R-:W4:Y:S01]  /*1b540*/  LDL.LU.64 R6, [R1+0x728] ;  /* 0x0007280001067983 */ /* 0x002f220000300a00 */
[----:B------:R-:W-:-:S03]  /*1b550*/  IMAD.WIDE R132, R249, 0x4, R132 ;  /* 0x00000004f9847825 */ /* 0x000fc600078e0284 */
        /* <DEDUP_REMOVED lines=8> */
[----:B------:R1:W-:Y:S01]  /*1b5e0*/  STL.64 [R1+0x20d0], R70 ;  /* 0x0020d04601007387 */ /* 0x0003e20000100a00 */
[----:B------:R-:W-:-:S03]  /*1b5f0*/  IMAD.WIDE R140, R249, 0x4, R140 ;  /* 0x00000004f98c7825 */ /* 0x000fc600078e028c */
[----:B-1----:R-:W4:Y:S01]  /*1b600*/  LDL.LU.64 R70, [R1+0x710] ;  /* 0x0007100001467983 */ /* 0x002f220000300a00 */
[----:B------:R-:W-:-:S03]  /*1b610*/  IMAD.WIDE R138, R249, 0x4, R138 ;  /* 0x00000004f98a7825 */ /* 0x000fc600078e028a */
[----:B------:R1:W-:Y:S04]  /*1b620*/  STL.64 [R1+0x20d8], R140 ;  /* 0x0020d88c01007387 */ /* 0x0003e80000100a00 */
[----:B-1----:R-:W4:Y:S01]  /*1b630*/  LDL.LU.64 R140, [R1+0x708] ;  /* 0x00070800018c7983 */ /* 0x002f220000300a00 */
[----:B------:R-:W-:-:S03]  /*1b640*/  IMAD.WIDE R136, R249, 0x4, R136 ;  /* 0x00000004f9887825 */ /* 0x000fc600078e0288 */
[----:B------:R1:W-:Y:S04]  /*1b650*/  STL.64 [R1+0x20e0], R138 ;  /* 0x0020e08a01007387 */ /* 0x0003e80000100a00 */
[----:B-1----:R-:W4:Y:S04]  /*1b660*/  LDL.LU.64 R138, [R1+0x700] ;  /* 0x00070000018a7983 */ /* 0x002f280000300a00 */
[----:B------:R1:W-:Y:S04]  /*1b670*/  STL.64 [R1+0x20e8], R136 ;  /* 0x0020e88801007387 */ /* 0x0003e80000100a00 */
[----:B-1----:R-:W4:Y:S01]  /*1b680*/  LDL.LU.64 R136, [R1+0x6f8] ;  /* 0x0006f80001887983 */ /* 0x002f220000300a00 */
[----:B--2---:R-:W-:-:S04]  /*1b690*/  IMAD.WIDE R148, R249, 0x4, R148 ;  /* 0x00000004f9947825 */ /* 0x004fc800078e0294 */
[C---:B------:R-:W-:Y:S01]  /*1b6a0*/  IMAD.WIDE R142, R249.reuse, 0x4, R142 ;  /* 0x00000004f98e7825 */ /* 0x040fe200078e028e */
[----:B------:R1:W-:Y:S03]  /*1b6b0*/  STL.64 [R1+0x20f0], R148 ;  /* 0x0020f09401007387 */ /* 0x0003e60000100a00 */
[----:B---3--:R-:W-:-:S04]  /*1b6c0*/  IMAD.WIDE R146, R249, 0x4, R146 ;  /* 0x00000004f9927825 */ /* 0x008fc800078e0292 */
[C---:B------:R-:W-:Y:S01]  /*1b6d0*/  IMAD.WIDE R52, R249.reuse, 0x4, R52 ;  /* 0x00000004f9347825 */ /* 0x040fe200078e0234 */
[----:B-1----:R-:W2:Y:S04]  /*1b6e0*/  LDL.LU.64 R148, [R1+0x5c90] ;  /* 0x005c900001947983 */ /* 0x002ea80000300a00 */
[----:B------:R1:W-:Y:S01]  /*1b6f0*/  STL.64 [R1+0x20f8], R146 ;  /* 0x0020f89201007387 */ /* 0x0003e20000100a00 */
[----:B----4-:R-:W-:-:S03]  /*1b700*/  IMAD.WIDE R144, R249, 0x4, R144 ;  /* 0x00000004f9907825 */ /* 0x010fc600078e0290 */
[----:B-1----:R-:W3:Y:S04]  /*1b710*/  LDL.LU.64 R146, [R1+0x5c88] ;  /* 0x005c880001927983 */ /* 0x002ee80000300a00 */
[----:B------:R1:W-:Y:S01]  /*1b720*/  STL.64 [R1+0x2100], R144 ;  /* 0x0021009001007387 */ /* 0x0003e20000100a00 */
[----:B------:R-:W-:-:S04]  /*1b730*/  IMAD.WIDE R74, R249, 0x4, R74 ;  /* 0x00000004f94a7825 */ /* 0x000fc800078e024a */
[C---:B------:R-:W-:Y:S01]  /*1b740*/  IMAD.WIDE R48, R249.reuse, 0x4, R48 ;  /* 0x00000004f9307825 */ /* 0x040fe200078e0230 */
[----:B-1----:R-:W4:Y:S04]  /*1b750*/  LDL.LU.64 R144, [R1+0x5c80] ;  /* 0x005c800001907983 */ /* 0x002f280000300a00 */
[----:B------:R1:W-:Y:S04]  /*1b760*/  STL.64 [R1+0x2108], R142 ;  /* 0x0021088e01007387 */ /* 0x0003e80000100a00 */
[----:B-1----:R-:W2:Y:S04]  /*1b770*/  LDL.LU.64 R142, [R1+0x5c78] ;  /* 0x005c7800018e7983 */ /* 0x002ea80000300a00 */
[----:B------:R1:W-:Y:S04]  /*1b780*/  STL.64 [R1+0x2110], R52 ;  /* 0x0021103401007387 */ /* 0x0003e80000100a00 */
[----:B-1----:R-:W3:Y:S04]  /*1b790*/  LDL.LU.64 R52, [R1+0x6d0] ;  /* 0x0006d00001347983 */ /* 0x002ee80000300a00 */
[----:B------:R1:W-:Y:S04]  /*1b7a0*/  STL.64 [R1+0x2118], R74 ;  /* 0x0021184a01007387 */ /* 0x0003e80000100a00 */
[----:B-1----:R-:W4:Y:S04]  /*1b7b0*/  LDL.LU.64 R74, [R1+0x6c8] ;  /* 0x0006c800014a7983 */ /* 0x002f280000300a00 */
[----:B------:R1:W-:Y:S01]  /*1b7c0*/  STL.64 [R1+0x2120], R48 ;  /* 0x0021203001007387 */ /* 0x0003e20000100a00 */
[----:B------:R-:W-:-:S03]  /*1b7d0*/  IMAD.WIDE R116, R249, 0x4, R116 ;  /* 0x00000004f9747825 */ /* 0x000fc600078e0274 */
[----:B-1----:R-:W2:Y:S04]  /*1b7e0*/  LDL.LU.64 R48, [R1+0x6c0] ;  /* 0x0006c00001307983 */ /* 0x002ea80000300a00 */
[----:B------:R1:W-:Y:S04]  /*1b7f0*/  STL.64 [R1+0x2128], R116 ;  /* 0x0021287401007387 */ /* 0x0003e80000100a00 */
[----:B-1----:R-:W2:Y:S01]  /*1b800*/  LDL.LU.64 R116, [R1+0x6b8] ;  /* 0x0006b80001747983 */ /* 0x002ea20000300a00 */
[----:B------:R-:W-:-:S05]  /*1b810*/  IMAD.WIDE R4, R249, 0x4, R4 ;  /* 0x00000004f9047825 */ /* 0x000fca00078e0204 */
[----:B------:R1:W-:Y:S02]  /*1b820*/  STL.64 [R1+0x2130], R4 ;  /* 0x0021300401007387 */ /* 0x0003e40000100a00 */
[C---:B-1----:R-:W-:Y:S02]  /*1b830*/  IMAD.WIDE R4, R249.reuse, 0x4, R20 ;  /* 0x00000004f9047825 */ /* 0x042fe400078e0214 */
[----:B------:R-:W2:Y:S04]  /*1b840*/  LDL.LU.64 R20, [R1+0x6b0] ;  /* 0x0006b00001147983 */ /* 0x000ea80000300a00 */
[----:B------:R1:W-:Y:S01]  /*1b850*/  STL.64 [R1+0x2138], R4 ;  /* 0x0021380401007387 */ /* 0x0003e20000100a00 */
[----:B------:R-:W-:-:S05]  /*1b860*/  IMAD.WIDE R134, R249, 0x4, R134 ;  /* 0x00000004f9867825 */ /* 0x000fca00078e0286 */
[----:B------:R1:W-:Y:S02]  /*1b870*/  STL.64 [R1+0x2140], R134 ;  /* 0x0021408601007387 */ /* 0x0003e40000100a00 */
[C---:B-1----:R-:W-:Y:S02]  /*1b880*/  IMAD.WIDE R4, R249.reuse, 0x4, R250 ;  /* 0x00000004f9047825 */ /* 0x042fe400078e02fa */
[----:B------:R-:W2:Y:S02]  /*1b890*/  LDL.LU.64 R134, [R1+0x6a8] ;  /* 0x0006a80001867983 */ /* 0x000ea40000300a00 */
[C---:B------:R-:W-:Y:S02]  /*1b8a0*/  IMAD.WIDE R6, R249.reuse, 0x4, R6 ;  /* 0x00000004f9067825 */ /* 0x040fe400078e0206 */
[----:B------:R1:W-:Y:S04]  /*1b8b0*/  STL.64 [R1+0x2148], R4 ;  /* 0x0021480401007387 */ /* 0x0003e80000100a00 */
[----:B-1----:R-:W2:Y:S04]  /*1b8c0*/  LDL.LU.64 R4, [R1+0x6a0] ;  /* 0x0006a00001047983 */ /* 0x002ea80000300a00 */
[----:B------:R1:W-:Y:S04]  /*1b8d0*/  STL.64 [R1+0x2150], R6 ;  /* 0x0021500601007387 */ /* 0x0003e80000100a00 */
[----:B------:R-:W2:Y:S04]  /*1b8e0*/  LDL.LU.64 R250, [R1+0x698] ;  /* 0x0006980001fa7983 */ /* 0x000ea80000300a00 */
[----:B-1----:R-:W2:Y:S01]  /*1b8f0*/  LDL.LU.64 R6, [R1+0x690] ;  /* 0x0006900001067983 */ /* 0x002ea20000300a00 */
[----:B------:R-:W-:-:S05]  /*1b900*/  IMAD.WIDE R132, R249, 0x4, R132 ;  /* 0x00000004f9847825 */ /* 0x000fca00078e0284 */
[----:B------:R1:W-:Y:S01]  /*1b910*/  STL.64 [R1+0x2158], R132 ;  /* 0x0021588401007387 */ /* 0x0003e20000100a00 */
[----:B------:R-:W-:-:S03]  /*1b920*/  IMAD.WIDE R130, R249, 0x4, R130 ;  /* 0x00000004f9827825 */ /* 0x000fc600078e0282 */
[----:B-1----:R-:W2:Y:S04]  /*1b930*/  LDL.LU.64 R132, [R1+0x688] ;  /* 0x0006880001847983 */ /* 0x002ea80000300a00 */
[----:B------:R1:W-:Y:S01]  /*1b940*/  STL.64 [R1+0x2160], R130 ;  /* 0x0021608201007387 */ /* 0x0003e20000100a00 */
[----:B------:R-:W-:-:S03]  /*1b950*/  IMAD.WIDE R70, R249, 0x4, R70 ;  /* 0x00000004f9467825 */ /* 0x000fc600078e0246 */
[----:B-1----:R-:W2:Y:S04]  /*1b960*/  LDL.LU.64 R130, [R1+0x680] ;  /* 0x0006800001827983 */ /* 0x002ea80000300a00 */
[----:B------:R1:W-:Y:S04]  /*1b970*/  STL.64 [R1+0x2168], R70 ;  /* 0x0021684601007387 */ /* 0x0003e80000100a00 */
[----:B-1----:R-:W2:Y:S01]  /*1b980*/  LDL.LU.64 R70, [R1+0x678] ;  /* 0x0006780001467983 */ /* 0x002ea20000300a00 */
[----:B------:R-:W-:-:S04]  /*1b990*/  IMAD.WIDE R140, R249, 0x4, R140 ;  /* 0x00000004f98c7825 */ /* 0x000fc800078e028c */
[C---:B------:R-:W-:Y:S01]  /*1b9a0*/  IMAD.WIDE R10, R249.reuse, 0x4, R10 ;  /* 0x00000004f90a7825 */ /* 0x040fe200078e020a */
[----:B------:R1:W-:Y:S03]  /*1b9b0*/  STL.64 [R1+0x2170], R140 ;  /* 0x0021708c01007387 */ /* 0x0003e60000100a00 */
[C---:B------:R-:W-:Y:S01]  /*1b9c0*/  IMAD.WIDE R138, R249.reuse, 0x4, R138 ;  /* 0x00000004f98a7825 */ /* 0x040fe200078e028a */
[----:B-1----:R-:W2:Y:S04]  /*1b9d0*/  LDL.LU.64 R140, [R1+0x5c70] ;  /* 0x005c7000018c7983 */ /* 0x002ea80000300a00 */
[----:B------:R1:W-:Y:S01]  /*1b9e0*/  STL.64 [R1+0x2178], R138 ;  /* 0x0021788a01007387 */ /* 0x0003e20000100a00 */
[----:B------:R-:W-:-:S03]  /*1b9f0*/  IMAD.WIDE R136, R249, 0x4, R136 ;  /* 0x00000004f9887825 */ /* 0x000fc600078e0288 */
[----:B-1----:R-:W2:Y:S04]  /*1ba00*/  LDL.LU.64 R138, [R1+0x5c68] ;  /* 0x005c6800018a7983 */ /* 0x002ea80000300a00 */
[----:B------:R1:W-:Y:S04]  /*1ba10*/  STL.64 [R1+0x2180], R136 ;  /* 0x0021808801007387 */ /* 0x0003e80000100a00 */
[----:B-1----:R-:W2:Y:S04]  /*1ba20*/  LDL.LU.64 R136, [R1+0x5c60] ;  /* 0x005c600001887983 */ /* 0x002ea80000300a00 */
[----:B------:R1:W-:Y:S02]  /*1ba30*/  STL.64 [R1+0x2188], R10 ;  /* 0x0021880a01007387 */ /* 0x0003e40000100a00 */
[----:B-1----:R-:W-:-:S02]  /*1ba40*/  IMAD.WIDE R10, R249, 0x4, R124 ;  /* 0x00000004f90a7825 */ /* 0x002fc400078e027c */
[----:B------:R-:W2:Y:S02]  /*1ba50*/  LDL.LU.64 R124, [R1+0x650] ;  /* 0x00065000017c7983 */ /* 0x000ea40000300a00 */
[----:B------:R-:W-:-:S04]  /*1ba60*/  IMAD.WIDE R64, R249, 0x4, R64 ;  /* 0x00000004f9407825 */ /* 0x000fc800078e0240 */
[C---:B------:R-:W-:Y:S01]  /*1ba70*/  IMAD.WIDE R66, R249.reuse, 0x4, R66 ;  /* 0x00000004f9427825 */ /* 0x040fe200078e0242 */
[----:B------:R1:W-:Y:S04]  /*1ba80*/  STL.64 [R1+0x2190], R64 ;  /* 0x0021904001007387 */ /* 0x0003e80000100a00 */
[----:B------:R-:W-:Y:S04]  /*1ba90*/  STL.64 [R1+0x2198], R10 ;  /* 0x0021980a01007387 */ /* 0x000fe80000100a00 */
[----:B-1----:R-:W2:Y:S04]  /*1baa0*/  LDL.LU.64 R64, [R1+0x648] ;  /* 0x0006480001407983 */ /* 0x002ea80000300a00 */
[----:B------:R1:W-:Y:S04]  /*1bab0*/  STL.64 [R1+0x21a0], R66 ;  /* 0x0021a04201007387 */ /* 0x0003e80000100a00 */
[----:B-1----:R-:W2:Y:S01]  /*1bac0*/  LDL.LU.64 R66, [R1+0x640] ;  /* 0x0006400001427983 */ /* 0x002ea20000300a00 */
[----:B---3--:R-:W-:-:S05]  /*1bad0*/  IMAD.WIDE R10, R249, 0x4, R52 ;  /* 0x00000004f90a7825 */ /* 0x008fca00078e0234 */
[----:B------:R4:W-:Y:S04]  /*1bae0*/  STL.64 [R1+0x21a8], R10 ;  /* 0x0021a80a01007387 */ /* 0x0009e80000100a00 */
[----:B------:R-:W3:Y:S01]  /*1baf0*/  LDL.LU.64 R52, [R1+0x638] ;  /* 0x0006380001347983 */ /* 0x000ee20000300a00 */
[----:B----4-:R-:W-:-:S05]  /*1bb00*/  IMAD.WIDE R10, R249, 0x4, R74 ;  /* 0x00000004f90a7825 */ /* 0x010fca00078e024a */
[----:B------:R1:W-:Y:S01]  /*1bb10*/  STL.64 [R1+0x21b0], R10 ;  /* 0x0021b00a01007387 */ /* 0x0003e20000100a00 */
[----:B--2---:R-:W-:-:S03]  /*1bb20*/  IMAD.WIDE R74, R249, 0x4, R48 ;  /* 0x00000004f94a7825 */ /* 0x004fc600078e0230 */
[----:B-1----:R-:W2:Y:S04]  /*1bb30*/  LDL.LU.64 R10, [R1+0x630] ;  /* 0x00063000010a7983 */ /* 0x002ea80000300a00 */
[----:B------:R1:W-:Y:S01]  /*1bb40*/  STL.64 [R1+0x21b8], R74 ;  /* 0x0021b84a01007387 */ /* 0x0003e20000100a00 */
[----:B------:R-:W-:-:S03]  /*1bb50*/  IMAD.WIDE R48, R249, 0x4, R116 ;  /* 0x00000004f9307825 */ /* 0x000fc600078e0274 */
[----:B------:R-:W4:Y:S04]  /*1bb60*/  LDL.LU.64 R116, [R1+0x628] ;  /* 0x0006280001747983 */ /* 0x000f280000300a00 */
[----:B------:R1:W-:Y:S04]  /*1bb70*/  STL.64 [R1+0x21c0], R48 ;  /* 0x0021c03001007387 */ /* 0x0003e80000100a00 */
[----:B-1----:R-:W4:Y:S04]  /*1bb80*/  LDL.LU.64 R74, [R1+0x620] ;  /* 0x00062000014a7983 */ /* 0x002f280000300a00 */
[----:B------:R-:W4:Y:S01]  /*1bb90*/  LDL.LU.64 R48, [R1+0x618] ;  /* 0x0006180001307983 */ /* 0x000f220000300a00 */
[----:B------:R-:W-:-:S05]  /*1bba0*/  IMAD.WIDE R20, R249, 0x4, R20 ;  /* 0x00000004f9147825 */ /* 0x000fca00078e0214 */
[----:B------:R1:W-:Y:S04]  /*1bbb0*/  STL.64 [R1+0x21c8], R20 ;  /* 0x0021c81401007387 */ /* 0x0003e80000100a00 */
[----:B-1----:R-:W4:Y:S01]  /*1bbc0*/  LDL.LU.64 R20, [R1+0x610] ;  /* 0x0006100001147983 */ /* 0x002f220000300a00 */
[----:B------:R-:W-:-:S05]  /*1bbd0*/  IMAD.WIDE R134, R249, 0x4, R134 ;  /* 0x00000004f9867825 */ /* 0x000fca00078e0286 */
        /* <DEDUP_REMOVED lines=9> */
[----:B------:R1:W-:Y:S01]  /*1bc70*/  STL.64 [R1+0x21e8], R4 ;  /* 0x0021e80401007387 */ /* 0x0003e20000100a00 */
[----:B------:R-:W-:-:S03]  /*1bc80*/  IMAD.WIDE R132, R249, 0x4, R132 ;  /* 0x00000004f9847825 */ /* 0x000fc600078e0284 */
[----:B-1----:R-:W4:Y:S01]  /*1bc90*/  LDL.LU.64 R4, [R1+0x5f8] ;  /* 0x0005f80001047983 */ /* 0x002f220000300a00 */
[----:B------:R-:W-:-:S03]  /*1bca0*/  IMAD.WIDE R82, R249, 0x4, R82 ;  /* 0x00000004f9527825 */ /* 0x000fc600078e0252 */
[----:B------:R1:W-:Y:S01]  /*1bcb0*/  STL.64 [R1+0x21f0], R132 ;  /* 0x0021f08401007387 */ /* 0x0003e20000100a00 */
[----:B------:R-:W-:-:S03]  /*1bcc0*/  IMAD.WIDE R130, R249, 0x4, R130 ;  /* 0x00000004f9827825 */ /* 0x000fc600078e0282 */
[----:B-1----:R-:W4:Y:S04]  /*1bcd0*/  LDL.LU.64 R132, [R1+0x5c50] ;  /* 0x005c500001847983 */ /* 0x002f280000300a00 */
[----:B------:R1:W-:Y:S01]  /*1bce0*/  STL.64 [R1+0x21f8], R130 ;  /* 0x0021f88201007387 */ /* 0x0003e20000100a00 */
[----:B------:R-:W-:-:S04]  /*1bcf0*/  IMAD.WIDE R70, R249, 0x4, R70 ;  /* 0x00000004f9467825 */ /* 0x000fc800078e0246 */
[C---:B------:R-:W-:Y:S01]  /*1bd00*/  IMAD.WIDE R128, R249.reuse, 0x4, R128 ;  /* 0x00000004f9807825 */ /* 0x040fe200078e0280 */
[----:B-1----:R-:W4:Y:S04]  /*1bd10*/  LDL.LU.64 R130, [R1+0x5c48] ;  /* 0x005c480001827983 */ /* 0x002f280000300a00 */
[----:B------:R1:W-:Y:S01]  /*1bd20*/  STL.64 [R1+0x2200], R70 ;  /* 0x0022004601007387 */ /* 0x0003e20000100a00 */
[----:B------:R-:W-:-:S04]  /*1bd30*/  IMAD.WIDE R126, R249, 0x4, R126 ;  /* 0x00000004f97e7825 */ /* 0x000fc800078e027e */
[C---:B------:R-:W-:Y:S01]  /*1bd40*/  IMAD.WIDE R84, R249.reuse, 0x4, R84 ;  /* 0x00000004f9547825 */ /* 0x040fe200078e0254 */
        /* <DEDUP_REMOVED lines=11> */
[----:B-1----:R-:W4:Y:S01]  /*1be00*/  LDL.LU.64 R124, [R1+0x5b8] ;  /* 0x0005b800017c7983 */ /* 0x002f220000300a00 */
[----:B------:R-:W-:-:S04]  /*1be10*/  IMAD.WIDE R64, R249, 0x4, R64 ;  /* 0x00000004f9407825 */ /* 0x000fc800078e0240 */
[C---:B------:R-:W-:Y:S01]  /*1be20*/  IMAD.WIDE R66, R249.reuse, 0x4, R66 ;  /* 0x00000004f9427825 */ /* 0x040fe200078e0242 */
[----:B------:R1:W-:Y:S03]  /*1be30*/  STL.64 [R1+0x2230], R64 ;  /* 0x0022304001007387 */ /* 0x0003e60000100a00 */
[C---:B---3--:R-:W-:Y:S01]  /*1be40*/  IMAD.WIDE R52, R249.reuse, 0x4, R52 ;  /* 0x00000004f9347825 */ /* 0x048fe200078e0234 */
[----:B-1----:R-:W3:Y:S04]  /*1be50*/  LDL.LU.64 R64, [R1+0x5b0] ;  /* 0x0005b00001407983 */ /* 0x002ee80000300a00 */
[----:B------:R1:W-:Y:S04]  /*1be60*/  STL.64 [R1+0x2238], R66 ;  /* 0x0022384201007387 */ /* 0x0003e80000100a00 */
[----:B-1----:R-:W3:Y:S04]  /*1be70*/  LDL.LU.64 R66, [R1+0x5a8] ;  /* 0x0005a80001427983 */ /* 0x002ee80000300a00 */
[----:B------:R1:W-:Y:S01]  /*1be80*/  STL.64 [R1+0x2240], R52 ;  /* 0x0022403401007387 */ /* 0x0003e20000100a00 */
[----:B--2---:R-:W-:-:S03]  /*1be90*/  IMAD.WIDE R10, R249, 0x4, R10 ;  /* 0x00000004f90a7825 */ /* 0x004fc600078e020a */
[----:B-1----:R-:W2:Y:S04]  /*1bea0*/  LDL.LU.64 R52, [R1+0x5a0] ;  /* 0x0005a00001347983 */ /* 0x002ea80000300a00 */
[----:B------:R4:W-:Y:S02]  /*1beb0*/  STL.64 [R1+0x2248], R10 ;  /* 0x0022480a01007387 */ /* 0x0009e40000100a00 */
[C---:B----4-:R-:W-:Y:S02]  /*1bec0*/  IMAD.WIDE R10, R249.reuse, 0x4, R116 ;  /* 0x00000004f90a7825 */ /* 0x050fe400078e0274 */
[----:B------:R-:W4:Y:S04]  /*1bed0*/  LDL.LU.64 R116, [R1+0x598] ;  /* 0x0005980001747983 */ /* 0x000f280000300a00 */
[----:B------:R1:W-:Y:S01]  /*1bee0*/  STL.64 [R1+0x2250], R10 ;  /* 0x0022500a01007387 */ /* 0x0003e20000100a00 */
[----:B------:R-:W-:-:S04]  /*1bef0*/  IMAD.WIDE R48, R249, 0x4, R48 ;  /* 0x00000004f9307825 */ /* 0x000fc800078e0230 */
[----:B-1----:R-:W-:-:S05]  /*1bf00*/  IMAD.WIDE R10, R249, 0x4, R74 ;  /* 0x00000004f90a7825 */ /* 0x002fca00078e024a */
[----:B------:R1:W-:Y:S04]  /*1bf10*/  STL.64 [R1+0x2258], R10 ;  /* 0x0022580a01007387 */ /* 0x0003e80000100a00 */
[----:B-1----:R-:W4:Y:S01]  /*1bf20*/  LDL.LU.64 R10, [R1+0x590] ;  /* 0x00059000010a7983 */ /* 0x002f220000300a00 */
[----:B------:R-:W-:-:S03]  /*1bf30*/  IMAD.WIDE R20, R249, 0x4, R20 ;  /* 0x00000004f9147825 */ /* 0x000fc600078e0214 */
[----:B------:R1:W-:Y:S04]  /*1bf40*/  STL.64 [R1+0x2260], R48 ;  /* 0x0022603001007387 */ /* 0x0003e80000100a00 */
[----:B------:R-:W4:Y:S04]  /*1bf50*/  LDL.LU.64 R74, [R1+0x588] ;  /* 0x00058800014a7983 */ /* 0x000f280000300a00 */
[----:B------:R1:W-:Y:S04]  /*1bf60*/  STL.64 [R1+0x2268], R20 ;  /* 0x0022681401007387 */ /* 0x0003e80000100a00 */
[----:B-1----:R-:W4:Y:S04]  /*1bf70*/  LDL.LU.64 R48, [R1+0x580] ;  /* 0x0005800001307983 */ /* 0x002f280000300a00 */
[----:B------:R-:W4:Y:S01]  /*1bf80*/  LDL.LU.64 R20, [R1+0x578] ;  /* 0x0005780001147983 */ /* 0x000f220000300a00 */
[----:B------:R-:W-:-:S04]  /*1bf90*/  IMAD.WIDE R246, R249, 0x4, R246 ;  /* 0x00000004f9f67825 */ /* 0x000fc800078e02f6 */
        /* <DEDUP_REMOVED lines=10> */
[----:B------:R1:W-:Y:S04]  /*1c040*/  STL.64 [R1+0x2288], R4 ;  /* 0x0022880401007387 */ /* 0x0003e80000100a00 */
[----:B------:R-:W-:Y:S01]  /*1c050*/  STL.64 [R1+0x2290], R246 ;  /* 0x002290f601007387 */ /* 0x000fe20000100a00 */
[----:B-1----:R-:W-:-:S04]  /*1c060*/  IMAD.WIDE R4, R249, 0x4, R36 ;  /* 0x00000004f9047825 */ /* 0x002fc800078e0224 */
[C---:B------:R-:W-:Y:S01]  /*1c070*/  IMAD.WIDE R36, R249.reuse, 0x4, R38 ;  /* 0x00000004f9247825 */ /* 0x040fe200078e0226 */
[----:B------:R1:W-:Y:S03]  /*1c080*/  STL.64 [R1+0x2298], R4 ;  /* 0x0022980401007387 */ /* 0x0003e60000100a00 */
[C---:B------:R-:W-:Y:S01]  /*1c090*/  IMAD.WIDE R38, R249.reuse, 0x4, R70 ;  /* 0x00000004f9267825 */ /* 0x040fe200078e0246 */
[----:B------:R1:W-:Y:S03]  /*1c0a0*/  STL.64 [R1+0x22a0], R36 ;  /* 0x0022a02401007387 */ /* 0x0003e60000100a00 */
[C---:B-1----:R-:W-:Y:S01]  /*1c0b0*/  IMAD.WIDE R4, R249.reuse, 0x4, R82 ;  /* 0x00000004f9047825 */ /* 0x042fe200078e0252 */
[----:B------:R-:W4:Y:S04]  /*1c0c0*/  LDL.LU.64 R36, [R1+0x550] ;  /* 0x0005500001247983 */ /* 0x000f280000300a00 */
[----:B------:R1:W-:Y:S04]  /*1c0d0*/  STL.64 [R1+0x22a8], R38 ;  /* 0x0022a82601007387 */ /* 0x0003e80000100a00 */
[----:B-1----:R-:W4:Y:S04]  /*1c0e0*/  LDL.LU.64 R38, [R1+0x548] ;  /* 0x0005480001267983 */ /* 0x002f280000300a00 */
[----:B------:R1:W-:Y:S04]  /*1c0f0*/  STL.64 [R1+0x22b0], R4 ;  /* 0x0022b00401007387 */ /* 0x0003e80000100a00 */
[----:B------:R-:W4:Y:S04]  /*1c100*/  LDL.LU.64 R246, [R1+0x540] ;  /* 0x0005400001f67983 */ /* 0x000f280000300a00 */
[----:B------:R-:W4:Y:S04]  /*1c110*/  LDL.LU.64 R82, [R1+0x538] ;  /* 0x0005380001527983 */ /* 0x000f280000300a00 */
[----:B------:R-:W4:Y:S01]  /*1c120*/  LDL.LU.64 R70, [R1+0x530] ;  /* 0x0005300001467983 */ /* 0x000f220000300a00 */
[----:B------:R-:W-:-:S05]  /*1c130*/  IMAD.WIDE R84, R249, 0x4, R84 ;  /* 0x00000004f9547825 */ /* 0x000fca00078e0254 */
[----:B------:R1:W-:Y:S02]  /*1c140*/  STL.64 [R1+0x22b8], R84 ;  /* 0x0022b85401007387 */ /* 0x0003e40000100a00 */
[C---:B-1----:R-:W-:Y:S02]  /*1c150*/  IMAD.WIDE R4, R249.reuse, 0x4, R124 ;  /* 0x00000004f9047825 */ /* 0x042fe400078e027c */
[----:B------:R-:W4:Y:S04]  /*1c160*/  LDL.LU.64 R84, [R1+0x528] ;  /* 0x0005280001547983 */ /* 0x000f280000300a00 */
[----:B------:R-:W-:Y:S04]  /*1c170*/  STL.64 [R1+0x22c0], R4 ;  /* 0x0022c00401007387 */ /* 0x000fe80000100a00 */
[----:B------:R-:W4:Y:S01]  /*1c180*/  LDL.LU.64 R124, [R1+0x520] ;  /* 0x00052000017c7983 */ /* 0x000f220000300a00 */
[----:B---3--:R-:W-:-:S05]  /*1c190*/  IMAD.WIDE R64, R249, 0x4, R64 ;  /* 0x00000004f9407825 */ /* 0x008fca00078e0240 */
[----:B------:R1:W-:Y:S01]  /*1c1a0*/  STL.64 [R1+0x22c8], R64 ;  /* 0x0022c84001007387 */ /* 0x0003e20000100a00 */
[----:B------:R-:W-:-:S03]  /*1c1b0*/  IMAD.WIDE R66, R249, 0x4, R66 ;  /* 0x00000004f9427825 */ /* 0x000fc600078e0242 */
[----:B-1----:R-:W3:Y:S04]  /*1c1c0*/  LDL.LU.64 R64, [R1+0x518] ;  /* 0x0005180001407983 */ /* 0x002ee80000300a00 */
[----:B------:R1:W-:Y:S01]  /*1c1d0*/  STL.64 [R1+0x22d0], R66 ;  /* 0x0022d04201007387 */ /* 0x0003e20000100a00 */
[----:B--2---:R-:W-:-:S03]  /*1c1e0*/  IMAD.WIDE R4, R249, 0x4, R52 ;  /* 0x00000004f9047825 */ /* 0x004fc600078e0234 */
[----:B------:R-:W2:Y:S04]  /*1c1f0*/  LDL.LU.64 R52, [R1+0x510] ;  /* 0x0005100001347983 */ /* 0x000ea80000300a00 */
[----:B------:R4:W-:Y:S04]  /*1c200*/  STL.64 [R1+0x22d8], R4 ;  /* 0x0022d80401007387 */ /* 0x0009e80000100a00 */
[----:B-1----:R-:W2:Y:S01]  /*1c210*/  LDL.LU.64 R66, [R1+0x508] ;  /* 0x0005080001427983 */ /* 0x002ea20000300a00 */
[----:B----4-:R-:W-:-:S03]  /*1c220*/  IMAD.WIDE R116, R249, 0x4, R116 ;  /* 0x00000004f9747825 */ /* 0x010fc600078e0274 */
[----:B------:R-:W4:Y:S04]  /*1c230*/  LDL.LU.64 R4, [R1+0x500] ;  /* 0x0005000001047983 */ /* 0x000f280000300a00 */
[----:B------:R1:W-:Y:S04]  /*1c240*/  STL.64 [R1+0x22e0], R116 ;  /* 0x0022e07401007387 */ /* 0x0003e80000100a00 */
[----:B-1----:R-:W4:Y:S01]  /*1c250*/  LDL.LU.64 R116, [R1+0x4f8] ;  /* 0x0004f80001747983 */ /* 0x002f220000300a00 */
[----:B------:R-:W-:-:S04]  /*1c260*/  IMAD.WIDE R22, R249, 0x4, R22 ;  /* 0x00000004f9167825 */ /* 0x000fc800078e0216 */
[----:B------:R-:W-:-:S05]  /*1c270*/  IMAD.WIDE R10, R249, 0x4, R10 ;  /* 0x00000004f90a7825 */ /* 0x000fca00078e020a */
[----:B------:R1:W-:Y:S01]  /*1c280*/  STL.64 [R1+0x22e8], R10 ;  /* 0x0022e80a01007387 */ /* 0x0003e20000100a00 */
[----:B------:R-:W-:-:S03]  /*1c290*/  IMAD.WIDE R74, R249, 0x4, R74 ;  /* 0x00000004f94a7825 */ /* 0x000fc600078e024a */
[----:B-1----:R-:W4:Y:S04]  /*1c2a0*/  LDL.LU.64 R10, [R1+0x5c18] ;  /* 0x005c1800010a7983 */ /* 0x002f280000300a00 */
[----:B------:R1:W-:Y:S01]  /*1c2b0*/  STL.64 [R1+0x22f0], R74 ;  /* 0x0022f04a01007387 */ /* 0x0003e20000100a00 */
[----:B------:R-:W-:-:S04]  /*1c2c0*/  IMAD.WIDE R32, R249, 0x4, R32 ;  /* 0x00000004f9207825 */ /* 0x000fc800078e0220 */
[----:B-1----:R-:W-:-:S04]  /*1c2d0*/  IMAD.WIDE R74, R249, 0x4, R48 ;  /* 0x00000004f94a7825 */ /* 0x002fc800078e0230 */
[C---:B------:R-:W-:Y:S01]  /*1c2e0*/  IMAD.WIDE R48, R249.reuse, 0x4, R20 ;  /* 0x00000004f9307825 */ /* 0x040fe200078e0214 */
[----:B------:R1:W-:Y:S03]  /*1c2f0*/  STL.64 [R1+0x22f8], R74 ;  /* 0x0022f84a01007387 */ /* 0x0003e60000100a00 */
[C---:B------:R-:W-:Y:S01]  /*1c300*/  IMAD.WIDE R20, R249.reuse, 0x4, R104 ;  /* 0x00000004f9147825 */ /* 0x040fe200078e0268 */
[----:B------:R1:W-:Y:S03]  /*1c310*/  STL.64 [R1+0x2300], R48 ;  /* 0x0023003001007387 */ /* 0x0003e60000100a00 */
[C---:B------:R-:W-:Y:S01]  /*1c320*/  IMAD.WIDE R34, R249.reuse, 0x4, R34 ;  /* 0x00000004f9227825 */ /* 0x040fe200078e0222 */
[----:B-1----:R-:W4:Y:S04]  /*1c330*/  LDL.LU.64 R74, [R1+0x4d0] ;  /* 0x0004d000014a7983 */ /* 0x002f280000300a00 */
[----:B------:R-:W-:Y:S04]  /*1c340*/  STL.64 [R1+0x2308], R22 ;  /* 0x0023081601007387 */ /* 0x000fe80000100a00 */
[----:B------:R-:W4:Y:S04]  /*1c350*/  LDL.LU.64 R48, [R1+0x4c8] ;  /* 0x0004c80001307983 */ /* 0x000f280000300a00 */
[----:B------:R1:W-:Y:S04]  /*1c360*/  STL.64 [R1+0x2310], R20 ;  /* 0x0023101401007387 */ /* 0x0003e80000100a00 */
[----:B-1----:R-:W4:Y:S04]  /*1c370*/  LDL.LU.64 R20, [R1+0x4c0] ;  /* 0x0004c00001147983 */ /* 0x002f280000300a00 */
[----:B------:R-:W4:Y:S04]  /*1c380*/  LDL.LU.64 R22, [R1+0x4b8] ;  /* 0x0004b80001167983 */ /* 0x000f280000300a00 */
[----:B------:R-:W4:Y:S04]  /*1c390*/  LDL.LU.64 R104, [R1+0x4b0] ;  /* 0x0004b00001687983 */ /* 0x000f280000300a00 */
[----:B------:R1:W-:Y:S04]  /*1c3a0*/  STL.64 [R1+0x2318], R32 ;  /* 0x0023182001007387 */ /* 0x0003e80000100a00 */
        /* <DEDUP_REMOVED lines=8> */
[----:B------:R-:W-:-:S04]  /*1c430*/  IMAD.WIDE R246, R249, 0x4, R246 ;  /* 0x00000004f9f67825 */ /* 0x000fc800078e02f6 */
[----:B------:R-:W-:-:S04]  /*1c440*/  IMAD.WIDE R82, R249, 0x4, R82 ;  /* 0x00000004f9527825 */ /* 0x000fc800078e0252 */
[C---:B------:R-:W-:Y:S01]  /*1c450*/  IMAD.WIDE R70, R249.reuse, 0x4, R70 ;  /* 0x00000004f9467825 */ /* 0x040fe200078e0246 */
[----:B-1----:R-:W4:Y:S04]  /*1c460*/  LDL.LU.64 R38, [R1+0x5bf8] ;  /* 0x005bf80001267983 */ /* 0x002f280000300a00 */
[----:B------:R1:W-:Y:S04]  /*1c470*/  STL.64 [R1+0x2338], R246 ;  /* 0x002338f601007387 */ /* 0x0003e80000100a00 */
[----:B-1----:R-:W4:Y:S04]  /*1c480*/  LDL.LU.64 R246, [R1+0x4a8] ;  /* 0x0004a80001f67983 */ /* 0x002f280000300a00 */
[----:B------:R1:W-:Y:S04]  /*1c490*/  STL.64 [R1+0x2340], R82 ;  /* 0x0023405201007387 */ /* 0x0003e80000100a00 */
[----:B-1----:R-:W4:Y:S04]  /*1c4a0*/  LDL.LU.64 R82, [R1+0x4a0] ;  /* 0x0004a00001527983 */ /* 0x002f280000300a00 */
[----:B------:R1:W-:Y:S02]  /*1c4b0*/  STL.64 [R1+0x2348], R70 ;  /* 0x0023484601007387 */ /* 0x0003e40000100a00 */
[----:B-1----:R-:W-:-:S05]  /*1c4c0*/  IMAD.WIDE R70, R249, 0x4, R84 ;  /* 0x00000004f9467825 */ /* 0x002fca00078e0254 */
[----:B------:R1:W-:Y:S01]  /*1c4d0*/  STL.64 [R1+0x2350], R70 ;  /* 0x0023504601007387 */ /* 0x0003e20000100a00 */
[----:B------:R-:W-:-:S03]  /*1c4e0*/  IMAD.WIDE R84, R249, 0x4, R124 ;  /* 0x00000004f9547825 */ /* 0x000fc600078e027c */
[----:B-1----:R-:W4:Y:S04]  /*1c4f0*/  LDL.LU.64 R70, [R1+0x498] ;  /* 0x0004980001467983 */ /* 0x002f280000300a00 */
[----:B------:R-:W4:Y:S01]  /*1c500*/  LDL.LU.64 R124, [R1+0x490] ;  /* 0x00049000017c7983 */ /* 0x000f220000300a00 */
[----:B---3--:R-:W-:-:S03]  /*1c510*/  IMAD.WIDE R64, R249, 0x4, R64 ;  /* 0x00000004f9407825 */ /* 0x008fc600078e0240 */
[----:B------:R1:W-:Y:S01]  /*1c520*/  STL.64 [R1+0x2358], R84 ;  /* 0x0023585401007387 */ /* 0x0003e20000100a00 */
[----:B--2---:R-:W-:-:S03]  /*1c530*/  IMAD.WIDE R52, R249, 0x4, R52 ;  /* 0x00000004f9347825 */ /* 0x004fc600078e0234 */
[----:B-1----:R-:W2:Y:S01]  /*1c540*/  LDL.LU.64 R84, [R1+0x488] ;  /* 0x0004880001547983 */ /* 0x002ea20000300a00 */
[----:B------:R-:W-:-:S03]  /*1c550*/  IMAD.WIDE R66, R249, 0x4, R66 ;  /* 0x00000004f9427825 */ /* 0x000fc600078e0242 */
[----:B------:R1:W-:Y:S01]  /*1c560*/  STL.64 [R1+0x2360], R64 ;  /* 0x0023604001007387 */ /* 0x0003e20000100a00 */
[----:B----4-:R-:W-:-:S03]  /*1c570*/  IMAD.WIDE R4, R249, 0x4, R4 ;  /* 0x00000004f9047825 */ /* 0x010fc600078e0204 */
[----:B-1----:R-:W3:Y:S04]  /*1c580*/  LDL.LU.64 R64, [R1+0x5bf0] ;  /* 0x005bf00001407983 */ /* 0x002ee80000300a00 */
[----:B------:R1:W-:Y:S01]  /*1c590*/  STL.64 [R1+0x2368], R52 ;  /* 0x0023683401007387 */ /* 0x0003e20000100a00 */
[----:B------:R-:W-:-:S03]  /*1c5a0*/  IMAD.WIDE R116, R249, 0x4, R116 ;  /* 0x00000004f9747825 */ /* 0x000fc600078e0274 */
[----:B-1----:R-:W4:Y:S04]  /*1c5b0*/  LDL.LU.64 R52, [R1+0x478] ;  /* 0x0004780001347983 */ /* 0x002f280000300a00 */
[----:B------:R1:W-:Y:S04]  /*1c5c0*/  STL.64 [R1+0x2370], R66 ;  /* 0x0023704201007387 */ /* 0x0003e80000100a00 */
[----:B-1----:R-:W3:Y:S04]  /*1c5d0*/  LDL.LU.64 R66, [R1+0x5be8] ;  /* 0x005be80001427983 */ /* 0x002ee80000300a00 */
[----:B------:R1:W-:Y:S04]  /*1c5e0*/  STL.64 [R1+0x2378], R4 ;  /* 0x0023780401007387 */ /* 0x0003e80000100a00 */
[----:B------:R1:W-:Y:S02]  /*1c5f0*/  STL.64 [R1+0x2380], R116 ;  /* 0x0023807401007387 */ /* 0x0003e40000100a00 */
[----:B-1----:R-:W-:-:S02]  /*1c600*/  IMAD.WIDE R4, R249, 0x4, R118 ;  /* 0x00000004f9047825 */ /* 0x002fc400078e0276 */
[----:B------:R-:W3:Y:S04]  /*1c610*/  LDL.LU.64 R116, [R1+0x450] ;  /* 0x0004500001747983 */ /* 0x000ee80000300a00 */
[----:B------:R-:W3:Y:S04]  /*1c620*/  LDL.LU.64 R118, [R1+0x448] ;  /* 0x0004480001767983 */ /* 0x000ee80000300a00 */
[----:B------:R1:W-:Y:S02]  /*1c630*/  STL.64 [R1+0x2388], R4 ;  /* 0x0023880401007387 */ /* 0x0003e40000100a00 */
[----:B-1----:R-:W-:-:S02]  /*1c640*/  IMAD.WIDE R4, R249, 0x4, R68 ;  /* 0x00000004f9047825 */ /* 0x002fc400078e0244 */
[----:B------:R-:W3:Y:S04]  /*1c650*/  LDL.LU.64 R68, [R1+0x5be0] ;  /* 0x005be00001447983 */ /* 0x000ee80000300a00 */
[----:B------:R1:W-:Y:S02]  /*1c660*/  STL.64 [R1+0x2390], R4 ;  /* 0x0023900401007387 */ /* 0x0003e40000100a00 */
[C---:B-1----:R-:W-:Y:S02]  /*1c670*/  IMAD.WIDE R4, R249.reuse, 0x4, R46 ;  /* 0x00000004f9047825 */ /* 0x042fe400078e022e */
[----:B------:R-:W3:Y:S04]  /*1c680*/  LDL.LU.64 R46, [R1+0x5bd8] ;  /* 0x005bd800012e7983 */ /* 0x000ee80000300a00 */
[----:B------:R1:W-:Y:S02]  /*1c690*/  STL.64 [R1+0x2398], R4 ;  /* 0x0023980401007387 */ /* 0x0003e40000100a00 */
[----:B-1----:R-:W-:-:S04]  /*1c6a0*/  IMAD.WIDE R4, R249, 0x4, R72 ;  /* 0x00000004f9047825 */ /* 0x002fc800078e0248 */
[C---:B------:R-:W-:Y:S01]  /*1c6b0*/  IMAD.WIDE R72, R249.reuse, 0x4, R74 ;  /* 0x00000004f9487825 */ /* 0x040fe200078e024a */
[----:B------:R1:W-:Y:S04]  /*1c6c0*/  STL.64 [R1+0x23a0], R4 ;  /* 0x0023a00401007387 */ /* 0x0003e80000100a00 */
[----:B------:R1:W-:Y:S02]  /*1c6d0*/  STL.64 [R1+0x23a8], R72 ;  /* 0x0023a84801007387 */ /* 0x0003e40000100a00 */
[----:B-1----:R-:W-:-:S04]  /*1c6e0*/  IMAD.WIDE R4, R249, 0x4, R48 ;  /* 0x00000004f9047825 */ /* 0x002fc800078e0230 */
[C---:B------:R-:W-:Y:S01]  /*1c6f0*/  IMAD.WIDE R48, R249.reuse, 0x4, R20 ;  /* 0x00000004f9307825 */ /* 0x040fe200078e0214 */
[----:B------:R1:W-:Y:S03]  /*1c700*/  STL.64 [R1+0x23b0], R4 ;  /* 0x0023b00401007387 */ /* 0x0003e60000100a00 */
[C---:B------:R-:W-:Y:S01]  /*1c710*/  IMAD.WIDE R20, R249.reuse, 0x4, R22 ;  /* 0x00000004f9147825 */ /* 0x040fe200078e0216 */
[----:B------:R1:W-:Y:S04]  /*1c720*/  STL.64 [R1+0x23b8], R48 ;  /* 0x0023b83001007387 */ /* 0x0003e80000100a00 */
[----:B------:R-:W4:Y:S01]  /*1c730*/  LDL.LU.64 R72, [R1+0x440] ;  /* 0x0004400001487983 */ /* 0x000f220000300a00 */
[----:B-1----:R-:W-:-:S03]  /*1c740*/  IMAD.WIDE R4, R249, 0x4, R104 ;  /* 0x00000004f9047825 */ /* 0x002fc600078e0268 */
[----:B------:R1:W-:Y:S04]  /*1c750*/  STL.64 [R1+0x23c0], R20 ;  /* 0x0023c01401007387 */ /* 0x0003e80000100a00 */
[----:B------:R-:W3:Y:S04]  /*1c760*/  LDL.LU.64 R74, [R1+0x438] ;  /* 0x00043800014a7983 */ /* 0x000ee80000300a00 */
[----:B------:R1:W-:Y:S04]  /*1c770*/  STL.64 [R1+0x23c8], R4 ;  /* 0x0023c80401007387 */ /* 0x0003e80000100a00 */
[----:B------:R-:W3:Y:S04]  /*1c780*/  LDL.LU.64 R48, [R1+0x430] ;  /* 0x0004300001307983 */ /* 0x000ee80000300a00 */
[----:B-1----:R-:W3:Y:S04]  /*1c790*/  LDL.LU.64 R20, [R1+0x428] ;  /* 0x0004280001147983 */ /* 0x002ee80000300a00 */
[----:B------:R-:W3:Y:S04]  /*1c7a0*/  LDL.LU.64 R22, [R1+0x420] ;  /* 0x0004200001167983 */ /* 0x000ee80000300a00 */
[----:B------:R-:W3:Y:S01]  /*1c7b0*/  LDL.LU.64 R104, [R1+0x418] ;  /* 0x0004180001687983 */ /* 0x000ee20000300a00 */
[----:B------:R-:W-:-:S04]  /*1c7c0*/  IMAD.WIDE R4, R249, 0x4, R246 ;  /* 0x00000004f9047825 */ /* 0x000fc800078e02f6 */
[C---:B------:R-:W-:Y:S02]  /*1c7d0*/  IMAD.WIDE R246, R249.reuse, 0x4, R82 ;  /* 0x00000004f9f67825 */ /* 0x040fe400078e0252 */
[----:B------:R-:W3:Y:S04]  /*1c7e0*/  LDL.LU.64 R82, [R1+0x408] ;  /* 0x0004080001527983 */ /* 0x000ee80000300a00 */
[----:B------:R1:W-:Y:S04]  /*1c7f0*/  STL.64 [R1+0x23d0], R4 ;  /* 0x0023d00401007387 */ /* 0x0003e80000100a00 */
[----:B-1----:R-:W3:Y:S04]  /*1c800*/  LDL.LU.64 R4, [R1+0x400] ;  /* 0x0004000001047983 */ /* 0x002ee80000300a00 */
[----:B------:R1:W-:Y:S01]  /*1c810*/  STL.64 [R1+0x23d8], R246 ;  /* 0x0023d8f601007387 */ /* 0x0003e20000100a00 */
[----:B------:R-:W-:-:S03]  /*1c820*/  IMAD.WIDE R70, R249, 0x4, R70 ;  /* 0x00000004f9467825 */ /* 0x000fc600078e0246 */
[----:B-1----:R-:W3:Y:S01]  /*1c830*/  LDL.LU.64 R246, [R1+0x3f8] ;  /* 0x0003f80001f67983 */ /* 0x002ee20000300a00 */
[----:B------:R-:W-:-:S03]  /*1c840*/  IMAD.WIDE R124, R249, 0x4, R124 ;  /* 0x00000004f97c7825 */ /* 0x000fc600078e027c */
[----:B------:R1:W-:Y:S04]  /*1c850*/  STL.64 [R1+0x23e0], R70 ;  /* 0x0023e04601007387 */ /* 0x0003e80000100a00 */
[----:B-1----:R-:W3:Y:S04]  /*1c860*/  LDL.LU.64 R70, [R1+0x5bd0] ;  /* 0x005bd00001467983 */ /* 0x002ee80000300a00 */
[----:B------:R1:W-:Y:S04]  /*1c870*/  STL.64 [R1+0x23e8], R124 ;  /* 0x0023e87c01007387 */ /* 0x0003e80000100a00 */
[----:B-1----:R-:W3:Y:S01]  /*1c880*/  LDL.LU.64 R124, [R1+0x5bc8] ;  /* 0x005bc800017c7983 */ /* 0x002ee20000300a00 */
[----:B--2---:R-:W-:-:S05]  /*1c890*/  IMAD.WIDE R84, R249, 0x4, R84 ;  /* 0x00000004f9547825 */ /* 0x004fca00078e0254 */
[----:B------:R1:W-:Y:S01]  /*1c8a0*/  STL.64 [R1+0x23f0], R84 ;  /* 0x0023f05401007387 */ /* 0x0003e20000100a00 */
[----:B------:R-:W-:-:S04]  /*1c8b0*/  IMAD.WIDE R54, R249, 0x4, R54 ;  /* 0x00000004f9367825 */ /* 0x000fc800078e0236 */
[----:B----4-:R-:W-:-:S04]  /*1c8c0*/  IMAD.WIDE R72, R249, 0x4, R72 ;  /* 0x00000004f9487825 */ /* 0x010fc800078e0248 */
[----:B---3--:R-:W-:-:S04]  /*1c8d0*/  IMAD.WIDE R74, R249, 0x4, R74 ;  /* 0x00000004f94a7825 */ /* 0x008fc800078e024a */
[----:B------:R-:W-:-:S04]  /*1c8e0*/  IMAD.WIDE R48, R249, 0x4, R48 ;  /* 0x00000004f9307825 */ /* 0x000fc800078e0230 */
[----:B------:R-:W-:-:S04]  /*1c8f0*/  IMAD.WIDE R20, R249, 0x4, R20 ;  /* 0x00000004f9147825 */ /* 0x000fc800078e0214 */
[----:B------:R-:W-:-:S04]  /*1c900*/  IMAD.WIDE R22, R249, 0x4, R22 ;  /* 0x00000004f9167825 */ /* 0x000fc800078e0216 */
[----:B------:R-:W-:-:S04]  /*1c910*/  IMAD.WIDE R104, R249, 0x4, R104 ;  /* 0x00000004f9687825 */ /* 0x000fc800078e0268 */
[C---:B-1----:R-:W-:Y:S02]  /*1c920*/  IMAD.WIDE R84, R249.reuse, 0x4, R124 ;  /* 0x00000004f9547825 */ /* 0x042fe400078e027c */
[----:B------:R-:W2:Y:S04]  /*1c930*/  LDL.LU.64 R124, [R1+0x3d0] ;  /* 0x0003d000017c7983 */ /* 0x000ea80000300a00 */
[----:B------:R1:W-:Y:S02]  /*1c940*/  STL.64 [R1+0x23f8], R84 ;  /* 0x0023f85401007387 */ /* 0x0003e40000100a00 */
[----:B-1----:R-:W-:-:S04]  /*1c950*/  IMAD.WIDE R84, R249, 0x4, R52 ;  /* 0x00000004f9547825 */ /* 0x002fc800078e0234 */
[C---:B------:R-:W-:Y:S01]  /*1c960*/  IMAD.WIDE R52, R249.reuse, 0x4, R44 ;  /* 0x00000004f9347825 */ /* 0x040fe200078e022c */
[----:B------:R-:W-:Y:S03]  /*1c970*/  STL.64 [R1+0x2400], R84 ;  /* 0x0024005401007387 */ /* 0x000fe60000100a00 */
[C---:B------:R-:W-:Y:S01]  /*1c980*/  IMAD.WIDE R44, R249.reuse, 0x4, R76 ;  /* 0x00000004f92c7825 */ /* 0x040fe200078e024c */
[----:B------:R1:W-:Y:S04]  /*1c990*/  STL.64 [R1+0x2408], R54 ;  /* 0x0024083601007387 */ /* 0x0003e80000100a00 */
[----:B------:R3:W-:Y:S04]  /*1c9a0*/  STL.64 [R1+0x2410], R52 ;  /* 0x0024103401007387 */ /* 0x0007e80000100a00 */
[----:B------:R4:W-:Y:S01]  /*1c9b0*/  STL.64 [R1+0x2418], R44 ;  /* 0x0024182c01007387 */ /* 0x0009e20000100a00 */
[----:B-1----:R-:W-:-:S04]  /*1c9c0*/  IMAD.WIDE R54, R249, 0x4, R114 ;  /* 0x00000004f9367825 */ /* 0x002fc800078e0272 */
[C---:B---3--:R-:W-:Y:S01]  /*1c9d0*/  IMAD.WIDE R52, R249.reuse, 0x4, R116 ;  /* 0x00000004f9347825 */ /* 0x048fe200078e0274 */
[----:B------:R-:W-:Y:S03]  /*1c9e0*/  STL.64 [R1+0x2420], R54 ;  /* 0x0024203601007387 */ /* 0x000fe60000100a00 */
[C---:B----4-:R-:W-:Y:S01]  /*1c9f0*/  IMAD.WIDE R44, R249.reuse, 0x4, R118 ;  /* 0x00000004f92c7825 */ /* 0x050fe200078e0276 */
[----:B------:R-:W3:Y:S04]  /*1ca00*/  LDL.LU.64 R84, [R1+0x3c8] ;  /* 0x0003c80001547983 */ /* 0x000ee80000300a00 */
[----:B------:R1:W-:Y:S04]  /*1ca10*/  STL.64 [R1+0x2428], R52 ;  /* 0x0024283401007387 */ /* 0x0003e80000100a00 */
[----:B-1----:R-:W4:Y:S04]  /*1ca20*/  LDL.LU.64 R52, [R1+0x3c0] ;  /* 0x0003c00001347983 */ /* 0x002f280000300a00 */
[----:B------:R1:W-:Y:S04]  /*1ca30*/  STL.64 [R1+0x2430], R44 ;  /* 0x0024302c01007387 */ /* 0x0003e80000100a00 */
[----:B------:R-:W2:Y:S04]  /*1ca40*/  LDL.LU.64 R54, [R1+0x3b8] ;  /* 0x0003b80001367983 */ /* 0x000ea80000300a00 */
[----:B-1----:R-:W2:Y:S04]  /*1ca50*/  LDL.LU.64 R44, [R1+0x3b0] ;  /* 0x0003b000012c7983 */ /* 0x002ea80000300a00 */
[----:B------:R-:W2:Y:S04]  /*1ca60*/  LDL.LU.64 R76, [R1+0x3a8] ;  /* 0x0003a800014c7983 */ /* 0x000ea80000300a00 */
[----:B------:R-:W2:Y:S04]  /*1ca70*/  LDL.LU.64 R114, [R1+0x3a0] ;  /* 0x0003a00001727983 */ /* 0x000ea80000300a00 */
[----:B------:R-:W2:Y:S04]  /*1ca80*/  LDL.LU.64 R116, [R1+0x398] ;  /* 0x0003980001747983 */ /* 0x000ea80000300a00 */
[----:B------:R-:W2:Y:S04]  /*1ca90*/  LDL.LU.64 R118, [R1+0x390] ;  /* 0x0003900001767983 */ /* 0x000ea80000300a00 */
[----:B------:R1:W-:Y:S04]  /*1caa0*/  STL.64 [R1+0x2438], R72 ;  /* 0x0024384801007387 */ /* 0x0003e80000100a00 */
[----:B-1----:R-:W2:Y:S04]  /*1cab0*/  LDL.LU.64 R72, [R1+0x5bc0] ;  /* 0x005bc00001487983 */ /* 0x002ea80000300a00 */
        /* <DEDUP_REMOVED lines=9> */
[----:B-1----:R-:W2:Y:S01]  /*1cb50*/  LDL.LU.64 R104, [R1+0x5b98] ;  /* 0x005b980001687983 */ /* 0x002ea20000300a00 */
[----:B------:R-:W-:-:S04]  /*1cb60*/  IMAD.WIDE R82, R249, 0x4, R82 ;  /* 0x00000004f9527825 */ /* 0x000fc800078e0252 */
[----:B------:R-:W-:-:S04]  /*1cb70*/  IMAD.WIDE R4, R249, 0x4, R4 ;  /* 0x00000004f9047825 */ /* 0x000fc800078e0204 */
[----:B---3--:R-:W-:-:S04]  /*1cb80*/  IMAD.WIDE R84, R249, 0x4, R84 ;  /* 0x00000004f9547825 */ /* 0x008fc800078e0254 */
[----:B----4-:R-:W-:-:S04]  /*1cb90*/  IMAD.WIDE R52, R249, 0x4, R52 ;  /* 0x00000004f9347825 */ /* 0x010fc800078e0234 */
[----:B--2---:R-:W-:-:S04]  /*1cba0*/  IMAD.WIDE R54, R249, 0x4, R54 ;  /* 0x00000004f9367825 */ /* 0x004fc800078e0236 */
        /* <DEDUP_REMOVED lines=10> */
[----:B------:R1:W-:Y:S02]  /*1cc50*/  STL.64 [R1+0x2478], R4 ;  /* 0x0024780401007387 */ /* 0x0003e40000100a00 */
[----:B-1----:R-:W-:-:S04]  /*1cc60*/  IMAD.WIDE R4, R249, 0x4, R246 ;  /* 0x00000004f9047825 */ /* 0x002fc800078e02f6 */
[C---:B------:R-:W-:Y:S01]  /*1cc70*/  IMAD.WIDE R246, R249.reuse, 0x4, R90 ;  /* 0x00000004f9f67825 */ /* 0x040fe200078e025a */
[----:B------:R1:W-:Y:S03]  /*1cc80*/  STL.64 [R1+0x2480], R4 ;  /* 0x0024800401007387 */ /* 0x0003e60000100a00 */
[C---:B------:R-:W-:Y:S01]  /*1cc90*/  IMAD.WIDE R90, R249.reuse, 0x4, R94 ;  /* 0x00000004f95a7825 */ /* 0x040fe200078e025e */
[----:B------:R-:W-:Y:S03]  /*1cca0*/  STL.64 [R1+0x2488], R246 ;  /* 0x002488f601007387 */ /* 0x000fe60000100a00 */
[----:B-1----:R-:W-:-:S04]  /*1ccb0*/  IMAD.WIDE R4, R249, 0x4, R92 ;  /* 0x00000004f9047825 */ /* 0x002fc800078e025c */
[C---:B------:R-:W-:Y:S01]  /*1ccc0*/  IMAD.WIDE R92, R249.reuse, 0x4, R96 ;  /* 0x00000004f95c7825 */ /* 0x040fe200078e0260 */
[----:B------:R1:W-:Y:S04]  /*1ccd0*/  STL.64 [R1+0x2490], R4 ;  /* 0x0024900401007387 */ /* 0x0003e80000100a00 */
[----:B------:R4:W-:Y:S01]  /*1cce0*/  STL.64 [R1+0x2498], R90 ;  /* 0x0024985a01007387 */ /* 0x0009e20000100a00 */
[----:B-1----:R-:W-:-:S03]  /*1ccf0*/  IMAD.WIDE R4, R249, 0x4, R124 ;  /* 0x00000004f9047825 */ /* 0x002fc600078e027c */
[----:B----4-:R-:W4:Y:S04]  /*1cd00*/  LDL.LU.64 R90, [R1+0x348] ;  /* 0x00034800015a7983 */ /* 0x010f280000300a00 */
[----:B------:R1:W-:Y:S04]  /*1cd10*/  STL.64 [R1+0x24a0], R92 ;  /* 0x0024a05c01007387 */ /* 0x0003e80000100a00 */
[----:B-1----:R-:W3:Y:S04]  /*1cd20*/  LDL.LU.64 R92, [R1+0x340] ;  /* 0x00034000015c7983 */ /* 0x002ee80000300a00 */
[----:B------:R1:W-:Y:S04]  /*1cd30*/  STL.64 [R1+0x24a8], R4 ;  /* 0x0024a80401007387 */ /* 0x0003e80000100a00 */
[----:B------:R-:W3:Y:S04]  /*1cd40*/  LDL.LU.64 R94, [R1+0x338] ;  /* 0x00033800015e7983 */ /* 0x000ee80000300a00 */
[----:B------:R-:W3:Y:S04]  /*1cd50*/  LDL.LU.64 R96, [R1+0x330] ;  /* 0x0003300001607983 */ /* 0x000ee80000300a00 */
[----:B------:R-:W3:Y:S04]  /*1cd60*/  LDL.LU.64 R124, [R1+0x328] ;  /* 0x00032800017c7983 */ /* 0x000ee80000300a00 */
[----:B-1----:R-:W3:Y:S04]  /*1cd70*/  LDL.LU.64 R4, [R1+0x320] ;  /* 0x0003200001047983 */ /* 0x002ee80000300a00 */
[----:B------:R-:W3:Y:S04]  /*1cd80*/  LDL.LU.64 R246, [R1+0x318] ;  /* 0x0003180001f67983 */ /* 0x000ee80000300a00 */
[----:B------:R1:W-:Y:S04]  /*1cd90*/  STL.64 [R1+0x24b0], R84 ;  /* 0x0024b05401007387 */ /* 0x0003e80000100a00 */
[----:B-1----:R-:W3:Y:S04]  /*1cda0*/  LDL.LU.64 R84, [R1+0x5b88] ;  /* 0x005b880001547983 */ /* 0x002ee80000300a00 */
        /* <DEDUP_REMOVED lines=13> */
[----:B-1----:R-:W3:Y:S01]  /*1ce80*/  LDL.LU.64 R118, [R1+0x5b50] ;  /* 0x005b500001767983 */ /* 0x002ee20000300a00 */
[----:B------:R-:W-:-:S04]  /*1ce90*/  IMAD.WIDE R112, R249, 0x4, R112 ;  /* 0x00000004f9707825 */ /* 0x000fc800078e0270 */
[----:B------:R-:W-:-:S04]  /*1cea0*/  IMAD.WIDE R110, R249, 0x4, R110 ;  /* 0x00000004f96e7825 */ /* 0x000fc800078e026e */
[----:B------:R-:W-:-:S04]  /*1ceb0*/  IMAD.WIDE R108, R249, 0x4, R108 ;  /* 0x00000004f96c7825 */ /* 0x000fc800078e026c */
[----:B------:R-:W-:-:S04]  /*1cec0*/  IMAD.WIDE R106, R249, 0x4, R106 ;  /* 0x00000004f96a7825 */ /* 0x000fc800078e026a */
[----:B--2---:R-:W-:-:S04]  /*1ced0*/  IMAD.WIDE R104, R249, 0x4, R104 ;  /* 0x00000004f9687825 */ /* 0x004fc800078e0268 */
[----:B----4-:R-:W-:-:S04]  /*1cee0*/  IMAD.WIDE R90, R249, 0x4, R90 ;  /* 0x00000004f95a7825 */ /* 0x010fc800078e025a */
[----:B---3--:R-:W-:-:S04]  /*1cef0*/  IMAD.WIDE R92, R249, 0x4, R92 ;  /* 0x00000004f95c7825 */ /* 0x008fc800078e025c */
[----:B------:R-:W-:-:S04]  /*1cf00*/  IMAD.WIDE R94, R249, 0x4, R94 ;  /* 0x00000004f95e7825 */ /* 0x000fc800078e025e */
[----:B------:R-:W-:-:S04]  /*1cf10*/  IMAD.WIDE R96, R249, 0x4, R96 ;  /* 0x00000004f9607825 */ /* 0x000fc800078e0260 */
[----:B------:R-:W-:-:S04]  /*1cf20*/  IMAD.WIDE R114, R249, 0x4, R114 ;  /* 0x00000004f9727825 */ /* 0x000fc800078e0272 */
[----:B------:R-:W-:-:S04]  /*1cf30*/  IMAD.WIDE R116, R249, 0x4, R116 ;  /* 0x00000004f9747825 */ /* 0x000fc800078e0274 */
[----:B------:R-:W-:-:S05]  /*1cf40*/  IMAD.WIDE R118, R249, 0x4, R118 ;  /* 0x00000004f9767825 */ /* 0x000fca00078e0276 */
[----:B------:R1:W-:Y:S04]  /*1cf50*/  STL.64 [R1+0x24f0], R118 ;  /* 0x0024f07601007387 */ /* 0x0003e80000100a00 */
[----:B------:R2:W-:Y:S04]  /*1cf60*/  STL.64 [R1+0x24f8], R116 ;  /* 0x0024f87401007387 */ /* 0x0005e80000100a00 */
[----:B------:R3:W-:Y:S04]  /*1cf70*/  STL.64 [R1+0x2500], R114 ;  /* 0x0025007201007387 */ /* 0x0007e80000100a00 */
[----:B------:R4:W-:Y:S04]  /*1cf80*/  STL.64 [R1+0x2508], R112 ;  /* 0x0025087001007387 */ /* 0x0009e80000100a00 */
[----:B------:R4:W-:Y:S04]  /*1cf90*/  STL.64 [R1+0x2510], R110 ;  /* 0x0025106e01007387 */ /* 0x0009e80000100a00 */
[----:B------:R4:W-:Y:S04]  /*1cfa0*/  STL.64 [R1+0x2518], R108 ;  /* 0x0025186c01007387 */ /* 0x0009e80000100a00 */
[----:B-1----:R-:W4:Y:S04]  /*1cfb0*/  LDL.LU.64 R118, [R1+0x2d0] ;  /* 0x0002d00001767983 */ /* 0x002f280000300a00 */
[----:B------:R1:W-:Y:S04]  /*1cfc0*/  STL.64 [R1+0x2520], R106 ;  /* 0x0025206a01007387 */ /* 0x0003e80000100a00 */
[----:B--2---:R-:W2:Y:S04]  /*1cfd0*/  LDL.LU.64 R116, [R1+0x2c8] ;  /* 0x0002c80001747983 */ /* 0x004ea80000300a00 */
[----:B------:R1:W-:Y:S04]  /*1cfe0*/  STL.64 [R1+0x2528], R104 ;  /* 0x0025286801007387 */ /* 0x0003e80000100a00 */
[----:B---3--:R-:W3:Y:S04]  /*1cff0*/  LDL.LU.64 R114, [R1+0x2c0] ;  /* 0x0002c00001727983 */ /* 0x008ee80000300a00 */
[----:B----4-:R-:W4:Y:S04]  /*1d000*/  LDL.LU.64 R112, [R1+0x2b8] ;  /* 0x0002b80001707983 */ /* 0x010f280000300a00 */
[----:B------:R-:W4:Y:S04]  /*1d010*/  LDL.LU.64 R110, [R1+0x2b0] ;  /* 0x0002b000016e7983 */ /* 0x000f280000300a00 */
[----:B------:R-:W4:Y:S04]  /*1d020*/  LDL.LU.64 R108, [R1+0x2a8] ;  /* 0x0002a800016c7983 */ /* 0x000f280000300a00 */
[----:B-1----:R-:W4:Y:S04]  /*1d030*/  LDL.LU.64 R106, [R1+0x2a0] ;  /* 0x0002a000016a7983 */ /* 0x002f280000300a00 */
[----:B------:R-:W4:Y:S04]  /*1d040*/  LDL.LU.64 R104, [R1+0x298] ;  /* 0x0002980001687983 */ /* 0x000f280000300a00 */
        /* <DEDUP_REMOVED lines=9> */
[C---:B------:R-:W-:Y:S01]  /*1d0e0*/  IMAD.WIDE R4, R249.reuse, 0x4, R4 ;  /* 0x00000004f9047825 */ /* 0x040fe200078e0204 */
[----:B------:R1:W-:Y:S04]  /*1d0f0*/  STL.64 [R1+0x2550], R124 ;  /* 0x0025507c01007387 */ /* 0x0003e80000100a00 */
[----:B-1----:R-:W4:Y:S04]  /*1d100*/  LDL.LU.64 R124, [R1+0x5b28] ;  /* 0x005b2800017c7983 */ /* 0x002f280000300a00 */
[----:B------:R1:W-:Y:S01]  /*1d110*/  STL.64 [R1+0x2558], R4 ;  /* 0x0025580401007387 */ /* 0x0003e20000100a00 */
[----:B------:R-:W-:-:S04]  /*1d120*/  IMAD.WIDE R88, R249, 0x4, R88 ;  /* 0x00000004f9587825 */ /* 0x000fc800078e0258 */
[----:B-1----:R-:W-:-:S05]  /*1d130*/  IMAD.WIDE R4, R249, 0x4, R246 ;  /* 0x00000004f9047825 */ /* 0x002fca00078e02f6 */
[----:B------:R1:W-:Y:S01]  /*1d140*/  STL.64 [R1+0x2560], R4 ;  /* 0x0025600401007387 */ /* 0x0003e20000100a00 */
[----:B------:R-:W-:-:S04]  /*1d150*/  IMAD.WIDE R122, R249, 0x4, R122 ;  /* 0x00000004f97a7825 */ /* 0x000fc800078e027a */
[----:B------:R-:W-:-:S04]  /*1d160*/  IMAD.WIDE R120, R249, 0x4, R120 ;  /* 0x00000004f9787825 */ /* 0x000fc800078e0278 */
[----:B------:R-:W-:-:S04]  /*1d170*/  IMAD.WIDE R76, R249, 0x4, R76 ;  /* 0x00000004f94c7825 */ /* 0x000fc800078e024c */
[----:B------:R-:W-:-:S04]  /*1d180*/  IMAD.WIDE R118, R249, 0x4, R118 ;  /* 0x00000004f9767825 */ /* 0x000fc800078e0276 */
[----:B--2---:R-:W-:-:S04]  /*1d190*/  IMAD.WIDE R116, R249, 0x4, R116 ;  /* 0x00000004f9747825 */ /* 0x004fc800078e0274 */
[----:B---3--:R-:W-:-:S04]  /*1d1a0*/  IMAD.WIDE R114, R249, 0x4, R114 ;  /* 0x00000004f9727825 */ /* 0x008fc800078e0272 */
[----:B----4-:R-:W-:-:S04]  /*1d1b0*/  IMAD.WIDE R112, R249, 0x4, R112 ;  /* 0x00000004f9707825 */ /* 0x010fc800078e0270 */
[----:B------:R-:W-:-:S04]  /*1d1c0*/  IMAD.WIDE R110, R249, 0x4, R110 ;  /* 0x00000004f96e7825 */ /* 0x000fc800078e026e */
[----:B------:R-:W-:-:S04]  /*1d1d0*/  IMAD.WIDE R90, R249, 0x4, R90 ;  /* 0x00000004f95a7825 */ /* 0x000fc800078e025a */
[----:B-1----:R-:W-:-:S04]  /*1d1e0*/  IMAD.WIDE R4, R249, 0x4, R92 ;  /* 0x00000004f9047825 */ /* 0x002fc800078e025c */
[----:B------:R-:W-:-:S04]  /*1d1f0*/  IMAD.WIDE R94, R249, 0x4, R94 ;  /* 0x00000004f95e7825 */ /* 0x000fc800078e025e */
[----:B------:R-:W-:-:S05]  /*1d200*/  IMAD.WIDE R96, R249, 0x4, R96 ;  /* 0x00000004f9607825 */ /* 0x000fca00078e0260 */
[----:B------:R1:W-:Y:S04]  /*1d210*/  STL.64 [R1+0x2568], R96 ;  /* 0x0025686001007387 */ /* 0x0003e80000100a00 */
[----:B------:R-:W-:Y:S04]  /*1d220*/  STL.64 [R1+0x2570], R94 ;  /* 0x0025705e01007387 */ /* 0x000fe80000100a00 */
[----:B------:R2:W-:Y:S04]  /*1d230*/  STL.64 [R1+0x2578], R4 ;  /* 0x0025780401007387 */ /* 0x0005e80000100a00 */
[----:B------:R3:W-:Y:S04]  /*1d240*/  STL.64 [R1+0x2580], R90 ;  /* 0x0025805a01007387 */ /* 0x0007e80000100a00 */
[----:B-1----:R-:W4:Y:S01]  /*1d250*/  LDL.LU.64 R96, [R1+0x250] ;  /* 0x0002500001607983 */ /* 0x002f220000300a00 */
[----:B--2---:R-:W-:-:S03]  /*1d260*/  IMAD.WIDE R4, R249, 0x4, R86 ;  /* 0x00000004f9047825 */ /* 0x004fc600078e0256 */
[----:B------:R1:W-:Y:S04]  /*1d270*/  STL.64 [R1+0x2588], R88 ;  /* 0x0025885801007387 */ /* 0x0003e80000100a00 */
[----:B------:R-:W2:Y:S04]  /*1d280*/  LDL.LU.64 R94, [R1+0x248] ;  /* 0x00024800015e7983 */ /* 0x000ea80000300a00 */
[----:B------:R1:W-:Y:S04]  /*1d290*/  STL.64 [R1+0x2590], R4 ;  /* 0x0025900401007387 */ /* 0x0003e80000100a00 */
[----:B------:R-:W2:Y:S04]  /*1d2a0*/  LDL.LU.64 R92, [R1+0x240] ;  /* 0x00024000015c7983 */ /* 0x000ea80000300a00 */
[----:B---3--:R-:W3:Y:S04]  /*1d2b0*/  LDL.LU.64 R90, [R1+0x238] ;  /* 0x00023800015a7983 */ /* 0x008ee80000300a00 */
[----:B-1----:R-:W3:Y:S04]  /*1d2c0*/  LDL.LU.64 R88, [R1+0x230] ;  /* 0x0002300001587983 */ /* 0x002ee80000300a00 */
[----:B------:R-:W3:Y:S04]  /*1d2d0*/  LDL.LU.64 R86, [R1+0x228] ;  /* 0x0002280001567983 */ /* 0x000ee80000300a00 */
[----:B------:R-:W3:Y:S04]  /*1d2e0*/  LDL.LU.64 R4, [R1+0x220] ;  /* 0x0002200001047983 */ /* 0x000ee80000300a00 */
[----:B------:R-:W3:Y:S04]  /*1d2f0*/  LDL.LU.64 R246, [R1+0x218] ;  /* 0x0002180001f67983 */ /* 0x000ee80000300a00 */
[----:B------:R1:W-:Y:S01]  /*1d300*/  STL.64 [R1+0x2598], R122 ;  /* 0x0025987a01007387 */ /* 0x0003e20000100a00 */
[----:B------:R-:W-:-:S03]  /*1d310*/  IMAD.WIDE R108, R249, 0x4, R108 ;  /* 0x00000004f96c7825 */ /* 0x000fc600078e026c */
[----:B-1----:R-:W3:Y:S04]  /*1d320*/  LDL.LU.64 R122, [R1+0x5b20] ;  /* 0x005b2000017a7983 */ /* 0x002ee80000300a00 */
[----:B------:R1:W-:Y:S01]  /*1d330*/  STL.64 [R1+0x25a0], R120 ;  /* 0x0025a07801007387 */ /* 0x0003e20000100a00 */
[----:B------:R-:W-:-:S03]  /*1d340*/  IMAD.WIDE R106, R249, 0x4, R106 ;  /* 0x00000004f96a7825 */ /* 0x000fc600078e026a */
[----:B-1----:R-:W3:Y:S04]  /*1d350*/  LDL.LU.64 R120, [R1+0x5b18] ;  /* 0x005b180001787983 */ /* 0x002ee80000300a00 */
[----:B------:R1:W-:Y:S01]  /*1d360*/  STL.64 [R1+0x25a8], R118 ;  /* 0x0025a87601007387 */ /* 0x0003e20000100a00 */
[----:B------:R-:W-:-:S03]  /*1d370*/  IMAD.WIDE R104, R249, 0x4, R104 ;  /* 0x00000004f9687825 */ /* 0x000fc600078e0268 */
        /* <DEDUP_REMOVED lines=15> */
[----:B------:R1:W-:Y:S02]  /*1d470*/  STL.64 [R1+0x25e8], R76 ;  /* 0x0025e84c01007387 */ /* 0x0003e40000100a00 */
[----:B-1----:R-:W-:-:S02]  /*1d480*/  IMAD.WIDE R76, R249, 0x4, R44 ;  /* 0x00000004f94c7825 */ /* 0x002fc400078e022c */
[----:B------:R-:W3:Y:S04]  /*1d490*/  LDL.LU.64 R44, [R1+0x1d0] ;  /* 0x0001d000012c7983 */ /* 0x000ee80000300a00 */
[----:B------:R1:W-:Y:S02]  /*1d4a0*/  STL.64 [R1+0x25f0], R76 ;  /* 0x0025f04c01007387 */ /* 0x0003e40000100a00 */
[----:B-1----:R-:W-:-:S04]  /*1d4b0*/  IMAD.WIDE R76, R249, 0x4, R54 ;  /* 0x00000004f94c7825 */ /* 0x002fc800078e0236 */
[C---:B------:R-:W-:Y:S01]  /*1d4c0*/  IMAD.WIDE R54, R249.reuse, 0x4, R52 ;  /* 0x00000004f9367825 */ /* 0x040fe200078e0234 */
[----:B------:R1:W-:Y:S03]  /*1d4d0*/  STL.64 [R1+0x25f8], R76 ;  /* 0x0025f84c01007387 */ /* 0x0003e60000100a00 */
[C---:B------:R-:W-:Y:S01]  /*1d4e0*/  IMAD.WIDE R52, R249.reuse, 0x4, R50 ;  /* 0x00000004f9347825 */ /* 0x040fe200078e0232 */
[----:B-1----:R-:W3:Y:S04]  /*1d4f0*/  LDL.LU.64 R76, [R1+0x1c8] ;  /* 0x0001c800014c7983 */ /* 0x002ee80000300a00 */
[----:B------:R-:W-:Y:S04]  /*1d500*/  STL.64 [R1+0x2600], R54 ;  /* 0x0026003601007387 */ /* 0x000fe80000100a00 */
[----:B------:R-:W3:Y:S04]  /*1d510*/  LDL.LU.64 R50, [R1+0x1c0] ;  /* 0x0001c00001327983 */ /* 0x000ee80000300a00 */
[----:B------:R1:W-:Y:S04]  /*1d520*/  STL.64 [R1+0x2608], R52 ;  /* 0x0026083401007387 */ /* 0x0003e80000100a00 */
[----:B-1----:R-:W3:Y:S04]  /*1d530*/  LDL.LU.64 R52, [R1+0x1b8] ;  /* 0x0001b80001347983 */ /* 0x002ee80000300a00 */
[----:B------:R-:W3:Y:S01]  /*1d540*/  LDL.LU.64 R54, [R1+0x1b0] ;  /* 0x0001b00001367983 */ /* 0x000ee20000300a00 */
[----:B------:R-:W-:-:S04]  /*1d550*/  IMAD.WIDE R102, R249, 0x4, R102 ;  /* 0x00000004f9667825 */ /* 0x000fc800078e0266 */
[C---:B------:R-:W-:Y:S01]  /*1d560*/  IMAD.WIDE R100, R249.reuse, 0x4, R100 ;  /* 0x00000004f9647825 */ /* 0x040fe200078e0264 */
[----:B------:R1:W-:Y:S03]  /*1d570*/  STL.64 [R1+0x2610], R102 ;  /* 0x0026106601007387 */ /* 0x0003e60000100a00 */
[C---:B------:R-:W-:Y:S01]  /*1d580*/  IMAD.WIDE R98, R249.reuse, 0x4, R98 ;  /* 0x00000004f9627825 */ /* 0x040fe200078e0262 */
[----:B-1----:R-:W3:Y:S04]  /*1d590*/  LDL.LU.64 R102, [R1+0x5ad0] ;  /* 0x005ad00001667983 */ /* 0x002ee80000300a00 */
[----:B------:R1:W-:Y:S01]  /*1d5a0*/  STL.64 [R1+0x2618], R100 ;  /* 0x0026186401007387 */ /* 0x0003e20000100a00 */
[----:B----4-:R-:W-:-:S04]  /*1d5b0*/  IMAD.WIDE R96, R249, 0x4, R96 ;  /* 0x00000004f9607825 */ /* 0x010fc800078e0260 */
[C---:B--2---:R-:W-:Y:S01]  /*1d5c0*/  IMAD.WIDE R94, R249.reuse, 0x4, R94 ;  /* 0x00000004f95e7825 */ /* 0x044fe200078e025e */
[----:B-1----:R-:W2:Y:S04]  /*1d5d0*/  LDL.LU.64 R100, [R1+0x5ac8] ;  /* 0x005ac80001647983 */ /* 0x002ea80000300a00 */
[----:B------:R1:W-:Y:S01]  /*1d5e0*/  STL.64 [R1+0x2620], R98 ;  /* 0x0026206201007387 */ /* 0x0003e20000100a00 */
[----:B------:R-:W-:-:S04]  /*1d5f0*/  IMAD.WIDE R92, R249, 0x4, R92 ;  /* 0x00000004f95c7825 */ /* 0x000fc800078e025c */
[C---:B---3--:R-:W-:Y:S01]  /*1d600*/  IMAD.WIDE R90, R249.reuse, 0x4, R90 ;  /* 0x00000004f95a7825 */ /* 0x048fe200078e025a */
[----:B-1----:R-:W3:Y:S03]  /*1d610*/  LDL.LU.64 R98, [R1+0x5ac0] ;  /* 0x005ac00001627983 */ /* 0x002ee60000300a00 */
[C---:B------:R-:W-:Y:S01]  /*1d620*/  IMAD.WIDE R88, R249.reuse, 0x4, R88 ;  /* 0x00000004f9587825 */ /* 0x040fe200078e0258 */
[----:B------:R1:W-:Y:S03]  /*1d630*/  STL.64 [R1+0x2628], R96 ;  /* 0x0026286001007387 */ /* 0x0003e60000100a00 */
[----:B------:R-:W-:-:S04]  /*1d640*/  IMAD.WIDE R86, R249, 0x4, R86 ;  /* 0x00000004f9567825 */ /* 0x000fc800078e0256 */
[C---:B------:R-:W-:Y:S01]  /*1d650*/  IMAD.WIDE R4, R249.reuse, 0x4, R4 ;  /* 0x00000004f9047825 */ /* 0x040fe200078e0204 */
[----:B-1----:R-:W4:Y:S04]  /*1d660*/  LDL.LU.64 R96, [R1+0x5ab8] ;  /* 0x005ab80001607983 */ /* 0x002f280000300a00 */
[----:B------:R1:W-:Y:S01]  /*1d670*/  STL.64 [R1+0x2630], R94 ;  /* 0x0026305e01007387 */ /* 0x0003e20000100a00 */
[----:B------:R-:W-:-:S03]  /*1d680*/  IMAD.WIDE R246, R249, 0x4, R246 ;  /* 0x00000004f9f67825 */ /* 0x000fc600078e02f6 */
[----:B-1----:R-:W2:Y:S04]  /*1d690*/  LDL.LU.64 R94, [R1+0x5ab0] ;  /* 0x005ab000015e7983 */ /* 0x002ea80000300a00 */
[----:B------:R1:W-:Y:S04]  /*1d6a0*/  STL.64 [R1+0x2638], R92 ;  /* 0x0026385c01007387 */ /* 0x0003e80000100a00 */
[----:B-1----:R-:W3:Y:S04]  /*1d6b0*/  LDL.LU.64 R92, [R1+0x5aa8] ;  /* 0x005aa800015c7983 */ /* 0x002ee80000300a00 */
[----:B------:R1:W-:Y:S04]  /*1d6c0*/  STL.64 [R1+0x2640], R90 ;  /* 0x0026405a01007387 */ /* 0x0003e80000100a00 */
[----:B-1----:R-:W4:Y:S04]  /*1d6d0*/  LDL.LU.64 R90, [R1+0x5aa0] ;  /* 0x005aa000015a7983 */ /* 0x002f280000300a00 */
[----:B------:R1:W-:Y:S04]  /*1d6e0*/  STL.64 [R1+0x2648], R88 ;  /* 0x0026485801007387 */ /* 0x0003e80000100a00 */
[----:B-1----:R-:W2:Y:S04]  /*1d6f0*/  LDL.LU.64 R88, [R1+0x5a98] ;  /* 0x005a980001587983 */ /* 0x002ea80000300a00 */
[----:B------:R1:W-:Y:S04]  /*1d700*/  STL.64 [R1+0x2650], R86 ;  /* 0x0026505601007387 */ /* 0x0003e80000100a00 */
[----:B-1----:R-:W3:Y:S04]  /*1d710*/  LDL.LU.64 R86, [R1+0x5a90] ;  /* 0x005a900001567983 */ /* 0x002ee80000300a00 */
[----:B------:R1:W-:Y:S01]  /*1d720*/  STL.64 [R1+0x2658], R4 ;  /* 0x0026580401007387 */ /* 0x0003e20000100a00 */
[----:B------:R-:W-:-:S04]  /*1d730*/  IMAD.WIDE R80, R249, 0x4, R80 ;  /* 0x00000004f9507825 */ /* 0x000fc800078e0250 */
[C---:B-1----:R-:W-:Y:S02]  /*1d740*/  IMAD.WIDE R4, R249.reuse, 0x4, R84 ;  /* 0x00000004f9047825 */ /* 0x042fe400078e0254 */
[----:B------:R-:W4:Y:S04]  /*1d750*/  LDL.LU.64 R84, [R1+0x5a88] ;  /* 0x005a880001547983 */ /* 0x000f280000300a00 */
[----:B------:R1:W-:Y:S01]  /*1d760*/  STL.64 [R1+0x2660], R246 ;  /* 0x002660f601007387 */ /* 0x0003e20000100a00 */
[----:B------:R-:W-:-:S04]  /*1d770*/  IMAD.WIDE R78, R249, 0x4, R78 ;  /* 0x00000004f94e7825 */ /* 0x000fc800078e024e */
[C---:B-1----:R-:W-:Y:S02]  /*1d780*/  IMAD.WIDE R246, R249.reuse, 0x4, R82 ;  /* 0x00000004f9f67825 */ /* 0x042fe400078e0252 */
[----:B------:R-:W2:Y:S04]  /*1d790*/  LDL.LU.64 R82, [R1+0x5a80] ;  /* 0x005a800001527983 */ /* 0x000ea80000300a00 */
[----:B------:R1:W-:Y:S04]  /*1d7a0*/  STL.64 [R1+0x2668], R4 ;  /* 0x0026680401007387 */ /* 0x0003e80000100a00 */
[----:B------:R-:W-:Y:S01]  /*1d7b0*/  STL.64 [R1+0x2670], R246 ;  /* 0x002670f601007387 */ /* 0x000fe20000100a00 */
[----:B-1----:R-:W-:-:S04]  /*1d7c0*/  IMAD.WIDE R4, R249, 0x4, R22 ;  /* 0x00000004f9047825 */ /* 0x002fc800078e0216 */
[C---:B------:R-:W-:Y:S02]  /*1d7d0*/  IMAD.WIDE R22, R249.reuse, 0x4, R20 ;  /* 0x00000004f9167825 */ /* 0x040fe400078e0214 */
[----:B------:R-:W3:Y:S04]  /*1d7e0*/  LDL.LU.64 R20, [R1+0x150] ;  /* 0x0001500001147983 */ /* 0x000ee80000300a00 */
[----:B------:R1:W-:Y:S01]  /*1d7f0*/  STL.64 [R1+0x2678], R4 ;  /* 0x0026780401007387 */ /* 0x0003e20000100a00 */
[----:B------:R-:W-:-:S04]  /*1d800*/  IMAD.WIDE R40, R249, 0x4, R40 ;  /* 0x00000004f9287825 */ /* 0x000fc800078e0228 */
[C---:B------:R-:W-:Y:S01]  /*1d810*/  IMAD.WIDE R42, R249.reuse, 0x4, R42 ;  /* 0x00000004f92a7825 */ /* 0x040fe200078e022a */
[----:B-1----:R-:W4:Y:S04]  /*1d820*/  LDL.LU.64 R4, [R1+0x148] ;  /* 0x0001480001047983 */ /* 0x002f280000300a00 */
[----:B------:R1:W-:Y:S04]  /*1d830*/  STL.64 [R1+0x2680], R22 ;  /* 0x0026801601007387 */ /* 0x0003e80000100a00 */
[----:B------:R-:W2:Y:S04]  /*1d840*/  LDL.LU.64 R246, [R1+0x140] ;  /* 0x0001400001f67983 */ /* 0x000ea80000300a00 */
[----:B-1----:R-:W2:Y:S04]  /*1d850*/  LDL.LU.64 R22, [R1+0x138] ;  /* 0x0001380001167983 */ /* 0x002ea80000300a00 */
[----:B------:R1:W-:Y:S01]  /*1d860*/  STL.64 [R1+0x2688], R80 ;  /* 0x0026885001007387 */ /* 0x0003e20000100a00 */
[----:B------:R-:W-:-:S03]  /*1d870*/  IMAD.WIDE R44, R249, 0x4, R44 ;  /* 0x00000004f92c7825 */ /* 0x000fc600078e022c */
[----:B-1----:R-:W2:Y:S04]  /*1d880*/  LDL.LU.64 R80, [R1+0x5a78] ;  /* 0x005a780001507983 */ /* 0x002ea80000300a00 */
[----:B------:R1:W-:Y:S04]  /*1d890*/  STL.64 [R1+0x2690], R78 ;  /* 0x0026904e01007387 */ /* 0x0003e80000100a00 */
[----:B-1----:R-:W2:Y:S04]  /*1d8a0*/  LDL.LU.64 R78, [R1+0x5a70] ;  /* 0x005a7000014e7983 */ /* 0x002ea80000300a00 */
[----:B------:R1:W-:Y:S01]  /*1d8b0*/  STL.64 [R1+0x2698], R40 ;  /* 0x0026982801007387 */ /* 0x0003e20000100a00 */
[----:B------:R-:W-:-:S04]  /*1d8c0*/  IMAD.WIDE R76, R249, 0x4, R76 ;  /* 0x00000004f94c7825 */ /* 0x000fc800078e024c */
[C---:B------:R-:W-:Y:S01]  /*1d8d0*/  IMAD.WIDE R50, R249.reuse, 0x4, R50 ;  /* 0x00000004f9327825 */ /* 0x040fe200078e0232 */
[----:B-1----:R-:W2:Y:S04]  /*1d8e0*/  LDL.LU.64 R40, [R1+0x128] ;  /* 0x0001280001287983 */ /* 0x002ea80000300a00 */
[----:B------:R1:W-:Y:S01]  /*1d8f0*/  STL.64 [R1+0x26a0], R42 ;  /* 0x0026a02a01007387 */ /* 0x0003e20000100a00 */
[----:B------:R-:W-:-:S03]  /*1d900*/  IMAD.WIDE R52, R249, 0x4, R52 ;  /* 0x00000004f9347825 */ /* 0x000fc600078e0234 */
[----:B-1----:R-:W2:Y:S01]  /*1d910*/  LDL.LU.64 R42, [R1+0x120] ;  /* 0x00012000012a7983 */ /* 0x002ea20000300a00 */
[----:B------:R-:W-:-:S03]  /*1d920*/  IMAD.WIDE R54, R249, 0x4, R54 ;  /* 0x00000004f9367825 */ /* 0x000fc600078e0236 */
[----:B------:R1:W-:Y:S04]  /*1d930*/  STL.64 [R1+0x26a8], R44 ;  /* 0x0026a82c01007387 */ /* 0x0003e80000100a00 */
[----:B-1----:R-:W2:Y:S04]  /*1d940*/  LDL.LU.64 R44, [R1+0x118] ;  /* 0x00011800012c7983 */ /* 0x002ea80000300a00 */
[----:B------:R1:W-:Y:S04]  /*1d950*/  STL.64 [R1+0x26b0], R76 ;  /* 0x0026b04c01007387 */ /* 0x0003e80000100a00 */
[----:B-1----:R-:W2:Y:S04]  /*1d960*/  LDL.LU.64 R76, [R1+0x5a68] ;  /* 0x005a6800014c7983 */ /* 0x002ea80000300a00 */
[----:B------:R1:W-:Y:S04]  /*1d970*/  STL.64 [R1+0x26b8], R50 ;  /* 0x0026b83201007387 */ /* 0x0003e80000100a00 */
[----:B-1----:R-:W4:Y:S04]  /*1d980*/  LDL.LU.64 R50, [R1+0x5a60] ;  /* 0x005a600001327983 */ /* 0x002f280000300a00 */
[----:B------:R1:W-:Y:S04]  /*1d990*/  STL.64 [R1+0x26c0], R52 ;  /* 0x0026c03401007387 */ /* 0x0003e80000100a00 */
[----:B-1----:R-:W2:Y:S04]  /*1d9a0*/  LDL.LU.64 R52, [R1+0x5a58] ;  /* 0x005a580001347983 */ /* 0x002ea80000300a00 */
[----:B------:R1:W-:Y:S04]  /*1d9b0*/  STL.64 [R1+0x26c8], R54 ;  /* 0x0026c83601007387 */ /* 0x0003e80000100a00 */
[----:B-1----:R-:W2:Y:S01]  /*1d9c0*/  LDL.LU.64 R54, [R1+0x5a50] ;  /* 0x005a500001367983 */ /* 0x002ea20000300a00 */
        /* <DEDUP_REMOVED lines=9> */
[----:B----4-:R-:W-:-:S04]  /*1da60*/  IMAD.WIDE R50, R249, 0x4, R50 ;  /* 0x00000004f9327825 */ /* 0x010fc800078e0232 */
[----:B--2---:R-:W-:-:S04]  /*1da70*/  IMAD.WIDE R52, R249, 0x4, R52 ;  /* 0x00000004f9347825 */ /* 0x004fc800078e0234 */
[----:B------:R-:W-:-:S05]  /*1da80*/  IMAD.WIDE R54, R249, 0x4, R54 ;  /* 0x00000004f9367825 */ /* 0x000fca00078e0236 */
[----:B------:R1:W-:Y:S04]  /*1da90*/  STL.64 [R1+0x26d0], R54 ;  /* 0x0026d03601007387 */ /* 0x0003e80000100a00 */
[----:B------:R2:W-:Y:S04]  /*1daa0*/  STL.64 [R1+0x26d8], R52 ;  /* 0x0026d83401007387 */ /* 0x0005e80000100a00 */
[----:B-1----:R-:W3:Y:S04]  /*1dab0*/  LDL.LU.64 R54, [R1+0xd0] ;  /* 0x0000d00001367983 */ /* 0x002ee80000300a00 */
[----:B------:R1:W-:Y:S04]  /*1dac0*/  STL.64 [R1+0x26e0], R50 ;  /* 0x0026e03201007387 */ /* 0x0003e80000100a00 */
[----:B--2---:R-:W2:Y:S04]  /*1dad0*/  LDL.LU.64 R52, [R1+0xc8] ;  /* 0x0000c80001347983 */ /* 0x004ea80000300a00 */
[----:B------:R4:W-:Y:S04]  /*1dae0*/  STL.64 [R1+0x26e8], R48 ;  /* 0x0026e83001007387 */ /* 0x0009e80000100a00 */
[----:B-1----:R-:W2:Y:S04]  /*1daf0*/  LDL.LU.64 R50, [R1+0xc0] ;  /* 0x0000c00001327983 */ /* 0x002ea80000300a00 */
[----:B----4-:R-:W4:Y:S04]  /*1db00*/  LDL.LU.64 R48, [R1+0xb8] ;  /* 0x0000b80001307983 */ /* 0x010f280000300a00 */
        /* <DEDUP_REMOVED lines=15> */
[----:B-1----:R-:W3:Y:S01]  /*1dc00*/  LDL.LU.64 R20, [R1+0x5a10] ;  /* 0x005a100001147983 */ /* 0x002ee20000300a00 */
[----:B------:R-:W-:-:S05]  /*1dc10*/  IMAD.WIDE R4, R249, 0x4, R4 ;  /* 0x00000004f9047825 */ /* 0x000fca00078e0204 */
[----:B------:R1:W-:Y:S01]  /*1dc20*/  STL.64 [R1+0x2730], R4 ;  /* 0x0027300401007387 */ /* 0x0003e20000100a00 */
[----:B------:R-:W-:-:S04]  /*1dc30*/  IMAD.WIDE R40, R249, 0x4, R40 ;  /* 0x00000004f9287825 */ /* 0x000fc800078e0228 */
[----:B-1----:R-:W-:-:S04]  /*1dc40*/  IMAD.WIDE R4, R249, 0x4, R246 ;  /* 0x00000004f9047825 */ /* 0x002fc800078e02f6 */
[C---:B------:R-:W-:Y:S01]  /*1dc50*/  IMAD.WIDE R246, R249.reuse, 0x4, R22 ;  /* 0x00000004f9f67825 */ /* 0x040fe200078e0216 */
[----:B------:R3:W-:Y:S04]  /*1dc60*/  STL.64 [R1+0x2738], R4 ;  /* 0x0027380401007387 */ /* 0x0007e80000100a00 */
[----:B------:R-:W4:Y:S01]  /*1dc70*/  LDL.LU.64 R22, [R1+0x50] ;  /* 0x0000500001167983 */ /* 0x000f220000300a00 */
[----:B------:R-:W-:-:S03]  /*1dc80*/  IMAD.WIDE R42, R249, 0x4, R42 ;  /* 0x00000004f92a7825 */ /* 0x000fc600078e022a */
[----:B------:R-:W-:Y:S01]  /*1dc90*/  STL.64 [R1+0x2740], R246 ;  /* 0x002740f601007387 */ /* 0x000fe20000100a00 */
[----:B------:R-:W-:-:S04]  /*1dca0*/  IMAD.WIDE R44, R249, 0x4, R44 ;  /* 0x00000004f92c7825 */ /* 0x000fc800078e022c */
[----:B------:R-:W-:-:S04]  /*1dcb0*/  IMAD.WIDE R46, R249, 0x4, R46 ;  /* 0x00000004f92e7825 */ /* 0x000fc800078e022e */
[C---:B---3--:R-:W-:Y:S02]  /*1dcc0*/  IMAD.WIDE R4, R249.reuse, 0x4, R20 ;  /* 0x00000004f9047825 */ /* 0x048fe400078e0214 */
[----:B------:R-:W3:Y:S04]  /*1dcd0*/  LDL.LU.64 R20, [R1+0x48] ;  /* 0x0000480001147983 */ /* 0x000ee80000300a00 */
[----:B------:R1:W-:Y:S04]  /*1dce0*/  STL.64 [R1+0x2748], R4 ;  /* 0x0027480401007387 */ /* 0x0003e80000100a00 */
        /* <DEDUP_REMOVED lines=11> */
[C---:B------:R-:W-:Y:S01]  /*1dda0*/  IMAD.WIDE R66, R249.reuse, 0x4, R66 ;  /* 0x00000004f9427825 */ /* 0x040fe200078e0242 */
[----:B------:R1:W-:Y:S03]  /*1ddb0*/  STL.64 [R1+0x2770], R68 ;  /* 0x0027704401007387 */ /* 0x0003e60000100a00 */
[----:B------:R-:W-:-:S04]  /*1ddc0*/  IMAD.WIDE R64, R249, 0x4, R64 ;  /* 0x00000004f9407825 */ /* 0x000fc800078e0240 */
[C---:B------:R-:W-:Y:S01]  /*1ddd0*/  IMAD.WIDE R62, R249.reuse, 0x4, R62 ;  /* 0x00000004f93e7825 */ /* 0x040fe200078e023e */
[----:B-1----:R-:W3:Y:S03]  /*1dde0*/  LDL.LU.64 R68, [R1+0x59e8] ;  /* 0x0059e80001447983 */ /* 0x002ee60000300a00 */
[C---:B------:R-:W-:Y:S01]  /*1ddf0*/  IMAD.WIDE R60, R249.reuse, 0x4, R60 ;  /* 0x00000004f93c7825 */ /* 0x040fe200078e023c */
[----:B------:R1:W-:Y:S03]  /*1de00*/  STL.64 [R1+0x2778], R66 ;  /* 0x0027784201007387 */ /* 0x0003e60000100a00 */
[----:B------:R-:W-:-:S04]  /*1de10*/  IMAD.WIDE R58, R249, 0x4, R58 ;  /* 0x00000004f93a7825 */ /* 0x000fc800078e023a */
[C---:B------:R-:W-:Y:S01]  /*1de20*/  IMAD.WIDE R56, R249.reuse, 0x4, R56 ;  /* 0x00000004f9387825 */ /* 0x040fe200078e0238 */
[----:B-1----:R-:W3:Y:S04]  /*1de30*/  LDL.LU.64 R66, [R1+0x59e0] ;  /* 0x0059e00001427983 */ /* 0x002ee80000300a00 */
[----:B------:R1:W-:Y:S01]  /*1de40*/  STL.64 [R1+0x2780], R64 ;  /* 0x0027804001007387 */ /* 0x0003e20000100a00 */
[----:B------:R-:W-:-:S04]  /*1de50*/  IMAD.WIDE R54, R249, 0x4, R54 ;  /* 0x00000004f9367825 */ /* 0x000fc800078e0236 */
[C---:B--2---:R-:W-:Y:S01]  /*1de60*/  IMAD.WIDE R52, R249.reuse, 0x4, R52 ;  /* 0x00000004f9347825 */ /* 0x044fe200078e0234 */
[----:B-1----:R-:W2:Y:S04]  /*1de70*/  LDL.LU.64 R64, [R1+0x59d8] ;  /* 0x0059d80001407983 */ /* 0x002ea80000300a00 */
[----:B------:R1:W-:Y:S01]  /*1de80*/  STL.64 [R1+0x2788], R62 ;  /* 0x0027883e01007387 */ /* 0x0003e20000100a00 */
[----:B------:R-:W-:-:S03]  /*1de90*/  IMAD.WIDE R50, R249, 0x4, R50 ;  /* 0x00000004f9327825 */ /* 0x000fc600078e0232 */
[----:B-1----:R-:W2:Y:S04]  /*1dea0*/  LDL.LU.64 R62, [R1+0x59d0] ;  /* 0x0059d000013e7983 */ /* 0x002ea80000300a00 */
[----:B------:R1:W-:Y:S01]  /*1deb0*/  STL.64 [R1+0x2790], R60 ;  /* 0x0027903c01007387 */ /* 0x0003e20000100a00 */
[----:B----4-:R-:W-:-:S03]  /*1dec0*/  IMAD.WIDE R48, R249, 0x4, R48 ;  /* 0x00000004f9307825 */ /* 0x010fc600078e0230 */
[----:B-1----:R-:W4:Y:S04]  /*1ded0*/  LDL.LU.64 R60, [R1+0x59c8] ;  /* 0x0059c800013c7983 */ /* 0x002f280000300a00 */
[----:B------:R1:W-:Y:S04]  /*1dee0*/  STL.64 [R1+0x2798], R58 ;  /* 0x0027983a01007387 */ /* 0x0003e80000100a00 */
[----:B-1----:R-:W2:Y:S04]  /*1def0*/  LDL.LU.64 R58, [R1+0x59c0] ;  /* 0x0059c000013a7983 */ /* 0x002ea80000300a00 */
[----:B------:R1:W-:Y:S04]  /*1df00*/  STL.64 [R1+0x27a0], R56 ;  /* 0x0027a03801007387 */ /* 0x0003e80000100a00 */
[----:B-1----:R-:W4:Y:S04]  /*1df10*/  LDL.LU.64 R56, [R1+0x59b8] ;  /* 0x0059b80001387983 */ /* 0x002f280000300a00 */
[----:B------:R1:W-:Y:S01]  /*1df20*/  STL.64 [R1+0x27a8], R54 ;  /* 0x0027a83601007387 */ /* 0x0003e20000100a00 */
[----:B------:R-:W-:-:S03]  /*1df30*/  IMAD.WIDE R38, R249, 0x4, R38 ;  /* 0x00000004f9267825 */ /* 0x000fc600078e0226 */
[----:B-1----:R-:W2:Y:S04]  /*1df40*/  LDL.LU.64 R54, [R1+0x59b0] ;  /* 0x0059b00001367983 */ /* 0x002ea80000300a00 */
[----:B------:R1:W-:Y:S01]  /*1df50*/  STL.64 [R1+0x27b0], R52 ;  /* 0x0027b03401007387 */ /* 0x0003e20000100a00 */
[----:B------:R-:W-:-:S03]  /*1df60*/  IMAD.WIDE R36, R249, 0x4, R36 ;  /* 0x00000004f9247825 */ /* 0x000fc600078e0224 */
[----:B-1----:R-:W4:Y:S04]  /*1df70*/  LDL.LU.64 R52, [R1+0x59a8] ;  /* 0x0059a80001347983 */ /* 0x002f280000300a00 */
[----:B------:R1:W-:Y:S01]  /*1df80*/  STL.64 [R1+0x27b8], R50 ;  /* 0x0027b83201007387 */ /* 0x0003e20000100a00 */
[----:B------:R-:W-:-:S03]  /*1df90*/  IMAD.WIDE R34, R249, 0x4, R34 ;  /* 0x00000004f9227825 */ /* 0x000fc600078e0222 */
[----:B-1----:R-:W2:Y:S04]  /*1dfa0*/  LDL.LU.64 R50, [R1+0x59a0] ;  /* 0x0059a00001327983 */ /* 0x002ea80000300a00 */
[----:B------:R1:W-:Y:S01]  /*1dfb0*/  STL.64 [R1+0x27c0], R48 ;  /* 0x0027c03001007387 */ /* 0x0003e20000100a00 */
[----:B------:R-:W-:-:S03]  /*1dfc0*/  IMAD.WIDE R32, R249, 0x4, R32 ;  /* 0x00000004f9207825 */ /* 0x000fc600078e0220 */
[----:B-1----:R-:W4:Y:S01]  /*1dfd0*/  LDL.LU.64 R48, [R1+0x5998] ;  /* 0x0059980001307983 */ /* 0x002f220000300a00 */
        /* <DEDUP_REMOVED lines=11> */
[----:B-1----:R-:W3:Y:S04]  /*1e090*/  LDL.LU.64 R46, [R1+0x5990] ;  /* 0x00599000012e7983 */ /* 0x002ee80000300a00 */
[----:B------:R1:W-:Y:S04]  /*1e0a0*/  STL.64 [R1+0x27d0], R44 ;  /* 0x0027d02c01007387 */ /* 0x0003e80000100a00 */
[----:B-1----:R-:W2:Y:S04]  /*1e0b0*/  LDL.LU.64 R44, [R1+0x5988] ;  /* 0x00598800012c7983 */ /* 0x002ea80000300a00 */
[----:B------:R1:W-:Y:S04]  /*1e0c0*/  STL.64 [R1+0x27d8], R42 ;  /* 0x0027d82a01007387 */ /* 0x0003e80000100a00 */
[----:B-1----:R-:W4:Y:S04]  /*1e0d0*/  LDL.LU.64 R42, [R1+0x5980] ;  /* 0x00598000012a7983 */ /* 0x002f280000300a00 */
[----:B------:R1:W-:Y:S04]  /*1e0e0*/  STL.64 [R1+0x27e0], R40 ;  /* 0x0027e02801007387 */ /* 0x0003e80000100a00 */
[----:B-1----:R-:W3:Y:S04]  /*1e0f0*/  LDL.LU.64 R40, [R1+0x5978] ;  /* 0x0059780001287983 */ /* 0x002ee80000300a00 */
[----:B------:R1:W-:Y:S04]  /*1e100*/  STL.64 [R1+0x27e8], R38 ;  /* 0x0027e82601007387 */ /* 0x0003e80000100a00 */
[----:B-1----:R-:W2:Y:S04]  /*1e110*/  LDL.LU.64 R38, [R1+0x5970] ;  /* 0x0059700001267983 */ /* 0x002ea80000300a00 */
[----:B------:R1:W-:Y:S04]  /*1e120*/  STL.64 [R1+0x27f0], R36 ;  /* 0x0027f02401007387 */ /* 0x0003e80000100a00 */
[----:B-1----:R-:W4:Y:S04]  /*1e130*/  LDL.LU.64 R36, [R1+0x5968] ;  /* 0x0059680001247983 */ /* 0x002f280000300a00 */
[----:B------:R1:W-:Y:S01]  /*1e140*/  STL.64 [R1+0x27f8], R34 ;  /* 0x0027f82201007387 */ /* 0x0003e20000100a00 */
[----:B------:R-:W-:-:S03]  /*1e150*/  IMAD.WIDE R4, R249, 0x4, R4 ;  /* 0x00000004f9047825 */ /* 0x000fc600078e0204 */
        /* <DEDUP_REMOVED lines=15> */
[----:B------:R1:W-:Y:S02]  /*1e250*/  STL.64 [R1+0x2838], R4 ;  /* 0x0028380401007387 */ /* 0x0003e40000100a00 */
[----:B-1----:R-:W-:-:S04]  /*1e260*/  IMAD.WIDE R4, R249, 0x4, R246 ;  /* 0x00000004f9047825 */ /* 0x002fc800078e02f6 */
[C---:B------:R-:W-:Y:S02]  /*1e270*/  IMAD.WIDE R246, R249.reuse, 0x4, R18 ;  /* 0x00000004f9f67825 */ /* 0x040fe400078e0212 */
[----:B------:R-:W4:Y:S04]  /*1e280*/  LDL.LU.64 R18, [R1+0x5920] ;  /* 0x0059200001127983 */ /* 0x000f280000300a00 */
[----:B------:R1:W-:Y:S02]  /*1e290*/  STL.64 [R1+0x2840], R4 ;  /* 0x0028400401007387 */ /* 0x0003e40000100a00 */
[C---:B-1----:R-:W-:Y:S02]  /*1e2a0*/  IMAD.WIDE R4, R249.reuse, 0x4, R16 ;  /* 0x00000004f9047825 */ /* 0x042fe400078e0210 */
[----:B------:R-:W3:Y:S04]  /*1e2b0*/  LDL.LU.64 R16, [R1+0x5918] ;  /* 0x0059180001107983 */ /* 0x000ee80000300a00 */
[----:B------:R1:W-:Y:S02]  /*1e2c0*/  STL.64 [R1+0x2848], R246 ;  /* 0x002848f601007387 */ /* 0x0003e40000100a00 */
[----:B-1----:R-:W-:-:S02]  /*1e2d0*/  IMAD.WIDE R246, R249, 0x4, R14 ;  /* 0x00000004f9f67825 */ /* 0x002fc400078e020e */
[----:B------:R-:W2:Y:S04]  /*1e2e0*/  LDL.LU.64 R14, [R1+0x5910] ;  /* 0x00591000010e7983 */ /* 0x000ea80000300a00 */
[----:B------:R1:W-:Y:S02]  /*1e2f0*/  STL.64 [R1+0x2850], R4 ;  /* 0x0028500401007387 */ /* 0x0003e40000100a00 */
[C---:B-1----:R-:W-:Y:S02]  /*1e300*/  IMAD.WIDE R4, R249.reuse, 0x4, R12 ;  /* 0x00000004f9047825 */ /* 0x042fe400078e020c */
[----:B------:R-:W2:Y:S04]  /*1e310*/  LDL.LU.64 R12, [R1+0x5908] ;  /* 0x00590800010c7983 */ /* 0x000ea80000300a00 */
[----:B------:R1:W-:Y:S01]  /*1e320*/  STL.64 [R1+0x2858], R246 ;  /* 0x002858f601007387 */ /* 0x0003e20000100a00 */
[----:B------:R-:W-:-:S04]  /*1e330*/  IMAD.WIDE R182, R249, 0x4, R182 ;  /* 0x00000004f9b67825 */ /* 0x000fc800078e02b6 */
[C---:B-1----:R-:W-:Y:S02]  /*1e340*/  IMAD.WIDE R246, R249.reuse, 0x4, R10 ;  /* 0x00000004f9f67825 */ /* 0x042fe400078e020a */
[----:B------:R-:W2:Y:S04]  /*1e350*/  LDL.LU.64 R10, [R1+0x5900] ;  /* 0x00590000010a7983 */ /* 0x000ea80000300a00 */
[----:B------:R1:W-:Y:S01]  /*1e360*/  STL.64 [R1+0x2860], R4 ;  /* 0x0028600401007387 */ /* 0x0003e20000100a00 */
[----:B------:R-:W-:-:S04]  /*1e370*/  IMAD.WIDE R184, R249, 0x4, R184 ;  /* 0x00000004f9b87825 */ /* 0x000fc800078e02b8 */
[C---:B-1----:R-:W-:Y:S02]  /*1e380*/  IMAD.WIDE R4, R249.reuse, 0x4, R8 ;  /* 0x00000004f9047825 */ /* 0x042fe400078e0208 */
[----:B------:R-:W2:Y:S04]  /*1e390*/  LDL.LU.64 R8, [R1+0x58f8] ;  /* 0x0058f80001087983 */ /* 0x000ea80000300a00 */
[----:B------:R1:W-:Y:S02]  /*1e3a0*/  STL.64 [R1+0x2868], R246 ;  /* 0x002868f601007387 */ /* 0x0003e40000100a00 */
[C---:B-1----:R-:W-:Y:S02]  /*1e3b0*/  IMAD.WIDE R246, R249.reuse, 0x4, R6 ;  /* 0x00000004f9f67825 */ /* 0x042fe400078e0206 */
[----:B------:R-:W2:Y:S04]  /*1e3c0*/  LDL.LU.64 R6, [R1+0x58f0] ;  /* 0x0058f00001067983 */ /* 0x000ea80000300a00 */
[----:B------:R1:W-:Y:S04]  /*1e3d0*/  STL.64 [R1+0x2870], R4 ;  /* 0x0028700401007387 */ /* 0x0003e80000100a00 */
[----:B------:R-:W-:Y:S01]  /*1e3e0*/  STL.64 [R1+0x2878], R246 ;  /* 0x002878f601007387 */ /* 0x000fe20000100a00 */
[----:B-1----:R-:W-:-:S05]  /*1e3f0*/  IMAD.WIDE R4, R249, 0x4, R250 ;  /* 0x00000004f9047825 */ /* 0x002fca00078e02fa */
[----:B------:R1:W-:Y:S04]  /*1e400*/  STL.64 [R1+0x2880], R4 ;  /* 0x0028800401007387 */ /* 0x0003e80000100a00 */
[----:B------:R1:W-:Y:S04]  /*1e410*/  STL.64 [R1+0x2888], R182 ;  /* 0x002888b601007387 */ /* 0x0003e80000100a00 */
[----:B------:R-:W-:Y:S01]  /*1e420*/  STL.64 [R1+0x2890], R184 ;  /* 0x002890b801007387 */ /* 0x000fe20000100a00 */
[----:B-1----:R-:W-:-:S04]  /*1e430*/  IMAD.WIDE R4, R249, 0x4, R186 ;  /* 0x00000004f9047825 */ /* 0x002fc800078e02ba */
[C---:B------:R-:W-:Y:S01]  /*1e440*/  IMAD.WIDE R182, R249.reuse, 0x4, R188 ;  /* 0x00000004f9b67825 */ /* 0x040fe200078e02bc */
[----:B------:R3:W-:Y:S04]  /*1e450*/  STL.64 [R1+0x2898], R4 ;  /* 0x0028980401007387 */ /* 0x0007e80000100a00 */
[----:B------:R-:W-:Y:S01]  /*1e460*/  STL.64 [R1+0x28a0], R182 ;  /* 0x0028a0b601007387 */ /* 0x000fe20000100a00 */
[----:B---3--:R-:W-:-:S04]  /*1e470*/  IMAD.WIDE R4, R249, 0x4, R16 ;  /* 0x00000004f9047825 */ /* 0x008fc800078e0210 */
[----:B----4-:R-:W-:-:S04]  /*1e480*/  IMAD.WIDE R16, R249, 0x4, R18 ;  /* 0x00000004f9107825 */ /* 0x010fc800078e0212 */
[----:B--2---:R-:W-:-:S05]  /*1e490*/  IMAD.WIDE R14, R249, 0x4, R14 ;  /* 0x00000004f90e7825 */ /* 0x004fca00078e020e */
[----:B------:R1:W-:Y:S04]  /*1e4a0*/  STL.64 [R1+0x28a8], R14 ;  /* 0x0028a80e01007387 */ /* 0x0003e80000100a00 */
[----:B------:R2:W-:Y:S04]  /*1e4b0*/  STL.64 [R1+0x28b0], R4 ;  /* 0x0028b00401007387 */ /* 0x0005e80000100a00 */
[----:B------:R3:W-:Y:S01]  /*1e4c0*/  STL.64 [R1+0x28b8], R16 ;  /* 0x0028b81001007387 */ /* 0x0007e20000100a00 */
[C---:B-1----:R-:W-:Y:S01]  /*1e4d0*/  IMAD.WIDE R14, R249.reuse, 0x4, R20 ;  /* 0x00000004f90e7825 */ /* 0x042fe200078e0214 */
[----:B------:R-:W1:Y:S01]  /*1e4e0*/  S2R R18, SR_TID.X ;  /* 0x0000000000127919 */ /* 0x000e620000002100 */
[----:B------:R-:W4:Y:S02]  /*1e4f0*/  LDC R21, c[0x0][0x230] ;  /* 0x00008c00ff157b82 */ /* 0x000f240000000800 */
[C---:B--2---:R-:W-:Y:S01]  /*1e500*/  IMAD.WIDE R4, R249.reuse, 0x4, R70 ;  /* 0x00000004f9047825 */ /* 0x044fe200078e0246 */
[----:B------:R2:W-:Y:S03]  /*1e510*/  STL.64 [R1+0x28c0], R14 ;  /* 0x0028c00e01007387 */ /* 0x0005e60000100a00 */
[C---:B---3--:R-:W-:Y:S01]  /*1e520*/  IMAD.WIDE R16, R249.reuse, 0x4, R72 ;  /* 0x00000004f9107825 */ /* 0x048fe200078e0248 */
[----:B------:R3:W-:Y:S04]  /*1e530*/  STL.64 [R1+0x28c8], R4 ;  /* 0x0028c80401007387 */ /* 0x0007e80000100a00 */
[----:B------:R3:W-:Y:S01]  /*1e540*/  STL.64 [R1+0x28d0], R16 ;  /* 0x0028d01001007387 */ /* 0x0007e20000100a00 */
[----:B--2---:R-:W-:-:S04]  /*1e550*/  IMAD.WIDE R14, R249, 0x4, R74 ;  /* 0x00000004f90e7825 */ /* 0x004fc800078e024a */
[C---:B---3--:R-:W-:Y:S01]  /*1e560*/  IMAD.WIDE R4, R249.reuse, 0x4, R76 ;  /* 0x00000004f9047825 */ /* 0x048fe200078e024c */
[----:B------:R2:W-:Y:S03]  /*1e570*/  STL.64 [R1+0x28d8], R14 ;  /* 0x0028d80e01007387 */ /* 0x0005e60000100a00 */
[C---:B------:R-:W-:Y:S01]  /*1e580*/  IMAD.WIDE R16, R249.reuse, 0x4, R126 ;  /* 0x00000004f9107825 */ /* 0x040fe200078e027e */
[----:B------:R3:W-:Y:S04]  /*1e590*/  STL.64 [R1+0x28e0], R4 ;  /* 0x0028e00401007387 */ /* 0x0007e80000100a00 */
[----:B------:R1:W-:Y:S01]  /*1e5a0*/  STL.64 [R1+0x28e8], R16 ;  /* 0x0028e81001007387 */ /* 0x0003e20000100a00 */
[----:B--2---:R-:W-:-:S04]  /*1e5b0*/  IMAD.WIDE R14, R249, 0x4, R128 ;  /* 0x00000004f90e7825 */ /* 0x004fc800078e0280 */
[C---:B---3--:R-:W-:Y:S01]  /*1e5c0*/  IMAD.WIDE R4, R249.reuse, 0x4, R130 ;  /* 0x00000004f9047825 */ /* 0x048fe200078e0282 */
[----:B------:R2:W-:Y:S03]  /*1e5d0*/  STL.64 [R1+0x28f0], R14 ;  /* 0x0028f00e01007387 */ /* 0x0005e60000100a00 */
[C---:B-1----:R-:W-:Y:S01]  /*1e5e0*/  IMAD.WIDE R16, R249.reuse, 0x4, R132 ;  /* 0x00000004f9107825 */ /* 0x042fe200078e0284 */
[----:B------:R1:W-:Y:S04]  /*1e5f0*/  STL.64 [R1+0x28f8], R4 ;  /* 0x0028f80401007387 */ /* 0x0003e80000100a00 */
[----:B------:R3:W-:Y:S01]  /*1e600*/  STL.64 [R1+0x2900], R16 ;  /* 0x0029001001007387 */ /* 0x0007e20000100a00 */
[----:B--2---:R-:W-:-:S04]  /*1e610*/  IMAD.WIDE R14, R249, 0x4, R190 ;  /* 0x00000004f90e7825 */ /* 0x004fc800078e02be */
[C---:B-1----:R-:W-:Y:S01]  /*1e620*/  IMAD.WIDE R4, R249.reuse, 0x4, R192 ;  /* 0x00000004f9047825 */ /* 0x042fe200078e02c0 */
[----:B------:R1:W-:Y:S03]  /*1e630*/  STL.64 [R1+0x2908], R14 ;  /* 0x0029080e01007387 */ /* 0x0003e60000100a00 */
[C---:B---3--:R-:W-:Y:S01]  /*1e640*/  IMAD.WIDE R16, R249.reuse, 0x4, R194 ;  /* 0x00000004f9107825 */ /* 0x048fe200078e02c2 */
[----:B------:R2:W-:Y:S04]  /*1e650*/  STL.64 [R1+0x2910], R4 ;  /* 0x0029100401007387 */ /* 0x0005e80000100a00 */
[----:B------:R3:W-:Y:S01]  /*1e660*/  STL.64 [R1+0x2918], R16 ;  /* 0x0029181001007387 */ /* 0x0007e20000100a00 */
[----:B-1----:R-:W-:-:S04]  /*1e670*/  IMAD.WIDE R14, R249, 0x4, R196 ;  /* 0x00000004f90e7825 */ /* 0x002fc800078e02c4 */
[C---:B--2---:R-:W-:Y:S01]  /*1e680*/  IMAD.WIDE R4, R249.reuse, 0x4, R22 ;  /* 0x00000004f9047825 */ /* 0x044fe200078e0216 */
        /* <DEDUP_REMOVED lines=147> */
[----:B------:R-:W-:Y:S01]  /*1efc0*/  STL.64 [R1+0x2b70], R16 ;  /* 0x002b701001007387 */ /* 0x000fe20000100a00 */
[----:B-1----:R-:W-:-:S04]  /*1efd0*/  IMAD.WIDE R14, R249, 0x4, R170 ;  /* 0x00000004f90e7825 */ /* 0x002fc800078e02aa */
[C---:B--2---:R-:W-:Y:S01]  /*1efe0*/  IMAD.WIDE R4, R249.reuse, 0x4, R172 ;  /* 0x00000004f9047825 */ /* 0x044fe200078e02ac */
[----:B------:R1:W-:Y:S04]  /*1eff0*/  STL.64 [R1+0x2b78], R14 ;  /* 0x002b780e01007387 */ /* 0x0003e80000100a00 */
[----:B------:R2:W-:Y:S01]  /*1f000*/  STL.64 [R1+0x2b80], R4 ;  /* 0x002b800401007387 */ /* 0x0005e20000100a00 */
[----:B-1----:R-:W-:-:S04]  /*1f010*/  IMAD.WIDE R14, R249, 0x4, R230 ;  /* 0x00000004f90e7825 */ /* 0x002fc800078e02e6 */
[C---:B--2---:R-:W-:Y:S01]  /*1f020*/  IMAD.WIDE R4, R249.reuse, 0x4, R234 ;  /* 0x00000004f9047825 */ /* 0x044fe200078e02ea */
[----:B------:R1:W-:Y:S04]  /*1f030*/  STL.64 [R1+0x2b88], R14 ;  /* 0x002b880e01007387 */ /* 0x0003e80000100a00 */
[----:B------:R2:W-:Y:S01]  /*1f040*/  STL.64 [R1+0x2b90], R4 ;  /* 0x002b900401007387 */ /* 0x0005e20000100a00 */
[----:B------:R-:W-:-:S04]  /*1f050*/  IMAD.WIDE R16, R249, 0x4, R62 ;  /* 0x00000004f9107825 */ /* 0x000fc800078e023e */
[----:B-1----:R-:W-:-:S04]  /*1f060*/  IMAD.WIDE R14, R249, 0x4, R238 ;  /* 0x00000004f90e7825 */ /* 0x002fc800078e02ee */
[C---:B--2---:R-:W-:Y:S01]  /*1f070*/  IMAD.WIDE R4, R249.reuse, 0x4, R242 ;  /* 0x00000004f9047825 */ /* 0x044fe200078e02f2 */
[----:B------:R1:W-:Y:S04]  /*1f080*/  STL.64 [R1+0x2b98], R14 ;  /* 0x002b980e01007387 */ /* 0x0003e80000100a00 */
        /* <DEDUP_REMOVED lines=20> */
[----:B-1----:R-:W-:-:S03]  /*1f1d0*/  IMAD.WIDE R14, R249, 0x4, R178 ;  /* 0x00000004f90e7825 */ /* 0x002fc600078e02b2 */
[----:B------:R-:W3:Y:S01]  /*1f1e0*/  LDL.LU R20, [R1+0x1028] ;  /* 0x0010280001147983 */ /* 0x000ee20000300800 */
[----:B--2---:R-:W-:-:S03]  /*1f1f0*/  IMAD.WIDE R4, R249, 0x4, R180 ;  /* 0x00000004f9047825 */ /* 0x004fc600078e02b4 */
[----:B------:R1:W-:Y:S04]  /*1f200*/  STL.64 [R1+0x2bf8], R14 ;  /* 0x002bf80e01007387 */ /* 0x0003e80000100a00 */
[----:B------:R-:W2:Y:S04]  /*1f210*/  LDL.LU R247, [R1+0x1024] ;  /* 0x0010240001f77983 */ /* 0x000ea80000300800 */
[----:B------:R4:W-:Y:S01]  /*1f220*/  STL.64 [R1+0x2c00], R4 ;  /* 0x002c000401007387 */ /* 0x0009e20000100a00 */
[----:B-1----:R-:W-:-:S05]  /*1f230*/  IMAD.WIDE R14, R249, 0x4, R232 ;  /* 0x00000004f90e7825 */ /* 0x002fca00078e02e8 */
[----:B------:R1:W-:Y:S01]  /*1f240*/  STL.64 [R1+0x2c08], R14 ;  /* 0x002c080e01007387 */ /* 0x0003e20000100a00 */
[----:B----4-:R-:W-:-:S03]  /*1f250*/  IMAD.WIDE R4, R249, 0x4, R236 ;  /* 0x00000004f9047825 */ /* 0x010fc600078e02ec */
[----:B------:R-:W4:Y:S04]  /*1f260*/  LDL.LU R19, [R1+0x1020] ;  /* 0x0010200001137983 */ /* 0x000f280000300800 */
[----:B------:R-:W4:Y:S04]  /*1f270*/  LDL.LU R16, [R1+0x101c] ;  /* 0x00101c0001107983 */ /* 0x000f280000300800 */
[----:B------:R1:W-:Y:S04]  /*1f280*/  STL.64 [R1+0x2c10], R4 ;  /* 0x002c100401007387 */ /* 0x0003e80000100a00 */
[----:B------:R-:W4:Y:S04]  /*1f290*/  LDL.LU R17, [R1+0x1018] ;  /* 0x0010180001117983 */ /* 0x000f280000300800 */
[----:B-1----:R-:W4:Y:S04]  /*1f2a0*/  LDL.LU R14, [R1+0x1014] ;  /* 0x00101400010e7983 */ /* 0x002f280000300800 */
[----:B------:R-:W4:Y:S04]  /*1f2b0*/  LDL.LU R15, [R1+0x1010] ;  /* 0x00101000010f7983 */ /* 0x000f280000300800 */
        /* <DEDUP_REMOVED lines=8> */
[----:B------:R-:W4:Y:S01]  /*1f340*/  LDL.LU R183, [R1+0xfec] ;  /* 0x000fec0001b77983 */ /* 0x000f220000300800 */
[----:B------:R-:W-:-:S03]  /*1f350*/  IMAD.WIDE R24, R249, 0x4, R240 ;  /* 0x00000004f9187825 */ /* 0x000fc600078e02f0 */
[----:B------:R-:W4:Y:S04]  /*1f360*/  LDL.LU R250, [R1+0xfe8] ;  /* 0x000fe80001fa7983 */ /* 0x000f280000300800 */
[----:B------:R-:W4:Y:S04]  /*1f370*/  LDL.LU R251, [R1+0xfe4] ;  /* 0x000fe40001fb7983 */ /* 0x000f280000300800 */
[----:B------:R-:W-:Y:S04]  /*1f380*/  STL.64 [R1+0x2c18], R24 ;  /* 0x002c181801007387 */ /* 0x000fe80000100a00 */
[----:B------:R-:W4:Y:S01]  /*1f390*/  LDL.LU R5, [R1+0xfe0] ;  /* 0x000fe00001057983 */ /* 0x000f220000300800 */
[----:B------:R-:W-:Y:S01]  /*1f3a0*/  VIADD R21, R21, 0xffffff80 ;  /* 0xffffff8015157836 */ /* 0x000fe20000000000 */
[----:B------:R-:W-:Y:S01]  /*1f3b0*/  LOP3.LUT R18, R18, 0x1f, RZ, 0xc0, !PT ;  /* 0x0000001f12127812 */ /* 0x000fe200078ec0ff */
[----:B------:R-:W-:-:S03]  /*1f3c0*/  IMAD.WIDE R22, R249, 0x4, R244 ;  /* 0x00000004f9167825 */ /* 0x000fc600078e02f4 */
[----:B------:R-:W-:Y:S02]  /*1f3d0*/  ISETP.GE.AND P6, PT, R18, R21, PT ;  /* 0x000000151200720c */ /* 0x000fe40003fc6270 */
[----:B------:R-:W-:Y:S04]  /*1f3e0*/  STL.64 [R1+0x2c20], R22 ;  /* 0x002c201601007387 */ /* 0x000fe80000100a00 */
[----:B------:R-:W4:Y:S04]  /*1f3f0*/  LDL.LU R246, [R1+0xfdc] ;  /* 0x000fdc0001f67983 */ /* 0x000f280000300800 */
[----:B------:R-:W-:Y:S01]  /*1f400*/  STL [R1+0x588c], R0 ;  /* 0x00588c0001007387 */ /* 0x000fe20000100800 */
[----:B--2---:R-:W-:Y:S01]  /*1f410*/  IMAD R94, R247, UR7, RZ ;  /* 0x00000007f75e7c24 */ /* 0x004fe2000f8e02ff */
[----:B------:R-:W-:Y:S01]  /*1f420*/  SEL R247, RZ, 0x4, P6 ;  /* 0x00000004fff77807 */ /* 0x000fe20003000000 */
[----:B---3--:R-:W-:Y:S01]  /*1f430*/  IMAD R96, R20, UR10, RZ ;  /* 0x0000000a14607c24 */ /* 0x008fe2000f8e02ff */
[----:B------:R-:W-:Y:S01]  /*1f440*/  ULDC UR10, c[0x0][0x240] ;  /* 0x00009000000a7ab9 */ /* 0x000fe20000000800 */
[----:B------:R-:W-:Y:S01]  /*1f450*/  IMAD.WIDE R102, R248, 0x4, R8 ;  /* 0x00000004f8667825 */ /* 0x000fe200078e0208 */
[----:B------:R-:W-:Y:S01]  /*1f460*/  ULDC UR7, c[0x0][0x240] ;  /* 0x0000900000077ab9 */ /* 0x000fe20000000800 */
[----:B------:R-:W-:Y:S04]  /*1f470*/  STL [R1+0x5890], R247 ;  /* 0x005890f701007387 */ /* 0x000fe80000100800 */
[----:B------:R-:W2:Y:S01]  /*1f480*/  LDL.LU R128, [R1+0xfd8] ;  /* 0x000fd80001807983 */ /* 0x000ea20000300800 */
[----:B----4-:R-:W-:-:S03]  /*1f490*/  IMAD R74, R185, UR49, RZ ;  /* 0x00000031b94a7c24 */ /* 0x010fc6000f8e02ff */
[----:B------:R-:W3:Y:S01]  /*1f4a0*/  LDL.LU R185, [R1+0xfd4] ;  /* 0x000fd40001b97983 */ /* 0x000ee20000300800 */
[----:B------:R-:W-:-:S03]  /*1f4b0*/  IMAD R72, R182, UR48, RZ ;  /* 0x00000030b6487c24 */ /* 0x000fc6000f8e02ff */
[----:B------:R-:W4:Y:S01]  /*1f4c0*/  LDL.LU R182, [R1+0xfd0] ;  /* 0x000fd00001b67983 */ /* 0x000f220000300800 */
[----:B------:R-:W-:-:S03]  /*1f4d0*/  IMAD R70, R183, UR47, RZ ;  /* 0x0000002fb7467c24 */ /* 0x000fc6000f8e02ff */
[----:B------:R-:W2:Y:S04]  /*1f4e0*/  LDL.LU R183, [R1+0xfcc] ;  /* 0x000fcc0001b77983 */ /* 0x000ea80000300800 */
[----:B------:R-:W2:Y:S04]  /*1f4f0*/  LDL.LU R129, [R1+0xfc8] ;  /* 0x000fc80001817983 */ /* 0x000ea80000300800 */
[----:B------:R-:W2:Y:S01]  /*1f500*/  LDL.LU R126, [R1+0xfc4] ;  /* 0x000fc400017e7983 */ /* 0x000ea20000300800 */
[----:B------:R-:W-:-:S03]  /*1f510*/  IMAD R220, R5, UR44, RZ ;  /* 0x0000002c05dc7c24 */ /* 0x000fc6000f8e02ff */
[----:B------:R-:W2:Y:S04]  /*1f520*/  LDL.LU R5, [R1+0xfc0] ;  /* 0x000fc00001057983 */ /* 0x000ea80000300800 */
[----:B------:R-:W2:Y:S04]  /*1f530*/  LDL.LU R127, [R1+0xfbc] ;  /* 0x000fbc00017f7983 */ /* 0x000ea80000300800 */
[----:B------:R-:W2:Y:S04]  /*1f540*/  LDL.LU R77, [R1+0xfb8] ;  /* 0x000fb800014d7983 */ /* 0x000ea80000300800 */
[----:B------:R-:W2:Y:S04]  /*1f550*/  LDL.LU R75, [R1+0xfb4] ;  /* 0x000fb400014b7983 */ /* 0x000ea80000300800 */
[----:B------:R-:W2:Y:S01]  /*1f560*/  LDL.LU R73, [R1+0xfb0] ;  /* 0x000fb00001497983 */ /* 0x000ea20000300800 */
[----:B------:R-:W-:-:S03]  /*1f570*/  IMAD R92, R19, UR6, RZ ;  /* 0x00000006135c7c24 */ /* 0x000fc6000f8e02ff */
        /* <DEDUP_REMOVED lines=24> */
[----:B------:R-:W2:Y:S04]  /*1f700*/  LDL.LU R187, [R1+0xf7c] ;  /* 0x000f7c0001bb7983 */ /* 0x000ea80000300800 */
[----:B------:R-:W2:Y:S04]  /*1f710*/  LDL.LU R184, [R1+0xf78] ;  /* 0x000f780001b87983 */ /* 0x000ea80000300800 */
[----:B------:R-:W2:Y:S04]  /*1f720*/  LDL.LU R250, [R1+0xf74] ;  /* 0x000f740001fa7983 */ /* 0x000ea80000300800 */
[----:B------:R-:W2:Y:S04]  /*1f730*/  LDL.LU R251, [R1+0xf70] ;  /* 0x000f700001fb7983 */ /* 0x000ea80000300800 */
[----:B------:R-:W2:Y:S01]  /*1f740*/  LDL.LU R246, [R1+0xf6c] ;  /* 0x000f6c0001f67983 */ /* 0x000ea20000300800 */
[----:B---3--:R-:W-:-:S03]  /*1f750*/  IMAD R62, R185, UR41, RZ ;  /* 0x00000029b93e7c24 */ /* 0x008fc6000f8e02ff */
[----:B------:R-:W3:Y:S01]  /*1f760*/  LDL.LU R185, [R1+0xf64] ;  /* 0x000f640001b97983 */ /* 0x000ee20000300800 */
[----:B----4-:R-:W-:-:S03]  /*1f770*/  IMAD R60, R182, UR40, RZ ;  /* 0x00000028b63c7c24 */ /* 0x010fc6000f8e02ff */
[----:B------:R-:W4:Y:S01]  /*1f780*/  LDL.LU R182, [R1+0xf60] ;  /* 0x000f600001b67983 */ /* 0x000f220000300800 */
[----:B--2---:R-:W-:-:S03]  /*1f790*/  IMAD R58, R183, UR39, RZ ;  /* 0x00000027b73a7c24 */ /* 0x004fc6000f8e02ff */
[----:B------:R-:W2:Y:S01]  /*1f7a0*/  LDL.LU R183, [R1+0xf5c] ;  /* 0x000f5c0001b77983 */ /* 0x000ea20000300800 */
[----:B------:R-:W-:Y:S02]  /*1f7b0*/  IMAD R42, R20, UR30, RZ ;  /* 0x0000001e142a7c24 */ /* 0x000fe4000f8e02ff */
[----:B------:R-:W-:Y:S02]  /*1f7c0*/  IMAD R40, R18, UR28, RZ ;  /* 0x0000001c12287c24 */ /* 0x000fe4000f8e02ff */
[----:B------:R-:W-:Y:S02]  /*1f7d0*/  IMAD R30, R15, UR23, RZ ;  /* 0x000000170f1e7c24 */ /* 0x000fe4000f8e02ff */
[----:B------:R-:W-:Y:S02]  /*1f7e0*/  IMAD R20, R250, UR17, RZ ;  /* 0x00000011fa147c24 */ /* 0x000fe4000f8e02ff */
[----:B------:R-:W3:Y:S01]  /*1f7f0*/  LDL.LU R250, [R1+0xf58] ;  /* 0x000f580001fa7983 */ /* 0x000ee20000300800 */
[----:B------:R-:W-:-:S03]  /*1f800*/  IMAD R18, R251, UR16, RZ ;  /* 0x00000010fb127c24 */ /* 0x000fc6000f8e02ff */
[----:B------:R-:W3:Y:S01]  /*1f810*/  LDL.LU R251, [R1+0xf54] ;  /* 0x000f540001fb7983 */ /* 0x000ee20000300800 */
[----:B------:R-:W-:-:S03]  /*1f820*/  IMAD R216, R246, UR15, RZ ;  /* 0x0000000ff6d87c24 */ /* 0x000fc6000f8e02ff */
[----:B------:R-:W3:Y:S01]  /*1f830*/  LDL.LU R246, [R1+0x102c] ;  /* 0x00102c0001f67983 */ /* 0x000ee20000300800 */
[----:B----4-:R-:W-:-:S03]  /*1f840*/  IMAD R15, R182, UR12, RZ ;  /* 0x0000000cb60f7c24 */ /* 0x010fc6000f8e02ff */
[----:B------:R-:W4:Y:S01]  /*1f850*/  LDL R182, [R1+0x2cb0] ;  /* 0x002cb00001b67983 */ /* 0x000f220000100800 */
[----:B--2---:R-:W-:-:S03]  /*1f860*/  IMAD R249, R183, UR11, RZ ;  /* 0x0000000bb7f97c24 */ /* 0x004fc6000f8e02ff */
[----:B------:R-:W2:Y:S04]  /*1f870*/  LDL R183, [R1+0x2cac] ;  /* 0x002cac0001b77983 */ /* 0x000ea80000100800 */
[----:B------:R-:W2:Y:S04]  /*1f880*/  LDL.LU R244, [R1+0x2ca8] ;  /* 0x002ca80001f47983 */ /* 0x000ea80000300800 */
        /* <DEDUP_REMOVED lines=19> */
[----:B------:R-:W-:-:S03]  /*1f9c0*/  IMAD.WIDE R100, R248, 0x4, R6 ;  /* 0x00000004f8647825 */ /* 0x000fc600078e0206 */
[----:B------:R-:W2:Y:S01]  /*1f9d0*/  LDL.LU R219, [R1+0x2c54] ;  /* 0x002c540001db7983 */ /* 0x000ea20000300800 */
[----:B------:R-:W-:-:S03]  /*1f9e0*/  IMAD.WIDE R98, R248, 0x4, R10 ;  /* 0x00000004f8627825 */ /* 0x000fc600078e020a */
[----:B------:R-:W2:Y:S04]  /*1f9f0*/  LDL.LU R217, [R1+0x2c50] ;  /* 0x002c500001d97983 */ /* 0x000ea80000300800 */
[----:B------:R-:W-:Y:S04]  /*1fa00*/  STL.64 [R1+0x1c40], R102 ;  /* 0x001c406601007387 */ /* 0x000fe80000100a00 */
[----:B------:R-:W-:Y:S04]  /*1fa10*/  STL [R1+0x58d4], R10 ;  /* 0x0058d40a01007387 */ /* 0x000fe80000100800 */
[----:B------:R-:W-:Y:S04]  /*1fa20*/  STL.64 [R1+0x1c38], R100 ;  /* 0x001c386401007387 */ /* 0x000fe80000100a00 */
[----:B------:R1:W-:Y:S04]  /*1fa30*/  STL [R1+0x58d0], R11 ;  /* 0x0058d00b01007387 */ /* 0x0003e80000100800 */
[----:B------:R-:W-:Y:S04]  /*1fa40*/  STL.64 [R1+0x1c30], R98 ;  /* 0x001c306201007387 */ /* 0x000fe80000100a00 */
[----:B------:R4:W-:Y:S01]  /*1fa50*/  STL.64 [R1+0x58b0], R12 ;  /* 0x0058b00c01007387 */ /* 0x0009e20000100a00 */
[----:B-1----:R-:W-:-:S05]  /*1fa60*/  IMAD.WIDE R10, R248, 0x4, R12 ;  /* 0x00000004f80a7825 */ /* 0x002fca00078e020c */
[----:B------:R2:W-:Y:S01]  /*1fa70*/  STL.64 [R1+0x1b68], R10 ;  /* 0x001b680a01007387 */ /* 0x0005e20000100a00 */
[----:B------:R-:W-:Y:S02]  /*1fa80*/  IMAD R22, R184, UR18, RZ ;  /* 0x00000012b8167c24 */ /* 0x000fe4000f8e02ff */
[----:B------:R-:W-:Y:S02]  /*1fa90*/  IMAD R36, R16, UR26, RZ ;  /* 0x0000001a10247c24 */ /* 0x000fe4000f8e02ff */
[----:B---3--:R-:W-:Y:S02]  /*1faa0*/  IMAD R16, R185, UR13, RZ ;  /* 0x0000000db9107c24 */ /* 0x008fe4000f8e02ff */
[----:B----4-:R-:W-:-:S04]  /*1fab0*/  IMAD.WIDE R12, R182, 0x4, R8 ;  /* 0x00000004b60c7825 */ /* 0x010fc800078e0208 */
[--C-:B--2---:R-:W-:Y:S01]  /*1fac0*/  IMAD.WIDE R10, R183, 0x4, R8.reuse ;  /* 0x00000004b70a7825 */ /* 0x104fe200078e0208 */
[----:B------:R1:W-:Y:S03]  /*1fad0*/  STL.64 [R1+0x1ad8], R12 ;  /* 0x001ad80c01007387 */ /* 0x0003e60000100a00 */
[--C-:B------:R-:W-:Y:S01]  /*1fae0*/  IMAD.WIDE R98, R244, 0x4, R8.reuse ;  /* 0x00000004f4627825 */ /* 0x100fe200078e0208 */
[----:B------:R2:W-:Y:S04]  /*1faf0*/  STL.64 [R1+0x1aa0], R10 ;  /* 0x001aa00a01007387 */ /* 0x0005e80000100a00 */
[----:B------:R3:W-:Y:S01]  /*1fb00*/  STL.64 [R1+0x1a70], R98 ;  /* 0x001a706201007387 */ /* 0x0007e20000100a00 */
[----:B-1----:R-:W-:-:S04]  /*1fb10*/  IMAD.WIDE R12, R245, 0x4, R8 ;  /* 0x00000004f50c7825 */ /* 0x002fc800078e0208 */
[--C-:B--2---:R-:W-:Y:S01]  /*1fb20*/  IMAD.WIDE R10, R236, 0x4, R8.reuse ;  /* 0x00000004ec0a7825 */ /* 0x104fe200078e0208 */
[----:B------:R1:W-:Y:S03]  /*1fb30*/  STL.64 [R1+0x1a40], R12 ;  /* 0x001a400c01007387 */ /* 0x0003e60000100a00 */
[--C-:B---3--:R-:W-:Y:S01]  /*1fb40*/  IMAD.WIDE R98, R237, 0x4, R8.reuse ;  /* 0x00000004ed627825 */ /* 0x108fe200078e0208 */
[----:B------:R2:W-:Y:S04]  /*1fb50*/  STL.64 [R1+0x1a10], R10 ;  /* 0x001a100a01007387 */ /* 0x0005e80000100a00 */
[----:B------:R3:W-:Y:S01]  /*1fb60*/  STL.64 [R1+0x1ad0], R98 ;  /* 0x001ad06201007387 */ /* 0x0007e20000100a00 */
[----:B-1----:R-:W-:-:S04]  /*1fb70*/  IMAD.WIDE R12, R232, 0x4, R8 ;  /* 0x00000004e80c7825 */ /* 0x002fc800078e0208 */
[--C-:B--2---:R-:W-:Y:S01]  /*1fb80*/  IMAD.WIDE R10, R233, 0x4, R8.reuse ;  /* 0x00000004e90a7825 */ /* 0x104fe200078e0208 */
[----:B------:R1:W-:Y:S03]  /*1fb90*/  STL.64 [R1+0x1ae0], R12 ;  /* 0x001ae00c01007387 */ /* 0x0003e60000100a00 */
[--C-:B---3--:R-:W-:Y:S01]  /*1fba0*/  IMAD.WIDE R98, R238, 0x4, R8.reuse ;  /* 0x00000004ee627825 */ /* 0x108fe200078e0208 */
[----:B------:R2:W-:Y:S04]  /*1fbb0*/  STL.64 [R1+0x1ae8], R10 ;  /* 0x001ae80a01007387 */ /* 0x0005e80000100a00 */
[----:B------:R-:W-:Y:S01]  /*1fbc0*/  STL.64 [R1+0x1af0], R98 ;  /* 0x001af06201007387 */ /* 0x000fe20000100a00 */
[----:B-1----:R-:W-:-:S03]  /*1fbd0*/  IMAD.WIDE R12, R239, 0x4, R8 ;  /* 0x00000004ef0c7825 */ /* 0x002fc600078e0208 */
[----:B------:R-:W3:Y:S01]  /*1fbe0*/  LDL R184, [R1+0x2cc4] ;  /* 0x002cc40001b87983 */ /* 0x000ee20000100800 */
[----:B--2---:R-:W-:-:S03]  /*1fbf0*/  IMAD.WIDE R10, R234, 0x4, R8 ;  /* 0x00000004ea0a7825 */ /* 0x004fc600078e0208 */
[----:B------:R1:W-:Y:S04]  /*1fc00*/  STL.64 [R1+0x1b00], R12 ;  /* 0x001b000c01007387 */ /* 0x0003e80000100a00 */
[----:B------:R-:W2:Y:S04]  /*1fc10*/  LDL R185, [R1+0x2cc0] ;  /* 0x002cc00001b97983 */ /* 0x000ea80000100800 */
[----:B------:R4:W-:Y:S01]  /*1fc20*/  STL.64 [R1+0x1b08], R10 ;  /* 0x001b080a01007387 */ /* 0x0009e20000100a00 */
[----:B-1----:R-:W-:-:S03]  /*1fc30*/  IMAD.WIDE R12, R230, 0x4, R8 ;  /* 0x00000004e60c7825 */ /* 0x002fc600078e0208 */
[----:B------:R-:W2:Y:S01]  /*1fc40*/  LDL R182, [R1+0x2cbc] ;  /* 0x002cbc0001b67983 */ /* 0x000ea20000100800 */
[----:B----4-:R-:W-:-:S05]  /*1fc50*/  IMAD.WIDE R10, R235, 0x4, R8 ;  /* 0x00000004eb0a7825 */ /* 0x010fca00078e0208 */
[----:B------:R-:W-:Y:S04]  /*1fc60*/  STL.64 [R1+0x18c8], R10 ;  /* 0x0018c80a01007387 */ /* 0x000fe80000100a00 */
[----:B------:R1:W-:Y:S04]  /*1fc70*/  STL.64 [R1+0x1890], R12 ;  /* 0x0018900c01007387 */ /* 0x0003e80000100a00 */
[----:B-1----:R-:W4:Y:S01]  /*1fc80*/  LDL R12, [R1+0x2cb8] ;  /* 0x002cb800010c7983 */ /* 0x002f220000100800 */
[----:B------:R-:W-:-:S04]  /*1fc90*/  IMAD.WIDE R10, R231, 0x4, R8 ;  /* 0x00000004e70a7825 */ /* 0x000fc800078e0208 */
[--C-:B------:R-:W-:Y:S01]  /*1fca0*/  IMAD.WIDE R98, R228, 0x4, R8.reuse ;  /* 0x00000004e4627825 */ /* 0x100fe200078e0208 */
[----:B------:R1:W-:Y:S03]  /*1fcb0*/  STL.64 [R1+0x1858], R10 ;  /* 0x0018580a01007387 */ /* 0x0003e60000100a00 */
[--C-:B------:R-:W-:Y:S01]  /*1fcc0*/  IMAD.WIDE R100, R229, 0x4, R8.reuse ;  /* 0x00000004e5647825 */ /* 0x100fe200078e0208 */
[----:B------:R1:W-:Y:S04]  /*1fcd0*/  STL.64 [R1+0x1818], R98 ;  /* 0x0018186201007387 */ /* 0x0003e80000100a00 */
[----:B------:R1:W-:Y:S02]  /*1fce0*/  STL.64 [R1+0x17d8], R100 ;  /* 0x0017d86401007387 */ /* 0x0003e40000100a00 */
[----:B-1----:R-:W-:-:S04]  /*1fcf0*/  IMAD.WIDE R10, R226, 0x4, R8 ;  /* 0x00000004e20a7825 */ /* 0x002fc800078e0208 */
[--C-:B------:R-:W-:Y:S01]  /*1fd00*/  IMAD.WIDE R98, R227, 0x4, R8.reuse ;  /* 0x00000004e3627825 */ /* 0x100fe200078e0208 */
[----:B------:R1:W-:Y:S03]  /*1fd10*/  STL.64 [R1+0x1798], R10 ;  /* 0x0017980a01007387 */ /* 0x0003e60000100a00 */
[--C-:B------:R-:W-:Y:S01]  /*1fd20*/  IMAD.WIDE R100, R224, 0x4, R8.reuse ;  /* 0x00000004e0647825 */ /* 0x100fe200078e0208 */
[----:B------:R1:W-:Y:S04]  /*1fd30*/  STL.64 [R1+0x1758], R98 ;  /* 0x0017586201007387 */ /* 0x0003e80000100a00 */
[----:B------:R-:W-:Y:S01]  /*1fd40*/  STL.64 [R1+0x1718], R100 ;  /* 0x0017186401007387 */ /* 0x000fe20000100a00 */
[----:B-1----:R-:W-:-:S03]  /*1fd50*/  IMAD.WIDE R10, R225, 0x4, R8 ;  /* 0x00000004e10a7825 */ /* 0x002fc600078e0208 */
[----:B------:R-:W4:Y:S01]  /*1fd60*/  LDL R13, [R1+0x2cb4] ;  /* 0x002cb400010d7983 */ /* 0x000f220000100800 */
[----:B------:R-:W-:-:S03]  /*1fd70*/  IMAD.WIDE R98, R223, 0x4, R8 ;  /* 0x00000004df627825 */ /* 0x000fc600078e0208 */
[----:B------:R1:W-:Y:S04]  /*1fd80*/  STL.64 [R1+0x16d8], R10 ;  /* 0x0016d80a01007387 */ /* 0x0003e80000100a00 */
[----:B------:R1:W-:Y:S01]  /*1fd90*/  STL.64 [R1+0x1b28], R98 ;  /* 0x001b286201007387 */ /* 0x0003e20000100a00 */
[----:B------:R-:W-:-:S03]  /*1fda0*/  IMAD R4, R4, UR51, RZ ;  /* 0x0000003304047c24 */ /* 0x000fc6000f8e02ff */
[----:B------:R-:W4:Y:S01]  /*1fdb0*/  LDL R240, [R1+0x2cc8] ;  /* 0x002cc80001f07983 */ /* 0x000f220000100800 */
[----:B-1----:R-:W-:-:S04]  /*1fdc0*/  IMAD.WIDE R10, R221, 0x4, R8 ;  /* 0x00000004dd0a7825 */ /* 0x002fc800078e0208 */
[--C-:B------:R-:W-:Y:S01]  /*1fdd0*/  IMAD.WIDE R98, R219, 0x4, R8.reuse ;  /* 0x00000004db627825 */ /* 0x100fe200078e0208 */
[----:B------:R1:W-:Y:S03]  /*1fde0*/  STL.64 [R1+0x1b30], R10 ;  /* 0x001b300a01007387 */ /* 0x0003e60000100a00 */
[--C-:B------:R-:W-:Y:S01]  /*1fdf0*/  IMAD.WIDE R100, R222, 0x4, R8.reuse ;  /* 0x00000004de647825 */ /* 0x100fe200078e0208 */
[----:B------:R-:W4:Y:S04]  /*1fe00*/  LDL R241, [R1+0x2ccc] ;  /* 0x002ccc0001f17983 */ /* 0x000f280000100800 */
[----:B------:R1:W-:Y:S02]  /*1fe10*/  STL.64 [R1+0x1b38], R98 ;  /* 0x001b386201007387 */ /* 0x0003e40000100a00 */
[----:B-1----:R-:W-:-:S04]  /*1fe20*/  IMAD.WIDE R10, R217, 0x4, R8 ;  /* 0x00000004d90a7825 */ /* 0x002fc800078e0208 */
[----:B------:R-:W-:Y:S01]  /*1fe30*/  IMAD R5, R5, UR36, RZ ;  /* 0x0000002405057c24 */ /* 0x000fe2000f8e02ff */
[----:B------:R1:W-:Y:S01]  /*1fe40*/  STL.64 [R1+0x1b48], R10 ;  /* 0x001b480a01007387 */ /* 0x0003e20000100a00 */
[----:B------:R-:W-:-:S03]  /*1fe50*/  IMAD.WIDE R98, R4, 0x4, R8 ;  /* 0x0000000404627825 */ /* 0x000fc600078e0208 */
[----:B-1----:R-:W4:Y:S04]  /*1fe60*/  LDL R10, [R1+0x2cd0] ;  /* 0x002cd000010a7983 */ /* 0x002f280000100800 */
[----:B------:R1:W-:Y:S04]  /*1fe70*/  STL.64 [R1+0x1b50], R100 ;  /* 0x001b506401007387 */ /* 0x0003e80000100a00 */
[----:B------:R-:W4:Y:S04]  /*1fe80*/  LDL R11, [R1+0x2cd4] ;  /* 0x002cd400010b7983 */ /* 0x000f280000100800 */
[----:B------:R1:W-:Y:S02]  /*1fe90*/  STL.64 [R1+0x1588], R98 ;  /* 0x0015886201007387 */ /* 0x0003e40000100a00 */
[----:B-1----:R-:W-:-:S02]  /*1fea0*/  IMAD.WIDE R100, R220, 0x4, R8 ;  /* 0x00000004dc647825 */ /* 0x002fc400078e0208 */
[----:B------:R-:W4:Y:S02]  /*1feb0*/  LDL.LU R214, [R1+0x2cdc] ;  /* 0x002cdc0001d67983 */ /* 0x000f240000300800 */
[----:B------:R-:W-:Y:S02]  /*1fec0*/  IMAD.WIDE R98, R5, 0x4, R8 ;  /* 0x0000000405627825 */ /* 0x000fe400078e0208 */
[----:B------:R1:W-:Y:S04]  /*1fed0*/  STL.64 [R1+0x1578], R100 ;  /* 0x0015786401007387 */ /* 0x0003e80000100a00 */
[----:B------:R1:W-:Y:S04]  /*1fee0*/  STL.64 [R1+0x1570], R98 ;  /* 0x0015706201007387 */ /* 0x0003e80000100a00 */
[----:B------:R-:W4:Y:S01]  /*1fef0*/  LDL R183, [R1+0x2cd8] ;  /* 0x002cd80001b77983 */ /* 0x000f220000100800 */
[----:B------:R-:W-:-:S02]  /*1ff00*/  IMAD R218, R21, UR29, RZ ;  /* 0x0000001d15da7c24 */ /* 0x000fc4000f8e02ff */
[----:B------:R-:W-:Y:S02]  /*1ff10*/  IMAD R32, R14, UR24, RZ ;  /* 0x000000180e207c24 */ /* 0x000fe4000f8e02ff */
[----:B------:R-:W-:Y:S02]  /*1ff20*/  IMAD R14, R188, UR22, RZ ;  /* 0x00000016bc0e7c24 */ /* 0x000fe4000f8e02ff */
[----:B-1----:R-:W-:-:S04]  /*1ff30*/  IMAD.WIDE R100, R218, 0x4, R8 ;  /* 0x00000004da647825 */ /* 0x002fc800078e0208 */
[--C-:B------:R-:W-:Y:S01]  /*1ff40*/  IMAD.WIDE R98, R14, 0x4, R8.reuse ;  /* 0x000000040e627825 */ /* 0x100fe200078e0208 */
[----:B------:R3:W-:Y:S03]  /*1ff50*/  STL.64 [R1+0x1568], R100 ;  /* 0x0015686401007387 */ /* 0x0007e60000100a00 */
[--C-:B------:R-:W-:Y:S01]  /*1ff60*/  IMAD.WIDE R102, R216, 0x4, R8.reuse ;  /* 0x00000004d8667825 */ /* 0x100fe200078e0208 */
[----:B------:R2:W-:Y:S04]  /*1ff70*/  STL.64 [R1+0x1560], R98 ;  /* 0x0015606201007387 */ /* 0x0005e80000100a00 */
[----:B------:R-:W-:Y:S04]  /*1ff80*/  STL.64 [R1+0x1558], R102 ;  /* 0x0015586601007387 */ /* 0x000fe80000100a00 */
[----:B------:R-:W4:Y:S01]  /*1ff90*/  LDL.LU R215, [R1+0x2ce0] ;  /* 0x002ce00001d77983 */ /* 0x000f220000300800 */
[----:B---3--:R-:W-:-:S05]  /*1ffa0*/  IMAD.WIDE R100, R184, 0x4, R8 ;  /* 0x00000004b8647825 */ /* 0x008fca00078e0208 */
[----:B------:R-:W-:Y:S01]  /*1ffb0*/  STL.64 [R1+0x1b58], R100 ;  /* 0x001b586401007387 */ /* 0x000fe20000100a00 */
[----:B--2---:R-:W-:-:S03]  /*1ffc0*/  IMAD.WIDE R98, R185, 0x4, R8 ;  /* 0x00000004b9627825 */ /* 0x004fc600078e0208 */
[----:B------:R-:W2:Y:S04]  /*1ffd0*/  LDL.LU R163, [R1+0x2f68] ;  /* 0x002f680001a37983 */ /* 0x000ea80000300800 */
[----:B------:R1:W-:Y:S04]  /*1ffe0*/  STL.64 [R1+0x1b60], R98 ;  /* 0x001b606201007387 */ /* 0x0003e80000100a00 */
[----:B------:R-:W3:Y:S04]  /*1fff0*/  LDL.LU R212, [R1+0x2ce4] ;  /* 0x002ce40001d47983 */ /* 0x000ee80000300800 */
[----:B------:R-:W2:Y:S01]  /*20000*/  LDL.LU R213, [R1+0x2ce8] ;  /* 0x002ce80001d57983 */ /* 0x000ea20000300800 */
[----:B-1----:R-:W-:-:S05]  /*20010*/  IMAD.WIDE R98, R182, 0x4, R8 ;  /* 0x00000004b6627825 */ /* 0x002fca00078e0208 */
[----:B------:R4:W-:Y:S04]  /*20020*/  STL.64 [R1+0x1b70], R98 ;  /* 0x001b706201007387 */ /* 0x0009e80000100a00 */
[----:B------:R-:W2:Y:S04]  /*20030*/  LDL.LU R210, [R1+0x2cec] ;  /* 0x002cec0001d27983 */ /* 0x000ea80000300800 */
[----:B------:R-:W2:Y:S04]  /*20040*/  LDL.LU R59, [R1+0x2f3c] ;  /* 0x002f3c00013b7983 */ /* 0x000ea80000300800 */
[----:B------:R-:W2:Y:S01]  /*20050*/  LDL.LU R211, [R1+0x2cf0] ;  /* 0x002cf00001d37983 */ /* 0x000ea20000300800 */
[----:B----4-:R-:W-:-:S03]  /*20060*/  IMAD.WIDE R98, R12, 0x4, R8 ;  /* 0x000000040c627825 */ /* 0x010fc600078e0208 */
[----:B------:R-:W4:Y:S04]  /*20070*/  LDL.LU R208, [R1+0x2cf4] ;  /* 0x002cf40001d07983 */ /* 0x000f280000300800 */
[----:B------:R1:W-:Y:S04]  /*20080*/  STL.64 [R1+0x1b78], R98 ;  /* 0x001b786201007387 */ /* 0x0003e80000100a00 */
[----:B------:R-:W4:Y:S04]  /*20090*/  LDL.LU R209, [R1+0x2cf8] ;  /* 0x002cf80001d17983 */ /* 0x000f280000300800 */
[----:B------:R-:W4:Y:S04]  /*200a0*/  LDL.LU R206, [R1+0x2cfc] ;  /* 0x002cfc0001ce7983 */ /* 0x000f280000300800 */
[----:B------:R-:W4:Y:S04]  /*200b0*/  LDL.LU R207, [R1+0x2d00] ;  /* 0x002d000001cf7983 */ /* 0x000f280000300800 */
[----:B------:R-:W4:Y:S04]  /*200c0*/  LDL.LU R204, [R1+0x2c98] ;  /* 0x002c980001cc7983 */ /* 0x000f280000300800 */
[----:B------:R-:W4:Y:S01]  /*200d0*/  LDL.LU R115, [R1+0x2ef8] ;  /* 0x002ef80001737983 */ /* 0x000f220000300800 */
[----:B-1----:R-:W-:-:S03]  /*200e0*/  IMAD.WIDE R98, R13, 0x4, R8 ;  /* 0x000000040d627825 */ /* 0x002fc600078e0208 */
[----:B------:R-:W-:Y:S04]  /*200f0*/  STL.64 [R1+0x58e0], R12 ;  /* 0x0058e00c01007387 */ /* 0x000fe80000100a00 */
[----:B------:R-:W4:Y:S04]  /*20100*/  LDL.LU R169, [R1+0x2eb4] ;  /* 0x002eb40001a97983 */ /* 0x000f280000300800 */
[----:B------:R1:W-:Y:S04]  /*20110*/  STL.64 [R1+0x1b80], R98 ;  /* 0x001b806201007387 */ /* 0x0003e80000100a00 */
[----:B------:R-:W4:Y:S01]  /*20120*/  LDL.LU R243, [R1+0x2e70] ;  /* 0x002e700001f37983 */ /* 0x000f220000300800 */
[----:B-1----:R-:W-:-:S04]  /*20130*/  IMAD.WIDE R98, R240, 0x4, R8 ;  /* 0x00000004f0627825 */ /* 0x002fc800078e0208 */
[--C-:B------:R-:W-:Y:S01]  /*20140*/  IMAD.WIDE R12, R241, 0x4, R8.reuse ;  /* 0x00000004f10c7825 */ /* 0x100fe200078e0208 */
[----:B------:R1:W-:Y:S04]  /*20150*/  STL.64 [R1+0x1b88], R98 ;  /* 0x001b886201007387 */ /* 0x0003e80000100a00 */
[----:B------:R-:W-:Y:S04]  /*20160*/  STL.64 [R1+0x58d8], R240 ;  /* 0x0058d8f001007387 */ /* 0x000fe80000100a00 */
[----:B------:R-:W4:Y:S04]  /*20170*/  LDL.LU R119, [R1+0x2e30] ;  /* 0x002e300001777983 */ /* 0x000f280000300800 */
[----:B------:R1:W-:Y:S02]  /*20180*/  STL.64 [R1+0x1b90], R12 ;  /* 0x001b900c01007387 */ /* 0x0003e40000100a00 */
[----:B-1----:R-:W-:-:S04]  /*20190*/  IMAD.WIDE R98, R10, 0x4, R8 ;  /* 0x000000040a627825 */ /* 0x002fc800078e0208 */
[--C-:B------:R-:W-:Y:S01]  /*201a0*/  IMAD.WIDE R12, R11, 0x4, R8.reuse ;  /* 0x000000040b0c7825 */ /* 0x100fe200078e0208 */
[----:B------:R1:W-:Y:S04]  /*201b0*/  STL.64 [R1+0x58e8], R10 ;  /* 0x0058e80a01007387 */ /* 0x0003e80000100a00 */
[----:B------:R-:W-:Y:S04]  /*201c0*/  STL.64 [R1+0x1b98], R98 ;  /* 0x001b986201007387 */ /* 0x000fe80000100a00 */
[----:B------:R-:W4:Y:S04]  /*201d0*/  LDL.LU R125, [R1+0x2dec] ;  /* 0x002dec00017d7983 */ /* 0x000f280000300800 */
[----:B------:R1:W-:Y:S02]  /*201e0*/  STL.64 [R1+0x1ba0], R12 ;  /* 0x001ba00c01007387 */ /* 0x0003e40000100a00 */
[----:B-1----:R-:W-:-:S02]  /*201f0*/  IMAD.WIDE R10, R214, 0x4, R8 ;  /* 0x00000004d60a7825 */ /* 0x002fc400078e0208 */
[----:B------:R-:W4:Y:S02]  /*20200*/  LDL.LU R205, [R1+0x2d04] ;  /* 0x002d040001cd7983 */ /* 0x000f240000300800 */
[----:B------:R-:W-:-:S05]  /*20210*/  IMAD.WIDE R12, R183, 0x4, R8 ;  /* 0x00000004b70c7825 */ /* 0x000fca00078e0208 */
[----:B------:R-:W-:Y:S04]  /*20220*/  STL.64 [R1+0x1ba8], R12 ;  /* 0x001ba80c01007387 */ /* 0x000fe80000100a00 */
[----:B------:R-:W4:Y:S04]  /*20230*/  LDL.LU R202, [R1+0x2d08] ;  /* 0x002d080001ca7983 */ /* 0x000f280000300800 */
[----:B------:R1:W-:Y:S04]  /*20240*/  STL.64 [R1+0x1bb0], R10 ;  /* 0x001bb00a01007387 */ /* 0x0003e80000100a00 */
[----:B------:R-:W4:Y:S04]  /*20250*/  LDL.LU R203, [R1+0x2d18] ;  /* 0x002d180001cb7983 */ /* 0x000f280000300800 */
[----:B------:R-:W4:Y:S04]  /*20260*/  LDL.LU R201, [R1+0x2d28] ;  /* 0x002d280001c97983 */ /* 0x000f280000300800 */
[----:B------:R-:W4:Y:S01]  /*20270*/  LDL.LU R198, [R1+0x2d38] ;  /* 0x002d380001c67983 */ /* 0x000f220000300800 */
[----:B-1----:R-:W-:-:S03]  /*20280*/  IMAD.WIDE R10, R215, 0x4, R8 ;  /* 0x00000004d70a7825 */ /* 0x002fc600078e0208 */
[----:B------:R-:W4:Y:S04]  /*20290*/  LDL.LU R199, [R1+0x2d48] ;  /* 0x002d480001c77983 */ /* 0x000f280000300800 */
[----:B------:R-:W4:Y:S04]  /*202a0*/  LDL.LU R196, [R1+0x2d60] ;  /* 0x002d600001c47983 */ /* 0x000f280000300800 */
[----:B------:R-:W4:Y:S04]  /*202b0*/  LDL.LU R197, [R1+0x2d70] ;  /* 0x002d700001c57983 */ /* 0x000f280000300800 */
[----:B------:R3:W-:Y:S04]  /*202c0*/  STL.64 [R1+0x1bb8], R10 ;  /* 0x001bb80a01007387 */ /* 0x0007e80000100a00 */
[----:B------:R-:W4:Y:S01]  /*202d0*/  LDL R183, [R1+0x2d80] ;  /* 0x002d800001b77983 */ /* 0x000f220000100800 */
[----:B---3--:R-:W-:-:S04]  /*202e0*/  IMAD.WIDE R10, R212, 0x4, R8 ;  /* 0x00000004d40a7825 */ /* 0x008fc800078e0208 */
[--C-:B--2---:R-:W-:Y:S01]  /*202f0*/  IMAD.WIDE R12, R213, 0x4, R8.reuse ;  /* 0x00000004d50c7825 */ /* 0x104fe200078e0208 */
[----:B------:R1:W-:Y:S04]  /*20300*/  STL.64 [R1+0x1bc0], R10 ;  /* 0x001bc00a01007387 */ /* 0x0003e80000100a00 */
[----:B------:R-:W2:Y:S04]  /*20310*/  LDL.LU R179, [R1+0x2dbc] ;  /* 0x002dbc0001b37983 */ /* 0x000ea80000300800 */
[----:B------:R4:W-:Y:S01]  /*20320*/  STL.64 [R1+0x1bc8], R12 ;  /* 0x001bc80c01007387 */ /* 0x0009e20000100a00 */
[----:B-1----:R-:W-:-:S05]  /*20330*/  IMAD.WIDE R10, R210, 0x4, R8 ;  /* 0x00000004d20a7825 */ /* 0x002fca00078e0208 */
[----:B------:R1:W-:Y:S01]  /*20340*/  STL.64 [R1+0x1850], R10 ;  /* 0x0018500a01007387 */ /* 0x0003e20000100a00 */
[----:B------:R-:W-:-:S04]  /*20350*/  IMAD.WIDE R98, R211, 0x4, R8 ;  /* 0x00000004d3627825 */ /* 0x000fc800078e0208 */
[--C-:B----4-:R-:W-:Y:S01]  /*20360*/  IMAD.WIDE R12, R208, 0x4, R8.reuse ;  /* 0x00000004d00c7825 */ /* 0x110fe200078e0208 */
[----:B------:R3:W-:Y:S04]  /*20370*/  STL.64 [R1+0x1810], R98 ;  /* 0x0018106201007387 */ /* 0x0007e80000100a00 */
[----:B------:R4:W-:Y:S01]  /*20380*/  STL.64 [R1+0x17d0], R12 ;  /* 0x0017d00c01007387 */ /* 0x0009e20000100a00 */
[----:B-1----:R-:W-:-:S04]  /*20390*/  IMAD.WIDE R10, R209, 0x4, R8 ;  /* 0x00000004d10a7825 */ /* 0x002fc800078e0208 */
[--C-:B---3--:R-:W-:Y:S01]  /*203a0*/  IMAD.WIDE R98, R206, 0x4, R8.reuse ;  /* 0x00000004ce627825 */ /* 0x108fe200078e0208 */
[----:B------:R1:W-:Y:S03]  /*203b0*/  STL.64 [R1+0x1790], R10 ;  /* 0x0017900a01007387 */ /* 0x0003e60000100a00 */
[--C-:B----4-:R-:W-:Y:S01]  /*203c0*/  IMAD.WIDE R12, R207, 0x4, R8.reuse ;  /* 0x00000004cf0c7825 */ /* 0x110fe200078e0208 */
[----:B------:R-:W-:Y:S04]  /*203d0*/  STL.64 [R1+0x1750], R98 ;  /* 0x0017506201007387 */ /* 0x000fe80000100a00 */
[----:B------:R-:W3:Y:S01]  /*203e0*/  LDL.LU R247, [R1+0x2d8c] ;  /* 0x002d8c0001f77983 */ /* 0x000ee20000300800 */
[----:B-1----:R-:W-:-:S03]  /*203f0*/  IMAD.WIDE R10, R204, 0x4, R8 ;  /* 0x00000004cc0a7825 */ /* 0x002fc600078e0208 */
[----:B------:R-:W-:Y:S04]  /*20400*/  STL.64 [R1+0x1710], R12 ;  /* 0x0017100c01007387 */ /* 0x000fe80000100a00 */
[----:B------:R-:W4:Y:S04]  /*20410*/  LDL.LU R0, [R1+0x2d0c] ;  /* 0x002d0c0001007983 */ /* 0x000f280000300800 */
[----:B------:R1:W-:Y:S04]  /*20420*/  STL.64 [R1+0x16d0], R10 ;  /* 0x0016d00a01007387 */ /* 0x0003e80000100a00 */
        /* <DEDUP_REMOVED lines=10> */
[----:B------:R-:W-:-:S02]  /*204d0*/  IMAD R252, R252, UR14, RZ ;  /* 0x0000000efcfc7c24 */ /* 0x000fc4000f8e02ff */
[----:B-1----:R-:W-:-:S05]  /*204e0*/  IMAD.WIDE R10, R205, 0x4, R8 ;  /* 0x00000004cd0a7825 */ /* 0x002fca00078e0208 */
[----:B------:R1:W-:Y:S01]  /*204f0*/  STL.64 [R1+0x1698], R10 ;  /* 0x0016980a01007387 */ /* 0x0003e20000100a00 */
[----:B------:R-:W-:-:S05]  /*20500*/  IMAD.WIDE R98, R202, 0x4, R8 ;  /* 0x00000004ca627825 */ /* 0x000fca00078e0208 */
[----:B------:R1:W-:Y:S01]  /*20510*/  STL.64 [R1+0x1660], R98 ;  /* 0x0016606201007387 */ /* 0x0003e20000100a00 */
[----:B------:R-:W-:-:S04]  /*20520*/  IMAD.WIDE R12, R203, 0x4, R8 ;  /* 0x00000004cb0c7825 */ /* 0x000fc800078e0208 */
[--C-:B-1----:R-:W-:Y:S01]  /*20530*/  IMAD.WIDE R10, R201, 0x4, R8.reuse ;  /* 0x00000004c90a7825 */ /* 0x102fe200078e0208 */
        /* <DEDUP_REMOVED lines=27> */
[----:B------:R3:W-:Y:S01]  /*206f0*/  STL.64 [R1+0x1c00], R98 ;  /* 0x001c006201007387 */ /* 0x0007e20000100a00 */
[----:B-1----:R-:W-:-:S05]  /*20700*/  IMAD.WIDE R12, R125, 0x4, R8 ;  /* 0x000000047d0c7825 */ /* 0x002fca00078e0208 */
[----:B------:R4:W-:Y:S01]  /*20710*/  STL.64 [R1+0x1bf8], R12 ;  /* 0x001bf80c01007387 */ /* 0x0009e20000100a00 */
[----:B--2---:R-:W-:-:S05]  /*20720*/  IMAD.WIDE R10, R179, 0x4, R8 ;  /* 0x00000004b30a7825 */ /* 0x004fca00078e0208 */
[----:B------:R1:W-:Y:S01]  /*20730*/  STL.64 [R1+0x1bf0], R10 ;  /* 0x001bf00a01007387 */ /* 0x0003e20000100a00 */
[----:B---3--:R-:W-:-:S05]  /*20740*/  IMAD.WIDE R98, R247, 0x4, R8 ;  /* 0x00000004f7627825 */ /* 0x008fca00078e0208 */
[----:B------:R2:W-:Y:S01]  /*20750*/  STL.64 [R1+0x1be8], R98 ;  /* 0x001be86201007387 */ /* 0x0005e20000100a00 */
[----:B----4-:R-:W-:-:S05]  /*20760*/  IMAD.WIDE R12, R0, 0x4, R8 ;  /* 0x00000004000c7825 */ /* 0x010fca00078e0208 */
        /* <DEDUP_REMOVED lines=17> */
[----:B------:R-:W-:Y:S04]  /*20880*/  STL.64 [R1+0x1ab0], R98 ;  /* 0x001ab06201007387 */ /* 0x000fe80000100a00 */
[----:B------:R-:W2:Y:S01]  /*20890*/  LDL.LU R123, [R1+0x2d44] ;  /* 0x002d4400017b7983 */ /* 0x000ea20000300800 */
[----:B-1----:R-:W-:-:S03]  /*208a0*/  IMAD.WIDE R10, R122, 0x4, R8 ;  /* 0x000000047a0a7825 */ /* 0x002fc600078e0208 */
[----:B------:R-:W-:Y:S04]  /*208b0*/  STL.64 [R1+0x1aa8], R12 ;  /* 0x001aa80c01007387 */ /* 0x000fe80000100a00 */
[----:B------:R-:W3:Y:S04]  /*208c0*/  LDL.LU R120, [R1+0x2d4c] ;  /* 0x002d4c0001787983 */ /* 0x000ee80000300800 */
        /* <DEDUP_REMOVED lines=30> */
[----:B--2---:R-:W-:-:S05]  /*20ab0*/  IMAD.WIDE R10, R123, 0x4, R8 ;  /* 0x000000047b0a7825 */ /* 0x004fca00078e0208 */
[----:B------:R1:W-:Y:S01]  /*20ac0*/  STL.64 [R1+0x1a90], R10 ;  /* 0x001a900a01007387 */ /* 0x0003e20000100a00 */
[----:B---3--:R-:W-:-:S05]  /*20ad0*/  IMAD.WIDE R98, R120, 0x4, R8 ;  /* 0x0000000478627825 */ /* 0x008fca00078e0208 */
[----:B------:R2:W-:Y:S01]  /*20ae0*/  STL.64 [R1+0x1a88], R98 ;  /* 0x001a886201007387 */ /* 0x0005e20000100a00 */
[----:B----4-:R-:W-:-:S04]  /*20af0*/  IMAD.WIDE R12, R121, 0x4, R8 ;  /* 0x00000004790c7825 */ /* 0x010fc800078e0208 */
[--C-:B-1----:R-:W-:Y:S01]  /*20b00*/  IMAD.WIDE R10, R118, 0x4, R8.reuse ;  /* 0x00000004760a7825 */ /* 0x102fe200078e0208 */
[----:B------:R1:W-:Y:S03]  /*20b10*/  STL.64 [R1+0x1a80], R12 ;  /* 0x001a800c01007387 */ /* 0x0003e60000100a00 */
[--C-:B--2---:R-:W-:Y:S01]  /*20b20*/  IMAD.WIDE R98, R69, 0x4, R8.reuse ;  /* 0x0000000445627825 */ /* 0x104fe200078e0208 */
        /* <DEDUP_REMOVED lines=50> */
[----:B-1----:R-:W-:-:S03]  /*20e50*/  IMAD.WIDE R12, R160, 0x4, R8 ;  /* 0x00000004a00c7825 */ /* 0x002fc600078e0208 */
[----:B------:R-:W4:Y:S01]  /*20e60*/  LDL.LU R158, [R1+0x2dd8] ;  /* 0x002dd800019e7983 */ /* 0x000f220000300800 */
[----:B--2---:R-:W-:-:S03]  /*20e70*/  IMAD.WIDE R10, R161, 0x4, R8 ;  /* 0x00000004a10a7825 */ /* 0x004fc600078e0208 */
[----:B------:R-:W-:Y:S04]  /*20e80*/  STL.64 [R1+0x1990], R12 ;  /* 0x0019900c01007387 */ /* 0x000fe80000100a00 */
[----:B------:R-:W2:Y:S04]  /*20e90*/  LDL.LU R159, [R1+0x2ddc] ;  /* 0x002ddc00019f7983 */ /* 0x000ea80000300800 */
[----:B------:R4:W-:Y:S04]  /*20ea0*/  STL.64 [R1+0x1988], R10 ;  /* 0x0019880a01007387 */ /* 0x0009e80000100a00 */
        /* <DEDUP_REMOVED lines=22> */
[----:B---3--:R-:W3:Y:S04]  /*21010*/  LDL.LU R98, [R1+0x2e3c] ;  /* 0x002e3c0001627983 */ /* 0x008ee80000300800 */
[----:B------:R-:W3:Y:S04]  /*21020*/  LDL.LU R99, [R1+0x2e40] ;  /* 0x002e400001637983 */ /* 0x000ee80000300800 */
[----:B------:R-:W3:Y:S04]  /*21030*/  LDL.LU R97, [R1+0x2e48] ;  /* 0x002e480001617983 */ /* 0x000ee80000300800 */
[----:B------:R-:W3:Y:S04]  /*21040*/  LDL.LU R95, [R1+0x2e44] ;  /* 0x002e4400015f7983 */ /* 0x000ee80000300800 */
[----:B------:R-:W3:Y:S04]  /*21050*/  LDL.LU R45, [R1+0x2e4c] ;  /* 0x002e4c00012d7983 */ /* 0x000ee80000300800 */
[----:B------:R-:W3:Y:S04]  /*21060*/  LDL.LU R43, [R1+0x2e50] ;  /* 0x002e5000012b7983 */ /* 0x000ee80000300800 */
[----:B------:R-:W3:Y:S01]  /*21070*/  LDL.LU R41, [R1+0x2e54] ;  /* 0x002e540001297983 */ /* 0x000ee20000300800 */
[----:B------:R-:W-:-:S02]  /*21080*/  IMAD R54, R126, UR37, RZ ;  /* 0x000000257e367c24 */ /* 0x000fc4000f8e02ff */
[----:B------:R-:W-:Y:S02]  /*21090*/  IMAD R52, R127, UR35, RZ ;  /* 0x000000237f347c24 */ /* 0x000fe4000f8e02ff */
[----:B------:R-:W-:Y:S02]  /*210a0*/  IMAD R28, R189, UR21, RZ ;  /* 0x00000015bd1c7c24 */ /* 0x000fe4000f8e02ff */
[----:B------:R-:W-:Y:S02]  /*210b0*/  IMAD R26, R186, UR20, RZ ;  /* 0x00000014ba1a7c24 */ /* 0x000fe4000f8e02ff */
[----:B------:R-:W-:Y:S02]  /*210c0*/  IMAD R24, R187, UR19, RZ ;  /* 0x00000013bb187c24 */ /* 0x000fe4000f8e02ff */
[----:B----4-:R-:W-:-:S05]  /*210d0*/  IMAD.WIDE R10, R158, 0x4, R8 ;  /* 0x000000049e0a7825 */ /* 0x010fca00078e0208 */
[----:B------:R1:W-:Y:S01]  /*210e0*/  STL.64 [R1+0x1980], R10 ;  /* 0x0019800a01007387 */ /* 0x0003e20000100a00 */
[----:B--2---:R-:W-:-:S05]  /*210f0*/  IMAD.WIDE R126, R159, 0x4, R8 ;  /* 0x000000049f7e7825 */ /* 0x004fca00078e0208 */
[----:B------:R2:W-:Y:S01]  /*21100*/  STL.64 [R1+0x1978], R126 ;  /* 0x0019787e01007387 */ /* 0x0005e20000100a00 */
[----:B------:R-:W-:-:S04]  /*21110*/  IMAD.WIDE R12, R108, 0x4, R8 ;  /* 0x000000046c0c7825 */ /* 0x000fc800078e0208 */
        /* <DEDUP_REMOVED lines=8> */
[--C-:B----4-:R-:W-:Y:S01]  /*211a0*/  IMAD.WIDE R126, R105, 0x4, R8.reuse ;  /* 0x00000004697e7825 */ /* 0x110fe200078e0208 */
        /* <DEDUP_REMOVED lines=33> */
[--C-:B---3--:R-:W-:Y:S01]  /*213c0*/  IMAD.WIDE R10, R98, 0x4, R8.reuse ;  /* 0x00000004620a7825 */ /* 0x108fe200078e0208 */
        /* <DEDUP_REMOVED lines=11> */
[----:B------:R-:W3:Y:S01]  /*21480*/  LDL.LU R39, [R1+0x2e58] ;  /* 0x002e580001277983 */ /* 0x000ee20000300800 */
[----:B--2---:R-:W-:-:S03]  /*21490*/  IMAD.WIDE R10, R41, 0x4, R8 ;  /* 0x00000004290a7825 */ /* 0x004fc600078e0208 */
[----:B------:R-:W-:Y:S04]  /*214a0*/  STL.64 [R1+0x1878], R12 ;  /* 0x0018780c01007387 */ /* 0x000fe80000100a00 */
[----:B------:R-:W2:Y:S04]  /*214b0*/  LDL.LU R148, [R1+0x2e60] ;  /* 0x002e600001947983 */ /* 0x000ea80000300800 */
        /* <DEDUP_REMOVED lines=31> */
[----:B------:R-:W-:Y:S02]  /*216b0*/  IMAD R56, R129, UR38, RZ ;  /* 0x0000002681387c24 */ /* 0x000fe4000f8e02ff */
[----:B------:R-:W-:Y:S02]  /*216c0*/  IMAD R50, R77, UR34, RZ ;  /* 0x000000224d327c24 */ /* 0x000fe4000f8e02ff */
[----:B------:R-:W-:Y:S02]  /*216d0*/  IMAD R48, R75, UR33, RZ ;  /* 0x000000214b307c24 */ /* 0x000fe4000f8e02ff */
[----:B------:R-:W-:Y:S02]  /*216e0*/  IMAD R46, R73, UR32, RZ ;  /* 0x00000020492e7c24 */ /* 0x000fe4000f8e02ff */
[----:B------:R-:W-:Y:S02]  /*216f0*/  IMAD R44, R71, UR31, RZ ;  /* 0x0000001f472c7c24 */ /* 0x000fe4000f8e02ff */
[----:B------:R-:W-:-:S02]  /*21700*/  IMAD R38, R19, UR27, RZ ;  /* 0x0000001b13267c24 */ /* 0x000fc4000f8e02ff */
[----:B------:R-:W-:Y:S02]  /*21710*/  IMAD R34, R17, UR25, RZ ;  /* 0x0000001911227c24 */ /* 0x000fe4000f8e02ff */
[----:B---3--:R-:W-:-:S05]  /*21720*/  IMAD.WIDE R10, R39, 0x4, R8 ;  /* 0x00000004270a7825 */ /* 0x008fca00078e0208 */
[----:B------:R1:W-:Y:S01]  /*21730*/  STL.64 [R1+0x1868], R10 ;  /* 0x0018680a01007387 */ /* 0x0003e20000100a00 */
[----:B--2---:R-:W-:-:S05]  /*21740*/  IMAD.WIDE R126, R148, 0x4, R8 ;  /* 0x00000004947e7825 */ /* 0x004fca00078e0208 */
        /* <DEDUP_REMOVED lines=89> */
[----:B------:R-:W3:Y:S01]  /*21ce0*/  LDL.LU R17, [R1+0x2f64] ;  /* 0x002f640001117983 */ /* 0x000ee20000300800 */
[----:B----4-:R-:W-:-:S05]  /*21cf0*/  IMAD.WIDE R240, R140, 0x4, R8 ;  /* 0x000000048cf07825 */ /* 0x010fca00078e0208 */
[----:B------:R1:W-:Y:S01]  /*21d00*/  STL.64 [R1+0x1720], R240 ;  /* 0x001720f001007387 */ /* 0x0003e20000100a00 */
[----:B--2---:R-:W-:-:S04]  /*21d10*/  IMAD.WIDE R10, R141, 0x4, R8 ;  /* 0x000000048d0a7825 */ /* 0x004fc800078e0208 */
[--C-:B------:R-:W-:Y:S01]  /*21d20*/  IMAD.WIDE R12, R138, 0x4, R8.reuse ;  /* 0x000000048a0c7825 */ /* 0x100fe200078e0208 */
[----:B------:R2:W-:Y:S03]  /*21d30*/  STL.64 [R1+0x1708], R10 ;  /* 0x0017080a01007387 */ /* 0x0005e60000100a00 */
[--C-:B-1----:R-:W-:Y:S01]  /*21d40*/  IMAD.WIDE R240, R139, 0x4, R8.reuse ;  /* 0x000000048bf07825 */ /* 0x102fe200078e0208 */
[----:B------:R1:W-:Y:S04]  /*21d50*/  STL.64 [R1+0x1700], R12 ;  /* 0x0017000c01007387 */ /* 0x0003e80000100a00 */
[----:B------:R4:W-:Y:S01]  /*21d60*/  STL.64 [R1+0x16f8], R240 ;  /* 0x0016f8f001007387 */ /* 0x0009e20000100a00 */
[----:B--2---:R-:W-:-:S04]  /*21d70*/  IMAD.WIDE R10, R136, 0x4, R8 ;  /* 0x00000004880a7825 */ /* 0x004fc800078e0208 */
[--C-:B-1----:R-:W-:Y:S01]  /*21d80*/  IMAD.WIDE R12, R137, 0x4, R8.reuse ;  /* 0x00000004890c7825 */ /* 0x102fe200078e0208 */
        /* <DEDUP_REMOVED lines=84> */
[----:B------:R-:W-:Y:S03]  /*222d0*/  STL.64 [R1+0x1530], R10 ;  /* 0x0015300a01007387 */ /* 0x000fe60000100a00 */
[--C-:B---3--:R-:W-:Y:S01]  /*222e0*/  IMAD.WIDE R240, R66, 0x4, R8.reuse ;  /* 0x0000000442f07825 */ /* 0x108fe200078e0208 */
[----:B------:R1:W-:Y:S04]  /*222f0*/  STL.64 [R1+0x1528], R12 ;  /* 0x0015280c01007387 */ /* 0x0003e80000100a00 */
[----:B-1----:R-:W2:Y:S04]  /*22300*/  LDL R12, [R1+0x2cb0] ;  /* 0x002cb000010c7983 */ /* 0x002ea80000100800 */
[----:B------:R1:W-:Y:S04]  /*22310*/  STL.64 [R1+0x1520], R240 ;  /* 0x001520f001007387 */ /* 0x0003e80000100a00 */
[----:B------:R-:W3:Y:S01]  /*22320*/  LDL R13, [R1+0x2cac] ;  /* 0x002cac00010d7983 */ /* 0x000ee20000100800 */
[----:B------:R-:W-:-:S05]  /*22330*/  IMAD.WIDE R10, R64, 0x4, R8 ;  /* 0x00000004400a7825 */ /* 0x000fca00078e0208 */
[----:B------:R4:W-:Y:S01]  /*22340*/  STL.64 [R1+0x1510], R10 ;  /* 0x0015100a01007387 */ /* 0x0009e20000100a00 */
[----:B-1----:R-:W-:-:S05]  /*22350*/  IMAD.WIDE R240, R62, 0x4, R8 ;  /* 0x000000043ef07825 */ /* 0x002fca00078e0208 */
[----:B------:R1:W-:Y:S01]  /*22360*/  STL.64 [R1+0x1508], R240 ;  /* 0x001508f001007387 */ /* 0x0003e20000100a00 */
[----:B----4-:R-:W-:-:S05]  /*22370*/  IMAD.WIDE R10, R60, 0x4, R8 ;  /* 0x000000043c0a7825 */ /* 0x010fca00078e0208 */
        /* <DEDUP_REMOVED lines=45> */
[----:B-1----:R-:W-:-:S04]  /*22650*/  IMAD.WIDE R240, R15, 0x4, R8 ;  /* 0x000000040ff07825 */ /* 0x002fc800078e0208 */
[----:B------:R-:W-:Y:S02]  /*22660*/  IMAD R250, R250, UR4, RZ ;  /* 0x00000004fafa7c24 */ /* 0x000fe4000f8e02ff */
[----:B------:R-:W-:Y:S02]  /*22670*/  IMAD R251, R251, UR10, RZ ;  /* 0x0000000afbfb7c24 */ /* 0x000fe4000f8e02ff */
[--C-:B----4-:R-:W-:Y:S01]  /*22680*/  IMAD.WIDE R10, R249, 0x4, R8.reuse ;  /* 0x00000004f90a7825 */ /* 0x110fe200078e0208 */
[----:B------:R1:W-:Y:S01]  /*22690*/  STL.64 [R1+0x1440], R240 ;  /* 0x001440f001007387 */ /* 0x0003e20000100a00 */
[----:B------:R-:W-:Y:S02]  /*226a0*/  UISETP.GT.AND UP0, UPT, UR8, 0xff, UPT ;  /* 0x000000ff0800788c */ /* 0x000fe4000bf04270 */
[----:B------:R-:W-:Y:S01]  /*226b0*/  IMAD R246, R246, UR7, RZ ;  /* 0x00000007f6f67c24 */ /* 0x000fe2000f8e02ff */
[----:B------:R4:W-:Y:S01]  /*226c0*/  STL.64 [R1+0x1438], R10 ;  /* 0x0014380a01007387 */ /* 0x0009e20000100a00 */
[----:B------:R-:W-:Y:S01]  /*226d0*/  ULDC UR10, c[0x0][0x23c] ;  /* 0x00008f00000a7ab9 */ /* 0x000fe20000000800 */
[----:B-1----:R-:W-:-:S04]  /*226e0*/  IMAD.WIDE R240, R250, 0x4, R8 ;  /* 0x00000004faf07825 */ /* 0x002fc800078e0208 */
[--C-:B----4-:R-:W-:Y:S01]  /*226f0*/  IMAD.WIDE R10, R251, 0x4, R8.reuse ;  /* 0x00000004fb0a7825 */ /* 0x110fe200078e0208 */
[----:B------:R1:W-:Y:S04]  /*22700*/  STL.64 [R1+0x1430], R240 ;  /* 0x001430f001007387 */ /* 0x0003e80000100a00 */
[----:B------:R2:W-:Y:S01]  /*22710*/  STL.64 [R1+0x1428], R10 ;  /* 0x0014280a01007387 */ /* 0x0005e20000100a00 */
[----:B-1----:R-:W-:-:S05]  /*22720*/  IMAD.WIDE R240, R246, 0x4, R8 ;  /* 0x00000004f6f07825 */ /* 0x002fca00078e0208 */
[----:B------:R-:W-:Y:S01]  /*22730*/  STL.64 [R1+0xc30], R240 ;  /* 0x000c30f001007387 */ /* 0x000fe20000100a00 */
[----:B--2---:R-:W-:-:S05]  /*22740*/  IMAD.WIDE R10, R12, 0x4, R6 ;  /* 0x000000040c0a7825 */ /* 0x004fca00078e0206 */
[----:B------:R1:W-:Y:S01]  /*22750*/  STL.64 [R1+0x13e0], R10 ;  /* 0x0013e00a01007387 */ /* 0x0003e20000100a00 */
[----:B---3--:R-:W-:-:S04]  /*22760*/  IMAD.WIDE R8, R13, 0x4, R6 ;  /* 0x000000040d087825 */ /* 0x008fc800078e0206 */
[--C-:B------:R-:W-:Y:S01]  /*22770*/  IMAD.WIDE R12, R244, 0x4, R6.reuse ;  /* 0x00000004f40c7825 */ /* 0x100fe200078e0206 */
[----:B------:R-:W-:Y:S03]  /*22780*/  STL.64 [R1+0x13a0], R8 ;  /* 0x0013a00801007387 */ /* 0x000fe60000100a00 */
[--C-:B-1----:R-:W-:Y:S01]  /*22790*/  IMAD.WIDE R10, R245, 0x4, R6.reuse ;  /* 0x00000004f50a7825 */ /* 0x102fe200078e0206 */
[----:B------:R1:W-:Y:S04]  /*227a0*/  STL.64 [R1+0x1360], R12 ;  /* 0x0013600c01007387 */ /* 0x0003e80000100a00 */
[----:B-1----:R-:W2:Y:S04]  /*227b0*/  LDL R12, [R1+0x2cc4] ;  /* 0x002cc400010c7983 */ /* 0x002ea80000100800 */
[----:B------:R1:W-:Y:S04]  /*227c0*/  STL.64 [R1+0x1320], R10 ;  /* 0x0013200a01007387 */ /* 0x0003e80000100a00 */
[----:B------:R-:W3:Y:S01]  /*227d0*/  LDL R13, [R1+0x2cc0] ;  /* 0x002cc000010d7983 */ /* 0x000ee20000100800 */
[----:B------:R-:W-:-:S05]  /*227e0*/  IMAD.WIDE R8, R236, 0x4, R6 ;  /* 0x00000004ec087825 */ /* 0x000fca00078e0206 */
[----:B------:R4:W-:Y:S01]  /*227f0*/  STL.64 [R1+0x12e0], R8 ;  /* 0x0012e00801007387 */ /* 0x0009e20000100a00 */
[----:B-1----:R-:W-:-:S03]  /*22800*/  IMAD.WIDE R10, R232, 0x4, R6 ;  /* 0x00000004e80a7825 */ /* 0x002fc600078e0206 */
[----:B------:R-:W3:Y:S01]  /*22810*/  LDL R241, [R1+0x2cbc] ;  /* 0x002cbc0001f17983 */ /* 0x000ee20000100800 */
[----:B----4-:R-:W-:-:S05]  /*22820*/  IMAD.WIDE R8, R237, 0x4, R6 ;  /* 0x00000004ed087825 */ /* 0x010fca00078e0206 */
[----:B------:R1:W-:Y:S04]  /*22830*/  STL.64 [R1+0x12a0], R8 ;  /* 0x0012a00801007387 */ /* 0x0003e80000100a00 */
[----:B------:R4:W-:Y:S01]  /*22840*/  STL.64 [R1+0x1260], R10 ;  /* 0x0012600a01007387 */ /* 0x0009e20000100a00 */
[----:B-1----:R-:W-:-:S04]  /*22850*/  IMAD.WIDE R8, R233, 0x4, R6 ;  /* 0x00000004e9087825 */ /* 0x002fc800078e0206 */
[--C-:B----4-:R-:W-:Y:S01]  /*22860*/  IMAD.WIDE R10, R238, 0x4, R6.reuse ;  /* 0x00000004ee0a7825 */ /* 0x110fe200078e0206 */
[----:B------:R1:W-:Y:S04]  /*22870*/  STL.64 [R1+0x1220], R8 ;  /* 0x0012200801007387 */ /* 0x0003e80000100a00 */
[----:B------:R4:W-:Y:S01]  /*22880*/  STL.64 [R1+0x11e0], R10 ;  /* 0x0011e00a01007387 */ /* 0x0009e20000100a00 */
[----:B-1----:R-:W-:-:S04]  /*22890*/  IMAD.WIDE R8, R239, 0x4, R6 ;  /* 0x00000004ef087825 */ /* 0x002fc800078e0206 */
[--C-:B----4-:R-:W-:Y:S01]  /*228a0*/  IMAD.WIDE R10, R234, 0x4, R6.reuse ;  /* 0x00000004ea0a7825 */ /* 0x110fe200078e0206 */
[----:B------:R1:W-:Y:S04]  /*228b0*/  STL.64 [R1+0x11a8], R8 ;  /* 0x0011a80801007387 */ /* 0x0003e80000100a00 */
[----:B-1----:R-:W4:Y:S04]  /*228c0*/  LDL.LU R8, [R1+0x2cd8] ;  /* 0x002cd80001087983 */ /* 0x002f280000300800 */
[----:B------:R1:W-:Y:S02]  /*228d0*/  STL.64 [R1+0x1168], R10 ;  /* 0x0011680a01007387 */ /* 0x0003e40000100a00 */
[----:B-1----:R-:W-:-:S05]  /*228e0*/  IMAD.WIDE R10, R235, 0x4, R6 ;  /* 0x00000004eb0a7825 */ /* 0x002fca00078e0206 */
        /* <DEDUP_REMOVED lines=36> */
[----:B------:R1:W-:Y:S04]  /*22b30*/  STL.64 [R1+0xd88], R10 ;  /* 0x000d880a01007387 */ /* 0x0003e80000100a00 */
[----:B------:R-:W4:Y:S01]  /*22b40*/  LDL.LU R9, [R1+0x2d80] ;  /* 0x002d800001097983 */ /* 0x000f220000300800 */
[----:B-1----:R-:W-:-:S05]  /*22b50*/  IMAD.WIDE R10, R216, 0x4, R6 ;  /* 0x00000004d80a7825 */ /* 0x002fca00078e0206 */
[----:B------:R2:W-:Y:S02]  /*22b60*/  STL.64 [R1+0xd80], R10 ;  /* 0x000d800a01007387 */ /* 0x0005e40000100a00 */
[----:B--2---:R-:W-:-:S04]  /*22b70*/  IMAD.WIDE R10, R12, 0x4, R6 ;  /* 0x000000040c0a7825 */ /* 0x004fc800078e0206 */
[--C-:B---3--:R-:W-:Y:S01]  /*22b80*/  IMAD.WIDE R12, R13, 0x4, R6.reuse ;  /* 0x000000040d0c7825 */ /* 0x108fe200078e0206 */
[----:B------:R1:W-:Y:S04]  /*22b90*/  STL.64 [R1+0x1418], R10 ;  /* 0x0014180a01007387 */ /* 0x0003e80000100a00 */
[----:B-1----:R-:W2:Y:S04]  /*22ba0*/  LDL.LU.64 R10, [R1+0x58e8] ;  /* 0x0058e800010a7983 */ /* 0x002ea80000300a00 */
[----:B------:R1:W-:Y:S04]  /*22bb0*/  STL.64 [R1+0x13d8], R12 ;  /* 0x0013d80c01007387 */ /* 0x0003e80000100a00 */
[----:B-1----:R-:W3:Y:S01]  /*22bc0*/  LDL.LU.64 R12, [R1+0x58e0] ;  /* 0x0058e000010c7983 */ /* 0x002ee20000300a00 */
[----:B------:R-:W-:-:S05]  /*22bd0*/  IMAD.WIDE R240, R241, 0x4, R6 ;  /* 0x00000004f1f07825 */ /* 0x000fca00078e0206 */
[----:B------:R3:W-:Y:S02]  /*22be0*/  STL.64 [R1+0x1398], R240 ;  /* 0x001398f001007387 */ /* 0x0007e40000100a00 */
[----:B---3--:R-:W-:-:S05]  /*22bf0*/  IMAD.WIDE R240, R12, 0x4, R6 ;  /* 0x000000040cf07825 */ /* 0x008fca00078e0206 */
[----:B------:R1:W-:Y:S02]  /*22c00*/  STL.64 [R1+0x1358], R240 ;  /* 0x001358f001007387 */ /* 0x0003e40000100a00 */
[----:B-1----:R-:W-:-:S05]  /*22c10*/  IMAD.WIDE R240, R13, 0x4, R6 ;  /* 0x000000040df07825 */ /* 0x002fca00078e0206 */
[----:B------:R1:W-:Y:S04]  /*22c20*/  STL.64 [R1+0x1318], R240 ;  /* 0x001318f001007387 */ /* 0x0003e80000100a00 */
[----:B-1----:R-:W3:Y:S04]  /*22c30*/  LDL.LU.64 R240, [R1+0x58d8] ;  /* 0x0058d80001f07983 */ /* 0x002ee80000300a00 */
[----:B------:R-:W-:Y:S04]  /*22c40*/  STL [R1+0x58b8], R13 ;  /* 0x0058b80d01007387 */ /* 0x000fe80000100800 */
[----:B------:R3:W-:Y:S02]  /*22c50*/  STL [R1+0x58bc], R12 ;  /* 0x0058bc0c01007387 */ /* 0x0007e40000100800 */
[----:B---3--:R-:W-:-:S05]  /*22c60*/  IMAD.WIDE R12, R240, 0x4, R6 ;  /* 0x00000004f00c7825 */ /* 0x008fca00078e0206 */
[----:B------:R1:W-:Y:S04]  /*22c70*/  STL.64 [R1+0x12d8], R12 ;  /* 0x0012d80c01007387 */ /* 0x0003e80000100a00 */
[----:B------:R2:W-:Y:S01]  /*22c80*/  STL.64 [R1+0x58c0], R240 ;  /* 0x0058c0f001007387 */ /* 0x0005e20000100a00 */
[----:B-1----:R-:W-:-:S04]  /*22c90*/  IMAD.WIDE R12, R241, 0x4, R6 ;  /* 0x00000004f10c7825 */ /* 0x002fc800078e0206 */
[--C-:B--2---:R-:W-:Y:S01]  /*22ca0*/  IMAD.WIDE R240, R10, 0x4, R6.reuse ;  /* 0x000000040af07825 */ /* 0x104fe200078e0206 */
[----:B------:R1:W-:Y:S04]  /*22cb0*/  STL.64 [R1+0x1298], R12 ;  /* 0x0012980c01007387 */ /* 0x0003e80000100a00 */
[----:B------:R-:W2:Y:S01]  /*22cc0*/  LDL.LU R10, [R1+0x58d4] ;  /* 0x0058d400010a7983 */ /* 0x000ea20000300800 */
[----:B-1----:R-:W-:-:S03]  /*22cd0*/  IMAD.WIDE R12, R11, 0x4, R6 ;  /* 0x000000040b0c7825 */ /* 0x002fc600078e0206 */
[----:B------:R-:W2:Y:S04]  /*22ce0*/  LDL.LU R11, [R1+0x58d0] ;  /* 0x0058d000010b7983 */ /* 0x000ea80000300800 */
[----:B------:R4:W-:Y:S04]  /*22cf0*/  STL.64 [R1+0x1258], R240 ;  /* 0x001258f001007387 */ /* 0x0009e80000100a00 */
[----:B------:R1:W-:Y:S01]  /*22d00*/  STL.64 [R1+0x1218], R12 ;  /* 0x0012180c01007387 */ /* 0x0003e20000100a00 */
[----:B----4-:R-:W-:-:S04]  /*22d10*/  IMAD.WIDE R240, R8, 0x4, R6 ;  /* 0x0000000408f07825 */ /* 0x010fc800078e0206 */
[--C-:B-1----:R-:W-:Y:S01]  /*22d20*/  IMAD.WIDE R12, R214, 0x4, R6.reuse ;  /* 0x00000004d60c7825 */ /* 0x102fe200078e0206 */
[----:B------:R1:W-:Y:S04]  /*22d30*/  STL.64 [R1+0x11d8], R240 ;  /* 0x0011d8f001007387 */ /* 0x0003e80000100a00 */
[----:B------:R-:W-:Y:S04]  /*22d40*/  STL.64 [R1+0x58c8], R214 ;  /* 0x0058c8d601007387 */ /* 0x000fe80000100a00 */
[----:B------:R3:W-:Y:S01]  /*22d50*/  STL.64 [R1+0x11a0], R12 ;  /* 0x0011a00c01007387 */ /* 0x0007e20000100a00 */
[----:B-1----:R-:W-:-:S05]  /*22d60*/  IMAD.WIDE R240, R215, 0x4, R6 ;  /* 0x00000004d7f07825 */ /* 0x002fca00078e0206 */
[----:B------:R1:W-:Y:S01]  /*22d70*/  STL.64 [R1+0x1160], R240 ;  /* 0x001160f001007387 */ /* 0x0003e20000100a00 */
[----:B---3--:R-:W-:-:S04]  /*22d80*/  IMAD.WIDE R12, R212, 0x4, R6 ;  /* 0x00000004d40c7825 */ /* 0x008fc800078e0206 */
[--C-:B------:R-:W-:Y:S01]  /*22d90*/  IMAD.WIDE R214, R210, 0x4, R6.reuse ;  /* 0x00000004d2d67825 */ /* 0x100fe200078e0206 */
[----:B------:R3:W-:Y:S03]  /*22da0*/  STL.64 [R1+0x1120], R12 ;  /* 0x0011200c01007387 */ /* 0x0007e60000100a00 */
[----:B-1----:R-:W-:-:S05]  /*22db0*/  IMAD.WIDE R240, R213, 0x4, R6 ;  /* 0x00000004d5f07825 */ /* 0x002fca00078e0206 */
[----:B------:R1:W-:Y:S01]  /*22dc0*/  STL.64 [R1+0x10e0], R240 ;  /* 0x0010e0f001007387 */ /* 0x0003e20000100a00 */
[----:B---3--:R-:W-:-:S03]  /*22dd0*/  IMAD.WIDE R12, R211, 0x4, R6 ;  /* 0x00000004d30c7825 */ /* 0x008fc600078e0206 */
[----:B------:R3:W-:Y:S04]  /*22de0*/  STL.64 [R1+0x10a0], R214 ;  /* 0x0010a0d601007387 */ /* 0x0007e80000100a00 */
[----:B------:R4:W-:Y:S01]  /*22df0*/  STL.64 [R1+0x1060], R12 ;  /* 0x0010600c01007387 */ /* 0x0009e20000100a00 */
[----:B-1----:R-:W-:-:S04]  /*22e00*/  IMAD.WIDE R240, R208, 0x4, R6 ;  /* 0x00000004d0f07825 */ /* 0x002fc800078e0206 */
[--C-:B---3--:R-:W-:Y:S01]  /*22e10*/  IMAD.WIDE R214, R209, 0x4, R6.reuse ;  /* 0x00000004d1d67825 */ /* 0x108fe200078e0206 */
[----:B------:R1:W-:Y:S03]  /*22e20*/  STL.64 [R1+0x1020], R240 ;  /* 0x001020f001007387 */ /* 0x0003e60000100a00 */
[--C-:B----4-:R-:W-:Y:S01]  /*22e30*/  IMAD.WIDE R12, R206, 0x4, R6.reuse ;  /* 0x00000004ce0c7825 */ /* 0x110fe200078e0206 */
        /* <DEDUP_REMOVED lines=349> */
[----:B------:R3:W-:Y:S01]  /*24410*/  STL.64 [R1+0xd50], R12 ;  /* 0x000d500c01007387 */ /* 0x0007e20000100a00 */
[----:B-1----:R-:W-:-:S03]  /*24420*/  IMAD.WIDE R240, R66, 0x4, R6 ;  /* 0x0000000442f07825 */ /* 0x002fc600078e0206 */
[----:B---3--:R-:W3:Y:S04]  /*24430*/  LDL R12, [R1+0x2cb0] ;  /* 0x002cb000010c7983 */ /* 0x008ee80000100800 */
[----:B------:R1:W-:Y:S04]  /*24440*/  STL.64 [R1+0xd48], R240 ;  /* 0x000d48f001007387 */ /* 0x0003e80000100a00 */
[----:B------:R-:W4:Y:S01]  /*24450*/  LDL R13, [R1+0x2cac] ;  /* 0x002cac00010d7983 */ /* 0x000f220000100800 */
[----:B------:R-:W-:-:S05]  /*24460*/  IMAD.WIDE R214, R64, 0x4, R6 ;  /* 0x0000000440d67825 */ /* 0x000fca00078e0206 */
[----:B------:R2:W-:Y:S01]  /*24470*/  STL.64 [R1+0xd38], R214 ;  /* 0x000d38d601007387 */ /* 0x0005e20000100a00 */
[----:B-1----:R-:W-:-:S04]  /*24480*/  IMAD.WIDE R240, R60, 0x4, R6 ;  /* 0x000000043cf07825 */ /* 0x002fc800078e0206 */
[----:B--2---:R-:W-:-:S05]  /*24490*/  IMAD.WIDE R214, R62, 0x4, R6 ;  /* 0x000000043ed67825 */ /* 0x004fca00078e0206 */
[----:B------:R1:W-:Y:S04]  /*244a0*/  STL.64 [R1+0xd30], R214 ;  /* 0x000d30d601007387 */ /* 0x0003e80000100a00 */
[----:B------:R2:W-:Y:S01]  /*244b0*/  STL.64 [R1+0xd28], R240 ;  /* 0x000d28f001007387 */ /* 0x0005e20000100a00 */
[----:B-1----:R-:W-:-:S04]  /*244c0*/  IMAD.WIDE R214, R58, 0x4, R6 ;  /* 0x000000043ad67825 */ /* 0x002fc800078e0206 */
[--C-:B--2---:R-:W-:Y:S01]  /*244d0*/  IMAD.WIDE R240, R56, 0x4, R6.reuse ;  /* 0x0000000438f07825 */ /* 0x104fe200078e0206 */
        /* <DEDUP_REMOVED lines=49> */
[----:B------:R-:W-:Y:S01]  /*247f0*/  STL.64 [R1+0xc38], R240 ;  /* 0x000c38f001007387 */ /* 0x000fe20000100a00 */
[----:B-1----:R-:W-:-:S05]  /*24800*/  IMAD.WIDE R214, R246, 0x4, R6 ;  /* 0x00000004f6d67825 */ /* 0x002fca00078e0206 */
[----:B------:R1:W-:Y:S02]  /*24810*/  STL.64 [R1+0x438], R214 ;  /* 0x000438d601007387 */ /* 0x0003e40000100a00 */
[----:B-1----:R-:W-:-:S04]  /*24820*/  IMAD.WIDE R214, R244, 0x4, R10 ;  /* 0x00000004f4d67825 */ /* 0x002fc800078e020a */
[----:B---3--:R-:W-:-:S04]  /*24830*/  IMAD.WIDE R240, R12, 0x4, R10 ;  /* 0x000000040cf07825 */ /* 0x008fc800078e020a */
[--C-:B----4-:R-:W-:Y:S01]  /*24840*/  IMAD.WIDE R6, R13, 0x4, R10.reuse ;  /* 0x000000040d067825 */ /* 0x110fe200078e020a */
[----:B------:R1:W-:Y:S04]  /*24850*/  STL.64 [R1+0xb78], R240 ;  /* 0x000b78f001007387 */ /* 0x0003e80000100a00 */
[----:B------:R2:W-:Y:S01]  /*24860*/  STL.64 [R1+0xb70], R6 ;  /* 0x000b700601007387 */ /* 0x0005e20000100a00 */
[----:B------:R-:W-:-:S03]  /*24870*/  IMAD.WIDE R12, R245, 0x4, R10 ;  /* 0x00000004f50c7825 */ /* 0x000fc600078e020a */
[----:B------:R-:W-:Y:S04]  /*24880*/  STL.64 [R1+0xb80], R214 ;  /* 0x000b80d601007387 */ /* 0x000fe80000100a00 */
[----:B-1----:R-:W3:Y:S01]  /*24890*/  LDL R241, [R1+0x2cc4] ;  /* 0x002cc40001f17983 */ /* 0x002ee20000100800 */
[----:B--2---:R-:W-:-:S03]  /*248a0*/  IMAD.WIDE R6, R236, 0x4, R10 ;  /* 0x00000004ec067825 */ /* 0x004fc600078e020a */
[----:B------:R1:W-:Y:S04]  /*248b0*/  STL.64 [R1+0xac0], R12 ;  /* 0x000ac00c01007387 */ /* 0x0003e80000100a00 */
[----:B-1----:R-:W2:Y:S04]  /*248c0*/  LDL R12, [R1+0x2cc0] ;  /* 0x002cc000010c7983 */ /* 0x002ea80000100800 */
[----:B------:R1:W-:Y:S04]  /*248d0*/  STL.64 [R1+0xa80], R6 ;  /* 0x000a800601007387 */ /* 0x0003e80000100a00 */
[----:B------:R-:W4:Y:S01]  /*248e0*/  LDL R13, [R1+0x2cbc] ;  /* 0x002cbc00010d7983 */ /* 0x000f220000100800 */
[----:B------:R-:W-:-:S04]  /*248f0*/  IMAD.WIDE R214, R232, 0x4, R10 ;  /* 0x00000004e8d67825 */ /* 0x000fc800078e020a */
[----:B-1----:R-:W-:-:S05]  /*24900*/  IMAD.WIDE R6, R237, 0x4, R10 ;  /* 0x00000004ed067825 */ /* 0x002fca00078e020a */
[----:B------:R1:W-:Y:S04]  /*24910*/  STL.64 [R1+0xa40], R6 ;  /* 0x000a400601007387 */ /* 0x0003e80000100a00 */
[----:B------:R1:W-:Y:S02]  /*24920*/  STL.64 [R1+0xa00], R214 ;  /* 0x000a00d601007387 */ /* 0x0003e40000100a00 */
[----:B-1----:R-:W-:-:S04]  /*24930*/  IMAD.WIDE R6, R233, 0x4, R10 ;  /* 0x00000004e9067825 */ /* 0x002fc800078e020a */
[--C-:B------:R-:W-:Y:S01]  /*24940*/  IMAD.WIDE R214, R238, 0x4, R10.reuse ;  /* 0x00000004eed67825 */ /* 0x100fe200078e020a */
[----:B------:R1:W-:Y:S04]  /*24950*/  STL.64 [R1+0x9c0], R6 ;  /* 0x0009c00601007387 */ /* 0x0003e80000100a00 */
[----:B-1----:R-:W4:Y:S04]  /*24960*/  LDL.LU R6, [R1+0x2cd0] ;  /* 0x002cd00001067983 */ /* 0x002f280000300800 */
[----:B------:R-:W4:Y:S04]  /*24970*/  LDL.LU R7, [R1+0x2cd4] ;  /* 0x002cd40001077983 */ /* 0x000f280000300800 */
        /* <DEDUP_REMOVED lines=40> */
[----:B------:R1:W-:Y:S01]  /*24c00*/  STL.64 [R1+0x598], R214 ;  /* 0x000598d601007387 */ /* 0x0003e20000100a00 */
[----:B---3--:R-:W-:-:S04]  /*24c10*/  IMAD.WIDE R240, R241, 0x4, R10 ;  /* 0x00000004f1f07825 */ /* 0x008fc800078e020a */
[----:B-1----:R-:W-:-:S05]  /*24c20*/  IMAD.WIDE R214, R14, 0x4, R10 ;  /* 0x000000040ed67825 */ /* 0x002fca00078e020a */
[----:B------:R1:W-:Y:S02]  /*24c30*/  STL.64 [R1+0x590], R214 ;  /* 0x000590d601007387 */ /* 0x0003e40000100a00 */
[----:B-1----:R-:W-:-:S05]  /*24c40*/  IMAD.WIDE R214, R216, 0x4, R10 ;  /* 0x00000004d8d67825 */ /* 0x002fca00078e020a */
[----:B------:R1:W-:Y:S04]  /*24c50*/  STL.64 [R1+0x580], R214 ;  /* 0x000580d601007387 */ /* 0x0003e80000100a00 */
[----:B-1----:R-:W3:Y:S04]  /*24c60*/  LDL.LU.64 R214, [R1+0x58c8] ;  /* 0x0058c80001d67983 */ /* 0x002ee80000300a00 */
[----:B------:R2:W-:Y:S02]  /*24c70*/  STL.64 [R1+0xbf0], R240 ;  /* 0x000bf0f001007387 */ /* 0x0005e40000100a00 */
[----:B--2---:R-:W-:-:S04]  /*24c80*/  IMAD.WIDE R240, R12, 0x4, R10 ;  /* 0x000000040cf07825 */ /* 0x004fc800078e020a */
[--C-:B----4-:R-:W-:Y:S01]  /*24c90*/  IMAD.WIDE R12, R13, 0x4, R10.reuse ;  /* 0x000000040d0c7825 */ /* 0x110fe200078e020a */
[----:B------:R1:W-:Y:S04]  /*24ca0*/  STL.64 [R1+0xb68], R240 ;  /* 0x000b68f001007387 */ /* 0x0003e80000100a00 */
[----:B-1----:R-:W2:Y:S04]  /*24cb0*/  LDL.LU.64 R240, [R1+0x58c0] ;  /* 0x0058c00001f07983 */ /* 0x002ea80000300a00 */
[----:B------:R1:W-:Y:S04]  /*24cc0*/  STL.64 [R1+0xb30], R12 ;  /* 0x000b300c01007387 */ /* 0x0003e80000100a00 */
[----:B-1----:R-:W4:Y:S02]  /*24cd0*/  LDL.LU R12, [R1+0x58bc] ;  /* 0x0058bc00010c7983 */ /* 0x002f240000300800 */
[----:B----4-:R-:W-:-:S05]  /*24ce0*/  IMAD.WIDE R12, R12, 0x4, R10 ;  /* 0x000000040c0c7825 */ /* 0x010fca00078e020a */
[----:B------:R1:W-:Y:S04]  /*24cf0*/  STL.64 [R1+0xaf8], R12 ;  /* 0x000af80c01007387 */ /* 0x0003e80000100a00 */
[----:B-1----:R-:W4:Y:S02]  /*24d00*/  LDL.LU R13, [R1+0x58b8] ;  /* 0x0058b800010d7983 */ /* 0x002f240000300800 */
[----:B----4-:R-:W-:-:S05]  /*24d10*/  IMAD.WIDE R12, R13, 0x4, R10 ;  /* 0x000000040d0c7825 */ /* 0x010fca00078e020a */
[----:B------:R2:W-:Y:S02]  /*24d20*/  STL.64 [R1+0xab8], R12 ;  /* 0x000ab80c01007387 */ /* 0x0005e40000100a00 */
[----:B--2---:R-:W-:-:S04]  /*24d30*/  IMAD.WIDE R12, R240, 0x4, R10 ;  /* 0x00000004f00c7825 */ /* 0x004fc800078e020a */
[--C-:B------:R-:W-:Y:S01]  /*24d40*/  IMAD.WIDE R240, R241, 0x4, R10.reuse ;  /* 0x00000004f1f07825 */ /* 0x100fe200078e020a */
[----:B------:R1:W-:Y:S04]  /*24d50*/  STL.64 [R1+0xa78], R12 ;  /* 0x000a780c01007387 */ /* 0x0003e80000100a00 */
[----:B-1----:R-:W2:Y:S04]  /*24d60*/  LDL.LU.64 R12, [R1+0x58b0] ;  /* 0x0058b000010c7983 */ /* 0x002ea80000300a00 */
[----:B------:R1:W-:Y:S02]  /*24d70*/  STL.64 [R1+0xa38], R240 ;  /* 0x000a38f001007387 */ /* 0x0003e40000100a00 */
[----:B-1----:R-:W-:-:S05]  /*24d80*/  IMAD.WIDE R240, R6, 0x4, R10 ;  /* 0x0000000406f07825 */ /* 0x002fca00078e020a */
[----:B------:R1:W-:Y:S04]  /*24d90*/  STL.64 [R1+0x9f8], R240 ;  /* 0x0009f8f001007387 */ /* 0x0003e80000100a00 */
[----:B------:R4:W-:Y:S01]  /*24da0*/  STL.64 [R1+0x5898], R6 ;  /* 0x0058980601007387 */ /* 0x0009e20000100a00 */
[----:B-1----:R-:W-:-:S04]  /*24db0*/  IMAD.WIDE R240, R7, 0x4, R10 ;  /* 0x0000000407f07825 */ /* 0x002fc800078e020a */
[--C-:B----4-:R-:W-:Y:S01]  /*24dc0*/  IMAD.WIDE R6, R8, 0x4, R10.reuse ;  /* 0x0000000408067825 */ /* 0x110fe200078e020a */
[----:B------:R1:W-:Y:S04]  /*24dd0*/  STL.64 [R1+0x9b8], R240 ;  /* 0x0009b8f001007387 */ /* 0x0003e80000100a00 */
[----:B------:R4:W-:Y:S04]  /*24de0*/  STL.64 [R1+0x978], R6 ;  /* 0x0009780601007387 */ /* 0x0009e80000100a00 */
[----:B---3--:R3:W-:Y:S01]  /*24df0*/  STL.64 [R1+0x58a0], R214 ;  /* 0x0058a0d601007387 */ /* 0x0087e20000100a00 */
[----:B-1----:R-:W-:-:S04]  /*24e00*/  IMAD.WIDE R240, R214, 0x4, R10 ;  /* 0x00000004d6f07825 */ /* 0x002fc800078e020a */
[--C-:B----4-:R-:W-:Y:S01]  /*24e10*/  IMAD.WIDE R6, R215, 0x4, R10.reuse ;  /* 0x00000004d7067825 */ /* 0x110fe200078e020a */
[----:B------:R-:W-:Y:S03]  /*24e20*/  STL.64 [R1+0x940], R240 ;  /* 0x000940f001007387 */ /* 0x000fe60000100a00 */
[--C-:B---3--:R-:W-:Y:S01]  /*24e30*/  IMAD.WIDE R214, R212, 0x4, R10.reuse ;  /* 0x00000004d4d67825 */ /* 0x108fe200078e020a */
[----:B------:R1:W-:Y:S04]  /*24e40*/  STL.64 [R1+0x900], R6 ;  /* 0x0009000601007387 */ /* 0x0003e80000100a00 */
[----:B------:R3:W-:Y:S04]  /*24e50*/  STL.64 [R1+0x58a8], R212 ;  /* 0x0058a8d401007387 */ /* 0x0007e80000100a00 */
[----:B------:R4:W-:Y:S01]  /*24e60*/  STL.64 [R1+0x8c0], R214 ;  /* 0x0008c0d601007387 */ /* 0x0009e20000100a00 */
[----:B-1----:R-:W-:-:S04]  /*24e70*/  IMAD.WIDE R6, R213, 0x4, R10 ;  /* 0x00000004d5067825 */ /* 0x002fc800078e020a */
[--C-:B---3--:R-:W-:Y:S01]  /*24e80*/  IMAD.WIDE R212, R210, 0x4, R10.reuse ;  /* 0x00000004d2d47825 */ /* 0x108fe200078e020a */
[----:B------:R1:W-:Y:S03]  /*24e90*/  STL.64 [R1+0x888], R6 ;  /* 0x0008880601007387 */ /* 0x0003e60000100a00 */
[--C-:B----4-:R-:W-:Y:S01]  /*24ea0*/  IMAD.WIDE R214, R208, 0x4, R10.reuse ;  /* 0x00000004d0d67825 */ /* 0x110fe200078e020a */
[----:B------:R3:W-:Y:S03]  /*24eb0*/  STL.64 [R1+0x850], R212 ;  /* 0x000850d401007387 */ /* 0x0007e60000100a00 */
[----:B-1----:R-:W-:-:S04]  /*24ec0*/  IMAD.WIDE R6, R211, 0x4, R10 ;  /* 0x00000004d3067825 */ /* 0x002fc800078e020a */
        /* <DEDUP_REMOVED lines=351> */
[----:B------:R-:W-:Y:S01]  /*264c0*/  STL.64 [R1+0x560], R212 ;  /* 0x000560d401007387 */ /* 0x000fe20000100a00 */
[----:B-1----:R-:W-:-:S04]  /*264d0*/  IMAD.WIDE R6, R68, 0x4, R10 ;  /* 0x0000000444067825 */ /* 0x002fc800078e020a */
[--C-:B---3--:R-:W-:Y:S01]  /*264e0*/  IMAD.WIDE R214, R66, 0x4, R10.reuse ;  /* 0x0000000442d67825 */ /* 0x108fe200078e020a */
[----:B------:R1:W-:Y:S04]  /*264f0*/  STL.64 [R1+0x558], R6 ;  /* 0x0005580601007387 */ /* 0x0003e80000100a00 */
[----:B-1----:R-:W3:Y:S04]  /*26500*/  LDL.LU R6, [R1+0x2cb0] ;  /* 0x002cb00001067983 */ /* 0x002ee80000300800 */
[----:B------:R1:W-:Y:S04]  /*26510*/  STL.64 [R1+0x550], R214 ;  /* 0x000550d601007387 */ /* 0x0003e80000100a00 */
[----:B------:R-:W4:Y:S01]  /*26520*/  LDL.LU R7, [R1+0x2cac] ;  /* 0x002cac0001077983 */ /* 0x000f220000300800 */
[----:B------:R-:W-:-:S05]  /*26530*/  IMAD.WIDE R212, R64, 0x4, R10 ;  /* 0x0000000440d47825 */ /* 0x000fca00078e020a */
[----:B------:R2:W-:Y:S01]  /*26540*/  STL.64 [R1+0x540], R212 ;  /* 0x000540d401007387 */ /* 0x0005e20000100a00 */
[----:B------:R-:W-:-:S04]  /*26550*/  IMAD.WIDE R240, R60, 0x4, R10 ;  /* 0x000000043cf07825 */ /* 0x000fc800078e020a */
[----:B-1----:R-:W-:-:S04]  /*26560*/  IMAD.WIDE R214, R58, 0x4, R10 ;  /* 0x000000043ad67825 */ /* 0x002fc800078e020a */
[----:B--2---:R-:W-:-:S05]  /*26570*/  IMAD.WIDE R212, R62, 0x4, R10 ;  /* 0x000000043ed47825 */ /* 0x004fca00078e020a */
[----:B------:R1:W-:Y:S04]  /*26580*/  STL.64 [R1+0x538], R212 ;  /* 0x000538d401007387 */ /* 0x0003e80000100a00 */
[----:B------:R2:W-:Y:S04]  /*26590*/  STL.64 [R1+0x530], R240 ;  /* 0x000530f001007387 */ /* 0x0005e80000100a00 */
[----:B------:R2:W-:Y:S01]  /*265a0*/  STL.64 [R1+0x528], R214 ;  /* 0x000528d601007387 */ /* 0x0005e20000100a00 */
[----:B-1----:R-:W-:-:S04]  /*265b0*/  IMAD.WIDE R212, R56, 0x4, R10 ;  /* 0x0000000438d47825 */ /* 0x002fc800078e020a */
        /* <DEDUP_REMOVED lines=47> */
[----:B-1----:R-:W-:-:S05]  /*268b0*/  IMAD.WIDE R212, R251, 0x4, R10 ;  /* 0x00000004fbd47825 */ /* 0x002fca00078e020a */
[----:B------:R4:W-:Y:S01]  /*268c0*/  STL.64 [R1+0x440], R212 ;  /* 0x000440d401007387 */ /* 0x0009e20000100a00 */
[----:B--2---:R-:W-:-:S04]  /*268d0*/  IMAD.WIDE R240, R246, 0x4, R10 ;  /* 0x00000004f6f07825 */ /* 0x004fc800078e020a */
[----:B------:R-:W-:-:S04]  /*268e0*/  IMAD.WIDE R10, R244, 0x4, R12 ;  /* 0x00000004f40a7825 */ /* 0x000fc800078e020c */
[----:B---3--:R-:W-:-:S04]  /*268f0*/  IMAD.WIDE R214, R6, 0x4, R12 ;  /* 0x0000000406d67825 */ /* 0x008fc800078e020c */
[--C-:B----4-:R-:W-:Y:S01]  /*26900*/  IMAD.WIDE R212, R7, 0x4, R12.reuse ;  /* 0x0000000407d47825 */ /* 0x110fe200078e020c */
[----:B------:R-:W-:Y:S03]  /*26910*/  STL.64 [R1+0x3a8], R214 ;  /* 0x0003a8d601007387 */ /* 0x000fe60000100a00 */
[--C-:B------:R-:W-:Y:S01]  /*26920*/  IMAD.WIDE R6, R245, 0x4, R12.reuse ;  /* 0x00000004f5067825 */ /* 0x100fe200078e020c */
[----:B------:R1:W-:Y:S04]  /*26930*/  STL.64 [R1+0x368], R212 ;  /* 0x000368d401007387 */ /* 0x0003e80000100a00 */
[----:B------:R2:W-:Y:S04]  /*26940*/  STL.64 [R1+0x328], R10 ;  /* 0x0003280a01007387 */ /* 0x0005e80000100a00 */
[----:B------:R3:W-:Y:S01]  /*26950*/  STL.64 [R1+0x2e8], R6 ;  /* 0x0002e80601007387 */ /* 0x0007e20000100a00 */
[----:B-1----:R-:W-:-:S04]  /*26960*/  IMAD.WIDE R212, R236, 0x4, R12 ;  /* 0x00000004ecd47825 */ /* 0x002fc800078e020c */
[--C-:B--2---:R-:W-:Y:S01]  /*26970*/  IMAD.WIDE R10, R237, 0x4, R12.reuse ;  /* 0x00000004ed0a7825 */ /* 0x104fe200078e020c */
[----:B------:R-:W-:Y:S04]  /*26980*/  STL.64 [R1+0x2a8], R212 ;  /* 0x0002a8d401007387 */ /* 0x000fe80000100a00 */
[----:B------:R-:W2:Y:S01]  /*26990*/  LDL.LU R214, [R1+0x2cc4] ;  /* 0x002cc40001d67983 */ /* 0x000ea20000300800 */
[----:B---3--:R-:W-:-:S03]  /*269a0*/  IMAD.WIDE R6, R232, 0x4, R12 ;  /* 0x00000004e8067825 */ /* 0x008fc600078e020c */
[----:B------:R-:W-:Y:S04]  /*269b0*/  STL.64 [R1+0x268], R10 ;  /* 0x0002680a01007387 */ /* 0x000fe80000100a00 */
[----:B------:R-:W3:Y:S04]  /*269c0*/  LDL.LU R215, [R1+0x2cc0] ;  /* 0x002cc00001d77983 */ /* 0x000ee80000300800 */
[----:B------:R1:W-:Y:S04]  /*269d0*/  STL.64 [R1+0x228], R6 ;  /* 0x0002280601007387 */ /* 0x0003e80000100a00 */
[----:B-1----:R-:W4:Y:S04]  /*269e0*/  LDL.LU R6, [R1+0x2cbc] ;  /* 0x002cbc0001067983 */ /* 0x002f280000300800 */
[----:B------:R-:W4:Y:S01]  /*269f0*/  LDL.LU R7, [R1+0x2cb8] ;  /* 0x002cb80001077983 */ /* 0x000f220000300800 */
[----:B------:R-:W-:-:S03]  /*26a00*/  IMAD.WIDE R236, R233, 0x4, R12 ;  /* 0x00000004e9ec7825 */ /* 0x000fc600078e020c */
[----:B------:R-:W4:Y:S01]  /*26a10*/  LDL.LU R10, [R1+0x2cc8] ;  /* 0x002cc800010a7983 */ /* 0x000f220000300800 */
[----:B------:R-:W-:-:S03]  /*26a20*/  IMAD.WIDE R212, R238, 0x4, R12 ;  /* 0x00000004eed47825 */ /* 0x000fc600078e020c */
[----:B------:R-:W4:Y:S01]  /*26a30*/  LDL.LU R11, [R1+0x2ccc] ;  /* 0x002ccc00010b7983 */ /* 0x000f220000300800 */
[----:B------:R-:W-:-:S03]  /*26a40*/  IMAD.WIDE R232, R239, 0x4, R12 ;  /* 0x00000004efe87825 */ /* 0x000fc600078e020c */
[----:B------:R1:W-:Y:S04]  /*26a50*/  STL.64 [R1+0x1e8], R236 ;  /* 0x0001e8ec01007387 */ /* 0x0003e80000100a00 */
[----:B------:R1:W-:Y:S04]  /*26a60*/  STL.64 [R1+0x1a8], R212 ;  /* 0x0001a8d401007387 */ /* 0x0003e80000100a00 */
[----:B------:R1:W-:Y:S02]  /*26a70*/  STL.64 [R1+0x168], R232 ;  /* 0x000168e801007387 */ /* 0x0003e40000100a00 */
[----:B-1----:R-:W-:-:S04]  /*26a80*/  IMAD.WIDE R236, R234, 0x4, R12 ;  /* 0x00000004eaec7825 */ /* 0x002fc800078e020c */
[--C-:B------:R-:W-:Y:S01]  /*26a90*/  IMAD.WIDE R212, R235, 0x4, R12.reuse ;  /* 0x00000004ebd47825 */ /* 0x100fe200078e020c */
[----:B------:R-:W-:Y:S03]  /*26aa0*/  STL.64 [R1+0x128], R236 ;  /* 0x000128ec01007387 */ /* 0x000fe60000100a00 */
[--C-:B------:R-:W-:Y:S01]  /*26ab0*/  IMAD.WIDE R232, R230, 0x4, R12.reuse ;  /* 0x00000004e6e87825 */ /* 0x100fe200078e020c */
[----:B------:R1:W-:Y:S03]  /*26ac0*/  STL.64 [R1+0xe8], R212 ;  /* 0x0000e8d401007387 */ /* 0x0003e60000100a00 */
[--C-:B------:R-:W-:Y:S01]  /*26ad0*/  IMAD.WIDE R230, R231, 0x4, R12.reuse ;  /* 0x00000004e7e67825 */ /* 0x100fe200078e020c */
[----:B------:R-:W-:Y:S04]  /*26ae0*/  STL.64 [R1+0xa8], R232 ;  /* 0x0000a8e801007387 */ /* 0x000fe80000100a00 */
[----:B------:R-:W-:Y:S01]  /*26af0*/  STL.64 [R1+0x68], R230 ;  /* 0x000068e601007387 */ /* 0x000fe20000100a00 */
[----:B-1----:R-:W-:-:S05]  /*26b00*/  IMAD.WIDE R212, R228, 0x4, R12 ;  /* 0x00000004e4d47825 */ /* 0x002fca00078e020c */
[----:B------:R1:W-:Y:S02]  /*26b10*/  STL.64 [R1+0x30], R212 ;  /* 0x000030d401007387 */ /* 0x0003e40000100a00 */
[--C-:B-1----:R-:W-:Y:S02]  /*26b20*/  IMAD.WIDE R212, R4, 0x4, R12.reuse ;  /* 0x0000000404d47825 */ /* 0x102fe400078e020c */
[----:B------:R-:W4:Y:S04]  /*26b30*/  LDL.LU R4, [R1+0x2cb4] ;  /* 0x002cb40001047983 */ /* 0x000f280000300800 */
[----:B------:R1:W-:Y:S02]  /*26b40*/  STL.64 [R1+0x3e0], R212 ;  /* 0x0003e0d401007387 */ /* 0x0003e40000100a00 */
[----:B-1----:R-:W-:-:S05]  /*26b50*/  IMAD.WIDE R212, R5, 0x4, R12 ;  /* 0x0000000405d47825 */ /* 0x002fca00078e020c */
[----:B------:R1:W-:Y:S02]  /*26b60*/  STL.64 [R1+0x3e8], R212 ;  /* 0x0003e8d401007387 */ /* 0x0003e40000100a00 */
[----:B-1----:R-:W-:-:S05]  /*26b70*/  IMAD.WIDE R212, R14, 0x4, R12 ;  /* 0x000000040ed47825 */ /* 0x002fca00078e020c */
[----:B------:R2:W-:Y:S02]  /*26b80*/  STL.64 [R1+0x3f8], R212 ;  /* 0x0003f8d401007387 */ /* 0x0005e40000100a00 */
[----:B--2---:R-:W-:-:S05]  /*26b90*/  IMAD.WIDE R212, R214, 0x4, R12 ;  /* 0x00000004d6d47825 */ /* 0x004fca00078e020c */
[----:B------:R1:W-:Y:S01]  /*26ba0*/  STL.64 [R1+0x3f0], R212 ;  /* 0x0003f0d401007387 */ /* 0x0003e20000100a00 */
[----:B---3--:R-:W-:-:S03]  /*26bb0*/  IMAD.WIDE R214, R215, 0x4, R12 ;  /* 0x00000004d7d67825 */ /* 0x008fc600078e020c */
[----:B-1----:R-:W2:Y:S04]  /*26bc0*/  LDL.LU.64 R212, [R1+0x58a8] ;  /* 0x0058a80001d47983 */ /* 0x002ea80000300a00 */
[----:B------:R4:W-:Y:S02]  /*26bd0*/  STL.64 [R1+0x3a0], R214 ;  /* 0x0003a0d601007387 */ /* 0x0009e40000100a00 */
[----:B----4-:R-:W-:-:S04]  /*26be0*/  IMAD.WIDE R214, R6, 0x4, R12 ;  /* 0x0000000406d67825 */ /* 0x010fc800078e020c */
[--C-:B------:R-:W-:Y:S01]  /*26bf0*/  IMAD.WIDE R6, R7, 0x4, R12.reuse ;  /* 0x0000000407067825 */ /* 0x100fe200078e020c */
[----:B------:R1:W-:Y:S04]  /*26c00*/  STL.64 [R1+0x360], R214 ;  /* 0x000360d601007387 */ /* 0x0003e80000100a00 */
[----:B-1----:R-:W3:Y:S04]  /*26c10*/  LDL.LU.64 R214, [R1+0x58a0] ;  /* 0x0058a00001d67983 */ /* 0x002ee80000300a00 */
[----:B------:R1:W-:Y:S04]  /*26c20*/  STL.64 [R1+0x320], R6 ;  /* 0x0003200601007387 */ /* 0x0003e80000100a00 */
[----:B-1----:R-:W4:Y:S01]  /*26c30*/  LDL.LU.64 R6, [R1+0x5898] ;  /* 0x0058980001067983 */ /* 0x002f220000300a00 */
[----:B------:R-:W-:-:S05]  /*26c40*/  IMAD.WIDE R4, R4, 0x4, R12 ;  /* 0x0000000404047825 */ /* 0x000fca00078e020c */
[----:B------:R1:W-:Y:S02]  /*26c50*/  STL.64 [R1+0x2e0], R4 ;  /* 0x0002e00401007387 */ /* 0x0003e40000100a00 */
[----:B-1----:R-:W-:-:S04]  /*26c60*/  IMAD.WIDE R4, R10, 0x4, R12 ;  /* 0x000000040a047825 */ /* 0x002fc800078e020c */
[--C-:B------:R-:W-:Y:S01]  /*26c70*/  IMAD.WIDE R10, R11, 0x4, R12.reuse ;  /* 0x000000040b0a7825 */ /* 0x100fe200078e020c */
[----:B------:R4:W-:Y:S04]  /*26c80*/  STL.64 [R1+0x2a0], R4 ;  /* 0x0002a00401007387 */ /* 0x0009e80000100a00 */
[----:B------:R1:W-:Y:S01]  /*26c90*/  STL.64 [R1+0x260], R10 ;  /* 0x0002600a01007387 */ /* 0x0003e20000100a00 */
[----:B----4-:R-:W-:-:S04]  /*26ca0*/  IMAD.WIDE R4, R6, 0x4, R12 ;  /* 0x0000000406047825 */ /* 0x010fc800078e020c */
[--C-:B-1----:R-:W-:Y:S01]  /*26cb0*/  IMAD.WIDE R10, R7, 0x4, R12.reuse ;  /* 0x00000004070a7825 */ /* 0x102fe200078e020c */
[----:B------:R3:W-:Y:S03]  /*26cc0*/  STL.64 [R1+0x220], R4 ;  /* 0x0002200401007387 */ /* 0x0007e60000100a00 */
[--C-:B------:R-:W-:Y:S01]  /*26cd0*/  IMAD.WIDE R6, R8, 0x4, R12.reuse ;  /* 0x0000000408067825 */ /* 0x100fe200078e020c */
[----:B------:R1:W-:Y:S04]  /*26ce0*/  STL.64 [R1+0x1e0], R10 ;  /* 0x0001e00a01007387 */ /* 0x0003e80000100a00 */
[----:B------:R2:W-:Y:S01]  /*26cf0*/  STL.64 [R1+0x1a0], R6 ;  /* 0x0001a00601007387 */ /* 0x0005e20000100a00 */
[----:B---3--:R-:W-:-:S04]  /*26d00*/  IMAD.WIDE R4, R214, 0x4, R12 ;  /* 0x00000004d6047825 */ /* 0x008fc800078e020c */
        /* <DEDUP_REMOVED lines=16> */
[----:B------:R-:W-:Y:S01]  /*26e10*/  STL.64 [R1+0x420], R6 ;  /* 0x0004200601007387 */ /* 0x000fe20000100a00 */
[----:B-1----:R-:W-:-:S05]  /*26e20*/  IMAD.WIDE R4, R207, 0x4, R12 ;  /* 0x00000004cf047825 */ /* 0x002fca00078e020c */
[----:B------:R1:W-:Y:S02]  /*26e30*/  STL.64 [R1+0x428], R4 ;  /* 0x0004280401007387 */ /* 0x0003e40000100a00 */
[--C-:B-1----:R-:W-:Y:S02]  /*26e40*/  IMAD.WIDE R4, R247, 0x4, R12.reuse ;  /* 0x00000004f7047825 */ /* 0x102fe400078e020c */
[----:B------:R-:W2:Y:S02]  /*26e50*/  LDL.LU R247, [R1+0x5890] ;  /* 0x0058900001f77983 */ /* 0x000ea40000300800 */
[----:B------:R-:W-:-:S05]  /*26e60*/  IMAD.WIDE R6, R9, 0x4, R12 ;  /* 0x0000000409067825 */ /* 0x000fca00078e020c */
[----:B------:R1:W-:Y:S01]  /*26e70*/  STL.64 [R1+0x430], R6 ;  /* 0x0004300601007387 */ /* 0x0003e20000100a00 */
[----:B------:R-:W-:-:S04]  /*26e80*/  IMAD.WIDE R8, R180, 0x4, R12 ;  /* 0x00000004b4087825 */ /* 0x000fc800078e020c */
[--C-:B-1----:R-:W-:Y:S02]  /*26e90*/  IMAD.WIDE R6, R0, 0x4, R12.reuse ;  /* 0x0000000400067825 */ /* 0x102fe400078e020c */
[----:B------:R-:W3:Y:S04]  /*26ea0*/  LDL.LU R0, [R1+0x588c] ;  /* 0x00588c0001007983 */ /* 0x000ee80000300800 */
[----:B------:R1:W-:Y:S04]  /*26eb0*/  STL.64 [R1+0x3d8], R4 ;  /* 0x0003d80401007387 */ /* 0x0003e80000100a00 */
[----:B------:R4:W-:Y:S01]  /*26ec0*/  STL.64 [R1+0x3d0], R6 ;  /* 0x0003d00601007387 */ /* 0x0009e20000100a00 */
[----:B-1----:R-:W-:-:S04]  /*26ed0*/  IMAD.WIDE R4, R248, 0x4, R12 ;  /* 0x00000004f8047825 */ /* 0x002fc800078e020c */
[--C-:B----4-:R-:W-:Y:S01]  /*26ee0*/  IMAD.WIDE R6, R181, 0x4, R12.reuse ;  /* 0x00000004b5067825 */ /* 0x110fe200078e020c */
[----:B------:R1:W-:Y:S04]  /*26ef0*/  STL.64 [R1+0x3c8], R4 ;  /* 0x0003c80401007387 */ /* 0x0003e80000100a00 */
[----:B------:R4:W-:Y:S04]  /*26f00*/  STL.64 [R1+0x3c0], R8 ;  /* 0x0003c00801007387 */ /* 0x0009e80000100a00 */
[----:B------:R4:W-:Y:S01]  /*26f10*/  STL.64 [R1+0x3b8], R6 ;  /* 0x0003b80601007387 */ /* 0x0009e20000100a00 */
[----:B-1----:R-:W-:-:S04]  /*26f20*/  IMAD.WIDE R4, R178, 0x4, R12 ;  /* 0x00000004b2047825 */ /* 0x002fc800078e020c */
[--C-:B----4-:R-:W-:Y:S01]  /*26f30*/  IMAD.WIDE R8, R179, 0x4, R12.reuse ;  /* 0x00000004b3087825 */ /* 0x110fe200078e020c */
[----:B------:R1:W-:Y:S03]  /*26f40*/  STL.64 [R1+0x3b0], R4 ;  /* 0x0003b00401007387 */ /* 0x0003e60000100a00 */
[--C-:B------:R-:W-:Y:S01]  /*26f50*/  IMAD.WIDE R6, R176, 0x4, R12.reuse ;  /* 0x00000004b0067825 */ /* 0x100fe200078e020c */
        /* <DEDUP_REMOVED lines=162> */
[----:B------:R2:W-:Y:S01]  /*27980*/  STL.64 [R1+0x48], R8 ;  /* 0x0000480801007387 */ /* 0x0005e20000100a00 */
[----:B------:R-:W4:Y:S02]  /*27990*/  S2R R248, SR_TID.X ;  /* 0x0000000000f87919 */ /* 0x000f240000002100 */
[--C-:B-1----:R-:W-:Y:S01]  /*279a0*/  IMAD.WIDE R4, R142, 0x4, R12.reuse ;  /* 0x000000048e047825 */ /* 0x102fe200078e020c */
[----:B------:R1:W-:Y:S03]  /*279b0*/  STL.64 [R1+0x40], R6 ;  /* 0x0000400601007387 */ /* 0x0003e60000100a00 */
[--C-:B--2---:R-:W-:Y:S01]  /*279c0*/  IMAD.WIDE R8, R194, 0x4, R12.reuse ;  /* 0x00000004c2087825 */ /* 0x104fe200078e020c */
[----:B------:R2:W-:Y:S04]  /*279d0*/  STL.64 [R1+0x38], R4 ;  /* 0x0000380401007387 */ /* 0x0005e80000100a00 */
[----:B------:R3:W-:Y:S01]  /*279e0*/  STL.64 [R1+0x28], R8 ;  /* 0x0000280801007387 */ /* 0x0007e20000100a00 */
[----:B-1----:R-:W-:-:S04]  /*279f0*/  IMAD.WIDE R6, R195, 0x4, R12 ;  /* 0x00000004c3067825 */ /* 0x002fc800078e020c */
[--C-:B--2---:R-:W-:Y:S01]  /*27a00*/  IMAD.WIDE R4, R192, 0x4, R12.reuse ;  /* 0x00000004c0047825 */ /* 0x104fe200078e020c */
[----:B------:R-:W-:Y:S03]  /*27a10*/  STL.64 [R1+0x20], R6 ;  /* 0x0000200601007387 */ /* 0x000fe60000100a00 */
[--C-:B---3--:R-:W-:Y:S01]  /*27a20*/  IMAD.WIDE R8, R193, 0x4, R12.reuse ;  /* 0x00000004c1087825 */ /* 0x108fe200078e020c */
[----:B------:R-:W-:Y:S04]  /*27a30*/  STL.64 [R1+0x18], R4 ;  /* 0x0000180401007387 */ /* 0x000fe80000100a00 */
[----:B------:R1:W-:Y:S02]  /*27a40*/  STL.64 [R1+0x10], R8 ;  /* 0x0000100801007387 */ /* 0x0003e40000100a00 */
[----:B-1----:R-:W-:-:S02]  /*27a50*/  IMAD.WIDE R8, R250, 0x4, R12 ;  /* 0x00000004fa087825 */ /* 0x002fc400078e020c */
[----:B------:R-:W1:Y:S02]  /*27a60*/  LDC R250, c[0x0][0x230] ;  /* 0x00008c00fffa7b82 */ /* 0x000e640000000800 */
[----:B------:R-:W-:Y:S01]  /*27a70*/  IMAD.WIDE R10, R249, 0x4, R12 ;  /* 0x00000004f90a7825 */ /* 0x000fe200078e020c */
[----:B----4-:R-:W-:Y:S02]  /*27a80*/  LOP3.LUT R249, R248, 0x1f, RZ, 0xc0, !PT ;  /* 0x0000001ff8f97812 */ /* 0x010fe400078ec0ff */
[----:B------:R-:W-:Y:S02]  /*27a90*/  PLOP3.LUT P4, PT, PT, PT, UP0, 0x80, 0x0 ;  /* 0x000000000000781c */ /* 0x000fe40003f8f008 */
[----:B------:R-:W-:Y:S01]  /*27aa0*/  LOP3.LUT R248, R249, 0x20, RZ, 0xfc, !PT ;  /* 0x00000020f9f87812 */ /* 0x000fe200078efcff */
[----:B-1----:R-:W-:-:S05]  /*27ab0*/  VIADD R250, R250, 0xffffff80 ;  /* 0xffffff80fafa7836 */ /* 0x002fca0000000000 */
[----:B------:R-:W-:Y:S02]  /*27ac0*/  ISETP.GE.AND P6, PT, R248, R250, PT ;  /* 0x000000faf800720c */ /* 0x000fe40003fc6270 */
[----:B------:R-:W-:Y:S02]  /*27ad0*/  SEL R248, R247, RZ, P4 ;  /* 0x000000fff7f87207 */ /* 0x000fe40002000000 */
[----:B------:R-:W1:Y:S01]  /*27ae0*/  S2R R247, SR_TID.X ;  /* 0x0000000000f77919 */ /* 0x000e620000002100 */
[----:B------:R-:W-:-:S04]  /*27af0*/  IMAD.WIDE R6, R190, 0x4, R12 ;  /* 0x00000004be067825 */ /* 0x000fc800078e020c */
[--C-:B------:R-:W-:Y:S01]  /*27b00*/  IMAD.WIDE R4, R191, 0x4, R12.reuse ;  /* 0x00000004bf047825 */ /* 0x100fe200078e020c */
[----:B------:R2:W-:Y:S03]  /*27b10*/  STL.64 [R1+0x8], R6 ;  /* 0x0000080601007387 */ /* 0x0005e60000100a00 */
[--C-:B------:R-:W-:Y:S01]  /*27b20*/  IMAD.WIDE R162, R140, 0x4, R12.reuse ;  /* 0x000000048ca27825 */ /* 0x100fe200078e020c */
[----:B------:R3:W-:Y:S03]  /*27b30*/  STL.64 [R1], R4 ;  /* 0x0000000401007387 */ /* 0x0007e60000100a00 */
[----:B------:R-:W-:-:S04]  /*27b40*/  IMAD.WIDE R160, R141, 0x4, R12 ;  /* 0x000000048da07825 */ /* 0x000fc800078e020c */
[----:B------:R-:W-:-:S04]  /*27b50*/  IMAD.WIDE R158, R138, 0x4, R12 ;  /* 0x000000048a9e7825 */ /* 0x000fc800078e020c */
[----:B------:R-:W-:-:S04]  /*27b60*/  IMAD.WIDE R156, R139, 0x4, R12 ;  /* 0x000000048b9c7825 */ /* 0x000fc800078e020c */
[----:B------:R-:W-:-:S04]  /*27b70*/  IMAD.WIDE R154, R136, 0x4, R12 ;  /* 0x00000004889a7825 */ /* 0x000fc800078e020c */
[----:B------:R-:W-:-:S04]  /*27b80*/  IMAD.WIDE R152, R137, 0x4, R12 ;  /* 0x0000000489987825 */ /* 0x000fc800078e020c */
[----:B------:R-:W-:-:S04]  /*27b90*/  IMAD.WIDE R150, R134, 0x4, R12 ;  /* 0x0000000486967825 */ /* 0x000fc800078e020c */
[----:B------:R-:W-:Y:S01]  /*27ba0*/  IMAD.WIDE R148, R135, 0x4, R12 ;  /* 0x0000000487947825 */ /* 0x000fe200078e020c */
[----:B-1----:R-:W-:-:S03]  /*27bb0*/  LOP3.LUT R247, R247, 0x1f, RZ, 0xc0, !PT ;  /* 0x0000001ff7f77812 */ /* 0x002fc600078ec0ff */
        /* <DEDUP_REMOVED lines=12> */
[----:B--2---:R-:W-:Y:S01]  /*27c80*/  IMAD.WIDE R6, R251, 0x4, R12 ;  /* 0x00000004fb067825 */ /* 0x004fe200078e020c */
[----:B------:R-:W-:-:S03]  /*27c90*/  SEL R251, RZ, 0x4, P1 ;  /* 0x00000004fffb7807 */ /* 0x000fc60000800000 */
[----:B------:R-:W-:Y:S01]  /*27ca0*/  IMAD.WIDE R244, R229, 0x4, R12 ;  /* 0x00000004e5f47825 */ /* 0x000fe200078e020c */
[----:B------:R-:W-:-:S03]  /*27cb0*/  LOP3.LUT R249, R249, 0x60, RZ, 0xfc, !PT ;  /* 0x00000060f9f97812 */ /* 0x000fc600078efcff */
        /* <DEDUP_REMOVED lines=11> */
[--C-:B------:R-:W-:Y:S02]  /*27d70*/  IMAD.WIDE R100, R2, 0x4, R12.reuse ;  /* 0x0000000402647825 */ /* 0x100fe400078e020c */
[----:B------:R-:W2:Y:S02]  /*27d80*/  LDL.LU R2, [R1+0x5888] ;  /* 0x0058880001027983 */ /* 0x000ea40000300800 */
        /* <DEDUP_REMOVED lines=32> */
[----:B------:R-:W4:Y:S02]  /*27f90*/  LDL.LU R3, [R1+0x5884] ;  /* 0x0058840001037983 */ /* 0x000f240000300800 */
        /* <DEDUP_REMOVED lines=50> */
[--C-:B---3--:R-:W-:Y:S02]  /*282c0*/  IMAD.WIDE R4, R246, 0x4, R12.reuse ;  /* 0x00000004f6047825 */ /* 0x108fe400078e020c */
[----:B------:R-:W3:Y:S02]  /*282d0*/  LDL.LU R246, [R1+0x5880] ;  /* 0x0058800001f67983 */ /* 0x000ee40000300800 */
[----:B------:R-:W-:Y:S02]  /*282e0*/  IMAD.WIDE R12, R252, 0x4, R12 ;  /* 0x00000004fc0c7825 */ /* 0x000fe400078e020c */
[----:B------:R-:W5:Y:S01]  /*282f0*/  LDL.LU R252, [R1+0x587c] ;  /* 0x00587c0001fc7983 */ /* 0x000f620000300800 */
[----:B------:R-:W-:Y:S01]  /*28300*/  ISETP.GE.AND P1, PT, R249, R250, PT ;  /* 0x000000faf900720c */ /* 0x000fe20003f26270 */
[----:B------:R-:W-:Y:S02]  /*28310*/  IMAD.SHL.U32 R247, R247, 0x4, RZ ;  /* 0x00000004f7f77824 */ /* 0x000fe400078e00ff */
[----:B------:R1:W-:Y:S01]  /*28320*/  STL [R1+0x2c48], R251 ;  /* 0x002c48fb01007387 */ /* 0x0003e20000100800 */
[----:B------:R-:W-:Y:S01]  /*28330*/  USHF.L.U32 UR10, UR10, 0x7, URZ ;  /* 0x000000070a0a7899 */ /* 0x000fe2000800063f */
[----:B-1----:R-:W-:-:S02]  /*28340*/  SEL R251, RZ, 0x4, P6 ;  /* 0x00000004fffb7807 */ /* 0x002fc40003000000 */
[----:B------:R-:W-:Y:S01]  /*28350*/  ISETP.NE.U32.AND P6, PT, R248, RZ, PT ;  /* 0x000000fff800720c */ /* 0x000fe20003fc5070 */
[----:B------:R1:W-:Y:S04]  /*28360*/  STL.64 [R1+0x60e8], R56 ;  /* 0x0060e83801007387 */ /* 0x0003e80000100a00 */
[----:B------:R-:W0:Y:S04]  /*28370*/  LDGDEPBAR ;  /* 0x00000000000079af */ /* 0x000e280000000000 */
[----:B-1----:R-:W2:Y:S04]  /*28380*/  LDL.64 R56, [R1+0x1c30] ;  /* 0x001c300001387983 */ /* 0x002ea80000100a00 */
[----:B------:R1:W-:Y:S04]  /*28390*/  STL.64 [R1+0x60e0], R44 ;  /* 0x0060e02c01007387 */ /* 0x0003e80000100a00 */
[----:B-1----:R-:W4:Y:S04]  /*283a0*/  LDL.64 R44, [R1+0x1c38] ;  /* 0x001c3800012c7983 */ /* 0x002f280000100a00 */
[----:B------:R1:W-:Y:S04]  /*283b0*/  STL.64 [R1+0x60d8], R32 ;  /* 0x0060d82001007387 */ /* 0x0003e80000100a00 */
[----:B-1----:R-:W3:Y:S04]  /*283c0*/  LDL.LU R33, [R1+0x2c48] ;  /* 0x002c480001217983 */ /* 0x002ee80000300800 */
[----:B------:R-:W-:Y:S04]  /*283d0*/  STL.64 [R1+0x60d0], R20 ;  /* 0x0060d01401007387 */ /* 0x000fe80000100a00 */
[----:B------:R-:W-:Y:S04]  /*283e0*/  STL.64 [R1+0x60c8], R6 ;  /* 0x0060c80601007387 */ /* 0x000fe80000100a00 */
[----:B------:R1:W-:Y:S04]  /*283f0*/  STL.64 [R1+0x60c0], R186 ;  /* 0x0060c0ba01007387 */ /* 0x0003e80000100a00 */
[----:B-1----:R-:W2:Y:S04]  /*28400*/  LDL.64 R186, [R1+0x1ad8] ;  /* 0x001ad80001ba7983 */ /* 0x002ea80000100a00 */
        /* <DEDUP_REMOVED lines=13> */
[----:B-1----:R-:W4:Y:S01]  /*284e0*/  LDL.64 R102, [R1+0x1c40] ;  /* 0x001c400001667983 */ /* 0x002f220000100a00 */
[----:B------:R-:W-:-:S02]  /*284f0*/  LOP3.LUT R248, R247, 0x10, RZ, 0x3c, !PT ;  /* 0x00000010f7f87812 */ /* 0x000fc400078e3cff */
[C---:B------:R-:W-:Y:S01]  /*28500*/  LOP3.LUT R249, R247.reuse, 0x30, RZ, 0x3c, !PT ;  /* 0x00000030f7f97812 */ /* 0x040fe200078e3cff */
[----:B------:R-:W-:Y:S01]  /*28510*/  STL.64 [R1+0x6080], R90 ;  /* 0x0060805a01007387 */ /* 0x000fe20000100a00 */
[----:B------:R-:W-:Y:S02]  /*28520*/  IADD3 R248, R248, UR5, RZ ;  /* 0x00000005f8f87c10 */ /* 0x000fe4000fffe0ff */
[----:B------:R-:W-:Y:S01]  /*28530*/  LOP3.LUT R250, R247, 0x50, RZ, 0x3c, !PT ;  /* 0x00000050f7fa7812 */ /* 0x000fe200078e3cff */
[----:B------:R-:W-:Y:S01]  /*28540*/  STL.64 [R1+0x6078], R78 ;  /* 0x0060784e01007387 */ /* 0x000fe20000100a00 */
[----:B------:R-:W-:Y:S01]  /*28550*/  VIADD R249, R249, UR5 ;  /* 0x00000005f9f97c36 */ /* 0x000fe20008000000 */
[----:B------:R-:W-:Y:S02]  /*28560*/  LOP3.LUT R247, R247, 0x70, RZ, 0x3c, !PT ;  /* 0x00000070f7f77812 */ /* 0x000fe400078e3cff */
[----:B------:R-:W-:Y:S01]  /*28570*/  STL.64 [R1+0x6070], R66 ;  /* 0x0060704201007387 */ /* 0x000fe20000100a00 */
[----:B------:R-:W-:-:S02]  /*28580*/  VIADD R250, R250, UR5 ;  /* 0x00000005fafa7c36 */ /* 0x000fc40008000000 */
[----:B------:R-:W-:Y:S01]  /*28590*/  VIADD R247, R247, UR5 ;  /* 0x00000005f7f77c36 */ /* 0x000fe20008000000 */
[----:B------:R-:W-:Y:S04]  /*285a0*/  STL.64 [R1+0x6068], R54 ;  /* 0x0060683601007387 */ /* 0x000fe80000100a00 */
[----:B------:R-:W-:Y:S04]  /*285b0*/  STL.64 [R1+0x6060], R42 ;  /* 0x0060602a01007387 */ /* 0x000fe80000100a00 */
[----:B------:R-:W-:Y:S04]  /*285c0*/  STL.64 [R1+0x6058], R30 ;  /* 0x0060581e01007387 */ /* 0x000fe80000100a00 */
[----:B------:R-:W-:Y:S04]  /*285d0*/  STL.64 [R1+0x6050], R18 ;  /* 0x0060501201007387 */ /* 0x000fe80000100a00 */
[----:B------:R-:W-:Y:S04]  /*285e0*/  STL.64 [R1+0x5b10], R240 ;  /* 0x005b10f001007387 */ /* 0x000fe80000100a00 */
[----:B------:R3:W-:Y:S04]  /*285f0*/  STL.64 [R1+0x5880], R4 ;  /* 0x0058800401007387 */ /* 0x0007e80000100a00 */
[----:B------:R-:W2:Y:S04]  /*28600*/  LDL.64 R6, [R1+0xb70] ;  /* 0x000b700001067983 */ /* 0x000ea80000100a00 */
[----:B------:R-:W2:Y:S01]  /*28610*/  LDL.64 R20, [R1+0x368] ;  /* 0x0003680001147983 */ /* 0x000ea20000100a00 */
[----:B---3--:R-:W-:-:S05]  /*28620*/  SEL R4, R33, RZ, P4 ;  /* 0x000000ff21047207 */ /* 0x008fca0002000000 */
[----:B------:R1:W-:Y:S04]  /*28630*/  STL [R1+0x2c48], R4 ;  /* 0x002c480401007387 */ /* 0x0003e80000100800 */
[----:B------:R-:W3:Y:S04]  /*28640*/  LDL.64 R32, [R1+0x1a70] ;  /* 0x001a700001207983 */ /* 0x000ee80000100a00 */
[----:B-1----:R-:W3:Y:S04]  /*28650*/  LDL.LU.64 R4, [R1] ;  /* 0x0000000001047983 */ /* 0x002ee80000300a00 */
[----:B------:R-:W3:Y:S04]  /*28660*/  LDL.64 R240, [R1+0x328] ;  /* 0x0003280001f07983 */ /* 0x000ee80000100a00 */
[----:B------:R-:W3:Y:S04]  /*28670*/  LDL.64 R18, [R1+0x1a40] ;  /* 0x001a400001127983 */ /* 0x000ee80000100a00 */
[----:B------:R-:W3:Y:S04]  /*28680*/  LDL.64 R30, [R1+0x1320] ;  /* 0x00132000011e7983 */ /* 0x000ee80000100a00 */
[----:B------:R-:W3:Y:S04]  /*28690*/  LDL.64 R42, [R1+0xac0] ;  /* 0x000ac000012a7983 */ /* 0x000ee80000100a00 */
[----:B------:R-:W3:Y:S04]  /*286a0*/  LDL.64 R54, [R1+0x2e8] ;  /* 0x0002e80001367983 */ /* 0x000ee80000100a00 */
[----:B------:R-:W3:Y:S04]  /*286b0*/  LDL.64 R66, [R1+0xa80] ;  /* 0x000a800001427983 */ /* 0x000ee80000100a00 */
[----:B------:R-:W3:Y:S04]  /*286c0*/  LDL.64 R78, [R1+0x2a8] ;  /* 0x0002a800014e7983 */ /* 0x000ee80000100a00 */
[----:B------:R-:W3:Y:S04]  /*286d0*/  LDL.64 R90, [R1+0x1ad0] ;  /* 0x001ad000015a7983 */ /* 0x000ee80000100a00 */
[----:B----4-:R-:W-:Y:S04]  /*286e0*/  LDGSTS.E [R246], desc[UR60][R102.64], P2 ;  /* 0x0000000066f67fae */ /* 0x010fe8000912187c */
[----:B------:R-:W-:Y:S04]  /*286f0*/  LDGSTS.E [R246+0x80], desc[UR60][R44.64], P5 ;  /* 0x000800002cf67fae */ /* 0x000fe8000a92187c */
[----:B--2---:R-:W-:Y:S04]  /*28700*/  LDGSTS.E [R246+0x100], desc[UR60][R56.64], P0 ;  /* 0x0010000038f67fae */ /* 0x004fe8000812187c */
[----:B------:R-:W-:Y:S04]  /*28710*/  LDGSTS.E [R246+0x180], desc[UR60][R174.64], P3 ;  /* 0x00180000aef67fae */ /* 0x000fe8000992187c */
[----:B------:R-:W2:Y:S04]  /*28720*/  LDL.64 R44, [R1+0x1360] ;  /* 0x00136000012c7983 */ /* 0x000ea80000100a00 */
[----:B------:R-:W4:Y:S04]  /*28730*/  LDL.64 R56, [R1+0xb80] ;  /* 0x000b800001387983 */ /* 0x000f280000100a00 */
[----:B------:R-:W-:Y:S04]  /*28740*/  LDGSTS.E [R246+0x1000], desc[UR60][R186.64], P2 ;  /* 0x01000000baf67fae */ /* 0x000fe8000912187c */
[----:B------:R-:W4:Y:S04]  /*28750*/  LDL.64 R174, [R1+0x1a10] ;  /* 0x001a100001ae7983 */ /* 0x000f280000100a00 */
[----:B------:R-:W-:Y:S04]  /*28760*/  LDGSTS.E [R246+0x1080], desc[UR60][R114.64], P5 ;  /* 0x0108000072f67fae */ /* 0x000fe8000a92187c */
[----:B------:R-:W4:Y:S04]  /*28770*/  LDL.64 R186, [R1+0x12e0] ;  /* 0x0012e00001ba7983 */ /* 0x000f280000100a00 */
[----:B------:R-:W-:Y:S04]  /*28780*/  LDGSTS.E [R246+0x1100], desc[UR60][R126.64], P0 ;  /* 0x011000007ef67fae */ /* 0x000fe8000812187c */
[----:B------:R-:W-:Y:S04]  /*28790*/  LDGSTS.E [R246+0x1180], desc[UR60][R162.64], P3 ;  /* 0x01180000a2f67fae */ /* 0x000fe8000992187c */
[----:B------:R-:W4:Y:S04]  /*287a0*/  LDL.64 R102, [R1+0x12a0] ;  /* 0x0012a00001667983 */ /* 0x000f280000100a00 */
[----:B------:R-:W4:Y:S04]  /*287b0*/  LDL.64 R114, [R1+0x268] ;  /* 0x0002680001727983 */ /* 0x000f280000100a00 */
[----:B------:R-:W4:Y:S04]  /*287c0*/  LDL.64 R162, [R1+0xa40] ;  /* 0x000a400001a27983 */ /* 0x000f280000100a00 */
[----:B------:R-:W4:Y:S04]  /*287d0*/  LDL.64 R126, [R1+0x1ae0] ;  /* 0x001ae000017e7983 */ /* 0x000f280000100a00 */
[----:B------:R-:W-:Y:S04]  /*287e0*/  LDGSTS.E [R246+0x2000], desc[UR60][R138.64], P2 ;  /* 0x020000008af67fae */ /* 0x000fe8000912187c */
[----:B------:R-:W-:Y:S04]  /*287f0*/  LDGSTS.E [R246+0x2080], desc[UR60][R150.64], P5 ;  /* 0x0208000096f67fae */ /* 0x000fe8000a92187c */
[----:B------:R-:W-:Y:S04]  /*28800*/  LDGSTS.E [R246+0x2100], desc[UR60][R6.64], P0 ;  /* 0x0210000006f67fae */ /* 0x000fe8000812187c */
[----:B------:R-:W4:Y:S04]  /*28810*/  LDL.64 R138, [R1+0x1260] ;  /* 0x00126000018a7983 */ /* 0x000f280000100a00 */
[----:B------:R-:W4:Y:S04]  /*28820*/  LDL.64 R150, [R1+0xa00] ;  /* 0x000a000001967983 */ /* 0x000f280000100a00 */
[----:B------:R-:W-:Y:S04]  /*28830*/  LDGSTS.E [R246+0x2180], desc[UR60][R20.64], P3 ;  /* 0x0218000014f67fae */ /* 0x000fe8000992187c */
[----:B------:R-:W4:Y:S04]  /*28840*/  LDL.64 R6, [R1+0x228] ;  /* 0x0002280001067983 */ /* 0x000f280000100a00 */
[----:B------:R-:W4:Y:S04]  /*28850*/  LDL.64 R20, [R1+0x1ae8] ;  /* 0x001ae80001147983 */ /* 0x000f280000100a00 */
[----:B---3--:R-:W-:Y:S04]  /*28860*/  LDGSTS.E [R246+0x3000], desc[UR60][R32.64], P2 ;  /* 0x0300000020f67fae */ /* 0x008fe8000912187c */
[----:B------:R-:W3:Y:S04]  /*28870*/  LDL.64 R32, [R1+0x1220] ;  /* 0x0012200001207983 */ /* 0x000ee80000100a00 */
[----:B--2---:R-:W-:Y:S04]  /*28880*/  LDGSTS.E [R246+0x3080], desc[UR60][R44.64], P5 ;  /* 0x030800002cf67fae */ /* 0x004fe8000a92187c */
[----:B----4-:R-:W-:Y:S04]  /*28890*/  LDGSTS.E [R246+0x3100], desc[UR60][R56.64], P0 ;  /* 0x0310000038f67fae */ /* 0x010fe8000812187c */
[----:B------:R-:W-:Y:S04]  /*288a0*/  LDGSTS.E [R246+0x3180], desc[UR60][R240.64], P3 ;  /* 0x03180000f0f67fae */ /* 0x000fe8000992187c */
[----:B------:R-:W2:Y:S04]  /*288b0*/  LDL.64 R44, [R1+0x9c0] ;  /* 0x0009c000012c7983 */ /* 0x000ea80000100a00 */
[----:B------:R-:W4:Y:S04]  /*288c0*/  LDL.64 R56, [R1+0x1e8] ;  /* 0x0001e80001387983 */ /* 0x000f280000100a00 */
[----:B------:R-:W-:Y:S04]  /*288d0*/  LDGSTS.E [R246+0x4000], desc[UR60][R18.64], P2 ;  /* 0x0400000012f67fae */ /* 0x000fe8000912187c */
[----:B------:R-:W-:Y:S04]  /*288e0*/  LDGSTS.E [R246+0x4080], desc[UR60][R30.64], P5 ;  /* 0x040800001ef67fae */ /* 0x000fe8000a92187c */
[----:B------:R-:W-:Y:S04]  /*288f0*/  LDGSTS.E [R246+0x4100], desc[UR60][R42.64], P0 ;  /* 0x041000002af67fae */ /* 0x000fe8000812187c */
[----:B------:R-:W-:Y:S04]  /*28900*/  LDGSTS.E [R246+0x4180], desc[UR60][R54.64], P3 ;  /* 0x0418000036f67fae */ /* 0x000fe8000992187c */
[----:B------:R-:W-:Y:S04]  /*28910*/  LDGSTS.E [R246+0x5000], desc[UR60][R174.64], P2 ;  /* 0x05000000aef67fae */ /* 0x000fe8000912187c */
[----:B------:R-:W-:Y:S04]  /*28920*/  LDGSTS.E [R246+0x5080], desc[UR60][R186.64], P5 ;  /* 0x05080000baf67fae */ /* 0x000fe8000a92187c */
[----:B------:R-:W-:Y:S04]  /*28930*/  LDGSTS.E [R246+0x5100], desc[UR60][R66.64], P0 ;  /* 0x0510000042f67fae */ /* 0x000fe8000812187c */
[----:B------:R-:W4:Y:S04]  /*28940*/  LDL.64 R174, [R1+0x1af0] ;  /* 0x001af00001ae7983 */ /* 0x000f280000100a00 */
[----:B------:R-:W4:Y:S04]  /*28950*/  LDL.64 R186, [R1+0x11e0] ;  /* 0x0011e00001ba7983 */ /* 0x000f280000100a00 */
[----:B------:R-:W-:Y:S04]  /*28960*/  LDGSTS.E [R246+0x5180], desc[UR60][R78.64], P3 ;  /* 0x051800004ef67fae */ /* 0x000fe8000992187c */
[----:B------:R-:W-:Y:S04]  /*28970*/  LDGSTS.E [R246+0x6000], desc[UR60][R90.64], P2 ;  /* 0x060000005af67fae */ /* 0x000fe8000912187c */
[----:B------:R-:W4:Y:S04]  /*28980*/  LDL.64 R42, [R1+0x980] ;  /* 0x00098000012a7983 */ /* 0x000f280000100a00 */
[----:B------:R-:W-:Y:S04]  /*28990*/  LDGSTS.E [R246+0x6080], desc[UR60][R102.64], P5 ;  /* 0x0608000066f67fae */ /* 0x000fe8000a92187c */
[----:B------:R-:W-:Y:S04]  /*289a0*/  LDGSTS.E [R246+0x6100], desc[UR60][R162.64], P0 ;  /* 0x06100000a2f67fae */ /* 0x000fe8000812187c */
[----:B------:R-:W4:Y:S04]  /*289b0*/  LDL.64 R90, [R1+0x1a8] ;  /* 0x0001a800015a7983 */ /* 0x000f280000100a00 */
[----:B------:R-:W4:Y:S04]  /*289c0*/  LDL.64 R102, [R1+0x11a8] ;  /* 0x0011a80001667983 */ /* 0x000f280000100a00 */
[----:B------:R-:W4:Y:S04]  /*289d0*/  LDL.64 R162, [R1+0x1b00] ;  /* 0x001b000001a27983 */ /* 0x000f280000100a00 */
[----:B------:R-:W-:Y:S04]  /*289e0*/  LDGSTS.E [R246+0x6180], desc[UR60][R114.64], P3 ;  /* 0x0618000072f67fae */ /* 0x000fe8000992187c */
[----:B------:R-:W4:Y:S04]  /*289f0*/  LDL.64 R54, [R1+0x948] ;  /* 0x0009480001367983 */ /* 0x000f280000100a00 */
[----:B------:R-:W-:Y:S04]  /*28a00*/  LDGSTS.E [R246+0x7000], desc[UR60][R126.64], P2 ;  /* 0x070000007ef67fae */ /* 0x000fe8000912187c */
[----:B------:R-:W4:Y:S04]  /*28a10*/  LDL.64 R114, [R1+0x168] ;  /* 0x0001680001727983 */ /* 0x000f280000100a00 */
[----:B------:R-:W4:Y:S04]  /*28a20*/  LDL.64 R66, [R1+0x1b08] ;  /* 0x001b080001427983 */ /* 0x000f280000100a00 */
[----:B------:R-:W4:Y:S04]  /*28a30*/  LDL.64 R126, [R1+0x1168] ;  /* 0x00116800017e7983 */ /* 0x000f280000100a00 */
[----:B------:R-:W-:Y:S04]  /*28a40*/  LDGSTS.E [R246+0x7080], desc[UR60][R138.64], P5 ;  /* 0x070800008af67fae */ /* 0x000fe8000a92187c */
[----:B------:R-:W-:Y:S04]  /*28a50*/  LDGSTS.E [R246+0x7100], desc[UR60][R150.64], P0 ;  /* 0x0710000096f67fae */ /* 0x000fe8000812187c */
[----:B------:R-:W-:Y:S04]  /*28a60*/  LDGSTS.E [R246+0x7180], desc[UR60][R6.64], P3 ;  /* 0x0718000006f67fae */ /* 0x000fe8000992187c */
[----:B------:R-:W-:Y:S04]  /*28a70*/  LDGSTS.E [R246+0x8000], desc[UR60][R20.64], P2 ;  /* 0x0800000014f67fae */ /* 0x000fe8000912187c */
[----:B------:R-:W4:Y:S04]  /*28a80*/  LDL.64 R78, [R1+0xe8] ;  /* 0x0000e800014e7983 */ /* 0x000f280000100a00 */
[----:B------:R-:W4:Y:S04]  /*28a90*/  LDL.64 R6, [R1+0x8c8] ;  /* 0x0008c80001067983 */ /* 0x000f280000100a00 */
[----:B------:R-:W4:Y:S04]  /*28aa0*/  LDL.64 R20, [R1+0x1128] ;  /* 0x0011280001147983 */ /* 0x000f280000100a00 */
[----:B------:R-:W4:Y:S04]  /*28ab0*/  LDL.64 R138, [R1+0x1890] ;  /* 0x00189000018a7983 */ /* 0x000f280000100a00 */
[----:B------:R-:W4:Y:S04]  /*28ac0*/  LDL.64 R150, [R1+0xa8] ;  /* 0x0000a80001967983 */ /* 0x000f280000100a00 */
[----:B------:R-:W4:Y:S04]  /*28ad0*/  LDL.64 R240, [R1+0x1858] ;  /* 0x0018580001f07983 */ /* 0x000f280000100a00 */
[----:B------:R-:W4:Y:S04]  /*28ae0*/  LDL.64 R18, [R1+0x10a8] ;  /* 0x0010a80001127983 */ /* 0x000f280000100a00 */
[----:B------:R-:W4:Y:S04]  /*28af0*/  LDL.64 R30, [R1+0x1068] ;  /* 0x00106800011e7983 */ /* 0x000f280000100a00 */
[----:B---3--:R-:W-:Y:S04]  /*28b00*/  LDGSTS.E [R246+0x8080], desc[UR60][R32.64], P5 ;  /* 0x0808000020f67fae */ /* 0x008fe8000a92187c */
[----:B------:R-:W3:Y:S04]  /*28b10*/  LDL.64 R32, [R1+0x18c8] ;  /* 0x0018c80001207983 */ /* 0x000ee80000100a00 */
[----:B--2---:R-:W-:Y:S04]  /*28b20*/  LDGSTS.E [R246+0x8100], desc[UR60][R44.64], P0 ;  /* 0x081000002cf67fae */ /* 0x004fe8000812187c */
[----:B----4-:R-:W-:Y:S04]  /*28b30*/  LDGSTS.E [R246+0x8180], desc[UR60][R56.64], P3 ;  /* 0x0818000038f67fae */ /* 0x010fe8000992187c */
[----:B------:R-:W2:Y:S04]  /*28b40*/  LDL.64 R44, [R1+0x128] ;  /* 0x00012800012c7983 */ /* 0x000ea80000100a00 */
[----:B------:R-:W4:Y:S04]  /*28b50*/  LDL.64 R56, [R1+0x908] ;  /* 0x0009080001387983 */ /* 0x000f280000100a00 */
[----:B------:R-:W-:Y:S04]  /*28b60*/  LDGSTS.E [R246+0x9000], desc[UR60][R174.64], P2 ;  /* 0x09000000aef67fae */ /* 0x000fe8000912187c */
[----:B------:R-:W-:Y:S04]  /*28b70*/  LDGSTS.E [R246+0x9080], desc[UR60][R186.64], P5 ;  /* 0x09080000baf67fae */ /* 0x000fe8000a92187c */
[----:B------:R-:W3:Y:S04]  /*28b80*/  LDL.64 R174, [R1+0xb98] ;  /* 0x000b980001ae7983 */ /* 0x000ee80000100a00 */
[----:B------:R-:W3:Y:S04]  /*28b90*/  LDL.64 R186, [R1+0x10e8] ;  /* 0x0010e80001ba7983 */ /* 0x000ee80000100a00 */
[----:B------:R-:W-:Y:S04]  /*28ba0*/  LDGSTS.E [R246+0x9100], desc[UR60][R42.64], P0 ;  /* 0x091000002af67fae */ /* 0x000fe8000812187c */
[----:B------:R-:W-:Y:S04]  /*28bb0*/  LDGSTS.E [R246+0x9180], desc[UR60][R90.64], P3 ;  /* 0x091800005af67fae */ /* 0x000fe8000992187c */
[----:B------:R-:W3:Y:S04]  /*28bc0*/  LDL.64 R42, [R1+0xbb0] ;  /* 0x000bb000012a7983 */ /* 0x000ee80000100a00 */
        /* <DEDUP_REMOVED lines=12> */
[----:B------:R-:W3:Y:S04]  /*28c90*/  LDL.64 R126, [R1+0xbb8] ;  /* 0x000bb800017e7983 */ /* 0x000ee80000100a00 */
[----:B----4-:R-:W-:Y:S04]  /*28ca0*/  LDGSTS.E [R246+0xb100], desc[UR60][R56.64], P0 ;  /* 0x0b10000038f67fae */ /* 0x010fe8000812187c */
[----:B--2---:R-:W-:Y:S04]  /*28cb0*/  LDGSTS.E [R246+0xb180], desc[UR60][R44.64], P3 ;  /* 0x0b1800002cf67fae */ /* 0x004fe8000992187c */
[----:B---3--:R-:W-:Y:S04]  /*28cc0*/  LDGSTS.E [R246+0xc000], desc[UR60][R32.64], P2 ;  /* 0x0c00000020f67fae */ /* 0x008fe8000912187c */
[----:B------:R-:W-:Y:S04]  /*28cd0*/  LDGSTS.E [R246+0xc080], desc[UR60][R20.64], P5 ;  /* 0x0c08000014f67fae */ /* 0x000fe8000a92187c */
[----:B------:R-:W-:Y:S04]  /*28ce0*/  LDGSTS.E [R246+0xc100], desc[UR60][R6.64], P0 ;  /* 0x0c10000006f67fae */ /* 0x000fe8000812187c */
[----:B------:R-:W-:Y:S04]  /*28cf0*/  LDGSTS.E [R246+0xc180], desc[UR60][R78.64], P3 ;  /* 0x0c1800004ef67fae */ /* 0x000fe8000992187c */
[----:B------:R-:W-:Y:S04]  /*28d00*/  LDGSTS.E [R246+0xd000], desc[UR60][R138.64], P2 ;  /* 0x0d0000008af67fae */ /* 0x000fe8000912187c */
[----:B------:R-:W2:Y:S04]  /*28d10*/  LDL.LU.64 R56, [R1+0x60e8] ;  /* 0x0060e80001387983 */ /* 0x000ea80000300a00 */
[----:B------:R-:W3:Y:S04]  /*28d20*/  LDL.LU.64 R44, [R1+0x60e0] ;  /* 0x0060e000012c7983 */ /* 0x000ee80000300a00 */
[----:B------:R-:W-:Y:S04]  /*28d30*/  LDGSTS.E [R246+0xd080], desc[UR60][R186.64], P5 ;  /* 0x0d080000baf67fae */ /* 0x000fe8000a92187c */
[----:B------:R-:W-:Y:S04]  /*28d40*/  LDGSTS.E [R246+0xd100], desc[UR60][R174.64], P0 ;  /* 0x0d100000aef67fae */ /* 0x000fe8000812187c */
[----:B------:R-:W-:Y:S04]  /*28d50*/  LDGSTS.E [R246+0xd180], desc[UR60][R150.64], P3 ;  /* 0x0d18000096f67fae */ /* 0x000fe8000992187c */
[----:B------:R-:W-:Y:S04]  /*28d60*/  LDGSTS.E [R246+0xe000], desc[UR60][R240.64], P2 ;  /* 0x0e000000f0f67fae */ /* 0x000fe8000912187c */
[----:B------:R-:W-:Y:S04]  /*28d70*/  LDGSTS.E [R246+0xe080], desc[UR60][R18.64], P5 ;  /* 0x0e08000012f67fae */ /* 0x000fe8000a92187c */
[----:B------:R-:W4:Y:S04]  /*28d80*/  LDL.LU.64 R32, [R1+0x60d8] ;  /* 0x0060d80001207983 */ /* 0x000f280000300a00 */
[----:B------:R-:W-:Y:S04]  /*28d90*/  LDGSTS.E [R246+0xe100], desc[UR60][R90.64], P0 ;  /* 0x0e1000005af67fae */ /* 0x000fe8000812187c */
[----:B------:R-:W4:Y:S04]  /*28da0*/  LDL.LU.64 R20, [R1+0x60d0] ;  /* 0x0060d00001147983 */ /* 0x000f280000300a00 */
[----:B------:R-:W-:Y:S04]  /*28db0*/  LDGSTS.E [R246+0xe180], desc[UR60][R162.64], P3 ;  /* 0x0e180000a2f67fae */ /* 0x000fe8000992187c */
[----:B------:R-:W4:Y:S04]  /*28dc0*/  LDL.LU.64 R6, [R1+0x60c8] ;  /* 0x0060c80001067983 */ /* 0x000f280000300a00 */
[----:B------:R-:W-:Y:S04]  /*28dd0*/  LDGSTS.E [R246+0xf000], desc[UR60][R102.64], P2 ;  /* 0x0f00000066f67fae */ /* 0x000fe8000912187c */
[----:B------:R-:W-:Y:S04]  /*28de0*/  LDGSTS.E [R246+0xf080], desc[UR60][R30.64], P5 ;  /* 0x0f0800001ef67fae */ /* 0x000fe8000a92187c */
[----:B------:R-:W-:Y:S04]  /*28df0*/  LDGSTS.E [R246+0xf100], desc[UR60][R42.64], P0 ;  /* 0x0f1000002af67fae */ /* 0x000fe8000812187c */
[----:B------:R-:W-:Y:S04]  /*28e00*/  LDGSTS.E [R246+0xf180], desc[UR60][R54.64], P3 ;  /* 0x0f18000036f67fae */ /* 0x000fe8000992187c */
[----:B------:R-:W2:Y:S04]  /*28e10*/  LDL.64 R78, [R1+0xfe8] ;  /* 0x000fe800014e7983 */ /* 0x000ea80000100a00 */
[----:B------:R-:W3:Y:S04]  /*28e20*/  LDL.64 R138, [R1+0xbc8] ;  /* 0x000bc800018a7983 */ /* 0x000ee80000100a00 */
[----:B------:R-:W-:Y:S04]  /*28e30*/  LDGSTS.E [R246+0x10000], desc[UR60][R114.64], P2 ;  /* 0x1000000072f67fae */ /* 0x000fe8000912187c */
[----:B------:R-:W4:Y:S04]  /*28e40*/  LDL.LU.64 R186, [R1+0x60c0] ;  /* 0x0060c00001ba7983 */ /* 0x000f280000300a00 */
[----:B------:R-:W-:Y:S04]  /*28e50*/  LDGSTS.E [R246+0x10080], desc[UR60][R66.64], P5 ;  /* 0x1008000042f67fae */ /* 0x000fe8000a92187c */
[----:B------:R-:W4:Y:S04]  /*28e60*/  LDL.LU.64 R174, [R1+0x60b8] ;  /* 0x0060b80001ae7983 */ /* 0x000f280000300a00 */
        /* <DEDUP_REMOVED lines=13> */
[----:B------:R-:W-:Y:S04]  /*28f40*/  LDGSTS.E [R246+0x10180], desc[UR60][R244.64], P3 ;  /* 0x10180000f4f67fae */ /* 0x000fe8000992187c */
[----:B------:R1:W-:Y:S04]  /*28f50*/  STL.64 [R1+0x5af0], R244 ;  /* 0x005af0f401007387 */ /* 0x0003e80000100a00 */
[----:B-1----:R-:W2:Y:S04]  /*28f60*/  LDL.64 R244, [R1+0x1798] ;  /* 0x0017980001f47983 */ /* 0x002ea80000100a00 */
[----:B--2---:R-:W-:Y:S04]  /*28f70*/  LDGSTS.E [R246+0x11000], desc[UR60][R244.64], P2 ;  /* 0x11000000f4f67fae */ /* 0x004fe8000912187c */
[----:B------:R-:W-:Y:S04]  /*28f80*/  LDGSTS.E [R246+0x11080], desc[UR60][R78.64], P5 ;  /* 0x110800004ef67fae */ /* 0x000fe8000a92187c */
[----:B---3--:R-:W-:Y:S04]  /*28f90*/  LDGSTS.E [R246+0x11100], desc[UR60][R138.64], P0 ;  /* 0x111000008af67fae */ /* 0x008fe8000812187c */
[----:B------:R-:W-:Y:S04]  /*28fa0*/  LDGSTS.E [R246+0x11180], desc[UR60][R238.64], P3 ;  /* 0x11180000eef67fae */ /* 0x000fe8000992187c */
[----:B----4-:R-:W-:Y:S04]  /*28fb0*/  LDGSTS.E [R246+0x12000], desc[UR60][R150.64], P2 ;  /* 0x1200000096f67fae */ /* 0x010fe8000912187c */
[----:B------:R-:W2:Y:S04]  /*28fc0*/  LDL.64 R138, [R1+0x1b30] ;  /* 0x001b3000018a7983 */ /* 0x000ea80000100a00 */
[----:B------:R-:W-:Y:S04]  /*28fd0*/  STL.64 [R1+0x5af8], R238 ;  /* 0x005af8ee01007387 */ /* 0x000fe80000100a00 */
[----:B------:R-:W3:Y:S04]  /*28fe0*/  LDL.64 R78, [R1+0xea8] ;  /* 0x000ea800014e7983 */ /* 0x000ee80000100a00 */
[----:B------:R-:W4:Y:S04]  /*28ff0*/  LDL.64 R150, [R1+0x680] ;  /* 0x0006800001967983 */ /* 0x000f280000100a00 */
[----:B------:R-:W-:Y:S04]  /*29000*/  LDGSTS.E [R246+0x12080], desc[UR60][R240.64], P5 ;  /* 0x12080000f0f67fae */ /* 0x000fe8000a92187c */
[----:B------:R-:W-:Y:S04]  /*29010*/  LDGSTS.E [R246+0x12100], desc[UR60][R18.64], P0 ;  /* 0x1210000012f67fae */ /* 0x000fe8000812187c */
[----:B------:R-:W-:Y:S04]  /*29020*/  LDGSTS.E [R246+0x12180], desc[UR60][R236.64], P3 ;  /* 0x12180000ecf67fae */ /* 0x000fe8000992187c */
[----:B------:R1:W-:Y:S04]  /*29030*/  STL.64 [R1+0x5b00], R236 ;  /* 0x005b00ec01007387 */ /* 0x0003e80000100a00 */
[----:B------:R-:W-:Y:S04]  /*29040*/  LDGSTS.E [R246+0x13000], desc[UR60][R162.64], P2 ;  /* 0x13000000a2f67fae */ /* 0x000fe8000912187c */
[----:B------:R-:W-:Y:S04]  /*29050*/  LDGSTS.E [R246+0x13080], desc[UR60][R90.64], P5 ;  /* 0x130800005af67fae */ /* 0x000fe8000a92187c */
        /* <DEDUP_REMOVED lines=8> */
[----:B------:R-:W-:Y:S04]  /*290e0*/  STL.64 [R1+0x5b08], R234 ;  /* 0x005b08ea01007387 */ /* 0x000fe80000100a00 */
[----:B------:R-:W-:Y:S04]  /*290f0*/  LDGSTS.E [R246+0x14180], desc[UR60][R232.64], P3 ;  /* 0x14180000e8f67fae */ /* 0x000fe8000992187c */
[----:B------:R-:W4:Y:S04]  /*29100*/  LDL.64 R54, [R1+0x1b48] ;  /* 0x001b480001367983 */ /* 0x000f280000100a00 */
[----:B------:R-:W-:Y:S04]  /*29110*/  LDGSTS.E [R246+0x15000], desc[UR60][R42.64], P2 ;  /* 0x150000002af67fae */ /* 0x000fe8000912187c */
[----:B------:R-:W4:Y:S04]  /*29120*/  LDL.64 R114, [R1+0xe28] ;  /* 0x000e280001727983 */ /* 0x000f280000100a00 */
[----:B------:R-:W-:Y:S04]  /*29130*/  LDGSTS.E [R246+0x15080], desc[UR60][R66.64], P5 ;  /* 0x1508000042f67fae */ /* 0x000fe8000a92187c */
[----:B------:R-:W-:Y:S04]  /*29140*/  STL.64 [R1+0x5b18], R232 ;  /* 0x005b18e801007387 */ /* 0x000fe80000100a00 */
[----:B------:R-:W-:Y:S04]  /*29150*/  LDGSTS.E [R246+0x15100], desc[UR60][R126.64], P0 ;  /* 0x151000007ef67fae */ /* 0x000fe8000812187c */
[----:B------:R-:W-:Y:S04]  /*29160*/  LDGSTS.E [R246+0x15180], desc[UR60][R230.64], P3 ;  /* 0x15180000e6f67fae */ /* 0x000fe8000992187c */
[----:B------:R-:W4:Y:S04]  /*29170*/  LDL.64 R126, [R1+0x610] ;  /* 0x00061000017e7983 */ /* 0x000f280000100a00 */
[----:B------:R4:W-:Y:S04]  /*29180*/  STL.64 [R1+0x5b20], R230 ;  /* 0x005b20e601007387 */ /* 0x0009e80000100a00 */
[----:B-1----:R-:W4:Y:S04]  /*29190*/  LDL.64 R236, [R1+0x1b50] ;  /* 0x001b500001ec7983 */ /* 0x002f280000100a00 */
[----:B------:R-:W4:Y:S04]  /*291a0*/  LDL.64 R66, [R1+0xde8] ;  /* 0x000de80001427983 */ /* 0x000f280000100a00 */
[----:B------:R-:W4:Y:S04]  /*291b0*/  LDL.64 R238, [R1+0x1588] ;  /* 0x0015880001ee7983 */ /* 0x000f280000100a00 */
[----:B------:R-:W4:Y:S04]  /*291c0*/  LDL.64 R244, [R1+0xdb0] ;  /* 0x000db00001f47983 */ /* 0x000f280000100a00 */
[----:B--2---:R-:W-:Y:S04]  /*291d0*/  LDGSTS.E [R246+0x16000], desc[UR60][R138.64], P2 ;  /* 0x160000008af67fae */ /* 0x004fe8000912187c */
[----:B---3--:R-:W-:Y:S04]  /*291e0*/  LDGSTS.E [R246+0x16080], desc[UR60][R78.64], P5 ;  /* 0x160800004ef67fae */ /* 0x008fe8000a92187c */
[----:B------:R-:W2:Y:S04]  /*291f0*/  LDL.64 R138, [R1+0x5d8] ;  /* 0x0005d800018a7983 */ /* 0x000ea80000100a00 */
[----:B----4-:R-:W-:Y:S04]  /*29200*/  LDGSTS.E [R246+0x16100], desc[UR60][R150.64], P0 ;  /* 0x1610000096f67fae */ /* 0x010fe8000812187c */
[----:B------:R-:W-:Y:S04]  /*29210*/  LDGSTS.E [R246+0x16180], desc[UR60][R228.64], P3 ;  /* 0x16180000e4f67fae */ /* 0x000fe8000992187c */
[----:B------:R-:W3:Y:S04]  /*29220*/  LDL.64 R150, [R1+0xbe8] ;  /* 0x000be80001967983 */ /* 0x000ee80000100a00 */
[----:B------:R-:W-:Y:S04]  /*29230*/  STL.64 [R1+0x5b28], R228 ;  /* 0x005b28e401007387 */ /* 0x000fe80000100a00 */
[----:B------:R-:W4:Y:S04]  /*29240*/  LDL.64 R78, [R1+0x3e0] ;  /* 0x0003e000014e7983 */ /* 0x000f280000100a00 */
[----:B------:R-:W-:Y:S04]  /*29250*/  LDGSTS.E [R246+0x17000], desc[UR60][R162.64], P2 ;  /* 0x17000000a2f67fae */ /* 0x000fe8000912187c */
[----:B------:R-:W-:Y:S04]  /*29260*/  LDGSTS.E [R246+0x17080], desc[UR60][R90.64], P5 ;  /* 0x170800005af67fae */ /* 0x000fe8000a92187c */
[----:B------:R-:W-:Y:S04]  /*29270*/  LDGSTS.E [R246+0x17100], desc[UR60][R102.64], P0 ;  /* 0x1710000066f67fae */ /* 0x000fe8000812187c */
[----:B------:R-:W4:Y:S04]  /*29280*/  LDL.64 R162, [R1+0x1578] ;  /* 0x0015780001a27983 */ /* 0x000f280000100a00 */
[----:B------:R-:W4:Y:S04]  /*29290*/  LDL.64 R90, [R1+0xda8] ;  /* 0x000da800015a7983 */ /* 0x000f280000100a00 */
[----:B------:R-:W4:Y:S04]  /*292a0*/  LDL.64 R102, [R1+0x5a8] ;  /* 0x0005a80001667983 */ /* 0x000f280000100a00 */
[----:B------:R-:W-:Y:S04]  /*292b0*/  STL.64 [R1+0x5b30], R226 ;  /* 0x005b30e201007387 */ /* 0x000fe80000100a00 */
[----:B------:R-:W4:Y:S04]  /*292c0*/  LDL.64 R240, [R1+0x1570] ;  /* 0x0015700001f07983 */ /* 0x000f280000100a00 */
[----:B------:R-:W4:Y:S04]  /*292d0*/  LDL.64 R18, [R1+0xda0] ;  /* 0x000da00001127983 */ /* 0x000f280000100a00 */
[----:B------:R-:W-:Y:S04]  /*292e0*/  LDGSTS.E [R246+0x17180], desc[UR60][R226.64], P3 ;  /* 0x17180000e2f67fae */ /* 0x000fe8000992187c */
[----:B------:R-:W4:Y:S04]  /*292f0*/  LDL.64 R30, [R1+0x5a0] ;  /* 0x0005a000011e7983 */ /* 0x000f280000100a00 */
[----:B------:R-:W-:Y:S04]  /*29300*/  LDGSTS.E [R246+0x18000], desc[UR60][R54.64], P2 ;  /* 0x1800000036f67fae */ /* 0x000fe8000912187c */
[----:B------:R-:W4:Y:S04]  /*29310*/  LDL.64 R42, [R1+0x3e8] ;  /* 0x0003e800012a7983 */ /* 0x000f280000100a00 */
[----:B------:R-:W-:Y:S04]  /*29320*/  LDGSTS.E [R246+0x18080], desc[UR60][R114.64], P5 ;  /* 0x1808000072f67fae */ /* 0x000fe8000a92187c */
[----:B------:R-:W4:Y:S04]  /*29330*/  LDL.64 R54, [R1+0x1568] ;  /* 0x0015680001367983 */ /* 0x000f280000100a00 */
[----:B------:R-:W4:Y:S04]  /*29340*/  LDL.64 R114, [R1+0xd90] ;  /* 0x000d900001727983 */ /* 0x000f280000100a00 */
[----:B------:R-:W-:Y:S04]  /*29350*/  LDGSTS.E [R246+0x18100], desc[UR60][R126.64], P0 ;  /* 0x181000007ef67fae */ /* 0x000fe8000812187c */
[----:B------:R-:W-:Y:S04]  /*29360*/  LDGSTS.E [R246+0x18180], desc[UR60][R224.64], P3 ;  /* 0x18180000e0f67fae */ /* 0x000fe8000992187c */
[----:B------:R-:W-:Y:S04]  /*29370*/  LDGSTS.E [R246+0x19000], desc[UR60][R236.64], P2 ;  /* 0x19000000ecf67fae */ /* 0x000fe8000912187c */
[----:B------:R-:W4:Y:S04]  /*29380*/  LDL.64 R126, [R1+0x598] ;  /* 0x00059800017e7983 */ /* 0x000f280000100a00 */
[----:B------:R-:W-:Y:S04]  /*29390*/  LDGSTS.E [R246+0x19080], desc[UR60][R66.64], P5 ;  /* 0x1908000042f67fae */ /* 0x000fe8000a92187c */
[----:B------:R-:W-:Y:S04]  /*293a0*/  STL.64 [R1+0x5b38], R224 ;  /* 0x005b38e001007387 */ /* 0x000fe80000100a00 */
[----:B------:R-:W4:Y:S04]  /*293b0*/  LDL.64 R66, [R1+0x1560] ;  /* 0x0015600001427983 */ /* 0x000f280000100a00 */
[----:B--2---:R-:W-:Y:S04]  /*293c0*/  LDGSTS.E [R246+0x19100], desc[UR60][R138.64], P0 ;  /* 0x191000008af67fae */ /* 0x004fe8000812187c */
[----:B------:R-:W-:Y:S04]  /*293d0*/  LDGSTS.E [R246+0x19180], desc[UR60][R222.64], P3 ;  /* 0x19180000def67fae */ /* 0x000fe8000992187c */
[----:B------:R-:W-:Y:S04]  /*293e0*/  LDGSTS.E [R246+0x1a000], desc[UR60][R238.64], P2 ;  /* 0x1a000000eef67fae */ /* 0x000fe8000912187c */
[----:B------:R-:W2:Y:S04]  /*293f0*/  LDL.64 R138, [R1+0xd88] ;  /* 0x000d8800018a7983 */ /* 0x000ea80000100a00 */
[----:B------:R-:W-:Y:S04]  /*29400*/  LDGSTS.E [R246+0x1a080], desc[UR60][R244.64], P5 ;  /* 0x1a080000f4f67fae */ /* 0x000fe8000a92187c */
[----:B------:R-:W-:Y:S04]  /*29410*/  STL.64 [R1+0x5b40], R222 ;  /* 0x005b40de01007387 */ /* 0x000fe80000100a00 */
[----:B---3--:R-:W-:Y:S04]  /*29420*/  LDGSTS.E [R246+0x1a100], desc[UR60][R150.64], P0 ;  /* 0x1a10000096f67fae */ /* 0x008fe8000812187c */
[----:B----4-:R-:W-:Y:S04]  /*29430*/  LDGSTS.E [R246+0x1a180], desc[UR60][R78.64], P3 ;  /* 0x1a1800004ef67fae */ /* 0x010fe8000992187c */
[----:B------:R-:W3:Y:S04]  /*29440*/  LDL.64 R150, [R1+0x590] ;  /* 0x0005900001967983 */ /* 0x000ee80000100a00 */
[----:B------:R-:W4:Y:S04]  /*29450*/  LDL.64 R78, [R1+0x3f8] ;  /* 0x0003f800014e7983 */ /* 0x000f280000100a00 */
[----:B------:R-:W-:Y:S04]  /*29460*/  LDGSTS.E [R246+0x1b000], desc[UR60][R162.64], P2 ;  /* 0x1b000000a2f67fae */ /* 0x000fe8000912187c */
[----:B------:R-:W-:Y:S04]  /*29470*/  LDGSTS.E [R246+0x1b080], desc[UR60][R90.64], P5 ;  /* 0x1b0800005af67fae */ /* 0x000fe8000a92187c */
[----:B------:R-:W-:Y:S04]  /*29480*/  LDGSTS.E [R246+0x1b100], desc[UR60][R102.64], P0 ;  /* 0x1b10000066f67fae */ /* 0x000fe8000812187c */
[----:B------:R-:W4:Y:S04]  /*29490*/  LDL.64 R162, [R1+0x1558] ;  /* 0x0015580001a27983 */ /* 0x000f280000100a00 */
[----:B------:R-:W-:Y:S04]  /*294a0*/  LDGSTS.E [R246+0x1b180], desc[UR60][R220.64], P3 ;  /* 0x1b180000dcf67fae */ /* 0x000fe8000992187c */
[----:B------:R-:W-:Y:S04]  /*294b0*/  LDGSTS.E [R246+0x1c000], desc[UR60][R240.64], P2 ;  /* 0x1c000000f0f67fae */ /* 0x000fe8000912187c */
[----:B------:R-:W4:Y:S04]  /*294c0*/  LDL.64 R90, [R1+0xd80] ;  /* 0x000d8000015a7983 */ /* 0x000f280000100a00 */
[----:B------:R-:W-:Y:S04]  /*294d0*/  LDGSTS.E [R246+0x1c080], desc[UR60][R18.64], P5 ;  /* 0x1c08000012f67fae */ /* 0x000fe8000a92187c */
[----:B------:R-:W-:Y:S04]  /*294e0*/  LDGSTS.E [R246+0x1c100], desc[UR60][R30.64], P0 ;  /* 0x1c1000001ef67fae */ /* 0x000fe8000812187c */
[----:B------:R-:W-:Y:S04]  /*294f0*/  LDGSTS.E [R246+0x1c180], desc[UR60][R42.64], P3 ;  /* 0x1c1800002af67fae */ /* 0x000fe8000992187c */
[----:B------:R-:W4:Y:S04]  /*29500*/  LDL.64 R102, [R1+0x580] ;  /* 0x0005800001667983 */ /* 0x000f280000100a00 */
[----:B------:R-:W-:Y:S04]  /*29510*/  LDGSTS.E [R246+0x1d000], desc[UR60][R54.64], P2 ;  /* 0x1d00000036f67fae */ /* 0x000fe8000912187c */
[----:B------:R-:W-:Y:S04]  /*29520*/  STL.64 [R1+0x5b48], R220 ;  /* 0x005b48dc01007387 */ /* 0x000fe80000100a00 */
[----:B------:R-:W-:Y:S04]  /*29530*/  LDGSTS.E [R246+0x1d080], desc[UR60][R114.64], P5 ;  /* 0x1d08000072f67fae */ /* 0x000fe8000a92187c */
[----:B------:R-:W4:Y:S04]  /*29540*/  LDL.64 R18, [R1+0x1418] ;  /* 0x0014180001127983 */ /* 0x000f280000100a00 */
[----:B------:R-:W4:Y:S04]  /*29550*/  LDL.64 R42, [R1+0xbf0] ;  /* 0x000bf000012a7983 */ /* 0x000f280000100a00 */
[----:B------:R-:W4:Y:S04]  /*29560*/  LDL.64 R114, [R1+0x1b58] ;  /* 0x001b580001727983 */ /* 0x000f280000100a00 */
[----:B------:R-:W-:Y:S04]  /*29570*/  LDGSTS.E [R246+0x1d100], desc[UR60][R126.64], P0 ;  /* 0x1d1000007ef67fae */ /* 0x000fe8000812187c */
[----:B------:R-:W-:Y:S04]  /*29580*/  LDGSTS.E [R246+0x1d180], desc[UR60][R218.64], P3 ;  /* 0x1d180000daf67fae */ /* 0x000fe8000992187c */
[----:B------:R-:W4:Y:S04]  /*29590*/  LDL.64 R126, [R1+0x3f0] ;  /* 0x0003f000017e7983 */ /* 0x000f280000100a00 */
[----:B------:R-:W-:Y:S04]  /*295a0*/  STL.64 [R1+0x5b50], R218 ;  /* 0x005b50da01007387 */ /* 0x000fe80000100a00 */
[----:B------:R-:W4:Y:S04]  /*295b0*/  LDL.64 R230, [R1+0x1b60] ;  /* 0x001b600001e67983 */ /* 0x000f280000100a00 */
[----:B------:R-:W4:Y:S04]  /*295c0*/  LDL.64 R232, [R1+0x13d8] ;  /* 0x0013d80001e87983 */ /* 0x000f280000100a00 */
        /* <DEDUP_REMOVED lines=8> */
[----:B--2---:R-:W-:Y:S04]  /*29650*/  LDGSTS.E [R246+0x1e080], desc[UR60][R138.64], P5 ;  /* 0x1e0800008af67fae */ /* 0x004fe8000a92187c */
[----:B------:R-:W2:Y:S04]  /*29660*/  LDL.64 R138, [R1+0x1b70] ;  /* 0x001b7000018a7983 */ /* 0x000ea80000100a00 */
[----:B---3--:R-:W-:Y:S04]  /*29670*/  LDGSTS.E [R246+0x1e100], desc[UR60][R150.64], P0 ;  /* 0x1e10000096f67fae */ /* 0x008fe8000812187c */
[----:B----4-:R-:W-:Y:S04]  /*29680*/  LDGSTS.E [R246+0x1e180], desc[UR60][R78.64], P3 ;  /* 0x1e1800004ef67fae */ /* 0x010fe8000992187c */
[----:B------:R-:W3:Y:S04]  /*29690*/  LDL.64 R150, [R1+0xb30] ;  /* 0x000b300001967983 */ /* 0x000ee80000100a00 */
        /* <DEDUP_REMOVED lines=8> */
[----:B------:R-:W-:Y:S04]  /*29720*/  STL.64 [R1+0x5b58], R216 ;  /* 0x005b58d801007387 */ /* 0x000fe80000100a00 */
[----:B------:R-:W-:Y:S04]  /*29730*/  LDGSTS.E [R248+0x200], desc[UR60][R114.64], P2 ;  /* 0x0020000072f87fae */ /* 0x000fe8000912187c */
[----:B------:R-:W4:Y:S04]  /*29740*/  LDL.64 R30, [R1+0x2e0] ;  /* 0x0002e000011e7983 */ /* 0x000f280000100a00 */
[----:B------:R-:W-:Y:S04]  /*29750*/  LDGSTS.E [R248+0x280], desc[UR60][R18.64], P5 ;  /* 0x0028000012f87fae */ /* 0x000fe8000a92187c */
[----:B------:R-:W4:Y:S04]  /*29760*/  LDL.64 R114, [R1+0x1b88] ;  /* 0x001b880001727983 */ /* 0x000f280000100a00 */
[----:B------:R-:W-:Y:S04]  /*29770*/  LDGSTS.E [R248+0x300], desc[UR60][R42.64], P0 ;  /* 0x003000002af87fae */ /* 0x000fe8000812187c */
[----:B------:R-:W-:Y:S04]  /*29780*/  LDGSTS.E [R248+0x380], desc[UR60][R126.64], P3 ;  /* 0x003800007ef87fae */ /* 0x000fe8000992187c */
[----:B------:R-:W-:Y:S04]  /*29790*/  LDGSTS.E [R248+0x1200], desc[UR60][R230.64], P2 ;  /* 0x01200000e6f87fae */ /* 0x000fe8000912187c */
[----:B------:R-:W-:Y:S04]  /*297a0*/  LDGSTS.E [R248+0x1280], desc[UR60][R232.64], P5 ;  /* 0x01280000e8f87fae */ /* 0x000fe8000a92187c */
[----:B------:R-:W4:Y:S04]  /*297b0*/  LDL.64 R18, [R1+0x12d8] ;  /* 0x0012d80001127983 */ /* 0x000f280000100a00 */
[----:B------:R-:W-:Y:S04]  /*297c0*/  LDGSTS.E [R248+0x1300], desc[UR60][R234.64], P0 ;  /* 0x01300000eaf87fae */ /* 0x000fe8000812187c */
[----:B------:R-:W4:Y:S04]  /*297d0*/  LDL.64 R42, [R1+0xa78] ;  /* 0x000a7800012a7983 */ /* 0x000f280000100a00 */
[----:B------:R-:W-:Y:S04]  /*297e0*/  LDGSTS.E [R248+0x1380], desc[UR60][R236.64], P3 ;  /* 0x01380000ecf87fae */ /* 0x000fe8000992187c */
[----:B------:R-:W4:Y:S04]  /*297f0*/  LDL.64 R126, [R1+0x2a0] ;  /* 0x0002a000017e7983 */ /* 0x000f280000100a00 */
[----:B------:R-:W4:Y:S04]  /*29800*/  LDL.64 R230, [R1+0x1e0] ;  /* 0x0001e00001e67983 */ /* 0x000f280000100a00 */
[----:B------:R-:W4:Y:S04]  /*29810*/  LDL.64 R232, [R1+0x1ba8] ;  /* 0x001ba80001e87983 */ /* 0x000f280000100a00 */
[----:B------:R-:W4:Y:S04]  /*29820*/  LDL.64 R234, [R1+0x11d8] ;  /* 0x0011d80001ea7983 */ /* 0x000f280000100a00 */
[----:B------:R-:W4:Y:S04]  /*29830*/  LDL.64 R236, [R1+0x978] ;  /* 0x0009780001ec7983 */ /* 0x000f280000100a00 */
[----:B--2---:R-:W-:Y:S04]  /*29840*/  LDGSTS.E [R248+0x2200], desc[UR60][R138.64], P2 ;  /* 0x022000008af87fae */ /* 0x004fe8000912187c */
[----:B------:R-:W-:Y:S04]  /*29850*/  LDGSTS.E [R248+0x2280], desc[UR60][R54.64], P5 ;  /* 0x0228000036f87fae */ /* 0x000fe8000a92187c */
[----:B------:R-:W2:Y:S04]  /*29860*/  LDL.64 R138, [R1+0x1b90] ;  /* 0x001b9000018a7983 */ /* 0x000ea80000100a00 */
[----:B------:R-:W2:Y:S04]  /*29870*/  LDL.64 R54, [R1+0x1298] ;  /* 0x0012980001367983 */ /* 0x000ea80000100a00 */
[----:B---3--:R-:W-:Y:S04]  /*29880*/  LDGSTS.E [R248+0x2300], desc[UR60][R150.64], P0 ;  /* 0x0230000096f87fae */ /* 0x008fe8000812187c */
[----:B------:R-:W-:Y:S04]  /*29890*/  LDGSTS.E [R248+0x2380], desc[UR60][R238.64], P3 ;  /* 0x02380000eef87fae */ /* 0x000fe8000992187c */
[----:B------:R-:W-:Y:S04]  /*298a0*/  LDGSTS.E [R248+0x3200], desc[UR60][R66.64], P2 ;  /* 0x0320000042f87fae */ /* 0x000fe8000912187c */
[----:B------:R-:W3:Y:S04]  /*298b0*/  LDL.64 R150, [R1+0xa38] ;  /* 0x000a380001967983 */ /* 0x000ee80000100a00 */
[----:B------:R-:W3:Y:S04]  /*298c0*/  LDL.64 R238, [R1+0x940] ;  /* 0x0009400001ee7983 */ /* 0x000ee80000100a00 */
[----:B----4-:R-:W-:Y:S04]  /*298d0*/  LDGSTS.E [R248+0x3280], desc[UR60][R162.64], P5 ;  /* 0x03280000a2f87fae */ /* 0x010fe8000a92187c */
[----:B------:R-:W4:Y:S04]  /*298e0*/  LDL.64 R66, [R1+0x260] ;  /* 0x0002600001427983 */ /* 0x000f280000100a00 */
[----:B------:R-:W-:Y:S04]  /*298f0*/  LDGSTS.E [R248+0x3300], desc[UR60][R244.64], P0 ;  /* 0x03300000f4f87fae */ /* 0x000fe8000812187c */
[----:B------:R-:W4:Y:S04]  /*29900*/  LDL.64 R162, [R1+0x1b98] ;  /* 0x001b980001a27983 */ /* 0x000f280000100a00 */
[----:B------:R-:W-:Y:S04]  /*29910*/  LDGSTS.E [R248+0x3380], desc[UR60][R78.64], P3 ;  /* 0x033800004ef87fae */ /* 0x000fe8000992187c */
[----:B------:R-:W-:Y:S04]  /*29920*/  LDGSTS.E [R248+0x4200], desc[UR60][R240.64], P2 ;  /* 0x04200000f0f87fae */ /* 0x000fe8000912187c */
        /* <DEDUP_REMOVED lines=8> */
[----:B------:R-:W4:Y:S04]  /*299b0*/  LDL.64 R244, [R1+0x1160] ;  /* 0x0011600001f47983 */ /* 0x000f280000100a00 */
[----:B------:R-:W4:Y:S04]  /*299c0*/  LDL.64 R30, [R1+0x1218] ;  /* 0x00121800011e7983 */ /* 0x000f280000100a00 */
[----:B------:R-:W4:Y:S04]  /*299d0*/  LDL.64 R114, [R1+0x9b8] ;  /* 0x0009b80001727983 */ /* 0x000f280000100a00 */
[----:B------:R-:W-:Y:S04]  /*299e0*/  LDGSTS.E [R248+0x5280], desc[UR60][R18.64], P5 ;  /* 0x0528000012f87fae */ /* 0x000fe8000a92187c */
[----:B------:R-:W-:Y:S04]  /*299f0*/  LDGSTS.E [R248+0x5300], desc[UR60][R42.64], P0 ;  /* 0x053000002af87fae */ /* 0x000fe8000812187c */
[----:B------:R-:W4:Y:S04]  /*29a00*/  LDL.64 R18, [R1+0x120] ;  /* 0x0001200001127983 */ /* 0x000f280000100a00 */
[----:B------:R-:W-:Y:S04]  /*29a10*/  LDGSTS.E [R248+0x5380], desc[UR60][R126.64], P3 ;  /* 0x053800007ef87fae */ /* 0x000fe8000992187c */
[----:B------:R-:W4:Y:S04]  /*29a20*/  LDL.64 R42, [R1+0x1a0] ;  /* 0x0001a000012a7983 */ /* 0x000f280000100a00 */
[----:B------:R-:W4:Y:S04]  /*29a30*/  LDL.64 R126, [R1+0x1bb0] ;  /* 0x001bb000017e7983 */ /* 0x000f280000100a00 */
[----:B--2---:R-:W-:Y:S04]  /*29a40*/  LDGSTS.E [R248+0x6200], desc[UR60][R138.64], P2 ;  /* 0x062000008af87fae */ /* 0x004fe8000912187c */
[----:B------:R-:W-:Y:S04]  /*29a50*/  LDGSTS.E [R248+0x6280], desc[UR60][R54.64], P5 ;  /* 0x0628000036f87fae */ /* 0x000fe8000a92187c */
[----:B------:R-:W2:Y:S04]  /*29a60*/  LDL.64 R138, [R1+0x11a0] ;  /* 0x0011a000018a7983 */ /* 0x000ea80000100a00 */
[----:B------:R-:W2:Y:S04]  /*29a70*/  LDL.64 R54, [R1+0x160] ;  /* 0x0001600001367983 */ /* 0x000ea80000100a00 */
[----:B---3--:R-:W-:Y:S04]  /*29a80*/  LDGSTS.E [R248+0x6300], desc[UR60][R150.64], P0 ;  /* 0x0630000096f87fae */ /* 0x008fe8000812187c */
[----:B------:R-:W3:Y:S04]  /*29a90*/  LDL.64 R150, [R1+0x1bb8] ;  /* 0x001bb80001967983 */ /* 0x000ee80000100a00 */
[----:B----4-:R-:W-:Y:S04]  /*29aa0*/  LDGSTS.E [R248+0x6380], desc[UR60][R66.64], P3 ;  /* 0x0638000042f87fae */ /* 0x010fe8000992187c */
[----:B------:R-:W-:Y:S04]  /*29ab0*/  LDGSTS.E [R248+0x7200], desc[UR60][R162.64], P2 ;  /* 0x07200000a2f87fae */ /* 0x000fe8000912187c */
[----:B------:R-:W4:Y:S04]  /*29ac0*/  LDL.64 R66, [R1+0x1bc0] ;  /* 0x001bc00001427983 */ /* 0x000f280000100a00 */
[----:B------:R-:W4:Y:S04]  /*29ad0*/  LDL.64 R162, [R1+0x900] ;  /* 0x0009000001a27983 */ /* 0x000f280000100a00 */
[----:B------:R-:W-:Y:S04]  /*29ae0*/  LDGSTS.E [R248+0x7280], desc[UR60][R78.64], P5 ;  /* 0x072800004ef87fae */ /* 0x000fe8000a92187c */
[----:B------:R-:W-:Y:S04]  /*29af0*/  LDGSTS.E [R248+0x7300], desc[UR60][R90.64], P0 ;  /* 0x073000005af87fae */ /* 0x000fe8000812187c */
[----:B------:R-:W4:Y:S04]  /*29b00*/  LDL.64 R78, [R1+0x1120] ;  /* 0x00112000014e7983 */ /* 0x000f280000100a00 */
[----:B------:R-:W-:Y:S04]  /*29b10*/  LDGSTS.E [R248+0x7380], desc[UR60][R102.64], P3 ;  /* 0x0738000066f87fae */ /* 0x000fe8000992187c */
        /* <DEDUP_REMOVED lines=20> */
[----:B--2---:R-:W-:Y:S04]  /*29c60*/  LDGSTS.E [R248+0xa280], desc[UR60][R138.64], P5 ;  /* 0x0a2800008af87fae */ /* 0x004fe8000a92187c */
[----:B------:R-:W-:Y:S04]  /*29c70*/  LDGSTS.E [R248+0xa300], desc[UR60][R238.64], P0 ;  /* 0x0a300000eef87fae */ /* 0x000fe8000812187c */
[----:B------:R-:W-:Y:S04]  /*29c80*/  LDGSTS.E [R248+0xa380], desc[UR60][R54.64], P3 ;  /* 0x0a38000036f87fae */ /* 0x000fe8000992187c */
[----:B------:R-:W2:Y:S04]  /*29c90*/  LDL.64 R138, [R1+0x10a0] ;  /* 0x0010a000018a7983 */ /* 0x000ea80000100a00 */
[----:B------:R-:W2:Y:S04]  /*29ca0*/  LDL.64 R238, [R1+0xfa0] ;  /* 0x000fa00001ee7983 */ /* 0x000ea80000100a00 */
[----:B------:R-:W2:Y:S04]  /*29cb0*/  LDL.64 R54, [R1+0x850] ;  /* 0x0008500001367983 */ /* 0x000ea80000100a00 */
[----:B---3--:R-:W-:Y:S04]  /*29cc0*/  LDGSTS.E [R248+0xb200], desc[UR60][R150.64], P2 ;  /* 0x0b20000096f87fae */ /* 0x008fe8000912187c */
[----:B------:R-:W-:Y:S04]  /*29cd0*/  LDGSTS.E [R248+0xb280], desc[UR60][R244.64], P5 ;  /* 0x0b280000f4f87fae */ /* 0x000fe8000a92187c */
[----:B------:R-:W3:Y:S04]  /*29ce0*/  LDL.64 R150, [R1+0x400] ;  /* 0x0004000001967983 */ /* 0x000ee80000100a00 */
[----:B------:R-:W3:Y:S04]  /*29cf0*/  LDL.64 R244, [R1+0x1710] ;  /* 0x0017100001f47983 */ /* 0x000ee80000100a00 */
[----:B----4-:R-:W-:Y:S04]  /*29d00*/  LDGSTS.E [R248+0xb300], desc[UR60][R162.64], P0 ;  /* 0x0b300000a2f87fae */ /* 0x010fe8000812187c */
        /* <DEDUP_REMOVED lines=17> */
[----:B------:R-:W-:Y:S04]  /*29e20*/  LDGSTS.E [R248+0xd380], desc[UR60][R42.64], P3 ;  /* 0x0d3800002af87fae */ /* 0x000fe8000992187c */
        /* <DEDUP_REMOVED lines=31> */
[----:B------:R-:W-:Y:S04]  /*2a020*/  LDGSTS.E [R248+0x12300], desc[UR60][R126.64], P0 ;  /* 0x123000007ef87fae */ /* 0x000fe8000812187c */
[----:B------:R-:W4:Y:S04]  /*2a030*/  LDL.64 R42, [R1+0xc00] ;  /* 0x000c0000012a7983 */ /* 0x000f280000100a00 */
[----:B------:R-:W4:Y:S04]  /*2a040*/  LDL.64 R126, [R1+0x1628] ;  /* 0x00162800017e7983 */ /* 0x000f280000100a00 */
[----:B--2---:R-:W-:Y:S04]  /*2a050*/  LDGSTS.E [R248+0x12380], desc[UR60][R138.64], P3 ;  /* 0x123800008af87fae */ /* 0x004fe8000992187c */
[----:B------:R-:W-:Y:S04]  /*2a060*/  LDGSTS.E [R248+0x13200], desc[UR60][R244.64], P2 ;  /* 0x13200000f4f87fae */ /* 0x000fe8000912187c */
[----:B------:R-:W2:Y:S04]  /*2a070*/  LDL.64 R138, [R1+0xe60] ;  /* 0x000e6000018a7983 */ /* 0x000ea80000100a00 */
[----:B---3--:R-:W-:Y:S04]  /*2a080*/  LDGSTS.E [R248+0x13280], desc[UR60][R150.64], P5 ;  /* 0x1328000096f87fae */ /* 0x008fe8000a92187c */
[----:B------:R-:W-:Y:S04]  /*2a090*/  LDGSTS.E [R248+0x13300], desc[UR60][R240.64], P0 ;  /* 0x13300000f0f87fae */ /* 0x000fe8000812187c */
[----:B------:R-:W-:Y:S04]  /*2a0a0*/  LDGSTS.E [R248+0x13380], desc[UR60][R54.64], P3 ;  /* 0x1338000036f87fae */ /* 0x000fe8000992187c */
        /* <DEDUP_REMOVED lines=9> */
[----:B------:R-:W-:Y:S04]  /*2a140*/  STL.64 [R1+0x58d8], R214 ;  /* 0x0058d8d601007387 */ /* 0x000fe80000100a00 */
[----:B------:R-:W4:Y:S04]  /*2a150*/  LDL.64 R244, [R1+0x15b8] ;  /* 0x0015b80001f47983 */ /* 0x000f280000100a00 */
[----:B------:R-:W-:Y:S04]  /*2a160*/  LDGSTS.E [R248+0x15280], desc[UR60][R90.64], P5 ;  /* 0x152800005af87fae */ /* 0x000fe8000a92187c */
[----:B------:R-:W4:Y:S04]  /*2a170*/  LDL.64 R78, [R1+0xde0] ;  /* 0x000de000014e7983 */ /* 0x000f280000100a00 */
[----:B------:R-:W-:Y:S04]  /*2a180*/  LDGSTS.E [R248+0x15300], desc[UR60][R102.64], P0 ;  /* 0x1530000066f87fae */ /* 0x000fe8000812187c */
[----:B------:R-:W4:Y:S04]  /*2a190*/  LDL.64 R90, [R1+0xc18] ;  /* 0x000c1800015a7983 */ /* 0x000f280000100a00 */
[----:B------:R-:W-:Y:S04]  /*2a1a0*/  STL.64 [R1+0x58e0], R212 ;  /* 0x0058e0d401007387 */ /* 0x000fe80000100a00 */
[----:B------:R-:W4:Y:S04]  /*2a1b0*/  LDL.64 R102, [R1+0x1550] ;  /* 0x0015500001667983 */ /* 0x000f280000100a00 */
[----:B------:R-:W-:Y:S04]  /*2a1c0*/  LDGSTS.E [R248+0x15380], desc[UR60][R212.64], P3 ;  /* 0x15380000d4f87fae */ /* 0x000fe8000992187c */
[----:B------:R-:W-:Y:S04]  /*2a1d0*/  LDGSTS.E [R248+0x16200], desc[UR60][R114.64], P2 ;  /* 0x1620000072f87fae */ /* 0x000fe8000912187c */
[----:B------:R-:W-:Y:S04]  /*2a1e0*/  LDGSTS.E [R248+0x16280], desc[UR60][R30.64], P5 ;  /* 0x162800001ef87fae */ /* 0x000fe8000a92187c */
[----:B------:R-:W4:Y:S04]  /*2a1f0*/  LDL.64 R240, [R1+0xc20] ;  /* 0x000c200001f07983 */ /* 0x000f280000100a00 */
[----:B------:R-:W4:Y:S04]  /*2a200*/  LDL.64 R114, [R1+0xd78] ;  /* 0x000d780001727983 */ /* 0x000f280000100a00 */
[----:B------:R-:W-:Y:S04]  /*2a210*/  LDGSTS.E [R248+0x16300], desc[UR60][R42.64], P0 ;  /* 0x163000002af87fae */ /* 0x000fe8000812187c */
[----:B------:R-:W-:Y:S04]  /*2a220*/  LDGSTS.E [R248+0x16380], desc[UR60][R210.64], P3 ;  /* 0x16380000d2f87fae */ /* 0x000fe8000992187c */
[----:B------:R-:W-:Y:S04]  /*2a230*/  STL.64 [R1+0x58e8], R210 ;  /* 0x0058e8d201007387 */ /* 0x000fe80000100a00 */
[----:B------:R-:W-:Y:S04]  /*2a240*/  LDGSTS.E [R248+0x17200], desc[UR60][R126.64], P2 ;  /* 0x172000007ef87fae */ /* 0x000fe8000912187c */
[----:B------:R-:W4:Y:S04]  /*2a250*/  LDL.64 R126, [R1+0x1518] ;  /* 0x00151800017e7983 */ /* 0x000f280000100a00 */
[----:B--2---:R-:W-:Y:S04]  /*2a260*/  LDGSTS.E [R248+0x17280], desc[UR60][R138.64], P5 ;  /* 0x172800008af87fae */ /* 0x004fe8000a92187c */
[----:B------:R-:W2:Y:S04]  /*2a270*/  LDL.64 R138, [R1+0xd40] ;  /* 0x000d4000018a7983 */ /* 0x000ea80000100a00 */
[----:B---3--:R-:W-:Y:S04]  /*2a280*/  LDGSTS.E [R248+0x17300], desc[UR60][R150.64], P0 ;  /* 0x1730000096f87fae */ /* 0x008fe8000812187c */
[----:B------:R-:W-:Y:S04]  /*2a290*/  LDGSTS.E [R248+0x17380], desc[UR60][R208.64], P3 ;  /* 0x17380000d0f87fae */ /* 0x000fe8000992187c */
[----:B------:R-:W3:Y:S04]  /*2a2a0*/  LDL.64 R150, [R1+0x548] ;  /* 0x0005480001967983 */ /* 0x000ee80000100a00 */
[----:B------:R-:W-:Y:S04]  /*2a2b0*/  STL.64 [R1+0x58f0], R208 ;  /* 0x0058f0d001007387 */ /* 0x000fe80000100a00 */
[----:B----4-:R-:W-:Y:S04]  /*2a2c0*/  LDGSTS.E [R248+0x18200], desc[UR60][R54.64], P2 ;  /* 0x1820000036f87fae */ /* 0x010fe8000912187c */
        /* <DEDUP_REMOVED lines=8> */
[----:B------:R-:W-:Y:S04]  /*2a350*/  LDGSTS.E [R248+0x18380], desc[UR60][R206.64], P3 ;  /* 0x18380000cef87fae */ /* 0x000fe8000992187c */
[----:B------:R1:W-:Y:S04]  /*2a360*/  STL.64 [R1+0x58f8], R206 ;  /* 0x0058f8ce01007387 */ /* 0x0003e80000100a00 */
[----:B------:R-:W-:Y:S04]  /*2a370*/  LDGSTS.E [R248+0x19200], desc[UR60][R244.64], P2 ;  /* 0x19200000f4f87fae */ /* 0x000fe8000912187c */
[----:B------:R-:W-:Y:S04]  /*2a380*/  LDGSTS.E [R248+0x19280], desc[UR60][R78.64], P5 ;  /* 0x192800004ef87fae */ /* 0x000fe8000a92187c */
[----:B------:R1:W-:Y:S04]  /*2a390*/  STL.64 [R1+0x5900], R204 ;  /* 0x005900cc01007387 */ /* 0x0003e80000100a00 */
        /* <DEDUP_REMOVED lines=18> */
[----:B----4-:R-:W-:Y:S04]  /*2a4c0*/  LDGSTS.E [R248+0x1c200], desc[UR60][R18.64], P2 ;  /* 0x1c20000012f87fae */ /* 0x010fe8000912187c */
[----:B------:R-:W-:Y:S04]  /*2a4d0*/  LDGSTS.E [R248+0x1c280], desc[UR60][R30.64], P5 ;  /* 0x1c2800001ef87fae */ /* 0x000fe8000a92187c */
[----:B------:R-:W-:Y:S04]  /*2a4e0*/  STL.64 [R1+0x5910], R200 ;  /* 0x005910c801007387 */ /* 0x000fe80000100a00 */
        /* <DEDUP_REMOVED lines=13> */
[----:B------:R-:W-:Y:S04]  /*2a5c0*/  STL.64 [R1+0x5920], R196 ;  /* 0x005920c401007387 */ /* 0x000fe80000100a00 */
[----:B------:R-:W-:Y:S04]  /*2a5d0*/  LDGSTS.E [R248+0x1e200], desc[UR60][R78.64], P2 ;  /* 0x1e2000004ef87fae */ /* 0x000fe8000912187c */
[----:B------:R-:W-:Y:S04]  /*2a5e0*/  LDGSTS.E [R248+0x1e280], desc[UR60][R90.64], P5 ;  /* 0x1e2800005af87fae */ /* 0x000fe8000a92187c */
[----:B------:R-:W4:Y:S04]  /*2a5f0*/  LDL.64 R66, [R1+0xb60] ;  /* 0x000b600001427983 */ /* 0x000f280000100a00 */
[----:B------:R-:W4:Y:S04]  /*2a600*/  LDL.64 R78, [R1+0x398] ;  /* 0x00039800014e7983 */ /* 0x000f280000100a00 */
[----:B------:R-:W4:Y:S04]  /*2a610*/  LDL.64 R90, [R1+0x1bf8] ;  /* 0x001bf800015a7983 */ /* 0x000f280000100a00 */
[----:B-1----:R-:W4:Y:S04]  /*2a620*/  LDL.LU.64 R206, [R1+0x158] ;  /* 0x0001580001ce7983 */ /* 0x002f280000300a00 */
[----:B------:R-:W-:Y:S04]  /*2a630*/  LDGSTS.E [R248+0x1e300], desc[UR60][R102.64], P0 ;  /* 0x1e30000066f87fae */ /* 0x000fe8000812187c */
[----:B------:R-:W4:Y:S04]  /*2a640*/  LDL.LU.64 R204, [R1+0x60] ;  /* 0x0000600001cc7983 */ /* 0x000f280000300a00 */
[----:B------:R-:W-:Y:S04]  /*2a650*/  LDGSTS.E [R248+0x1e380], desc[UR60][R114.64], P3 ;  /* 0x1e38000072f87fae */ /* 0x000fe8000992187c */
[----:B------:R-:W4:Y:S04]  /*2a660*/  LDL.64 R102, [R1+0x1390] ;  /* 0x0013900001667983 */ /* 0x000f280000100a00 */
[----:B------:R-:W-:Y:S04]  /*2a670*/  LDGSTS.E [R248+0x1f200], desc[UR60][R126.64], P2 ;  /* 0x1f2000007ef87fae */ /* 0x000fe8000912187c */
[----:B------:R-:W4:Y:S04]  /*2a680*/  LDL.64 R114, [R1+0xb28] ;  /* 0x000b280001727983 */ /* 0x000f280000100a00 */
[----:B------:R-:W4:Y:S04]  /*2a690*/  LDL.64 R126, [R1+0x358] ;  /* 0x00035800017e7983 */ /* 0x000f280000100a00 */
[----:B------:R1:W-:Y:S04]  /*2a6a0*/  STL.64 [R1+0x58d0], R12 ;  /* 0x0058d00c01007387 */ /* 0x0003e80000100a00 */
[----:B--2---:R-:W-:Y:S04]  /*2a6b0*/  LDGSTS.E [R248+0x1f280], desc[UR60][R138.64], P5 ;  /* 0x1f2800008af87fae */ /* 0x004fe8000a92187c */
[----:B---3--:R-:W-:Y:S04]  /*2a6c0*/  LDGSTS.E [R248+0x1f300], desc[UR60][R150.64], P0 ;  /* 0x1f30000096f87fae */ /* 0x008fe8000812187c */
[----:B------:R-:W-:Y:S04]  /*2a6d0*/  LDGSTS.E [R248+0x1f380], desc[UR60][R12.64], P3 ;  /* 0x1f3800000cf87fae */ /* 0x000fe8000992187c */
[----:B-1----:R-:W2:Y:S04]  /*2a6e0*/  LDL.LU.64 R12, [R1+0xd8] ;  /* 0x0000d800010c7983 */ /* 0x002ea80000300a00 */
[----:B------:R-:W3:Y:S04]  /*2a6f0*/  LDL.64 R230, [R1+0x1c00] ;  /* 0x001c000001e67983 */ /* 0x000ee80000100a00 */
[----:B------:R-:W2:Y:S04]  /*2a700*/  LDL.64 R232, [R1+0x1350] ;  /* 0x0013500001e87983 */ /* 0x000ea80000100a00 */
[----:B------:R-:W2:Y:S04]  /*2a710*/  LDL.64 R240, [R1+0xaf0] ;  /* 0x000af00001f07983 */ /* 0x000ea80000100a00 */
[----:B------:R-:W2:Y:S04]  /*2a720*/  LDL.64 R18, [R1+0x318] ;  /* 0x0003180001127983 */ /* 0x000ea80000100a00 */
[----:B------:R-:W2:Y:S04]  /*2a730*/  LDL.64 R138, [R1+0x1c08] ;  /* 0x001c0800018a7983 */ /* 0x000ea80000100a00 */
[----:B------:R-:W2:Y:S04]  /*2a740*/  LDL.64 R150, [R1+0x1310] ;  /* 0x0013100001967983 */ /* 0x000ea80000100a00 */
[----:B----4-:R-:W-:Y:S04]  /*2a750*/  LDGSTS.E [R3+0x400], desc[UR60][R162.64], P2 ;  /* 0x00400000a2037fae */ /* 0x010fe8000912187c */
[----:B------:R-:W-:Y:S04]  /*2a760*/  LDGSTS.E [R3+0x480], desc[UR60][R238.64], P5 ;  /* 0x00480000ee037fae */ /* 0x000fe8000a92187c */
[----:B------:R-:W-:Y:S04]  /*2a770*/  LDGSTS.E [R3+0x500], desc[UR60][R244.64], P0 ;  /* 0x00500000f4037fae */ /* 0x000fe8000812187c */
        /* <DEDUP_REMOVED lines=23> */
[----:B---3--:R-:W-:Y:S04]  /*2a8f0*/  LDGSTS.E [R3+0x3400], desc[UR60][R230.64], P2 ;  /* 0x03400000e6037fae */ /* 0x008fe8000912187c */
[----:B--2---:R-:W-:Y:S04]  /*2a900*/  LDGSTS.E [R3+0x3480], desc[UR60][R232.64], P5 ;  /* 0x03480000e8037fae */ /* 0x004fe8000a92187c */
[----:B------:R-:W-:Y:S04]  /*2a910*/  LDGSTS.E [R3+0x3500], desc[UR60][R240.64], P0 ;  /* 0x03500000f0037fae */ /* 0x000fe8000812187c */
[----:B------:R-:W-:Y:S04]  /*2a920*/  LDGSTS.E [R3+0x3580], desc[UR60][R18.64], P3 ;  /* 0x0358000012037fae */ /* 0x000fe8000992187c */
[----:B------:R-:W-:Y:S04]  /*2a930*/  LDGSTS.E [R3+0x4400], desc[UR60][R138.64], P2 ;  /* 0x044000008a037fae */ /* 0x000fe8000912187c */
[----:B------:R-:W2:Y:S04]  /*2a940*/  LDL.64 R240, [R1+0x1c28] ;  /* 0x001c280001f07983 */ /* 0x000ea80000100a00 */
[----:B------:R-:W3:Y:S04]  /*2a950*/  LDL.64 R18, [R1+0x1210] ;  /* 0x0012100001127983 */ /* 0x000ee80000100a00 */
        /* <DEDUP_REMOVED lines=31> */
[----:B--2---:R-:W-:Y:S04]  /*2ab50*/  LDGSTS.E [R3+0x8400], desc[UR60][R240.64], P2 ;  /* 0x08400000f0037fae */ /* 0x004fe8000912187c */
[----:B---3--:R-:W-:Y:S04]  /*2ab60*/  LDGSTS.E [R3+0x8480], desc[UR60][R18.64], P5 ;  /* 0x0848000012037fae */ /* 0x008fe8000a92187c */
[----:B------:R-:W2:Y:S04]  /*2ab70*/  LDL.64 R240, [R1+0x1888] ;  /* 0x0018880001f07983 */ /* 0x000ea80000100a00 */
[----:B------:R-:W-:Y:S04]  /*2ab80*/  LDGSTS.E [R3+0x8500], desc[UR60][R138.64], P0 ;  /* 0x085000008a037fae */ /* 0x000fe8000812187c */
[----:B------:R-:W3:Y:S04]  /*2ab90*/  LDL.64 R18, [R1+0x10d8] ;  /* 0x0010d80001127983 */ /* 0x000ee80000100a00 */
[----:B----4-:R-:W-:Y:S04]  /*2aba0*/  LDGSTS.E [R3+0x8580], desc[UR60][R150.64], P3 ;  /* 0x0858000096037fae */ /* 0x010fe8000992187c */
[----:B------:R-:W4:Y:S04]  /*2abb0*/  LDL.64 R138, [R1+0x880] ;  /* 0x00088000018a7983 */ /* 0x000f280000100a00 */
        /* <DEDUP_REMOVED lines=18> */
[----:B------:R-:W-:Y:S04]  /*2ace0*/  LDGSTS.E [R3+0xb500], desc[UR60][R238.64], P0 ;  /* 0x0b500000ee037fae */ /* 0x000fe8000812187c */
[----:B------:R-:W-:Y:S04]  /*2acf0*/  LDGSTS.E [R3+0xb580], desc[UR60][R244.64], P3 ;  /* 0x0b580000f4037fae */ /* 0x000fe8000992187c */
[----:B------:R-:W-:Y:S04]  /*2ad00*/  STL.64 [R1+0x59c0], R206 ;  /* 0x0059c0ce01007387 */ /* 0x000fe80000100a00 */
[----:B------:R-:W-:Y:S04]  /*2ad10*/  LDGSTS.E [R3+0xc400], desc[UR60][R78.64], P2 ;  /* 0x0c4000004e037fae */ /* 0x000fe8000912187c */
[----:B------:R-:W-:Y:S04]  /*2ad20*/  LDGSTS.E [R3+0xc480], desc[UR60][R114.64], P5 ;  /* 0x0c48000072037fae */ /* 0x000fe8000a92187c */
[----:B------:R-:W-:Y:S04]  /*2ad30*/  LDGSTS.E [R3+0xc500], desc[UR60][R126.64], P0 ;  /* 0x0c5000007e037fae */ /* 0x000fe8000812187c */
[----:B------:R-:W4:Y:S04]  /*2ad40*/  LDL.64 R78, [R1+0x17c8] ;  /* 0x0017c800014e7983 */ /* 0x000f280000100a00 */
[----:B------:R-:W4:Y:S04]  /*2ad50*/  LDL.64 R114, [R1+0x1018] ;  /* 0x0010180001727983 */ /* 0x000f280000100a00 */
[----:B------:R-:W4:Y:S04]  /*2ad60*/  LDL.64 R126, [R1+0x7d8] ;  /* 0x0007d800017e7983 */ /* 0x000f280000100a00 */
[----:B------:R-:W-:Y:S04]  /*2ad70*/  LDGSTS.E [R3+0xc580], desc[UR60][R12.64], P3 ;  /* 0x0c5800000c037fae */ /* 0x000fe8000992187c */
[----:B------:R-:W-:Y:S04]  /*2ad80*/  STL.64 [R1+0x5968], R12 ;  /* 0x0059680c01007387 */ /* 0x000fe80000100a00 */
[----:B--2---:R-:W-:Y:S04]  /*2ad90*/  LDGSTS.E [R3+0xd400], desc[UR60][R240.64], P2 ;  /* 0x0d400000f0037fae */ /* 0x004fe8000912187c */
[----:B---3--:R-:W-:Y:S04]  /*2ada0*/  LDGSTS.E [R3+0xd480], desc[UR60][R18.64], P5 ;  /* 0x0d48000012037fae */ /* 0x008fe8000a92187c */
[----:B----4-:R-:W-:Y:S04]  /*2adb0*/  LDGSTS.E [R3+0xd500], desc[UR60][R138.64], P0 ;  /* 0x0d5000008a037fae */ /* 0x010fe8000812187c */
[----:B------:R-:W-:Y:S04]  /*2adc0*/  LDGSTS.E [R3+0xd580], desc[UR60][R150.64], P3 ;  /* 0x0d58000096037fae */ /* 0x000fe8000992187c */
[----:B------:R-:W2:Y:S04]  /*2add0*/  LDL.64 R138, [R1+0x1788] ;  /* 0x00178800018a7983 */ /* 0x000ea80000100a00 */
[----:B------:R-:W-:Y:S04]  /*2ade0*/  LDGSTS.E [R3+0xe400], desc[UR60][R162.64], P2 ;  /* 0x0e400000a2037fae */ /* 0x000fe8000912187c */
[----:B------:R-:W3:Y:S04]  /*2adf0*/  LDL.64 R150, [R1+0xfd8] ;  /* 0x000fd80001967983 */ /* 0x000ee80000100a00 */
[----:B------:R-:W4:Y:S04]  /*2ae00*/  LDL.64 R162, [R1+0x7a0] ;  /* 0x0007a00001a27983 */ /* 0x000f280000100a00 */
[----:B------:R-:W-:Y:S04]  /*2ae10*/  LDGSTS.E [R3+0xe480], desc[UR60][R30.64], P5 ;  /* 0x0e4800001e037fae */ /* 0x000fe8000a92187c */
[----:B------:R1:W-:Y:S04]  /*2ae20*/  STL.64 [R1+0x5928], R204 ;  /* 0x005928cc01007387 */ /* 0x0003e80000100a00 */
        /* <DEDUP_REMOVED lines=12> */
[----:B------:R-:W4:Y:S04]  /*2aef0*/  LDL.LU.64 R208, [R1+0x150] ;  /* 0x0001500001d07983 */ /* 0x000f280000300a00 */
[----:B-1----:R-:W4:Y:S04]  /*2af00*/  LDL.LU.64 R204, [R1+0x88] ;  /* 0x0000880001cc7983 */ /* 0x002f280000300a00 */
[----:B------:R-:W4:Y:S04]  /*2af10*/  LDL.LU.64 R196, [R1+0x80] ;  /* 0x0000800001c47983 */ /* 0x000f280000300a00 */
[----:B------:R-:W4:Y:S04]  /*2af20*/  LDL.LU.64 R198, [R1+0x78] ;  /* 0x0000780001c67983 */ /* 0x000f280000300a00 */
[----:B------:R-:W4:Y:S04]  /*2af30*/  LDL.LU.64 R200, [R1+0x70] ;  /* 0x0000700001c87983 */ /* 0x000f280000300a00 */
[----:B------:R-:W-:Y:S04]  /*2af40*/  LDGSTS.E [R3+0x10400], desc[UR60][R78.64], P2 ;  /* 0x104000004e037fae */ /* 0x000fe8000912187c */
[----:B------:R-:W-:Y:S04]  /*2af50*/  LDGSTS.E [R3+0x10480], desc[UR60][R114.64], P5 ;  /* 0x1048000072037fae */ /* 0x000fe8000a92187c */
[----:B------:R-:W-:Y:S04]  /*2af60*/  LDGSTS.E [R3+0x10500], desc[UR60][R126.64], P0 ;  /* 0x105000007e037fae */ /* 0x000fe8000812187c */
[----:B------:R-:W4:Y:S04]  /*2af70*/  LDL.64 R78, [R1+0x16c8] ;  /* 0x0016c800014e7983 */ /* 0x000f280000100a00 */
[----:B------:R-:W4:Y:S04]  /*2af80*/  LDL.64 R114, [R1+0xf18] ;  /* 0x000f180001727983 */ /* 0x000f280000100a00 */
[----:B------:R-:W4:Y:S04]  /*2af90*/  LDL.64 R126, [R1+0x6e8] ;  /* 0x0006e800017e7983 */ /* 0x000f280000100a00 */
[----:B------:R-:W-:Y:S04]  /*2afa0*/  LDGSTS.E [R3+0x10580], desc[UR60][R242.64], P3 ;  /* 0x10580000f2037fae */ /* 0x000fe8000992187c */
[----:B------:R1:W-:Y:S04]  /*2afb0*/  STL.64 [R1+0x5898], R242 ;  /* 0x005898f201007387 */ /* 0x0003e80000100a00 */
[----:B-1----:R-:W4:Y:S04]  /*2afc0*/  LDL.LU.64 R242, [R1+0x18] ;  /* 0x0000180001f27983 */ /* 0x002f280000300a00 */
[----:B--2---:R-:W-:Y:S04]  /*2afd0*/  LDGSTS.E [R3+0x11400], desc[UR60][R138.64], P2 ;  /* 0x114000008a037fae */ /* 0x004fe8000912187c */
[----:B---3--:R-:W-:Y:S04]  /*2afe0*/  LDGSTS.E [R3+0x11480], desc[UR60][R150.64], P5 ;  /* 0x1148000096037fae */ /* 0x008fe8000a92187c */
[----:B------:R-:W2:Y:S04]  /*2aff0*/  LDL.64 R138, [R1+0x1690] ;  /* 0x00169000018a7983 */ /* 0x000ea80000100a00 */
[----:B----4-:R-:W-:Y:S04]  /*2b000*/  LDGSTS.E [R3+0x11500], desc[UR60][R162.64], P0 ;  /* 0x11500000a2037fae */ /* 0x010fe8000812187c */
[----:B------:R-:W3:Y:S04]  /*2b010*/  LDL.64 R150, [R1+0xed8] ;  /* 0x000ed80001967983 */ /* 0x000ee80000100a00 */
[----:B------:R-:W-:Y:S04]  /*2b020*/  LDGSTS.E [R3+0x11580], desc[UR60][R184.64], P3 ;  /* 0x11580000b8037fae */ /* 0x000fe8000992187c */
[----:B------:R-:W4:Y:S04]  /*2b030*/  LDL.64 R162, [R1+0x6b0] ;  /* 0x0006b00001a27983 */ /* 0x000f280000100a00 */
[----:B------:R1:W-:Y:S04]  /*2b040*/  STL.64 [R1+0x58a0], R184 ;  /* 0x0058a0b801007387 */ /* 0x0003e80000100a00 */
[----:B-1----:R-:W4:Y:S04]  /*2b050*/  LDL.LU.64 R184, [R1+0x20] ;  /* 0x0000200001b87983 */ /* 0x002f280000300a00 */
        /* <DEDUP_REMOVED lines=8> */
[----:B------:R1:W-:Y:S04]  /*2b0e0*/  STL.64 [R1+0x5890], R172 ;  /* 0x005890ac01007387 */ /* 0x0003e80000100a00 */
[----:B------:R-:W-:Y:S04]  /*2b0f0*/  LDGSTS.E [R3+0x13480], desc[UR60][R42.64], P5 ;  /* 0x134800002a037fae */ /* 0x000fe8000a92187c */
[----:B------:R-:W-:Y:S04]  /*2b100*/  LDGSTS.E [R3+0x13500], desc[UR60][R102.64], P0 ;  /* 0x1350000066037fae */ /* 0x000fe8000812187c */
[----:B-1----:R-:W4:Y:S04]  /*2b110*/  LDL.LU.64 R172, [R1+0x10] ;  /* 0x0000100001ac7983 */ /* 0x002f280000300a00 */
[----:B------:R-:W-:Y:S04]  /*2b120*/  LDGSTS.E [R3+0x13580], desc[UR60][R160.64], P3 ;  /* 0x13580000a0037fae */ /* 0x000fe8000992187c */
[----:B------:R-:W4:Y:S04]  /*2b130*/  LDL.64 R102, [R1+0x1620] ;  /* 0x0016200001667983 */ /* 0x000f280000100a00 */
[----:B------:R1:W-:Y:S04]  /*2b140*/  STL.64 [R1+0x58a8], R160 ;  /* 0x0058a8a001007387 */ /* 0x0003e80000100a00 */
[----:B------:R-:W-:Y:S04]  /*2b150*/  LDGSTS.E [R3+0x14400], desc[UR60][R78.64], P2 ;  /* 0x144000004e037fae */ /* 0x000fe8000912187c */
[----:B-1----:R-:W4:Y:S04]  /*2b160*/  LDL.LU.64 R160, [R1+0x38] ;  /* 0x0000380001a07983 */ /* 0x002f280000300a00 */
[----:B------:R-:W-:Y:S04]  /*2b170*/  LDGSTS.E [R3+0x14480], desc[UR60][R114.64], P5 ;  /* 0x1448000072037fae */ /* 0x000fe8000a92187c */
[----:B------:R-:W4:Y:S04]  /*2b180*/  LDL.64 R78, [R1+0xe58] ;  /* 0x000e5800014e7983 */ /* 0x000f280000100a00 */
[----:B------:R-:W-:Y:S04]  /*2b190*/  LDGSTS.E [R3+0x14500], desc[UR60][R126.64], P0 ;  /* 0x145000007e037fae */ /* 0x000fe8000812187c */
[----:B------:R-:W4:Y:S04]  /*2b1a0*/  LDL.64 R114, [R1+0x640] ;  /* 0x0006400001727983 */ /* 0x000f280000100a00 */
[----:B------:R-:W-:Y:S04]  /*2b1b0*/  LDGSTS.E [R3+0x14580], desc[UR60][R148.64], P3 ;  /* 0x1458000094037fae */ /* 0x000fe8000992187c */
[----:B------:R-:W4:Y:S04]  /*2b1c0*/  LDL.64 R126, [R1+0x15e8] ;  /* 0x0015e800017e7983 */ /* 0x000f280000100a00 */
        /* <DEDUP_REMOVED lines=11> */
[----:B------:R-:W4:Y:S04]  /*2b280*/  LDL.64 R240, [R1+0xdd8] ;  /* 0x000dd80001f07983 */ /* 0x000f280000100a00 */
[----:B------:R-:W4:Y:S04]  /*2b290*/  LDL.64 R18, [R1+0x5d0] ;  /* 0x0005d00001127983 */ /* 0x000f280000100a00 */
[----:B------:R-:W-:Y:S04]  /*2b2a0*/  LDGSTS.E [R3+0x16400], desc[UR60][R54.64], P2 ;  /* 0x1640000036037fae */ /* 0x000fe8000912187c */
[----:B------:R-:W4:Y:S04]  /*2b2b0*/  LDL.64 R30, [R1+0x1548] ;  /* 0x00154800011e7983 */ /* 0x000f280000100a00 */
[----:B------:R-:W-:Y:S04]  /*2b2c0*/  LDGSTS.E [R3+0x16480], desc[UR60][R66.64], P5 ;  /* 0x1648000042037fae */ /* 0x000fe8000a92187c */
[----:B------:R-:W-:Y:S04]  /*2b2d0*/  LDGSTS.E [R3+0x16500], desc[UR60][R90.64], P0 ;  /* 0x165000005a037fae */ /* 0x000fe8000812187c */
[----:B------:R-:W4:Y:S04]  /*2b2e0*/  LDL.64 R42, [R1+0xd70] ;  /* 0x000d7000012a7983 */ /* 0x000f280000100a00 */
[----:B------:R-:W4:Y:S04]  /*2b2f0*/  LDL.64 R54, [R1+0x578] ;  /* 0x0005780001367983 */ /* 0x000f280000100a00 */
[----:B------:R-:W-:Y:S04]  /*2b300*/  LDGSTS.E [R3+0x16580], desc[UR60][R124.64], P3 ;  /* 0x165800007c037fae */ /* 0x000fe8000992187c */
[----:B------:R1:W-:Y:S04]  /*2b310*/  STL.64 [R1+0x58b8], R124 ;  /* 0x0058b87c01007387 */ /* 0x0003e80000100a00 */
[----:B-1----:R-:W4:Y:S04]  /*2b320*/  LDL.LU.64 R124, [R1+0x48] ;  /* 0x00004800017c7983 */ /* 0x002f280000300a00 */
[----:B------:R-:W4:Y:S04]  /*2b330*/  LDL.64 R66, [R1+0x1510] ;  /* 0x0015100001427983 */ /* 0x000f280000100a00 */
[----:B------:R-:W-:Y:S04]  /*2b340*/  LDGSTS.E [R3+0x17400], desc[UR60][R102.64], P2 ;  /* 0x1740000066037fae */ /* 0x000fe8000912187c */
[----:B------:R-:W4:Y:S04]  /*2b350*/  LDL.64 R90, [R1+0xd38] ;  /* 0x000d3800015a7983 */ /* 0x000f280000100a00 */
[----:B------:R-:W4:Y:S04]  /*2b360*/  LDL.64 R102, [R1+0x540] ;  /* 0x0005400001667983 */ /* 0x000f280000100a00 */
[----:B------:R-:W-:Y:S04]  /*2b370*/  LDGSTS.E [R3+0x17480], desc[UR60][R78.64], P5 ;  /* 0x174800004e037fae */ /* 0x000fe8000a92187c */
[----:B------:R1:W-:Y:S04]  /*2b380*/  STL.64 [R1+0x58c0], R112 ;  /* 0x0058c07001007387 */ /* 0x0003e80000100a00 */
[----:B------:R-:W-:Y:S04]  /*2b390*/  LDGSTS.E [R3+0x17500], desc[UR60][R114.64], P0 ;  /* 0x1750000072037fae */ /* 0x000fe8000812187c */
[----:B------:R-:W-:Y:S04]  /*2b3a0*/  LDGSTS.E [R3+0x17580], desc[UR60][R112.64], P3 ;  /* 0x1758000070037fae */ /* 0x000fe8000992187c */
[----:B------:R-:W-:Y:S04]  /*2b3b0*/  LDGSTS.E [R3+0x18400], desc[UR60][R126.64], P2 ;  /* 0x184000007e037fae */ /* 0x000fe8000912187c */
[----:B-1----:R-:W4:Y:S04]  /*2b3c0*/  LDL.LU.64 R112, [R1+0x50] ;  /* 0x0000500001707983 */ /* 0x002f280000300a00 */
[----:B------:R-:W4:Y:S04]  /*2b3d0*/  LDL.64 R78, [R1+0x14e0] ;  /* 0x0014e000014e7983 */ /* 0x000f280000100a00 */
[----:B------:R-:W4:Y:S04]  /*2b3e0*/  LDL.64 R114, [R1+0xd00] ;  /* 0x000d000001727983 */ /* 0x000f280000100a00 */
[----:B------:R-:W4:Y:S04]  /*2b3f0*/  LDL.64 R126, [R1+0x508] ;  /* 0x00050800017e7983 */ /* 0x000f280000100a00 */
[----:B------:R1:W-:Y:S04]  /*2b400*/  STL.64 [R1+0x58c8], R100 ;  /* 0x0058c86401007387 */ /* 0x0003e80000100a00 */
[----:B--2---:R-:W-:Y:S04]  /*2b410*/  LDGSTS.E [R3+0x18480], desc[UR60][R138.64], P5 ;  /* 0x184800008a037fae */ /* 0x004fe8000a92187c */
[----:B---3--:R-:W-:Y:S04]  /*2b420*/  LDGSTS.E [R3+0x18500], desc[UR60][R150.64], P0 ;  /* 0x1850000096037fae */ /* 0x008fe8000812187c */
[----:B------:R-:W-:Y:S04]  /*2b430*/  LDGSTS.E [R3+0x18580], desc[UR60][R100.64], P3 ;  /* 0x1858000064037fae */ /* 0x000fe8000992187c */
[----:B----4-:R-:W-:Y:S04]  /*2b440*/  LDGSTS.E [R3+0x19400], desc[UR60][R162.64], P2 ;  /* 0x19400000a2037fae */ /* 0x010fe8000912187c */
[----:B-1----:R-:W2:Y:S04]  /*2b450*/  LDL.LU.64 R100, [R1+0x58] ;  /* 0x0000580001647983 */ /* 0x002ea80000300a00 */
[----:B------:R-:W3:Y:S04]  /*2b460*/  LDL.64 R138, [R1+0x14b0] ;  /* 0x0014b000018a7983 */ /* 0x000ee80000100a00 */
[----:B------:R-:W4:Y:S04]  /*2b470*/  LDL.64 R150, [R1+0xcc8] ;  /* 0x000cc80001967983 */ /* 0x000f280000100a00 */
[----:B------:R-:W2:Y:S04]  /*2b480*/  LDL.64 R162, [R1+0x4d0] ;  /* 0x0004d00001a27983 */ /* 0x000ea80000100a00 */
[----:B------:R-:W-:Y:S04]  /*2b490*/  LDGSTS.E [R3+0x19480], desc[UR60][R240.64], P5 ;  /* 0x19480000f0037fae */ /* 0x000fe8000a92187c */
[----:B------:R-:W-:Y:S04]  /*2b4a0*/  LDGSTS.E [R3+0x19500], desc[UR60][R18.64], P0 ;  /* 0x1950000012037fae */ /* 0x000fe8000812187c */
[----:B------:R-:W-:Y:S04]  /*2b4b0*/  LDGSTS.E [R3+0x19580], desc[UR60][R88.64], P3 ;  /* 0x1958000058037fae */ /* 0x000fe8000992187c */
[----:B------:R-:W-:Y:S04]  /*2b4c0*/  LDGSTS.E [R3+0x1a400], desc[UR60][R30.64], P2 ;  /* 0x1a4000001e037fae */ /* 0x000fe8000912187c */
[----:B------:R1:W-:Y:S04]  /*2b4d0*/  STL.64 [R1+0x5930], R88 ;  /* 0x0059305801007387 */ /* 0x0003e80000100a00 */
[----:B------:R-:W-:Y:S04]  /*2b4e0*/  LDGSTS.E [R3+0x1a480], desc[UR60][R42.64], P5 ;  /* 0x1a4800002a037fae */ /* 0x000fe8000a92187c */
[----:B------:R-:W-:Y:S04]  /*2b4f0*/  LDGSTS.E [R3+0x1a500], desc[UR60][R54.64], P0 ;  /* 0x1a50000036037fae */ /* 0x000fe8000812187c */
[----:B-1----:R-:W2:Y:S04]  /*2b500*/  LDL.LU.64 R88, [R1+0x90] ;  /* 0x0000900001587983 */ /* 0x002ea80000300a00 */
[----:B------:R-:W-:Y:S04]  /*2b510*/  LDGSTS.E [R3+0x1a580], desc[UR60][R76.64], P3 ;  /* 0x1a5800004c037fae */ /* 0x000fe8000992187c */
[----:B------:R-:W-:Y:S04]  /*2b520*/  STL.64 [R1+0x5938], R76 ;  /* 0x0059384c01007387 */ /* 0x000fe80000100a00 */
[----:B------:R-:W2:Y:S04]  /*2b530*/  LDL.64 R54, [R1+0x1480] ;  /* 0x0014800001367983 */ /* 0x000ea80000100a00 */
[----:B------:R-:W-:Y:S04]  /*2b540*/  LDGSTS.E [R3+0x1b400], desc[UR60][R66.64], P2 ;  /* 0x1b40000042037fae */ /* 0x000fe8000912187c */
[----:B------:R-:W-:Y:S04]  /*2b550*/  LDGSTS.E [R3+0x1b480], desc[UR60][R90.64], P5 ;  /* 0x1b4800005a037fae */ /* 0x000fe8000a92187c */
[----:B------:R-:W-:Y:S04]  /*2b560*/  LDGSTS.E [R3+0x1b500], desc[UR60][R102.64], P0 ;  /* 0x1b50000066037fae */ /* 0x000fe8000812187c */
[----:B------:R-:W2:Y:S04]  /*2b570*/  LDL.64 R90, [R1+0xc90] ;  /* 0x000c9000015a7983 */ /* 0x000ea80000100a00 */
[----:B------:R-:W-:Y:S04]  /*2b580*/  LDGSTS.E [R3+0x1b580], desc[UR60][R64.64], P3 ;  /* 0x1b58000040037fae */ /* 0x000fe8000992187c */
[----:B------:R-:W2:Y:S04]  /*2b590*/  LDL.64 R102, [R1+0x498] ;  /* 0x0004980001667983 */ /* 0x000ea80000100a00 */
[----:B------:R1:W-:Y:S04]  /*2b5a0*/  STL.64 [R1+0x5940], R64 ;  /* 0x0059404001007387 */ /* 0x0003e80000100a00 */
[----:B-1----:R-:W2:Y:S04]  /*2b5b0*/  LDL.LU.64 R64, [R1+0xb0] ;  /* 0x0000b00001407983 */ /* 0x002ea80000300a00 */
[----:B------:R-:W-:Y:S04]  /*2b5c0*/  LDGSTS.E [R3+0x1c400], desc[UR60][R78.64], P2 ;  /* 0x1c4000004e037fae */ /* 0x000fe8000912187c */
[----:B------:R-:W-:Y:S04]  /*2b5d0*/  LDGSTS.E [R3+0x1c480], desc[UR60][R114.64], P5 ;  /* 0x1c48000072037fae */ /* 0x000fe8000a92187c */
[----:B------:R-:W2:Y:S04]  /*2b5e0*/  LDL.64 R232, [R1+0x1448] ;  /* 0x0014480001e87983 */ /* 0x000ea80000100a00 */
[----:B------:R-:W-:Y:S04]  /*2b5f0*/  LDGSTS.E [R3+0x1c500], desc[UR60][R126.64], P0 ;  /* 0x1c5000007e037fae */ /* 0x000fe8000812187c */
[----:B------:R-:W2:Y:S04]  /*2b600*/  LDL.64 R234, [R1+0xc58] ;  /* 0x000c580001ea7983 */ /* 0x000ea80000100a00 */
[----:B------:R-:W2:Y:S04]  /*2b610*/  LDL.64 R236, [R1+0x460] ;  /* 0x0004600001ec7983 */ /* 0x000ea80000100a00 */
[----:B------:R-:W-:Y:S04]  /*2b620*/  LDGSTS.E [R3+0x1c580], desc[UR60][R52.64], P3 ;  /* 0x1c58000034037fae */ /* 0x000fe8000992187c */
[----:B------:R1:W-:Y:S04]  /*2b630*/  STL.64 [R1+0x5948], R52 ;  /* 0x0059483401007387 */ /* 0x0003e80000100a00 */
[----:B-1----:R-:W2:Y:S04]  /*2b640*/  LDL.LU.64 R52, [R1+0xb8] ;  /* 0x0000b80001347983 */ /* 0x002ea80000300a00 */
[----:B------:R-:W2:Y:S04]  /*2b650*/  LDL.64 R238, [R1+0x1b40] ;  /* 0x001b400001ee7983 */ /* 0x000ea80000100a00 */
        /* <DEDUP_REMOVED lines=8> */
[----:B---3--:R-:W-:Y:S04]  /*2b6e0*/  LDGSTS.E [R3+0x1d400], desc[UR60][R138.64], P2 ;  /* 0x1d4000008a037fae */ /* 0x008fe8000912187c */
[----:B----4-:R-:W-:Y:S04]  /*2b6f0*/  LDGSTS.E [R3+0x1d480], desc[UR60][R150.64], P5 ;  /* 0x1d48000096037fae */ /* 0x010fe8000a92187c */
[----:B--2---:R-:W-:Y:S04]  /*2b700*/  LDGSTS.E [R3+0x1d500], desc[UR60][R162.64], P0 ;  /* 0x1d500000a2037fae */ /* 0x004fe8000812187c */
[----:B------:R-:W2:Y:S04]  /*2b710*/  LDL.64 R138, [R1+0x1388] ;  /* 0x00138800018a7983 */ /* 0x000ea80000100a00 */
[----:B------:R-:W3:Y:S04]  /*2b720*/  LDL.64 R150, [R1+0xb20] ;  /* 0x000b200001967983 */ /* 0x000ee80000100a00 */
[----:B------:R-:W4:Y:S04]  /*2b730*/  LDL.64 R162, [R1+0x350] ;  /* 0x0003500001a27983 */ /* 0x000f280000100a00 */
[----:B------:R-:W-:Y:S04]  /*2b740*/  LDGSTS.E [R3+0x1d580], desc[UR60][R40.64], P3 ;  /* 0x1d58000028037fae */ /* 0x000fe8000992187c */
[----:B------:R1:W-:Y:S04]  /*2b750*/  STL.64 [R1+0x5950], R40 ;  /* 0x0059502801007387 */ /* 0x0003e80000100a00 */
[----:B-1----:R-:W4:Y:S04]  /*2b760*/  LDL.LU.64 R40, [R1+0xc0] ;  /* 0x0000c00001287983 */ /* 0x002f280000300a00 */
        /* <DEDUP_REMOVED lines=8> */
[----:B------:R1:W-:Y:S04]  /*2b7f0*/  STL.64 [R1+0x5958], R28 ;  /* 0x0059581c01007387 */ /* 0x0003e80000100a00 */
[----:B------:R-:W-:Y:S04]  /*2b800*/  LDGSTS.E [R3+0x1f400], desc[UR60][R232.64], P2 ;  /* 0x1f400000e8037fae */ /* 0x000fe8000912187c */
[----:B-1----:R-:W4:Y:S04]  /*2b810*/  LDL.LU.64 R28, [R1+0xc8] ;  /* 0x0000c800011c7983 */ /* 0x002f280000300a00 */
[----:B------:R-:W-:Y:S04]  /*2b820*/  LDGSTS.E [R3+0x1f480], desc[UR60][R234.64], P5 ;  /* 0x1f480000ea037fae */ /* 0x000fe8000a92187c */
[----:B------:R-:W-:Y:S04]  /*2b830*/  LDGSTS.E [R3+0x1f500], desc[UR60][R236.64], P0 ;  /* 0x1f500000ec037fae */ /* 0x000fe8000812187c */
[----:B------:R-:W-:Y:S04]  /*2b840*/  LDGSTS.E [R3+0x1f580], desc[UR60][R16.64], P3 ;  /* 0x1f58000010037fae */ /* 0x000fe8000992187c */
[----:B------:R1:W-:Y:S04]  /*2b850*/  STL.64 [R1+0x5960], R16 ;  /* 0x0059601001007387 */ /* 0x0003e80000100a00 */
[----:B-1----:R-:W4:Y:S04]  /*2b860*/  LDL.LU.64 R16, [R1+0xd0] ;  /* 0x0000d00001107983 */ /* 0x002f280000300a00 */
        /* <DEDUP_REMOVED lines=27> */
[----:B---3--:R-:W-:Y:S04]  /*2ba20*/  LDGSTS.E [R249+0x2700], desc[UR60][R150.64], P0 ;  /* 0x0270000096f97fae */ /* 0x008fe8000812187c */
[----:B----4-:R-:W-:Y:S04]  /*2ba30*/  LDGSTS.E [R249+0x2780], desc[UR60][R162.64], P3 ;  /* 0x02780000a2f97fae */ /* 0x010fe8000992187c */
[----:B------:R-:W2:Y:S04]  /*2ba40*/  LDL.64 R138, [R1+0x12c8] ;  /* 0x0012c800018a7983 */ /* 0x000ea80000100a00 */
        /* <DEDUP_REMOVED lines=50> */
[----:B------:R-:W4:Y:S04]  /*2bd70*/  LDL.64 R126, [R1+0x878] ;  /* 0x00087800017e7983 */ /* 0x000f280000100a00 */
[----:B------:R1:W-:Y:S04]  /*2bd80*/  STL.64 [R1+0x59b8], R208 ;  /* 0x0059b8d001007387 */ /* 0x0003e80000100a00 */
[----:B------:R-:W-:Y:S04]  /*2bd90*/  LDGSTS.E [R249+0xb600], desc[UR60][R78.64], P2 ;  /* 0x0b6000004ef97fae */ /* 0x000fe8000912187c */
        /* <DEDUP_REMOVED lines=9> */
[----:B------:R-:W4:Y:S04]  /*2be30*/  LDL.LU.64 R202, [R1+0x248] ;  /* 0x0002480001ca7983 */ /* 0x000f280000300a00 */
[----:B------:R-:W4:Y:S04]  /*2be40*/  LDL.LU.64 R12, [R1+0x1b8] ;  /* 0x0001b800010c7983 */ /* 0x000f280000300a00 */
[----:B------:R-:W4:Y:S04]  /*2be50*/  LDL.LU.64 R206, [R1+0x188] ;  /* 0x0001880001ce7983 */ /* 0x000f280000300a00 */
[----:B-1----:R-:W4:Y:S04]  /*2be60*/  LDL.LU.64 R208, [R1+0x180] ;  /* 0x0001800001d07983 */ /* 0x002f280000300a00 */
[----:B------:R-:W4:Y:S04]  /*2be70*/  LDL.LU.64 R76, [R1+0x170] ;  /* 0x00017000014c7983 */ /* 0x000f280000300a00 */
[----:B------:R-:W4:Y:S04]  /*2be80*/  LDL.LU.64 R210, [R1+0x148] ;  /* 0x0001480001d27983 */ /* 0x000f280000300a00 */
[----:B------:R-:W4:Y:S04]  /*2be90*/  LDL.LU.64 R212, [R1+0x140] ;  /* 0x0001400001d47983 */ /* 0x000f280000300a00 */
[----:B------:R-:W4:Y:S04]  /*2bea0*/  LDL.LU.64 R214, [R1+0x138] ;  /* 0x0001380001d67983 */ /* 0x000f280000300a00 */
        /* <DEDUP_REMOVED lines=8> */
[----:B------:R1:W-:Y:S04]  /*2bf30*/  STL.64 [R1+0x5970], R16 ;  /* 0x0059701001007387 */ /* 0x0003e80000100a00 */
[----:B-1----:R-:W4:Y:S04]  /*2bf40*/  LDL.LU.64 R16, [R1+0xf0] ;  /* 0x0000f00001107983 */ /* 0x002f280000300a00 */
[----:B------:R-:W-:Y:S04]  /*2bf50*/  LDGSTS.E [R249+0xd680], desc[UR60][R114.64], P5 ;  /* 0x0d68000072f97fae */ /* 0x000fe8000a92187c */
[----:B------:R-:W-:Y:S04]  /*2bf60*/  LDGSTS.E [R249+0xd700], desc[UR60][R126.64], P0 ;  /* 0x0d7000007ef97fae */ /* 0x000fe8000812187c */
[----:B------:R-:W-:Y:S04]  /*2bf70*/  LDGSTS.E [R249+0xd780], desc[UR60][R88.64], P3 ;  /* 0x0d78000058f97fae */ /* 0x000fe8000992187c */
[----:B------:R-:W4:Y:S04]  /*2bf80*/  LDL.64 R114, [R1+0x1780] ;  /* 0x0017800001727983 */ /* 0x000f280000100a00 */
[----:B------:R-:W4:Y:S04]  /*2bf90*/  LDL.64 R126, [R1+0xfd0] ;  /* 0x000fd000017e7983 */ /* 0x000f280000100a00 */
[----:B------:R1:W-:Y:S04]  /*2bfa0*/  STL.64 [R1+0x5978], R88 ;  /* 0x0059785801007387 */ /* 0x0003e80000100a00 */
[----:B-1----:R-:W4:Y:S04]  /*2bfb0*/  LDL.LU.64 R88, [R1+0xf8] ;  /* 0x0000f80001587983 */ /* 0x002f280000300a00 */
[----:B------:R-:W4:Y:S04]  /*2bfc0*/  LDL.64 R54, [R1+0x1740] ;  /* 0x0017400001367983 */ /* 0x000f280000100a00 */
[----:B--2---:R-:W-:Y:S04]  /*2bfd0*/  LDGSTS.E [R249+0xe600], desc[UR60][R138.64], P2 ;  /* 0x0e6000008af97fae */ /* 0x004fe8000912187c */
[----:B------:R-:W-:Y:S04]  /*2bfe0*/  LDGSTS.E [R249+0xe680], desc[UR60][R66.64], P5 ;  /* 0x0e68000042f97fae */ /* 0x000fe8000a92187c */
[----:B------:R-:W-:Y:S04]  /*2bff0*/  LDGSTS.E [R249+0xe700], desc[UR60][R78.64], P0 ;  /* 0x0e7000004ef97fae */ /* 0x000fe8000812187c */
[----:B------:R-:W2:Y:S04]  /*2c000*/  LDL.64 R138, [R1+0x798] ;  /* 0x00079800018a7983 */ /* 0x000ea80000100a00 */
[----:B------:R-:W2:Y:S04]  /*2c010*/  LDL.64 R66, [R1+0xf90] ;  /* 0x000f900001427983 */ /* 0x000ea80000100a00 */
[----:B------:R-:W2:Y:S04]  /*2c020*/  LDL.64 R78, [R1+0x760] ;  /* 0x00076000014e7983 */ /* 0x000ea80000100a00 */
[----:B------:R-:W-:Y:S04]  /*2c030*/  LDGSTS.E [R249+0xe780], desc[UR60][R100.64], P3 ;  /* 0x0e78000064f97fae */ /* 0x000fe8000992187c */
[----:B------:R1:W-:Y:S04]  /*2c040*/  STL.64 [R1+0x5980], R100 ;  /* 0x0059806401007387 */ /* 0x0003e80000100a00 */
[----:B------:R-:W-:Y:S04]  /*2c050*/  LDGSTS.E [R249+0xf600], desc[UR60][R30.64], P2 ;  /* 0x0f6000001ef97fae */ /* 0x000fe8000912187c */
[----:B---3--:R-:W-:Y:S04]  /*2c060*/  LDGSTS.E [R249+0xf680], desc[UR60][R150.64], P5 ;  /* 0x0f68000096f97fae */ /* 0x008fe8000a92187c */
[----:B-1----:R-:W3:Y:S04]  /*2c070*/  LDL.LU.64 R100, [R1+0x100] ;  /* 0x0001000001647983 */ /* 0x002ee80000300a00 */
[----:B------:R-:W3:Y:S04]  /*2c080*/  LDL.64 R30, [R1+0x1700] ;  /* 0x00170000011e7983 */ /* 0x000ee80000100a00 */
[----:B------:R-:W3:Y:S04]  /*2c090*/  LDL.64 R150, [R1+0xf50] ;  /* 0x000f500001967983 */ /* 0x000ee80000100a00 */
[----:B----4-:R-:W-:Y:S04]  /*2c0a0*/  LDGSTS.E [R249+0xf700], desc[UR60][R162.64], P0 ;  /* 0x0f700000a2f97fae */ /* 0x010fe8000812187c */
        /* <DEDUP_REMOVED lines=13> */
[----:B------:R-:W-:Y:S04]  /*2c180*/  LDGSTS.E [R249+0x11600], desc[UR60][R114.64], P2 ;  /* 0x1160000072f97fae */ /* 0x000fe8000912187c */
[----:B------:R-:W-:Y:S04]  /*2c190*/  LDGSTS.E [R249+0x11680], desc[UR60][R126.64], P5 ;  /* 0x116800007ef97fae */ /* 0x000fe8000a92187c */
[----:B------:R-:W4:Y:S04]  /*2c1a0*/  LDL.64 R114, [R1+0x1688] ;  /* 0x0016880001727983 */ /* 0x000f280000100a00 */
[----:B------:R-:W4:Y:S04]  /*2c1b0*/  LDL.64 R126, [R1+0xed0] ;  /* 0x000ed000017e7983 */ /* 0x000f280000100a00 */
[----:B--2---:R-:W-:Y:S04]  /*2c1c0*/  LDGSTS.E [R249+0x11700], desc[UR60][R138.64], P0 ;  /* 0x117000008af97fae */ /* 0x004fe8000812187c */
[----:B------:R-:W-:Y:S04]  /*2c1d0*/  LDGSTS.E [R249+0x11780], desc[UR60][R182.64], P3 ;  /* 0x11780000b6f97fae */ /* 0x000fe8000992187c */
[----:B------:R-:W-:Y:S04]  /*2c1e0*/  LDGSTS.E [R249+0x12600], desc[UR60][R54.64], P2 ;  /* 0x1260000036f97fae */ /* 0x000fe8000912187c */
[----:B------:R-:W2:Y:S04]  /*2c1f0*/  LDL.64 R138, [R1+0x6a8] ;  /* 0x0006a800018a7983 */ /* 0x000ea80000100a00 */
[----:B------:R-:W-:Y:S04]  /*2c200*/  STL.64 [R1+0x5998], R182 ;  /* 0x005998b601007387 */ /* 0x000fe80000100a00 */
[----:B------:R-:W-:Y:S04]  /*2c210*/  LDGSTS.E [R249+0x12680], desc[UR60][R66.64], P5 ;  /* 0x1268000042f97fae */ /* 0x000fe8000a92187c */
[----:B------:R-:W2:Y:S04]  /*2c220*/  LDL.64 R54, [R1+0x1650] ;  /* 0x0016500001367983 */ /* 0x000ea80000100a00 */
[----:B------:R-:W-:Y:S04]  /*2c230*/  LDGSTS.E [R249+0x12700], desc[UR60][R78.64], P0 ;  /* 0x127000004ef97fae */ /* 0x000fe8000812187c */
[----:B------:R-:W2:Y:S04]  /*2c240*/  LDL.64 R66, [R1+0xe90] ;  /* 0x000e900001427983 */ /* 0x000ea80000100a00 */
[----:B------:R-:W-:Y:S04]  /*2c250*/  LDGSTS.E [R249+0x12780], desc[UR60][R170.64], P3 ;  /* 0x12780000aaf97fae */ /* 0x000fe8000992187c */
[----:B------:R-:W2:Y:S04]  /*2c260*/  LDL.64 R78, [R1+0x670] ;  /* 0x00067000014e7983 */ /* 0x000ea80000100a00 */
[----:B------:R1:W-:Y:S04]  /*2c270*/  STL.64 [R1+0x59a0], R170 ;  /* 0x0059a0aa01007387 */ /* 0x0003e80000100a00 */
[----:B---3--:R-:W-:Y:S04]  /*2c280*/  LDGSTS.E [R249+0x13600], desc[UR60][R30.64], P2 ;  /* 0x136000001ef97fae */ /* 0x008fe8000912187c */
[----:B------:R-:W-:Y:S04]  /*2c290*/  LDGSTS.E [R249+0x13680], desc[UR60][R150.64], P5 ;  /* 0x1368000096f97fae */ /* 0x000fe8000a92187c */
[----:B-1----:R-:W3:Y:S04]  /*2c2a0*/  LDL.LU.64 R170, [R1+0x1f0] ;  /* 0x0001f00001aa7983 */ /* 0x002ee80000300a00 */
[----:B----4-:R-:W-:Y:S04]  /*2c2b0*/  LDGSTS.E [R249+0x13700], desc[UR60][R162.64], P0 ;  /* 0x13700000a2f97fae */ /* 0x010fe8000812187c */
[----:B------:R-:W4:Y:S04]  /*2c2c0*/  LDL.64 R150, [R1+0x1618] ;  /* 0x0016180001967983 */ /* 0x000f280000100a00 */
[----:B------:R-:W-:Y:S04]  /*2c2d0*/  LDGSTS.E [R249+0x13780], desc[UR60][R158.64], P3 ;  /* 0x137800009ef97fae */ /* 0x000fe8000992187c */
[----:B------:R-:W3:Y:S04]  /*2c2e0*/  LDL.64 R162, [R1+0xe50] ;  /* 0x000e500001a27983 */ /* 0x000ee80000100a00 */
[----:B------:R1:W-:Y:S04]  /*2c2f0*/  STL.64 [R1+0x59a8], R158 ;  /* 0x0059a89e01007387 */ /* 0x0003e80000100a00 */
[----:B------:R-:W-:Y:S04]  /*2c300*/  LDGSTS.E [R249+0x14600], desc[UR60][R42.64], P2 ;  /* 0x146000002af97fae */ /* 0x000fe8000912187c */
[----:B------:R-:W-:Y:S04]  /*2c310*/  LDGSTS.E [R249+0x14680], desc[UR60][R90.64], P5 ;  /* 0x146800005af97fae */ /* 0x000fe8000a92187c */
[----:B-1----:R-:W3:Y:S04]  /*2c320*/  LDL.LU.64 R158, [R1+0x130] ;  /* 0x00013000019e7983 */ /* 0x002ee80000300a00 */
[----:B------:R-:W-:Y:S04]  /*2c330*/  LDGSTS.E [R249+0x14700], desc[UR60][R102.64], P0 ;  /* 0x1470000066f97fae */ /* 0x000fe8000812187c */
[----:B------:R-:W3:Y:S04]  /*2c340*/  LDL.64 R90, [R1+0x638] ;  /* 0x00063800015a7983 */ /* 0x000ee80000100a00 */
[----:B------:R-:W-:Y:S04]  /*2c350*/  LDGSTS.E [R249+0x14780], desc[UR60][R146.64], P3 ;  /* 0x1478000092f97fae */ /* 0x000fe8000992187c */
[----:B------:R-:W3:Y:S04]  /*2c360*/  LDL.64 R102, [R1+0x15e0] ;  /* 0x0015e00001667983 */ /* 0x000ee80000100a00 */
[----:B------:R1:W-:Y:S04]  /*2c370*/  STL.64 [R1+0x59b0], R146 ;  /* 0x0059b09201007387 */ /* 0x0003e80000100a00 */
[----:B-1----:R-:W3:Y:S04]  /*2c380*/  LDL.LU.64 R146, [R1+0x178] ;  /* 0x0001780001927983 */ /* 0x002ee80000300a00 */
[----:B------:R-:W3:Y:S04]  /*2c390*/  LDL.64 R240, [R1+0xe10] ;  /* 0x000e100001f07983 */ /* 0x000ee80000100a00 */
[----:B------:R-:W-:Y:S04]  /*2c3a0*/  LDGSTS.E [R249+0x15600], desc[UR60][R114.64], P2 ;  /* 0x1560000072f97fae */ /* 0x000fe8000912187c */
[----:B------:R-:W-:Y:S04]  /*2c3b0*/  LDGSTS.E [R249+0x15680], desc[UR60][R126.64], P5 ;  /* 0x156800007ef97fae */ /* 0x000fe8000a92187c */
[----:B------:R-:W3:Y:S04]  /*2c3c0*/  LDL.64 R114, [R1+0x600] ;  /* 0x0006000001727983 */ /* 0x000ee80000100a00 */
[----:B------:R-:W3:Y:S04]  /*2c3d0*/  LDL.64 R126, [R1+0x15a8] ;  /* 0x0015a800017e7983 */ /* 0x000ee80000100a00 */
[----:B--2---:R-:W-:Y:S04]  /*2c3e0*/  LDGSTS.E [R249+0x15700], desc[UR60][R138.64], P0 ;  /* 0x157000008af97fae */ /* 0x004fe8000812187c */
[----:B------:R-:W-:Y:S04]  /*2c3f0*/  LDGSTS.E [R249+0x15780], desc[UR60][R134.64], P3 ;  /* 0x1578000086f97fae */ /* 0x000fe8000992187c */
[----:B------:R-:W2:Y:S04]  /*2c400*/  LDL.64 R138, [R1+0xdd0] ;  /* 0x000dd000018a7983 */ /* 0x000ea80000100a00 */
[----:B------:R1:W-:Y:S04]  /*2c410*/  STL.64 [R1+0x59c8], R134 ;  /* 0x0059c88601007387 */ /* 0x0003e80000100a00 */
[----:B------:R-:W-:Y:S04]  /*2c420*/  LDGSTS.E [R249+0x16600], desc[UR60][R54.64], P2 ;  /* 0x1660000036f97fae */ /* 0x000fe8000912187c */
[----:B------:R-:W-:Y:S04]  /*2c430*/  LDGSTS.E [R249+0x16680], desc[UR60][R66.64], P5 ;  /* 0x1668000042f97fae */ /* 0x000fe8000a92187c */
[----:B-1----:R-:W2:Y:S04]  /*2c440*/  LDL.LU.64 R134, [R1+0x280] ;  /* 0x0002800001867983 */ /* 0x002ea80000300a00 */
[----:B------:R-:W2:Y:S04]  /*2c450*/  LDL.64 R18, [R1+0x5c8] ;  /* 0x0005c80001127983 */ /* 0x000ea80000100a00 */
[----:B------:R-:W2:Y:S04]  /*2c460*/  LDL.64 R30, [R1+0x1540] ;  /* 0x00154000011e7983 */ /* 0x000ea80000100a00 */
[----:B------:R-:W-:Y:S04]  /*2c470*/  LDGSTS.E [R249+0x16700], desc[UR60][R78.64], P0 ;  /* 0x167000004ef97fae */ /* 0x000fe8000812187c */
[----:B------:R-:W2:Y:S04]  /*2c480*/  LDL.64 R42, [R1+0xd68] ;  /* 0x000d6800012a7983 */ /* 0x000ea80000100a00 */
[----:B------:R-:W2:Y:S04]  /*2c490*/  LDL.64 R54, [R1+0x570] ;  /* 0x0005700001367983 */ /* 0x000ea80000100a00 */
[----:B------:R-:W-:Y:S04]  /*2c4a0*/  LDGSTS.E [R249+0x16780], desc[UR60][R122.64], P3 ;  /* 0x167800007af97fae */ /* 0x000fe8000992187c */
[----:B------:R1:W-:Y:S04]  /*2c4b0*/  STL.64 [R1+0x59d0], R122 ;  /* 0x0059d07a01007387 */ /* 0x0003e80000100a00 */
[----:B----4-:R-:W-:Y:S04]  /*2c4c0*/  LDGSTS.E [R249+0x17600], desc[UR60][R150.64], P2 ;  /* 0x1760000096f97fae */ /* 0x010fe8000912187c */
[----:B---3--:R-:W-:Y:S04]  /*2c4d0*/  LDGSTS.E [R249+0x17680], desc[UR60][R162.64], P5 ;  /* 0x17680000a2f97fae */ /* 0x008fe8000a92187c */
[----:B-1----:R-:W3:Y:S04]  /*2c4e0*/  LDL.LU.64 R122, [R1+0x288] ;  /* 0x00028800017a7983 */ /* 0x002ee80000300a00 */
[----:B------:R-:W4:Y:S04]  /*2c4f0*/  LDL.64 R66, [R1+0x1508] ;  /* 0x0015080001427983 */ /* 0x000f280000100a00 */
[----:B------:R-:W3:Y:S04]  /*2c500*/  LDL.64 R150, [R1+0xd30] ;  /* 0x000d300001967983 */ /* 0x000ee80000100a00 */
[----:B------:R-:W3:Y:S04]  /*2c510*/  LDL.64 R162, [R1+0x538] ;  /* 0x0005380001a27983 */ /* 0x000ee80000100a00 */
[----:B------:R-:W-:Y:S04]  /*2c520*/  LDGSTS.E [R249+0x17700], desc[UR60][R90.64], P0 ;  /* 0x177000005af97fae */ /* 0x000fe8000812187c */
[----:B------:R-:W-:Y:S04]  /*2c530*/  LDGSTS.E [R249+0x17780], desc[UR60][R110.64], P3 ;  /* 0x177800006ef97fae */ /* 0x000fe8000992187c */
[----:B------:R1:W-:Y:S04]  /*2c540*/  STL.64 [R1+0x59d8], R110 ;  /* 0x0059d86e01007387 */ /* 0x0003e80000100a00 */
[----:B------:R-:W-:Y:S04]  /*2c550*/  LDGSTS.E [R249+0x18600], desc[UR60][R102.64], P2 ;  /* 0x1860000066f97fae */ /* 0x000fe8000912187c */
[----:B-1----:R-:W3:Y:S04]  /*2c560*/  LDL.LU.64 R110, [R1+0x1b0] ;  /* 0x0001b000016e7983 */ /* 0x002ee80000300a00 */
[----:B------:R-:W3:Y:S04]  /*2c570*/  LDL.64 R78, [R1+0x14d8] ;  /* 0x0014d800014e7983 */ /* 0x000ee80000100a00 */
[----:B------:R-:W3:Y:S04]  /*2c580*/  LDL.64 R90, [R1+0xcf8] ;  /* 0x000cf800015a7983 */ /* 0x000ee80000100a00 */
[----:B------:R-:W3:Y:S04]  /*2c590*/  LDL.64 R102, [R1+0x500] ;  /* 0x0005000001667983 */ /* 0x000ee80000100a00 */
[----:B------:R-:W-:Y:S04]  /*2c5a0*/  LDGSTS.E [R249+0x18680], desc[UR60][R240.64], P5 ;  /* 0x18680000f0f97fae */ /* 0x000fe8000a92187c */
[----:B------:R1:W-:Y:S04]  /*2c5b0*/  STL.64 [R1+0x59e0], R98 ;  /* 0x0059e06201007387 */ /* 0x0003e80000100a00 */
[----:B------:R-:W-:Y:S04]  /*2c5c0*/  LDGSTS.E [R249+0x18700], desc[UR60][R114.64], P0 ;  /* 0x1870000072f97fae */ /* 0x000fe8000812187c */
[----:B------:R-:W-:Y:S04]  /*2c5d0*/  LDGSTS.E [R249+0x18780], desc[UR60][R98.64], P3 ;  /* 0x1878000062f97fae */ /* 0x000fe8000992187c */
[----:B------:R-:W-:Y:S04]  /*2c5e0*/  LDGSTS.E [R249+0x19600], desc[UR60][R126.64], P2 ;  /* 0x196000007ef97fae */ /* 0x000fe8000912187c */
[----:B-1----:R-:W3:Y:S04]  /*2c5f0*/  LDL.LU.64 R98, [R1+0x1c0] ;  /* 0x0001c00001627983 */ /* 0x002ee80000300a00 */
[----:B------:R-:W3:Y:S04]  /*2c600*/  LDL.64 R114, [R1+0x14a8] ;  /* 0x0014a80001727983 */ /* 0x000ee80000100a00 */
[----:B------:R-:W3:Y:S04]  /*2c610*/  LDL.64 R126, [R1+0xcc0] ;  /* 0x000cc000017e7983 */ /* 0x000ee80000100a00 */
[----:B--2---:R-:W-:Y:S04]  /*2c620*/  LDGSTS.E [R249+0x19680], desc[UR60][R138.64], P5 ;  /* 0x196800008af97fae */ /* 0x004fe8000a92187c */
[----:B------:R-:W2:Y:S04]  /*2c630*/  LDL.64 R138, [R1+0x4c8] ;  /* 0x0004c800018a7983 */ /* 0x000ea80000100a00 */
[----:B------:R1:W-:Y:S04]  /*2c640*/  STL.64 [R1+0x59e8], R86 ;  /* 0x0059e85601007387 */ /* 0x0003e80000100a00 */
[----:B------:R-:W-:Y:S04]  /*2c650*/  LDGSTS.E [R249+0x19700], desc[UR60][R18.64], P0 ;  /* 0x1970000012f97fae */ /* 0x000fe8000812187c */
[----:B------:R-:W-:Y:S04]  /*2c660*/  LDGSTS.E [R249+0x19780], desc[UR60][R86.64], P3 ;  /* 0x1978000056f97fae */ /* 0x000fe8000992187c */
[----:B------:R-:W-:Y:S04]  /*2c670*/  LDGSTS.E [R249+0x1a600], desc[UR60][R30.64], P2 ;  /* 0x1a6000001ef97fae */ /* 0x000fe8000912187c */
[----:B------:R-:W-:Y:S04]  /*2c680*/  LDGSTS.E [R249+0x1a680], desc[UR60][R42.64], P5 ;  /* 0x1a6800002af97fae */ /* 0x000fe8000a92187c */
[----:B------:R-:W-:Y:S04]  /*2c690*/  LDGSTS.E [R249+0x1a700], desc[UR60][R54.64], P0 ;  /* 0x1a70000036f97fae */ /* 0x000fe8000812187c */
[----:B-1----:R-:W2:Y:S04]  /*2c6a0*/  LDL.LU.64 R86, [R1+0x1c8] ;  /* 0x0001c80001567983 */ /* 0x002ea80000300a00 */
[----:B------:R-:W-:Y:S04]  /*2c6b0*/  LDGSTS.E [R249+0x1a780], desc[UR60][R74.64], P3 ;  /* 0x1a7800004af97fae */ /* 0x000fe8000992187c */
[----:B------:R1:W-:Y:S04]  /*2c6c0*/  STL.64 [R1+0x59f0], R74 ;  /* 0x0059f04a01007387 */ /* 0x0003e80000100a00 */
[----:B----4-:R-:W-:Y:S04]  /*2c6d0*/  LDGSTS.E [R249+0x1b600], desc[UR60][R66.64], P2 ;  /* 0x1b60000042f97fae */ /* 0x010fe8000912187c */
[----:B-1----:R-:W4:Y:S04]  /*2c6e0*/  LDL.LU.64 R74, [R1+0x2b0] ;  /* 0x0002b000014a7983 */ /* 0x002f280000300a00 */
[----:B---3--:R-:W-:Y:S04]  /*2c6f0*/  LDGSTS.E [R249+0x1b680], desc[UR60][R150.64], P5 ;  /* 0x1b68000096f97fae */ /* 0x008fe8000a92187c */
[----:B------:R-:W-:Y:S04]  /*2c700*/  LDGSTS.E [R249+0x1b700], desc[UR60][R162.64], P0 ;  /* 0x1b700000a2f97fae */ /* 0x000fe8000812187c */
[----:B------:R-:W-:Y:S04]  /*2c710*/  LDGSTS.E [R249+0x1b780], desc[UR60][R62.64], P3 ;  /* 0x1b7800003ef97fae */ /* 0x000fe8000992187c */
[----:B------:R-:W3:Y:S04]  /*2c720*/  LDL.64 R150, [R1+0x1478] ;  /* 0x0014780001967983 */ /* 0x000ee80000100a00 */
[----:B------:R-:W4:Y:S04]  /*2c730*/  LDL.64 R162, [R1+0xc88] ;  /* 0x000c880001a27983 */ /* 0x000f280000100a00 */
[----:B------:R1:W-:Y:S04]  /*2c740*/  STL.64 [R1+0x59f8], R62 ;  /* 0x0059f83e01007387 */ /* 0x0003e80000100a00 */
[----:B------:R-:W-:Y:S04]  /*2c750*/  LDGSTS.E [R249+0x1c600], desc[UR60][R78.64], P2 ;  /* 0x1c6000004ef97fae */ /* 0x000fe8000912187c */
[----:B-1----:R-:W4:Y:S04]  /*2c760*/  LDL.LU.64 R62, [R1+0x1f8] ;  /* 0x0001f800013e7983 */ /* 0x002f280000300a00 */
[----:B------:R-:W4:Y:S04]  /*2c770*/  LDL.64 R230, [R1+0x490] ;  /* 0x0004900001e67983 */ /* 0x000f280000100a00 */
[----:B------:R-:W-:Y:S04]  /*2c780*/  LDGSTS.E [R249+0x1c680], desc[UR60][R90.64], P5 ;  /* 0x1c6800005af97fae */ /* 0x000fe8000a92187c */
[----:B------:R-:W4:Y:S04]  /*2c790*/  LDL.64 R232, [R1+0x1440] ;  /* 0x0014400001e87983 */ /* 0x000f280000100a00 */
[----:B------:R-:W-:Y:S04]  /*2c7a0*/  LDGSTS.E [R249+0x1c700], desc[UR60][R102.64], P0 ;  /* 0x1c70000066f97fae */ /* 0x000fe8000812187c */
[----:B------:R-:W4:Y:S04]  /*2c7b0*/  LDL.64 R234, [R1+0xc50] ;  /* 0x000c500001ea7983 */ /* 0x000f280000100a00 */
[----:B------:R-:W4:Y:S04]  /*2c7c0*/  LDL.64 R236, [R1+0x458] ;  /* 0x0004580001ec7983 */ /* 0x000f280000100a00 */
[----:B------:R-:W-:Y:S04]  /*2c7d0*/  LDGSTS.E [R249+0x1c780], desc[UR60][R50.64], P3 ;  /* 0x1c78000032f97fae */ /* 0x000fe8000992187c */
[----:B------:R1:W-:Y:S04]  /*2c7e0*/  STL.64 [R1+0x5a00], R50 ;  /* 0x005a003201007387 */ /* 0x0003e80000100a00 */
[----:B-1----:R-:W4:Y:S04]  /*2c7f0*/  LDL.LU.64 R50, [R1+0x200] ;  /* 0x0002000001327983 */ /* 0x002f280000300a00 */
        /* <DEDUP_REMOVED lines=14> */
[----:B------:R1:W-:Y:S04]  /*2c8e0*/  STL.64 [R1+0x5a08], R38 ;  /* 0x005a082601007387 */ /* 0x0003e80000100a00 */
[----:B--2---:R-:W-:Y:S04]  /*2c8f0*/  LDGSTS.E [R249+0x1d700], desc[UR60][R138.64], P0 ;  /* 0x1d7000008af97fae */ /* 0x004fe8000812187c */
[----:B------:R-:W-:Y:S04]  /*2c900*/  LDGSTS.E [R249+0x1d780], desc[UR60][R38.64], P3 ;  /* 0x1d78000026f97fae */ /* 0x000fe8000992187c */
[----:B-1----:R-:W2:Y:S04]  /*2c910*/  LDL.LU.64 R38, [R1+0x208] ;  /* 0x0002080001267983 */ /* 0x002ea80000300a00 */
[----:B------:R-:W2:Y:S04]  /*2c920*/  LDL.64 R126, [R1+0x1a60] ;  /* 0x001a6000017e7983 */ /* 0x000ea80000100a00 */
[----:B------:R-:W2:Y:S04]  /*2c930*/  LDL.64 R138, [R1+0x1340] ;  /* 0x00134000018a7983 */ /* 0x000ea80000100a00 */
[----:B---3--:R-:W-:Y:S04]  /*2c940*/  LDGSTS.E [R249+0x1e600], desc[UR60][R150.64], P2 ;  /* 0x1e60000096f97fae */ /* 0x008fe8000912187c */
[----:B----4-:R-:W-:Y:S04]  /*2c950*/  LDGSTS.E [R249+0x1e680], desc[UR60][R162.64], P5 ;  /* 0x1e680000a2f97fae */ /* 0x010fe8000a92187c */
        /* <DEDUP_REMOVED lines=16> */
[----:B------:R1:W-:Y:S04]  /*2ca60*/  STL.64 [R1+0x5a20], R248 ;  /* 0x005a20f801007387 */ /* 0x0003e80000100a00 */
[----:B------:R-:W-:Y:S04]  /*2ca70*/  LDGSTS.E [R2+0x1900], desc[UR60][R54.64], P0 ;  /* 0x0190000036027fae */ /* 0x000fe8000812187c */
[----:B------:R-:W-:Y:S04]  /*2ca80*/  LDGSTS.E [R2+0x1980], desc[UR60][R66.64], P3 ;  /* 0x0198000042027fae */ /* 0x000fe8000992187c */
[----:B-1----:R-:W4:Y:S04]  /*2ca90*/  LDL.LU.64 R248, [R1+0x2f8] ;  /* 0x0002f80001f87983 */ /* 0x002f280000300a00 */
[----:B------:R1:W-:Y:S04]  /*2caa0*/  STL.64 [R1+0x5a18], R14 ;  /* 0x005a180e01007387 */ /* 0x0003e80000100a00 */
[----:B------:R-:W-:Y:S04]  /*2cab0*/  LDGSTS.E [R2+0x2800], desc[UR60][R78.64], P2 ;  /* 0x028000004e027fae */ /* 0x000fe8000912187c */
[----:B------:R-:W-:Y:S04]  /*2cac0*/  LDGSTS.E [R2+0x2880], desc[UR60][R90.64], P5 ;  /* 0x028800005a027fae */ /* 0x000fe8000a92187c */
[----:B-1----:R-:W4:Y:S04]  /*2cad0*/  LDL.LU.64 R14, [R1+0x300] ;  /* 0x00030000010e7983 */ /* 0x002f280000300a00 */
        /* <DEDUP_REMOVED lines=15> */
[----:B----4-:R-:W-:Y:S04]  /*2cbd0*/  LDGSTS.E [R2+0x3980], desc[UR60][R162.64], P3 ;  /* 0x03980000a2027fae */ /* 0x010fe8000992187c */
[----:B------:R-:W3:Y:S04]  /*2cbe0*/  LDL.64 R150, [R1+0x1280] ;  /* 0x0012800001967983 */ /* 0x000ee80000100a00 */
[----:B------:R-:W4:Y:S04]  /*2cbf0*/  LDL.64 R162, [R1+0xa20] ;  /* 0x000a200001a27983 */ /* 0x000f280000100a00 */
[----:B------:R-:W4:Y:S04]  /*2cc00*/  LDL.LU.64 R234, [R1+0x4b8] ;  /* 0x0004b80001ea7983 */ /* 0x000f280000300a00 */
        /* <DEDUP_REMOVED lines=21> */
[----:B------:R1:W-:Y:S04]  /*2cd60*/  STL.64 [R1+0x5a88], R194 ;  /* 0x005a88c201007387 */ /* 0x0003e80000100a00 */
[----:B------:R-:W-:Y:S04]  /*2cd70*/  LDGSTS.E [R2+0x5800], desc[UR60][R66.64], P2 ;  /* 0x0580000042027fae */ /* 0x000fe8000912187c */
[----:B------:R-:W-:Y:S04]  /*2cd80*/  LDGSTS.E [R2+0x5880], desc[UR60][R78.64], P5 ;  /* 0x058800004e027fae */ /* 0x000fe8000a92187c */
[----:B-1----:R-:W4:Y:S04]  /*2cd90*/  LDL.LU.64 R194, [R1+0x588] ;  /* 0x0005880001c27983 */ /* 0x002f280000300a00 */
[----:B------:R-:W4:Y:S04]  /*2cda0*/  LDL.64 R66, [R1+0x1958] ;  /* 0x0019580001427983 */ /* 0x000f280000100a00 */
[----:B------:R-:W4:Y:S04]  /*2cdb0*/  LDL.64 R78, [R1+0x11c8] ;  /* 0x0011c800014e7983 */ /* 0x000f280000100a00 */
[----:B--2---:R-:W-:Y:S04]  /*2cdc0*/  LDGSTS.E [R2+0x5900], desc[UR60][R126.64], P0 ;  /* 0x059000007e027fae */ /* 0x004fe8000812187c */
[----:B------:R-:W-:Y:S04]  /*2cdd0*/  LDGSTS.E [R2+0x5980], desc[UR60][R122.64], P3 ;  /* 0x059800007a027fae */ /* 0x000fe8000992187c */
[----:B------:R-:W-:Y:S04]  /*2cde0*/  LDGSTS.E [R2+0x6800], desc[UR60][R90.64], P2 ;  /* 0x068000005a027fae */ /* 0x000fe8000912187c */
[----:B------:R-:W2:Y:S04]  /*2cdf0*/  LDL.64 R126, [R1+0x968] ;  /* 0x00096800017e7983 */ /* 0x000ea80000100a00 */
[----:B------:R1:W-:Y:S04]  /*2ce00*/  STL.64 [R1+0x5a68], R122 ;  /* 0x005a687a01007387 */ /* 0x0003e80000100a00 */
[----:B-1----:R-:W2:Y:S04]  /*2ce10*/  LDL.LU.64 R122, [R1+0x5b0] ;  /* 0x0005b000017a7983 */ /* 0x002ea80000300a00 */
[----:B------:R-:W2:Y:S04]  /*2ce20*/  LDL.64 R90, [R1+0x1918] ;  /* 0x00191800015a7983 */ /* 0x000ea80000100a00 */
[----:B---3--:R-:W-:Y:S04]  /*2ce30*/  LDGSTS.E [R2+0x6880], desc[UR60][R150.64], P5 ;  /* 0x0688000096027fae */ /* 0x008fe8000a92187c */
[----:B----4-:R-:W-:Y:S04]  /*2ce40*/  LDGSTS.E [R2+0x6900], desc[UR60][R162.64], P0 ;  /* 0x06900000a2027fae */ /* 0x010fe8000812187c */
[----:B------:R-:W-:Y:S04]  /*2ce50*/  LDGSTS.E [R2+0x6980], desc[UR60][R202.64], P3 ;  /* 0x06980000ca027fae */ /* 0x000fe8000992187c */
[----:B------:R-:W3:Y:S04]  /*2ce60*/  LDL.64 R150, [R1+0x1188] ;  /* 0x0011880001967983 */ /* 0x000ee80000100a00 */
[----:B------:R-:W4:Y:S04]  /*2ce70*/  LDL.64 R162, [R1+0x928] ;  /* 0x0009280001a27983 */ /* 0x000f280000100a00 */
[----:B------:R1:W-:Y:S04]  /*2ce80*/  STL.64 [R1+0x5a40], R202 ;  /* 0x005a40ca01007387 */ /* 0x0003e80000100a00 */
[----:B------:R-:W-:Y:S04]  /*2ce90*/  LDGSTS.E [R2+0x7800], desc[UR60][R42.64], P2 ;  /* 0x078000002a027fae */ /* 0x000fe8000912187c */
[----:B------:R-:W-:Y:S04]  /*2cea0*/  LDGSTS.E [R2+0x7880], desc[UR60][R102.64], P5 ;  /* 0x0788000066027fae */ /* 0x000fe8000a92187c */
[----:B-1----:R-:W4:Y:S04]  /*2ceb0*/  LDL.LU.64 R202, [R1+0x5e0] ;  /* 0x0005e00001ca7983 */ /* 0x002f280000300a00 */
        /* <DEDUP_REMOVED lines=22> */
[----:B------:R-:W2:Y:S04]  /*2d020*/  LDL.64 R126, [R1+0x870] ;  /* 0x00087000017e7983 */ /* 0x000ea80000100a00 */
[----:B------:R1:W-:Y:S04]  /*2d030*/  STL.64 [R1+0x5a38], R206 ;  /* 0x005a38ce01007387 */ /* 0x0003e80000100a00 */
[----:B------:R-:W-:Y:S04]  /*2d040*/  LDGSTS.E [R2+0xa800], desc[UR60][R90.64], P2 ;  /* 0x0a8000005a027fae */ /* 0x000fe8000912187c */
        /* <DEDUP_REMOVED lines=9> */
[----:B-1----:R-:W4:Y:S04]  /*2d0e0*/  LDL.LU.64 R210, [R1+0x4f0] ;  /* 0x0004f00001d27983 */ /* 0x002f280000300a00 */
        /* <DEDUP_REMOVED lines=70> */
[----:B-1----:R-:W4:Y:S04]  /*2d550*/  LDL.LU.64 R168, [R1+0x560] ;  /* 0x0005600001a87983 */ /* 0x002f280000300a00 */
        /* <DEDUP_REMOVED lines=54> */
[----:B-1----:R-:W4:Y:S04]  /*2d8c0*/  LDL.LU.64 R96, [R1+0x370] ;  /* 0x0003700001607983 */ /* 0x002f280000300a00 */
[----:B------:R-:W4:Y:S04]  /*2d8d0*/  LDL.64 R66, [R1+0xcb8] ;  /* 0x000cb80001427983 */ /* 0x000f280000100a00 */
[----:B--2---:R-:W-:Y:S04]  /*2d8e0*/  LDGSTS.E [R2+0x19880], desc[UR60][R126.64], P5 ;  /* 0x198800007e027fae */ /* 0x004fe8000a92187c */
[----:B------:R-:W-:Y:S04]  /*2d8f0*/  LDGSTS.E [R2+0x19900], desc[UR60][R78.64], P0 ;  /* 0x199000004e027fae */ /* 0x000fe8000812187c */
[----:B------:R-:W-:Y:S04]  /*2d900*/  LDGSTS.E [R2+0x19980], desc[UR60][R84.64], P3 ;  /* 0x1998000054027fae */ /* 0x000fe8000992187c */
[----:B------:R-:W2:Y:S04]  /*2d910*/  LDL.64 R126, [R1+0x14a0] ;  /* 0x0014a000017e7983 */ /* 0x000ea80000100a00 */
        /* <DEDUP_REMOVED lines=15> */
[----:B------:R-:W-:Y:S04]  /*2da10*/  LDGSTS.E [R2+0x1b980], desc[UR60][R60.64], P3 ;  /* 0x1b9800003c027fae */ /* 0x000fe8000992187c */
[----:B------:R-:W4:Y:S04]  /*2da20*/  LDL.64 R102, [R1+0x1438] ;  /* 0x0014380001667983 */ /* 0x000f280000100a00 */
[----:B------:R-:W4:Y:S04]  /*2da30*/  LDL.64 R42, [R1+0xc48] ;  /* 0x000c4800012a7983 */ /* 0x000f280000100a00 */
[----:B------:R-:W4:Y:S04]  /*2da40*/  LDL.64 R138, [R1+0x450] ;  /* 0x00045000018a7983 */ /* 0x000f280000100a00 */
[----:B------:R1:W-:Y:S04]  /*2da50*/  STL.64 [R1+0x5ae0], R60 ;  /* 0x005ae03c01007387 */ /* 0x0003e80000100a00 */
[----:B-1----:R-:W4:Y:S04]  /*2da60*/  LDL.LU.64 R60, [R1+0x3b8] ;  /* 0x0003b800013c7983 */ /* 0x002f280000300a00 */
[----:B------:R1:W-:Y:S04]  /*2da70*/  STL.64 [R1+0x5ae8], R48 ;  /* 0x005ae83001007387 */ /* 0x0003e80000100a00 */
[----:B------:R-:W-:Y:S04]  /*2da80*/  LDGSTS.E [R2+0x1c800], desc[UR60][R30.64], P2 ;  /* 0x1c8000001e027fae */ /* 0x000fe8000912187c */
[----:B------:R-:W-:Y:S04]  /*2da90*/  LDGSTS.E [R2+0x1c880], desc[UR60][R54.64], P5 ;  /* 0x1c88000036027fae */ /* 0x000fe8000a92187c */
        /* <DEDUP_REMOVED lines=9> */
[----:B------:R-:W-:Y:S04]  /*2db30*/  LDGSTS.E [R2+0x1d980], desc[UR60][R36.64], P3 ;  /* 0x1d98000024027fae */ /* 0x000fe8000992187c */
[----:B------:R1:W-:Y:S04]  /*2db40*/  STL.64 [R1+0x5b60], R36 ;  /* 0x005b602401007387 */ /* 0x0003e80000100a00 */
[----:B-1----:R-:W2:Y:S04]  /*2db50*/  LDL.LU.64 R36, [R1+0x620] ;  /* 0x0006200001247983 */ /* 0x002ea80000300a00 */
[----:B------:R-:W2:Y:S04]  /*2db60*/  LDL.64 R66, [R1+0x1ab8] ;  /* 0x001ab80001427983 */ /* 0x000ea80000100a00 */
[----:B------:R-:W2:Y:S04]  /*2db70*/  LDL.64 R78, [R1+0x13b8] ;  /* 0x0013b800014e7983 */ /* 0x000ea80000100a00 */
[----:B---3--:R-:W-:Y:S04]  /*2db80*/  LDGSTS.E [R2+0x1e800], desc[UR60][R150.64], P2 ;  /* 0x1e80000096027fae */ /* 0x008fe8000912187c */
[----:B------:R-:W-:Y:S04]  /*2db90*/  LDGSTS.E [R2+0x1e880], desc[UR60][R90.64], P5 ;  /* 0x1e8800005a027fae */ /* 0x000fe8000a92187c */
        /* <DEDUP_REMOVED lines=15> */
[----:B------:R1:W-:Y:S04]  /*2dc90*/  STL.64 [R1+0x5b78], R2 ;  /* 0x005b780201007387 */ /* 0x0003e80000100a00 */
[----:B-1----:R-:W4:Y:S04]  /*2dca0*/  LDL.LU.64 R2, [R1+0x658] ;  /* 0x0006580001027983 */ /* 0x002f280000300a00 */
        /* <DEDUP_REMOVED lines=12> */
[----:B------:R-:W-:Y:S04]  /*2dd70*/  LDGSTS.E [R250+0x1a80], desc[UR60][R78.64], P5 ;  /* 0x01a800004efa7fae */ /* 0x000fe8000a92187c */
[----:B------:R-:W2:Y:S04]  /*2dd80*/  LDL.64 R66, [R1+0x19f8] ;  /* 0x0019f80001427983 */ /* 0x000ea80000100a00 */
[----:B------:R1:W-:Y:S04]  /*2dd90*/  STL.64 [R1+0x5b88], R72 ;  /* 0x005b884801007387 */ /* 0x0003e80000100a00 */
[----:B---3--:R-:W-:Y:S04]  /*2dda0*/  LDGSTS.E [R250+0x1b00], desc[UR60][R150.64], P0 ;  /* 0x01b0000096fa7fae */ /* 0x008fe8000812187c */
[----:B------:R-:W-:Y:S04]  /*2ddb0*/  LDGSTS.E [R250+0x1b80], desc[UR60][R72.64], P3 ;  /* 0x01b8000048fa7fae */ /* 0x000fe8000992187c */
[----:B----4-:R-:W-:Y:S04]  /*2ddc0*/  LDGSTS.E [R250+0x2a00], desc[UR60][R162.64], P2 ;  /* 0x02a00000a2fa7fae */ /* 0x010fe8000912187c */
[----:B-1----:R-:W3:Y:S04]  /*2ddd0*/  LDL.LU.64 R72, [R1+0x688] ;  /* 0x0006880001487983 */ /* 0x002ee80000300a00 */
[----:B------:R-:W4:Y:S04]  /*2dde0*/  LDL.64 R162, [R1+0x12b8] ;  /* 0x0012b80001a27983 */ /* 0x000f280000100a00 */
[----:B------:R-:W3:Y:S04]  /*2ddf0*/  LDL.64 R150, [R1+0xa58] ;  /* 0x000a580001967983 */ /* 0x000ee80000100a00 */
[----:B------:R-:W3:Y:S04]  /*2de00*/  LDL.64 R78, [R1+0x19d0] ;  /* 0x0019d000014e7983 */ /* 0x000ee80000100a00 */
[----:B------:R-:W-:Y:S04]  /*2de10*/  LDGSTS.E [R250+0x2a80], desc[UR60][R90.64], P5 ;  /* 0x02a800005afa7fae */ /* 0x000fe8000a92187c */
[----:B------:R-:W-:Y:S04]  /*2de20*/  LDGSTS.E [R250+0x2b00], desc[UR60][R102.64], P0 ;  /* 0x02b0000066fa7fae */ /* 0x000fe8000812187c */
[----:B------:R-:W-:Y:S04]  /*2de30*/  LDGSTS.E [R250+0x2b80], desc[UR60][R132.64], P3 ;  /* 0x02b8000084fa7fae */ /* 0x000fe8000992187c */
[----:B------:R-:W-:Y:S04]  /*2de40*/  LDGSTS.E [R250+0x3a00], desc[UR60][R30.64], P2 ;  /* 0x03a000001efa7fae */ /* 0x000fe8000912187c */
[----:B------:R-:W3:Y:S04]  /*2de50*/  LDL.64 R102, [R1+0x1278] ;  /* 0x0012780001667983 */ /* 0x000ee80000100a00 */
[----:B------:R-:W3:Y:S04]  /*2de60*/  LDL.64 R90, [R1+0xa18] ;  /* 0x000a1800015a7983 */ /* 0x000ee80000100a00 */
[----:B------:R-:W-:Y:S04]  /*2de70*/  LDGSTS.E [R250+0x3a80], desc[UR60][R42.64], P5 ;  /* 0x03a800002afa7fae */ /* 0x000fe8000a92187c */
[----:B------:R1:W-:Y:S04]  /*2de80*/  STL.64 [R1+0x5b90], R132 ;  /* 0x005b908401007387 */ /* 0x0003e80000100a00 */
[----:B------:R-:W-:Y:S04]  /*2de90*/  LDGSTS.E [R250+0x3b00], desc[UR60][R138.64], P0 ;  /* 0x03b000008afa7fae */ /* 0x000fe8000812187c */
[----:B------:R-:W-:Y:S04]  /*2dea0*/  LDGSTS.E [R250+0x3b80], desc[UR60][R14.64], P3 ;  /* 0x03b800000efa7fae */ /* 0x000fe8000992187c */
[----:B-1----:R-:W3:Y:S04]  /*2deb0*/  LDL.LU.64 R132, [R1+0x690] ;  /* 0x0006900001847983 */ /* 0x002ee80000300a00 */
[----:B------:R-:W3:Y:S04]  /*2dec0*/  LDL.64 R138, [R1+0x19a8] ;  /* 0x0019a800018a7983 */ /* 0x000ee80000100a00 */
[----:B------:R-:W3:Y:S04]  /*2ded0*/  LDL.64 R18, [R1+0x9d8] ;  /* 0x0009d80001127983 */ /* 0x000ee80000100a00 */
[----:B------:R1:W-:Y:S04]  /*2dee0*/  STL.64 [R1+0x5b98], R14 ;  /* 0x005b980e01007387 */ /* 0x0003e80000100a00 */
[----:B-1----:R-:W3:Y:S04]  /*2def0*/  LDL.LU.64 R14, [R1+0x698] ;  /* 0x00069800010e7983 */ /* 0x002ee80000300a00 */
[----:B------:R-:W3:Y:S04]  /*2df00*/  LDL.64 R30, [R1+0x998] ;  /* 0x00099800011e7983 */ /* 0x000ee80000100a00 */
[----:B------:R-:W-:Y:S04]  /*2df10*/  LDGSTS.E [R250+0x4a00], desc[UR60][R54.64], P2 ;  /* 0x04a0000036fa7fae */ /* 0x000fe8000912187c */
[----:B------:R-:W-:Y:S04]  /*2df20*/  LDGSTS.E [R250+0x4a80], desc[UR60][R114.64], P5 ;  /* 0x04a8000072fa7fae */ /* 0x000fe8000a92187c */
[----:B------:R-:W3:Y:S04]  /*2df30*/  LDL.64 R114, [R1+0x11f8] ;  /* 0x0011f80001727983 */ /* 0x000ee80000100a00 */
[----:B--2---:R-:W-:Y:S04]  /*2df40*/  LDGSTS.E [R250+0x4b00], desc[UR60][R126.64], P0 ;  /* 0x04b000007efa7fae */ /* 0x004fe8000812187c */
[----:B------:R-:W-:Y:S04]  /*2df50*/  LDGSTS.E [R250+0x4b80], desc[UR60][R192.64], P3 ;  /* 0x04b80000c0fa7fae */ /* 0x000fe8000992187c */
[----:B------:R-:W2:Y:S04]  /*2df60*/  LDL.64 R126, [R1+0x1980] ;  /* 0x00198000017e7983 */ /* 0x000ea80000100a00 */
[----:B------:R1:W-:Y:S04]  /*2df70*/  STL.64 [R1+0x5ba0], R192 ;  /* 0x005ba0c001007387 */ /* 0x0003e80000100a00 */
[----:B------:R-:W-:Y:S04]  /*2df80*/  LDGSTS.E [R250+0x5a00], desc[UR60][R66.64], P2 ;  /* 0x05a0000042fa7fae */ /* 0x000fe8000912187c */
[----:B-1----:R-:W2:Y:S04]  /*2df90*/  LDL.LU.64 R192, [R1+0x830] ;  /* 0x0008300001c07983 */ /* 0x002ea80000300a00 */
[----:B------:R-:W2:Y:S04]  /*2dfa0*/  LDL.64 R42, [R1+0x1950] ;  /* 0x00195000012a7983 */ /* 0x000ea80000100a00 */
[----:B------:R-:W2:Y:S04]  /*2dfb0*/  LDL.64 R54, [R1+0x11c0] ;  /* 0x0011c00001367983 */ /* 0x000ea80000100a00 */
[----:B------:R-:W2:Y:S04]  /*2dfc0*/  LDL.64 R66, [R1+0x960] ;  /* 0x0009600001427983 */ /* 0x000ea80000100a00 */
[----:B----4-:R-:W-:Y:S04]  /*2dfd0*/  LDGSTS.E [R250+0x5a80], desc[UR60][R162.64], P5 ;  /* 0x05a80000a2fa7fae */ /* 0x010fe8000a92187c */
[----:B---3--:R-:W-:Y:S04]  /*2dfe0*/  LDGSTS.E [R250+0x5b00], desc[UR60][R150.64], P0 ;  /* 0x05b0000096fa7fae */ /* 0x008fe8000812187c */
[----:B------:R-:W-:Y:S04]  /*2dff0*/  LDGSTS.E [R250+0x5b80], desc[UR60][R134.64], P3 ;  /* 0x05b8000086fa7fae */ /* 0x000fe8000992187c */
[----:B------:R-:W3:Y:S04]  /*2e000*/  LDL.LU.64 R162, [R1+0x60b0] ;  /* 0x0060b00001a27983 */ /* 0x000ee80000300a00 */
[----:B------:R-:W4:Y:S04]  /*2e010*/  LDL.LU.64 R150, [R1+0x60a8] ;  /* 0x0060a80001967983 */ /* 0x000f280000300a00 */
[----:B------:R1:W-:Y:S04]  /*2e020*/  STL.64 [R1+0x5ba8], R134 ;  /* 0x005ba88601007387 */ /* 0x0003e80000100a00 */
[----:B------:R-:W-:Y:S04]  /*2e030*/  LDGSTS.E [R250+0x6a00], desc[UR60][R78.64], P2 ;  /* 0x06a000004efa7fae */ /* 0x000fe8000912187c */
[----:B-1----:R-:W2:Y:S04]  /*2e040*/  LDL.64 R134, [R1+0x1238] ;  /* 0x0012380001867983 */ /* 0x002ea80000100a00 */
[----:B------:R-:W-:Y:S04]  /*2e050*/  LDGSTS.E [R250+0x6a80], desc[UR60][R102.64], P5 ;  /* 0x06a8000066fa7fae */ /* 0x000fe8000a92187c */
[----:B------:R-:W-:Y:S04]  /*2e060*/  LDGSTS.E [R250+0x6b00], desc[UR60][R90.64], P0 ;  /* 0x06b000005afa7fae */ /* 0x000fe8000812187c */
[----:B------:R-:W-:Y:S04]  /*2e070*/  LDGSTS.E [R250+0x6b80], desc[UR60][R206.64], P3 ;  /* 0x06b80000cefa7fae */ /* 0x000fe8000992187c */
[----:B------:R-:W3:Y:S04]  /*2e080*/  LDL.64 R102, [R1+0x1910] ;  /* 0x0019100001667983 */ /* 0x000ee80000100a00 */
[----:B------:R-:W4:Y:S04]  /*2e090*/  LDL.64 R78, [R1+0x1180] ;  /* 0x00118000014e7983 */ /* 0x000f280000100a00 */
[----:B------:R-:W4:Y:S04]  /*2e0a0*/  LDL.64 R90, [R1+0x8e0] ;  /* 0x0008e000015a7983 */ /* 0x000f280000100a00 */
[----:B------:R-:W-:Y:S04]  /*2e0b0*/  LDGSTS.E [R250+0x7a00], desc[UR60][R138.64], P2 ;  /* 0x07a000008afa7fae */ /* 0x000fe8000912187c */
[----:B------:R1:W-:Y:S04]  /*2e0c0*/  STL.64 [R1+0x5bb0], R206 ;  /* 0x005bb0ce01007387 */ /* 0x0003e80000100a00 */
[----:B-1----:R-:W4:Y:S04]  /*2e0d0*/  LDL.64 R206, [R1+0x1140] ;  /* 0x0011400001ce7983 */ /* 0x002f280000100a00 */
[----:B------:R-:W4:Y:S04]  /*2e0e0*/  LDL.LU.64 R138, [R1+0x60a0] ;  /* 0x0060a000018a7983 */ /* 0x000f280000300a00 */
[----:B--2---:R-:W-:Y:S04]  /*2e0f0*/  LDGSTS.E [R250+0x7a80], desc[UR60][R134.64], P5 ;  /* 0x07a8000086fa7fae */ /* 0x004fe8000a92187c */
[----:B------:R-:W-:Y:S04]  /*2e100*/  LDGSTS.E [R250+0x7b00], desc[UR60][R18.64], P0 ;  /* 0x07b0000012fa7fae */ /* 0x000fe8000812187c */
[----:B------:R-:W-:Y:S04]  /*2e110*/  LDGSTS.E [R250+0x7b80], desc[UR60][R50.64], P3 ;  /* 0x07b8000032fa7fae */ /* 0x000fe8000992187c */
[----:B------:R-:W2:Y:S04]  /*2e120*/  LDL.64 R134, [R1+0x18a8] ;  /* 0x0018a80001867983 */ /* 0x000ea80000100a00 */
[----:B------:R-:W2:Y:S04]  /*2e130*/  LDL.64 R18, [R1+0x1100] ;  /* 0x0011000001127983 */ /* 0x000ea80000100a00 */
[----:B------:R-:W-:Y:S04]  /*2e140*/  LDGSTS.E [R250+0x8a00], desc[UR60][R126.64], P2 ;  /* 0x08a000007efa7fae */ /* 0x000fe8000912187c */
[----:B------:R1:W-:Y:S04]  /*2e150*/  STL.64 [R1+0x5bb8], R50 ;  /* 0x005bb83201007387 */ /* 0x0003e80000100a00 */
[----:B------:R-:W-:Y:S04]  /*2e160*/  LDGSTS.E [R250+0x8a80], desc[UR60][R114.64], P5 ;  /* 0x08a8000072fa7fae */ /* 0x000fe8000a92187c */
[----:B------:R-:W-:Y:S04]  /*2e170*/  LDGSTS.E [R250+0x8b00], desc[UR60][R30.64], P0 ;  /* 0x08b000001efa7fae */ /* 0x000fe8000812187c */
[----:B-1----:R-:W2:Y:S04]  /*2e180*/  LDL.LU.64 R50, [R1+0x750] ;  /* 0x0007500001327983 */ /* 0x002ea80000300a00 */
[----:B------:R-:W2:Y:S04]  /*2e190*/  LDL.LU.64 R126, [R1+0x6098] ;  /* 0x00609800017e7983 */ /* 0x000ea80000300a00 */
[----:B------:R-:W-:Y:S04]  /*2e1a0*/  LDGSTS.E [R250+0x8b80], desc[UR60][R98.64], P3 ;  /* 0x08b8000062fa7fae */ /* 0x000fe8000992187c */
[----:B------:R-:W2:Y:S04]  /*2e1b0*/  LDL.LU.64 R114, [R1+0x6090] ;  /* 0x0060900001727983 */ /* 0x000ea80000300a00 */
[----:B------:R-:W-:Y:S04]  /*2e1c0*/  LDGSTS.E [R250+0x9a00], desc[UR60][R42.64], P2 ;  /* 0x09a000002afa7fae */ /* 0x000fe8000912187c */
[----:B------:R-:W2:Y:S04]  /*2e1d0*/  LDL.64 R30, [R1+0x8a0] ;  /* 0x0008a000011e7983 */ /* 0x000ea80000100a00 */
[----:B------:R-:W-:Y:S04]  /*2e1e0*/  LDGSTS.E [R250+0x9a80], desc[UR60][R54.64], P5 ;  /* 0x09a8000036fa7fae */ /* 0x000fe8000a92187c */
[----:B------:R1:W-:Y:S04]  /*2e1f0*/  STL.64 [R1+0x5bc0], R98 ;  /* 0x005bc06201007387 */ /* 0x0003e80000100a00 */
[----:B------:R-:W-:Y:S04]  /*2e200*/  LDGSTS.E [R250+0x9b00], desc[UR60][R66.64], P0 ;  /* 0x09b0000042fa7fae */ /* 0x000fe8000812187c */
[----:B------:R-:W2:Y:S04]  /*2e210*/  LDL.64 R42, [R1+0x10c0] ;  /* 0x0010c000012a7983 */ /* 0x000ea80000100a00 */
[----:B-1----:R-:W2:Y:S04]  /*2e220*/  LDL.64 R98, [R1+0x18e0] ;  /* 0x0018e00001627983 */ /* 0x002ea80000100a00 */
[----:B------:R-:W2:Y:S04]  /*2e230*/  LDL.64 R54, [R1+0x868] ;  /* 0x0008680001367983 */ /* 0x000ea80000100a00 */
[----:B------:R-:W2:Y:S04]  /*2e240*/  LDL.64 R66, [R1+0x1830] ;  /* 0x0018300001427983 */ /* 0x000ea80000100a00 */
[----:B------:R-:W-:Y:S04]  /*2e250*/  LDGSTS.E [R250+0x9b80], desc[UR60][R208.64], P3 ;  /* 0x09b80000d0fa7fae */ /* 0x000fe8000992187c */
[----:B------:R1:W-:Y:S04]  /*2e260*/  STL.64 [R1+0x5bc8], R208 ;  /* 0x005bc8d001007387 */ /* 0x0003e80000100a00 */
[----:B---3--:R-:W-:Y:S04]  /*2e270*/  LDGSTS.E [R250+0xaa00], desc[UR60][R102.64], P2 ;  /* 0x0aa0000066fa7fae */ /* 0x008fe8000912187c */
[----:B----4-:R-:W-:Y:S04]  /*2e280*/  LDGSTS.E [R250+0xaa80], desc[UR60][R78.64], P5 ;  /* 0x0aa800004efa7fae */ /* 0x010fe8000a92187c */
[----:B-1----:R-:W3:Y:S04]  /*2e290*/  LDL.64 R208, [R1+0x920] ;  /* 0x0009200001d07983 */ /* 0x002ee80000100a00 */
[----:B------:R-:W4:Y:S04]  /*2e2a0*/  LDL.LU.64 R102, [R1+0x6088] ;  /* 0x0060880001667983 */ /* 0x000f280000300a00 */
[----:B------:R-:W4:Y:S04]  /*2e2b0*/  LDL.64 R78, [R1+0x1080] ;  /* 0x00108000014e7983 */ /* 0x000f280000100a00 */
[----:B------:R1:W-:Y:S04]  /*2e2c0*/  STL.64 [R1+0x5bd0], R212 ;  /* 0x005bd0d401007387 */ /* 0x0003e80000100a00 */
[----:B---3--:R-:W-:Y:S04]  /*2e2d0*/  LDGSTS.E [R250+0xab00], desc[UR60][R208.64], P0 ;  /* 0x0ab00000d0fa7fae */ /* 0x008fe8000812187c */
[----:B------:R-:W-:Y:S04]  /*2e2e0*/  LDGSTS.E [R250+0xab80], desc[UR60][R212.64], P3 ;  /* 0x0ab80000d4fa7fae */ /* 0x000fe8000992187c */
[----:B--2---:R-:W-:Y:S04]  /*2e2f0*/  LDGSTS.E [R250+0xba00], desc[UR60][R98.64], P2 ;  /* 0x0ba0000062fa7fae */ /* 0x004fe8000912187c */
[----:B------:R-:W-:Y:S04]  /*2e300*/  LDGSTS.E [R250+0xba80], desc[UR60][R206.64], P5 ;  /* 0x0ba80000cefa7fae */ /* 0x000fe8000a92187c */
[----:B------:R-:W-:Y:S04]  /*2e310*/  LDGSTS.E [R250+0xbb00], desc[UR60][R90.64], P0 ;  /* 0x0bb000005afa7fae */ /* 0x000fe8000812187c */
[----:B-1----:R-:W2:Y:S04]  /*2e320*/  LDL.64 R212, [R1+0x1040] ;  /* 0x0010400001d47983 */ /* 0x002ea80000100a00 */
[----:B------:R-:W3:Y:S04]  /*2e330*/  LDL.64 R208, [R1+0x7f8] ;  /* 0x0007f80001d07983 */ /* 0x000ee80000100a00 */
[----:B------:R-:W2:Y:S04]  /*2e340*/  LDL.64 R90, [R1+0x17f0] ;  /* 0x0017f000015a7983 */ /* 0x000ea80000100a00 */
[----:B------:R-:W-:Y:S04]  /*2e350*/  LDGSTS.E [R250+0xbb80], desc[UR60][R100.64], P3 ;  /* 0x0bb8000064fa7fae */ /* 0x000fe8000992187c */
[----:B------:R1:W-:Y:S04]  /*2e360*/  STL.64 [R1+0x5bd8], R100 ;  /* 0x005bd86401007387 */ /* 0x0003e80000100a00 */
[----:B------:R-:W3:Y:S04]  /*2e370*/  LDL.64 R98, [R1+0x17b0] ;  /* 0x0017b00001627983 */ /* 0x000ee80000100a00 */
[----:B------:R-:W-:Y:S04]  /*2e380*/  LDGSTS.E [R250+0xca00], desc[UR60][R134.64], P2 ;  /* 0x0ca0000086fa7fae */ /* 0x000fe8000912187c */
[----:B-1----:R-:W4:Y:S04]  /*2e390*/  LDL.64 R100, [R1+0x1870] ;  /* 0x0018700001647983 */ /* 0x002f280000100a00 */
[----:B------:R-:W3:Y:S04]  /*2e3a0*/  LDL.64 R206, [R1+0x1000] ;  /* 0x0010000001ce7983 */ /* 0x000ee80000100a00 */
[----:B------:R-:W-:Y:S04]  /*2e3b0*/  LDGSTS.E [R250+0xca80], desc[UR60][R18.64], P5 ;  /* 0x0ca8000012fa7fae */ /* 0x000fe8000a92187c */
[----:B------:R-:W3:Y:S04]  /*2e3c0*/  LDL.64 R134, [R1+0x7c0] ;  /* 0x0007c00001867983 */ /* 0x000ee80000100a00 */
[----:B------:R-:W-:Y:S04]  /*2e3d0*/  LDGSTS.E [R250+0xcb00], desc[UR60][R30.64], P0 ;  /* 0x0cb000001efa7fae */ /* 0x000fe8000812187c */
[----:B------:R-:W3:Y:S04]  /*2e3e0*/  LDL.64 R18, [R1+0x1770] ;  /* 0x0017700001127983 */ /* 0x000ee80000100a00 */
[----:B------:R-:W-:Y:S04]  /*2e3f0*/  LDGSTS.E [R250+0xcb80], desc[UR60][R40.64], P3 ;  /* 0x0cb8000028fa7fae */ /* 0x000fe8000992187c */
[----:B------:R-:W3:Y:S04]  /*2e400*/  LDL.64 R30, [R1+0xfc0] ;  /* 0x000fc000011e7983 */ /* 0x000ee80000100a00 */
[----:B------:R1:W-:Y:S04]  /*2e410*/  STL.64 [R1+0x5be0], R40 ;  /* 0x005be02801007387 */ /* 0x0003e80000100a00 */
[----:B-1----:R-:W3:Y:S04]  /*2e420*/  LDL.LU.64 R40, [R1+0x788] ;  /* 0x0007880001287983 */ /* 0x002ee80000300a00 */
[----:B------:R-:W-:Y:S04]  /*2e430*/  STL.64 [R1+0x5be8], R196 ;  /* 0x005be8c401007387 */ /* 0x000fe80000100a00 */
[----:B----4-:R-:W-:Y:S04]  /*2e440*/  LDGSTS.E [R250+0xda00], desc[UR60][R100.64], P2 ;  /* 0x0da0000064fa7fae */ /* 0x010fe8000912187c */
        /* <DEDUP_REMOVED lines=10> */
[----:B------:R-:W-:Y:S04]  /*2e4f0*/  STL.64 [R1+0x5cd0], R192 ;  /* 0x005cd0c001007387 */ /* 0x000fe80000100a00 */
[----:B------:R-:W-:Y:S04]  /*2e500*/  LDGSTS.E [R250+0xeb80], desc[UR60][R124.64], P3 ;  /* 0x0eb800007cfa7fae */ /* 0x000fe8000992187c */
[----:B------:R-:W-:Y:S04]  /*2e510*/  STL.64 [R1+0x5bf0], R124 ;  /* 0x005bf07c01007387 */ /* 0x000fe80000100a00 */
[----:B--2---:R-:W-:Y:S04]  /*2e520*/  LDGSTS.E [R250+0xfa00], desc[UR60][R90.64], P2 ;  /* 0x0fa000005afa7fae */ /* 0x004fe8000912187c */
[----:B------:R-:W-:Y:S04]  /*2e530*/  LDGSTS.E [R250+0xfa80], desc[UR60][R212.64], P5 ;  /* 0x0fa80000d4fa7fae */ /* 0x000fe8000a92187c */
[----:B---3--:R-:W-:Y:S04]  /*2e540*/  LDGSTS.E [R250+0xfb00], desc[UR60][R208.64], P0 ;  /* 0x0fb00000d0fa7fae */ /* 0x008fe8000812187c */
[----:B------:R-:W2:Y:S04]  /*2e550*/  LDL.64 R90, [R1+0x710] ;  /* 0x00071000015a7983 */ /* 0x000ea80000100a00 */
[----:B------:R-:W-:Y:S04]  /*2e560*/  LDGSTS.E [R250+0xfb80], desc[UR60][R172.64], P3 ;  /* 0x0fb80000acfa7fae */ /* 0x000fe8000992187c */
[----:B------:R-:W-:Y:S04]  /*2e570*/  LDGSTS.E [R250+0x10a00], desc[UR60][R98.64], P2 ;  /* 0x10a0000062fa7fae */ /* 0x000fe8000912187c */
[----:B------:R1:W-:Y:S04]  /*2e580*/  STL.64 [R1+0x5bf8], R172 ;  /* 0x005bf8ac01007387 */ /* 0x0003e80000100a00 */
[----:B------:R-:W-:Y:S04]  /*2e590*/  LDGSTS.E [R250+0x10a80], desc[UR60][R206.64], P5 ;  /* 0x10a80000cefa7fae */ /* 0x000fe8000a92187c */
[----:B------:R-:W-:Y:S04]  /*2e5a0*/  LDGSTS.E [R250+0x10b00], desc[UR60][R134.64], P0 ;  /* 0x10b0000086fa7fae */ /* 0x000fe8000812187c */
[----:B-1----:R-:W3:Y:S04]  /*2e5b0*/  LDL.LU.64 R172, [R1+0x6c0] ;  /* 0x0006c00001ac7983 */ /* 0x002ee80000300a00 */
[----:B------:R-:W-:Y:S04]  /*2e5c0*/  LDGSTS.E [R250+0x10b80], desc[UR60][R190.64], P3 ;  /* 0x10b80000befa7fae */ /* 0x000fe8000992187c */
[----:B------:R1:W-:Y:S04]  /*2e5d0*/  STL.64 [R1+0x5c00], R190 ;  /* 0x005c00be01007387 */ /* 0x0003e80000100a00 */
[----:B------:R-:W-:Y:S04]  /*2e5e0*/  LDGSTS.E [R250+0x11a00], desc[UR60][R18.64], P2 ;  /* 0x11a0000012fa7fae */ /* 0x000fe8000912187c */
[----:B------:R-:W-:Y:S04]  /*2e5f0*/  LDGSTS.E [R250+0x11a80], desc[UR60][R30.64], P5 ;  /* 0x11a800001efa7fae */ /* 0x000fe8000a92187c */
[----:B-1----:R-:W3:Y:S04]  /*2e600*/  LDL.LU.64 R190, [R1+0x6c8] ;  /* 0x0006c80001be7983 */ /* 0x002ee80000300a00 */
[----:B------:R-:W3:Y:S04]  /*2e610*/  LDL.64 R196, [R1+0x16b0] ;  /* 0x0016b00001c47983 */ /* 0x000ee80000100a00 */
[----:B------:R-:W3:Y:S04]  /*2e620*/  LDL.64 R18, [R1+0xf00] ;  /* 0x000f000001127983 */ /* 0x000ee80000100a00 */
[----:B------:R-:W-:Y:S04]  /*2e630*/  LDGSTS.E [R250+0x11b00], desc[UR60][R40.64], P0 ;  /* 0x11b0000028fa7fae */ /* 0x000fe8000812187c */
[----:B------:R-:W-:Y:S04]  /*2e640*/  STL.64 [R1+0x5c98], R40 ;  /* 0x005c982801007387 */ /* 0x000fe80000100a00 */
[----:B------:R-:W-:Y:S04]  /*2e650*/  LDGSTS.E [R250+0x11b80], desc[UR60][R178.64], P3 ;  /* 0x11b80000b2fa7fae */ /* 0x000fe8000992187c */
[----:B------:R1:W-:Y:S04]  /*2e660*/  STL.64 [R1+0x5c08], R178 ;  /* 0x005c08b201007387 */ /* 0x0003e80000100a00 */
[----:B-1----:R-:W3:Y:S04]  /*2e670*/  LDL.LU.64 R178, [R1+0x6d0] ;  /* 0x0006d00001b27983 */ /* 0x002ee80000300a00 */
[----:B------:R1:W-:Y:S04]  /*2e680*/  STL.64 [R1+0x5ca0], R50 ;  /* 0x005ca03201007387 */ /* 0x0003e80000100a00 */
[----:B------:R1:W-:Y:S04]  /*2e690*/  STL.64 [R1+0x5c10], R166 ;  /* 0x005c10a601007387 */ /* 0x0003e80000100a00 */
[----:B------:R-:W3:Y:S04]  /*2e6a0*/  LDL.64 R30, [R1+0x1678] ;  /* 0x00167800011e7983 */ /* 0x000ee80000100a00 */
[----:B----4-:R-:W-:Y:S04]  /*2e6b0*/  LDGSTS.E [R250+0x12a00], desc[UR60][R42.64], P2 ;  /* 0x12a000002afa7fae */ /* 0x010fe8000912187c */
[----:B------:R-:W-:Y:S04]  /*2e6c0*/  LDGSTS.E [R250+0x12a80], desc[UR60][R54.64], P5 ;  /* 0x12a8000036fa7fae */ /* 0x000fe8000a92187c */
        /* <DEDUP_REMOVED lines=11> */
[----:B-1----:R-:W2:Y:S04]  /*2e780*/  LDL.LU.64 R50, [R1+0x9d0] ;  /* 0x0009d00001327983 */ /* 0x002ea80000300a00 */
[----:B------:R-:W2:Y:S04]  /*2e790*/  LDL.LU.64 R124, [R1+0x990] ;  /* 0x00099000017c7983 */ /* 0x000ea80000300a00 */
        /* <DEDUP_REMOVED lines=9> */
[----:B------:R1:W-:Y:S04]  /*2e830*/  STL.64 [R1+0x5c18], R154 ;  /* 0x005c189a01007387 */ /* 0x0003e80000100a00 */
[----:B---3--:R-:W-:Y:S04]  /*2e840*/  LDGSTS.E [R250+0x14a00], desc[UR60][R196.64], P2 ;  /* 0x14a00000c4fa7fae */ /* 0x008fe8000912187c */
[----:B------:R-:W-:Y:S04]  /*2e850*/  LDGSTS.E [R250+0x14a80], desc[UR60][R18.64], P5 ;  /* 0x14a8000012fa7fae */ /* 0x000fe8000a92187c */
[----:B-1----:R-:W3:Y:S04]  /*2e860*/  LDL.LU.64 R154, [R1+0x700] ;  /* 0x00070000019a7983 */ /* 0x002ee80000300a00 */
[----:B------:R-:W3:Y:S04]  /*2e870*/  LDL.64 R196, [R1+0x15d0] ;  /* 0x0015d00001c47983 */ /* 0x000ee80000100a00 */
[----:B------:R-:W3:Y:S04]  /*2e880*/  LDL.64 R18, [R1+0xe00] ;  /* 0x000e000001127983 */ /* 0x000ee80000100a00 */
[----:B------:R-:W-:Y:S04]  /*2e890*/  LDGSTS.E [R250+0x14b00], desc[UR60][R178.64], P0 ;  /* 0x14b00000b2fa7fae */ /* 0x000fe8000812187c */
[----:B------:R1:W-:Y:S04]  /*2e8a0*/  STL.64 [R1+0x5c20], R178 ;  /* 0x005c20b201007387 */ /* 0x0003e80000100a00 */
[----:B------:R-:W-:Y:S04]  /*2e8b0*/  LDGSTS.E [R250+0x14b80], desc[UR60][R142.64], P3 ;  /* 0x14b800008efa7fae */ /* 0x000fe8000992187c */
[----:B------:R-:W-:Y:S04]  /*2e8c0*/  LDGSTS.E [R250+0x15a00], desc[UR60][R30.64], P2 ;  /* 0x15a000001efa7fae */ /* 0x000fe8000912187c */
[----:B-1----:R-:W3:Y:S04]  /*2e8d0*/  LDL.LU.64 R178, [R1+0x708] ;  /* 0x0007080001b27983 */ /* 0x002ee80000300a00 */
[----:B------:R1:W-:Y:S04]  /*2e8e0*/  STL.64 [R1+0x5c28], R142 ;  /* 0x005c288e01007387 */ /* 0x0003e80000100a00 */
[----:B-1----:R-:W3:Y:S04]  /*2e8f0*/  LDL.LU.64 R142, [R1+0x7b8] ;  /* 0x0007b800018e7983 */ /* 0x002ee80000300a00 */
[----:B------:R-:W3:Y:S04]  /*2e900*/  LDL.64 R30, [R1+0x1598] ;  /* 0x00159800011e7983 */ /* 0x000ee80000100a00 */
[----:B----4-:R-:W-:Y:S04]  /*2e910*/  LDGSTS.E [R250+0x15a80], desc[UR60][R42.64], P5 ;  /* 0x15a800002afa7fae */ /* 0x010fe8000a92187c */
[----:B------:R-:W-:Y:S04]  /*2e920*/  LDGSTS.E [R250+0x15b00], desc[UR60][R14.64], P0 ;  /* 0x15b000000efa7fae */ /* 0x000fe8000812187c */
[----:B------:R-:W-:Y:S04]  /*2e930*/  LDGSTS.E [R250+0x15b80], desc[UR60][R130.64], P3 ;  /* 0x15b8000082fa7fae */ /* 0x000fe8000992187c */
[----:B------:R-:W4:Y:S04]  /*2e940*/  LDL.64 R42, [R1+0xdc0] ;  /* 0x000dc000012a7983 */ /* 0x000f280000100a00 */
        /* <DEDUP_REMOVED lines=8> */
[----:B------:R-:W4:Y:S04]  /*2e9d0*/  LDL.64 R54, [R1+0x1530] ;  /* 0x0015300001367983 */ /* 0x000f280000100a00 */
[----:B------:R-:W4:Y:S04]  /*2e9e0*/  LDL.64 R66, [R1+0xd58] ;  /* 0x000d580001427983 */ /* 0x000f280000100a00 */
[----:B------:R1:W-:Y:S04]  /*2e9f0*/  STL.64 [R1+0x5c40], R48 ;  /* 0x005c403001007387 */ /* 0x0003e80000100a00 */
[----:B------:R-:W-:Y:S04]  /*2ea00*/  LDGSTS.E [R250+0x17a00], desc[UR60][R78.64], P2 ;  /* 0x17a000004efa7fae */ /* 0x000fe8000912187c */
[----:B--2---:R-:W-:Y:S04]  /*2ea10*/  LDGSTS.E [R250+0x17a80], desc[UR60][R90.64], P5 ;  /* 0x17a800005afa7fae */ /* 0x004fe8000a92187c */
[----:B-1----:R-:W2:Y:S04]  /*2ea20*/  LDL.LU.64 R48, [R1+0x828] ;  /* 0x0008280001307983 */ /* 0x002ea80000300a00 */
[----:B------:R-:W-:Y:S04]  /*2ea30*/  STL.64 [R1+0x5c48], R118 ;  /* 0x005c487601007387 */ /* 0x000fe80000100a00 */
[----:B------:R-:W2:Y:S04]  /*2ea40*/  LDL.64 R78, [R1+0x14f8] ;  /* 0x0014f800014e7983 */ /* 0x000ea80000100a00 */
[----:B------:R-:W2:Y:S04]  /*2ea50*/  LDL.64 R90, [R1+0xd20] ;  /* 0x000d2000015a7983 */ /* 0x000ea80000100a00 */
[----:B------:R-:W-:Y:S04]  /*2ea60*/  LDGSTS.E [R250+0x17b00], desc[UR60][R24.64], P0 ;  /* 0x17b0000018fa7fae */ /* 0x000fe8000812187c */
[----:B------:R1:W-:Y:S04]  /*2ea70*/  STL.64 [R1+0x5c50], R24 ;  /* 0x005c501801007387 */ /* 0x0003e80000100a00 */
[----:B------:R-:W-:Y:S04]  /*2ea80*/  LDGSTS.E [R250+0x17b80], desc[UR60][R106.64], P3 ;  /* 0x17b800006afa7fae */ /* 0x000fe8000992187c */
[----:B-1----:R-:W2:Y:S04]  /*2ea90*/  LDL.LU.64 R24, [R1+0x8d0] ;  /* 0x0008d00001187983 */ /* 0x002ea80000300a00 */
[----:B------:R1:W-:Y:S04]  /*2eaa0*/  STL.64 [R1+0x5c58], R106 ;  /* 0x005c586a01007387 */ /* 0x0003e80000100a00 */
[----:B---3--:R-:W-:Y:S04]  /*2eab0*/  LDGSTS.E [R250+0x18a00], desc[UR60][R196.64], P2 ;  /* 0x18a00000c4fa7fae */ /* 0x008fe8000912187c */
[----:B-1----:R-:W3:Y:S04]  /*2eac0*/  LDL.LU.64 R106, [R1+0x9c8] ;  /* 0x0009c800016a7983 */ /* 0x002ee80000300a00 */
[----:B------:R-:W-:Y:S04]  /*2ead0*/  LDGSTS.E [R250+0x18a80], desc[UR60][R18.64], P5 ;  /* 0x18a8000012fa7fae */ /* 0x000fe8000a92187c */
[----:B------:R-:W3:Y:S04]  /*2eae0*/  LDL.64 R196, [R1+0x14c8] ;  /* 0x0014c80001c47983 */ /* 0x000ee80000100a00 */
[----:B------:R-:W-:Y:S04]  /*2eaf0*/  LDGSTS.E [R250+0x18b00], desc[UR60][R120.64], P0 ;  /* 0x18b0000078fa7fae */ /* 0x000fe8000812187c */
[----:B------:R-:W3:Y:S04]  /*2eb00*/  LDL.64 R18, [R1+0xce8] ;  /* 0x000ce80001127983 */ /* 0x000ee80000100a00 */
[----:B------:R-:W-:Y:S04]  /*2eb10*/  LDGSTS.E [R250+0x18b80], desc[UR60][R94.64], P3 ;  /* 0x18b800005efa7fae */ /* 0x000fe8000992187c */
[----:B------:R-:W-:Y:S04]  /*2eb20*/  STL.64 [R1+0x5c60], R120 ;  /* 0x005c607801007387 */ /* 0x000fe80000100a00 */
[----:B------:R-:W-:Y:S04]  /*2eb30*/  STL.64 [R1+0x5c68], R94 ;  /* 0x005c685e01007387 */ /* 0x000fe80000100a00 */
[----:B------:R-:W-:Y:S04]  /*2eb40*/  LDGSTS.E [R250+0x19a00], desc[UR60][R30.64], P2 ;  /* 0x19a000001efa7fae */ /* 0x000fe8000912187c */
[----:B------:R-:W3:Y:S04]  /*2eb50*/  LDL.64 R30, [R1+0x1498] ;  /* 0x00149800011e7983 */ /* 0x000ee80000100a00 */
[----:B----4-:R-:W-:Y:S04]  /*2eb60*/  LDGSTS.E [R250+0x19a80], desc[UR60][R42.64], P5 ;  /* 0x19a800002afa7fae */ /* 0x010fe8000a92187c */
[----:B------:R-:W-:Y:S04]  /*2eb70*/  LDGSTS.E [R250+0x19b00], desc[UR60][R156.64], P0 ;  /* 0x19b000009cfa7fae */ /* 0x000fe8000812187c */
[----:B------:R-:W-:Y:S04]  /*2eb80*/  LDGSTS.E [R250+0x19b80], desc[UR60][R82.64], P3 ;  /* 0x19b8000052fa7fae */ /* 0x000fe8000992187c */
[----:B------:R-:W4:Y:S04]  /*2eb90*/  LDL.64 R42, [R1+0xcb0] ;  /* 0x000cb000012a7983 */ /* 0x000f280000100a00 */
[----:B------:R-:W-:Y:S04]  /*2eba0*/  STL.64 [R1+0x5c70], R156 ;  /* 0x005c709c01007387 */ /* 0x000fe80000100a00 */
        /* <DEDUP_REMOVED lines=8> */
[----:B------:R-:W-:Y:S04]  /*2ec30*/  LDGSTS.E [R250+0x1ab80], desc[UR60][R70.64], P3 ;  /* 0x1ab8000046fa7fae */ /* 0x000fe8000992187c */
[----:B--2---:R-:W-:Y:S04]  /*2ec40*/  LDGSTS.E [R250+0x1ba00], desc[UR60][R78.64], P2 ;  /* 0x1ba000004efa7fae */ /* 0x004fe8000912187c */
[----:B-1----:R-:W2:Y:S04]  /*2ec50*/  LDL.LU.64 R168, [R1+0x918] ;  /* 0x0009180001a87983 */ /* 0x002ea80000300a00 */
[----:B------:R1:W-:Y:S04]  /*2ec60*/  STL.64 [R1+0x5c88], R70 ;  /* 0x005c884601007387 */ /* 0x0003e80000100a00 */
[----:B------:R-:W-:Y:S04]  /*2ec70*/  LDGSTS.E [R250+0x1ba80], desc[UR60][R90.64], P5 ;  /* 0x1ba800005afa7fae */ /* 0x000fe8000a92187c */
[----:B------:R-:W-:Y:S04]  /*2ec80*/  LDGSTS.E [R250+0x1bb00], desc[UR60][R112.64], P0 ;  /* 0x1bb0000070fa7fae */ /* 0x000fe8000812187c */
[----:B-1----:R-:W2:Y:S04]  /*2ec90*/  LDL.LU.64 R70, [R1+0xb40] ;  /* 0x000b400001467983 */ /* 0x002ea80000300a00 */
[----:B------:R-:W2:Y:S04]  /*2eca0*/  LDL.64 R78, [R1+0x1430] ;  /* 0x00143000014e7983 */ /* 0x000ea80000100a00 */
[----:B------:R-:W2:Y:S04]  /*2ecb0*/  LDL.64 R90, [R1+0xc40] ;  /* 0x000c4000015a7983 */ /* 0x000ea80000100a00 */
[----:B------:R1:W-:Y:S04]  /*2ecc0*/  STL.64 [R1+0x5c90], R112 ;  /* 0x005c907001007387 */ /* 0x0003e80000100a00 */
[----:B------:R-:W-:Y:S04]  /*2ecd0*/  LDGSTS.E [R250+0x1bb80], desc[UR60][R58.64], P3 ;  /* 0x1bb800003afa7fae */ /* 0x000fe8000992187c */
[----:B-1----:R-:W2:Y:S04]  /*2ece0*/  LDL.LU.64 R112, [R1+0xa08] ;  /* 0x000a080001707983 */ /* 0x002ea80000300a00 */
[----:B------:R1:W-:Y:S04]  /*2ecf0*/  STL.64 [R1+0x5ca8], R58 ;  /* 0x005ca83a01007387 */ /* 0x0003e80000100a00 */
[----:B---3--:R-:W-:Y:S04]  /*2ed00*/  LDGSTS.E [R250+0x1ca00], desc[UR60][R196.64], P2 ;  /* 0x1ca00000c4fa7fae */ /* 0x008fe8000912187c */
[----:B-1----:R-:W3:Y:S04]  /*2ed10*/  LDL.LU.64 R58, [R1+0xa10] ;  /* 0x000a1000013a7983 */ /* 0x002ee80000300a00 */
[----:B------:R-:W-:Y:S04]  /*2ed20*/  LDGSTS.E [R250+0x1ca80], desc[UR60][R18.64], P5 ;  /* 0x1ca8000012fa7fae */ /* 0x000fe8000a92187c */
[----:B------:R-:W-:Y:S04]  /*2ed30*/  LDGSTS.E [R250+0x1cb00], desc[UR60][R210.64], P0 ;  /* 0x1cb00000d2fa7fae */ /* 0x000fe8000812187c */
[----:B------:R1:W-:Y:S04]  /*2ed40*/  STL.64 [R1+0x5cb0], R210 ;  /* 0x005cb0d201007387 */ /* 0x0003e80000100a00 */
[----:B------:R-:W-:Y:S04]  /*2ed50*/  LDGSTS.E [R250+0x1cb80], desc[UR60][R46.64], P3 ;  /* 0x1cb800002efa7fae */ /* 0x000fe8000992187c */
[----:B-1----:R-:W3:Y:S04]  /*2ed60*/  LDL.LU.64 R210, [R1+0x7e8] ;  /* 0x0007e80001d27983 */ /* 0x002ee80000300a00 */
[----:B------:R1:W-:Y:S04]  /*2ed70*/  STL.64 [R1+0x5cb8], R46 ;  /* 0x005cb82e01007387 */ /* 0x0003e80000100a00 */
[----:B------:R-:W-:Y:S04]  /*2ed80*/  LDGSTS.E [R250+0x1da00], desc[UR60][R30.64], P2 ;  /* 0x1da000001efa7fae */ /* 0x000fe8000912187c */
[----:B-1----:R-:W3:Y:S04]  /*2ed90*/  LDL.LU.64 R46, [R1+0x7f0] ;  /* 0x0007f000012e7983 */ /* 0x002ee80000300a00 */
[----:B------:R-:W3:Y:S04]  /*2eda0*/  LDL.64 R156, [R1+0x13f0] ;  /* 0x0013f000019c7983 */ /* 0x000ee80000100a00 */
[----:B------:R-:W3:Y:S04]  /*2edb0*/  LDL.64 R94, [R1+0xb90] ;  /* 0x000b9000015e7983 */ /* 0x000ee80000100a00 */
[----:B------:R-:W3:Y:S04]  /*2edc0*/  LDL.64 R120, [R1+0x1ab0] ;  /* 0x001ab00001787983 */ /* 0x000ee80000100a00 */
[----:B------:R-:W3:Y:S04]  /*2edd0*/  LDL.64 R118, [R1+0x13b0] ;  /* 0x0013b00001767983 */ /* 0x000ee80000100a00 */
[----:B------:R1:W-:Y:S04]  /*2ede0*/  STL.64 [R1+0x5cc0], R234 ;  /* 0x005cc0ea01007387 */ /* 0x0003e80000100a00 */
[----:B----4-:R-:W-:Y:S04]  /*2edf0*/  LDGSTS.E [R250+0x1da80], desc[UR60][R42.64], P5 ;  /* 0x1da800002afa7fae */ /* 0x010fe8000a92187c */
[----:B------:R-:W-:Y:S04]  /*2ee00*/  LDGSTS.E [R250+0x1db00], desc[UR60][R234.64], P0 ;  /* 0x1db00000eafa7fae */ /* 0x000fe8000812187c */
[----:B------:R-:W-:Y:S04]  /*2ee10*/  LDGSTS.E [R250+0x1db80], desc[UR60][R34.64], P3 ;  /* 0x1db8000022fa7fae */ /* 0x000fe8000992187c */
[----:B-1----:R-:W4:Y:S04]  /*2ee20*/  LDL.64 R234, [R1+0x1b10] ;  /* 0x001b100001ea7983 */ /* 0x002f280000100a00 */
[----:B------:R-:W-:Y:S04]  /*2ee30*/  STL.64 [R1+0x5cc8], R34 ;  /* 0x005cc82201007387 */ /* 0x000fe80000100a00 */
[----:B------:R-:W3:Y:S04]  /*2ee40*/  LDL.64 R30, [R1+0x1a80] ;  /* 0x001a8000011e7983 */ /* 0x000ee80000100a00 */
[----:B------:R-:W3:Y:S04]  /*2ee50*/  LDL.64 R42, [R1+0x1370] ;  /* 0x00137000012a7983 */ /* 0x000ee80000100a00 */
[----:B------:R1:W-:Y:S04]  /*2ee60*/  STL.64 [R1+0x5cd8], R236 ;  /* 0x005cd8ec01007387 */ /* 0x0003e80000100a00 */
[----:B------:R-:W-:Y:S04]  /*2ee70*/  LDGSTS.E [R250+0x1ea00], desc[UR60][R54.64], P2 ;  /* 0x1ea0000036fa7fae */ /* 0x000fe8000912187c */
[----:B------:R-:W-:Y:S04]  /*2ee80*/  LDGSTS.E [R250+0x1ea80], desc[UR60][R66.64], P5 ;  /* 0x1ea8000042fa7fae */ /* 0x000fe8000a92187c */
[----:B------:R-:W-:Y:S04]  /*2ee90*/  LDGSTS.E [R250+0x1eb00], desc[UR60][R236.64], P0 ;  /* 0x1eb00000ecfa7fae */ /* 0x000fe8000812187c */
[----:B------:R-:W-:Y:S04]  /*2eea0*/  LDGSTS.E [R250+0x1eb80], desc[UR60][R22.64], P3 ;  /* 0x1eb8000016fa7fae */ /* 0x000fe8000992187c */
[----:B-1----:R-:W3:Y:S04]  /*2eeb0*/  LDL.LU.64 R236, [R1+0x860] ;  /* 0x0008600001ec7983 */ /* 0x002ee80000300a00 */
[----:B------:R1:W-:Y:S04]  /*2eec0*/  STL.64 [R1+0x5ce0], R22 ;  /* 0x005ce01601007387 */ /* 0x0003e80000100a00 */
[----:B-1----:R-:W3:Y:S04]  /*2eed0*/  LDL.LU.64 R22, [R1+0x950] ;  /* 0x0009500001167983 */ /* 0x002ee80000300a00 */
[----:B--2---:R-:W-:Y:S04]  /*2eee0*/  LDGSTS.E [R250+0x1fa00], desc[UR60][R78.64], P2 ;  /* 0x1fa000004efa7fae */ /* 0x004fe8000912187c */
[----:B------:R-:W-:Y:S04]  /*2eef0*/  LDGSTS.E [R250+0x1fa80], desc[UR60][R90.64], P5 ;  /* 0x1fa800005afa7fae */ /* 0x000fe8000a92187c */
[----:B------:R-:W2:Y:S04]  /*2ef00*/  LDL.64 R196, [R1+0x1a50] ;  /* 0x001a500001c47983 */ /* 0x000ea80000100a00 */
[----:B------:R-:W2:Y:S04]  /*2ef10*/  LDL.64 R18, [R1+0x1330] ;  /* 0x0013300001127983 */ /* 0x000ea80000100a00 */
[----:B------:R-:W2:Y:S04]  /*2ef20*/  LDL.64 R78, [R1+0xad0] ;  /* 0x000ad000014e7983 */ /* 0x000ea80000100a00 */
[----:B------:R-:W2:Y:S04]  /*2ef30*/  LDL.64 R90, [R1+0x1a20] ;  /* 0x001a2000015a7983 */ /* 0x000ea80000100a00 */
[----:B------:R-:W2:Y:S04]  /*2ef40*/  LDL.64 R54, [R1+0x12f0] ;  /* 0x0012f00001367983 */ /* 0x000ea80000100a00 */
[----:B------:R-:W2:Y:S04]  /*2ef50*/  LDL.64 R66, [R1+0xa90] ;  /* 0x000a900001427983 */ /* 0x000ea80000100a00 */
[----:B------:R-:W-:Y:S04]  /*2ef60*/  LDGSTS.E [R250+0x1fb00], desc[UR60][R238.64], P0 ;  /* 0x1fb00000eefa7fae */ /* 0x000fe8000812187c */
[----:B------:R1:W-:Y:S04]  /*2ef70*/  STL.64 [R1+0x5ce8], R238 ;  /* 0x005ce8ee01007387 */ /* 0x0003e80000100a00 */
[----:B------:R-:W-:Y:S04]  /*2ef80*/  LDGSTS.E [R250+0x1fb80], desc[UR60][R8.64], P3 ;  /* 0x1fb8000008fa7fae */ /* 0x000fe8000992187c */
[----:B-1----:R-:W2:Y:S04]  /*2ef90*/  LDL.LU.64 R238, [R1+0x958] ;  /* 0x0009580001ee7983 */ /* 0x002ea80000300a00 */
[----:B------:R1:W-:Y:S04]  /*2efa0*/  STL.64 [R1+0x5cf0], R8 ;  /* 0x005cf00801007387 */ /* 0x0003e80000100a00 */
[----:B-1----:R-:W2:Y:S04]  /*2efb0*/  LDL.LU.64 R8, [R1+0xb08] ;  /* 0x000b080001087983 */ /* 0x002ea80000300a00 */
[----:B------:R-:W-:Y:S04]  /*2efc0*/  STL.64 [R1+0x5cf8], R60 ;  /* 0x005cf83c01007387 */ /* 0x000fe80000100a00 */
[----:B------:R-:W-:Y:S04]  /*2efd0*/  STL.64 [R1+0x5d70], R70 ;  /* 0x005d704601007387 */ /* 0x000fe80000100a00 */
[----:B------:R1:W-:Y:S04]  /*2efe0*/  STL.64 [R1+0x5d00], R84 ;  /* 0x005d005401007387 */ /* 0x0003e80000100a00 */
[----:B----4-:R-:W-:Y:S04]  /*2eff0*/  LDGSTS.E [R0+0xc00], desc[UR60][R234.64], P2 ;  /* 0x00c00000ea007fae */ /* 0x010fe8000912187c */
[----:B---3--:R-:W-:Y:S04]  /*2f000*/  LDGSTS.E [R0+0xc80], desc[UR60][R156.64], P5 ;  /* 0x00c800009c007fae */ /* 0x008fe8000a92187c */
        /* <DEDUP_REMOVED lines=8> */
[----:B-1----:R-:W3:Y:S04]  /*2f090*/  LDL.LU.64 R84, [R1+0xa48] ;  /* 0x000a480001547983 */ /* 0x002ee80000300a00 */
[----:B------:R-:W4:Y:S04]  /*2f0a0*/  LDL.64 R30, [R1+0x19f0] ;  /* 0x0019f000011e7983 */ /* 0x000f280000100a00 */
[----:B------:R-:W3:Y:S04]  /*2f0b0*/  LDL.64 R42, [R1+0x12b0] ;  /* 0x0012b000012a7983 */ /* 0x000ee80000100a00 */
[----:B--2---:R-:W-:Y:S04]  /*2f0c0*/  LDGSTS.E [R0+0x2d00], desc[UR60][R8.64], P0 ;  /* 0x02d0000008007fae */ /* 0x004fe8000812187c */
[----:B------:R-:W-:Y:S04]  /*2f0d0*/  LDGSTS.E [R0+0x2d80], desc[UR60][R144.64], P3 ;  /* 0x02d8000090007fae */ /* 0x000fe8000992187c */
[----:B------:R-:W-:Y:S04]  /*2f0e0*/  LDGSTS.E [R0+0x3c00], desc[UR60][R196.64], P2 ;  /* 0x03c00000c4007fae */ /* 0x000fe8000912187c */
[----:B------:R-:W-:Y:S04]  /*2f0f0*/  LDGSTS.E [R0+0x3c80], desc[UR60][R18.64], P5 ;  /* 0x03c8000012007fae */ /* 0x000fe8000a92187c */
[----:B------:R-:W-:Y:S04]  /*2f100*/  STL.64 [R1+0x5d78], R8 ;  /* 0x005d780801007387 */ /* 0x000fe80000100a00 */
[----:B------:R-:W-:Y:S04]  /*2f110*/  LDGSTS.E [R0+0x3d00], desc[UR60][R78.64], P0 ;  /* 0x03d000004e007fae */ /* 0x000fe8000812187c */
[----:B------:R1:W-:Y:S04]  /*2f120*/  STL.64 [R1+0x5d08], R144 ;  /* 0x005d089001007387 */ /* 0x0003e80000100a00 */
[----:B------:R-:W-:Y:S04]  /*2f130*/  LDGSTS.E [R0+0x3d80], desc[UR60][R248.64], P3 ;  /* 0x03d80000f8007fae */ /* 0x000fe8000992187c */
[----:B------:R-:W-:Y:S04]  /*2f140*/  LDGSTS.E [R0+0x4c00], desc[UR60][R90.64], P2 ;  /* 0x04c000005a007fae */ /* 0x000fe8000912187c */
[----:B-1----:R-:W2:Y:S04]  /*2f150*/  LDL.LU.64 R144, [R1+0xa50] ;  /* 0x000a500001907983 */ /* 0x002ea80000300a00 */
[----:B------:R-:W-:Y:S04]  /*2f160*/  LDGSTS.E [R0+0x4c80], desc[UR60][R54.64], P5 ;  /* 0x04c8000036007fae */ /* 0x000fe8000a92187c */
[----:B------:R1:W-:Y:S04]  /*2f170*/  STL.64 [R1+0x5d10], R248 ;  /* 0x005d10f801007387 */ /* 0x0003e80000100a00 */
[----:B------:R-:W-:Y:S04]  /*2f180*/  LDGSTS.E [R0+0x4d00], desc[UR60][R66.64], P0 ;  /* 0x04d0000042007fae */ /* 0x000fe8000812187c */
[----:B------:R-:W2:Y:S04]  /*2f190*/  LDL.64 R90, [R1+0x19c8] ;  /* 0x0019c800015a7983 */ /* 0x000ea80000100a00 */
[----:B------:R-:W2:Y:S04]  /*2f1a0*/  LDL.64 R78, [R1+0x1270] ;  /* 0x00127000014e7983 */ /* 0x000ea80000100a00 */
[----:B------:R-:W2:Y:S04]  /*2f1b0*/  LDL.64 R66, [R1+0x19a0] ;  /* 0x0019a00001427983 */ /* 0x000ea80000100a00 */
[----:B------:R-:W2:Y:S04]  /*2f1c0*/  LDL.64 R18, [R1+0x1230] ;  /* 0x0012300001127983 */ /* 0x000ea80000100a00 */
[----:B------:R-:W2:Y:S04]  /*2f1d0*/  LDL.64 R54, [R1+0x1978] ;  /* 0x0019780001367983 */ /* 0x000ea80000100a00 */
[----:B------:R-:W2:Y:S04]  /*2f1e0*/  LDL.LU.64 R8, [R1+0x1178] ;  /* 0x0011780001087983 */ /* 0x000ea80000300a00 */
[----:B------:R-:W2:Y:S04]  /*2f1f0*/  LDL.LU.64 R34, [R1+0xdf8] ;  /* 0x000df80001227983 */ /* 0x000ea80000300a00 */
[----:B------:R-:W2:Y:S04]  /*2f200*/  LDL.LU.64 R234, [R1+0xdf0] ;  /* 0x000df00001ea7983 */ /* 0x000ea80000300a00 */
[----:B------:R-:W2:Y:S04]  /*2f210*/  LDL.LU.64 R70, [R1+0xd50] ;  /* 0x000d500001467983 */ /* 0x000ea80000300a00 */
[----:B------:R-:W2:Y:S04]  /*2f220*/  LDL.LU.64 R94, [R1+0xd18] ;  /* 0x000d1800015e7983 */ /* 0x000ea80000300a00 */
[----:B-1----:R-:W2:Y:S04]  /*2f230*/  LDL.LU.64 R248, [R1+0xca0] ;  /* 0x000ca00001f87983 */ /* 0x002ea80000300a00 */
[----:B------:R-:W2:Y:S04]  /*2f240*/  LDL.LU.64 R120, [R1+0xc60] ;  /* 0x000c600001787983 */ /* 0x000ea80000300a00 */
[----:B------:R-:W2:Y:S04]  /*2f250*/  LDL.LU.64 R60, [R1+0x438] ;  /* 0x00043800013c7983 */ /* 0x000ea80000300a00 */
[----:B------:R-:W2:Y:S04]  /*2f260*/  LDL.LU.64 R156, [R1+0xb38] ;  /* 0x000b3800019c7983 */ /* 0x000ea80000300a00 */
[----:B------:R-:W2:Y:S04]  /*2f270*/  LDL.LU.64 R118, [R1+0xb00] ;  /* 0x000b000001767983 */ /* 0x000ea80000300a00 */
[----:B------:R-:W2:Y:S04]  /*2f280*/  LDL.LU.64 R196, [R1+0xac8] ;  /* 0x000ac80001c47983 */ /* 0x000ea80000300a00 */
[----:B------:R-:W-:Y:S04]  /*2f290*/  LDGSTS.E [R0+0x4d80], desc[UR60][R242.64], P3 ;  /* 0x04d80000f2007fae */ /* 0x000fe8000992187c */
[----:B------:R1:W-:Y:S04]  /*2f2a0*/  STL.64 [R1+0x5d18], R242 ;  /* 0x005d18f201007387 */ /* 0x0003e80000100a00 */
[----:B-1----:R-:W2:Y:S04]  /*2f2b0*/  LDL.64 R242, [R1+0x11f0] ;  /* 0x0011f00001f27983 */ /* 0x002ea80000100a00 */
[----:B----4-:R-:W-:Y:S04]  /*2f2c0*/  LDGSTS.E [R0+0x5c00], desc[UR60][R30.64], P2 ;  /* 0x05c000001e007fae */ /* 0x010fe8000912187c */
[----:B---3--:R-:W-:Y:S04]  /*2f2d0*/  LDGSTS.E [R0+0x5c80], desc[UR60][R42.64], P5 ;  /* 0x05c800002a007fae */ /* 0x008fe8000a92187c */
[----:B------:R-:W3:Y:S04]  /*2f2e0*/  LDL.64 R30, [R1+0x11b8] ;  /* 0x0011b800011e7983 */ /* 0x000ee80000100a00 */
[----:B------:R-:W4:Y:S04]  /*2f2f0*/  LDL.64 R42, [R1+0x1938] ;  /* 0x00193800012a7983 */ /* 0x000f280000100a00 */
[----:B--2---:R-:W-:Y:S04]  /*2f300*/  LDGSTS.E [R0+0x5d00], desc[UR60][R144.64], P0 ;  /* 0x05d0000090007fae */ /* 0x004fe8000812187c */
[----:B------:R1:W-:Y:S04]  /*2f310*/  STL.64 [R1+0x5d30], R144 ;  /* 0x005d309001007387 */ /* 0x0003e80000100a00 */
[----:B------:R-:W-:Y:S04]  /*2f320*/  LDGSTS.E [R0+0x5d80], desc[UR60][R204.64], P3 ;  /* 0x05d80000cc007fae */ /* 0x000fe8000992187c */
[----:B-1----:R-:W2:Y:S04]  /*2f330*/  LDL.LU.64 R144, [R1+0xa88] ;  /* 0x000a880001907983 */ /* 0x002ea80000300a00 */
[----:B------:R1:W-:Y:S04]  /*2f340*/  STL.64 [R1+0x5d20], R204 ;  /* 0x005d20cc01007387 */ /* 0x0003e80000100a00 */
[----:B------:R-:W-:Y:S04]  /*2f350*/  LDGSTS.E [R0+0x6c00], desc[UR60][R90.64], P2 ;  /* 0x06c000005a007fae */ /* 0x000fe8000912187c */
[----:B------:R-:W-:Y:S04]  /*2f360*/  LDGSTS.E [R0+0x6c80], desc[UR60][R78.64], P5 ;  /* 0x06c800004e007fae */ /* 0x000fe8000a92187c */
[----:B-1----:R-:W2:Y:S04]  /*2f370*/  LDL.LU.64 R204, [R1+0xf38] ;  /* 0x000f380001cc7983 */ /* 0x002ea80000300a00 */
[----:B------:R-:W2:Y:S04]  /*2f380*/  LDL.LU.64 R90, [R1+0x6080] ;  /* 0x00608000015a7983 */ /* 0x000ea80000300a00 */
[----:B------:R-:W2:Y:S04]  /*2f390*/  LDL.LU.64 R78, [R1+0x6078] ;  /* 0x00607800014e7983 */ /* 0x000ea80000300a00 */
[----:B------:R-:W-:Y:S04]  /*2f3a0*/  LDGSTS.E [R0+0x6d00], desc[UR60][R58.64], P0 ;  /* 0x06d000003a007fae */ /* 0x000fe8000812187c */
[----:B------:R1:W-:Y:S04]  /*2f3b0*/  STL.64 [R1+0x5d38], R58 ;  /* 0x005d383a01007387 */ /* 0x0003e80000100a00 */
[----:B------:R-:W-:Y:S04]  /*2f3c0*/  LDGSTS.E [R0+0x6d80], desc[UR60][R86.64], P3 ;  /* 0x06d8000056007fae */ /* 0x000fe8000992187c */
[----:B------:R-:W-:Y:S04]  /*2f3d0*/  LDGSTS.E [R0+0x7c00], desc[UR60][R66.64], P2 ;  /* 0x07c0000042007fae */ /* 0x000fe8000912187c */
[----:B-1----:R-:W2:Y:S04]  /*2f3e0*/  LDL.LU.64 R58, [R1+0x10f8] ;  /* 0x0010f800013a7983 */ /* 0x002ea80000300a00 */
[----:B------:R1:W-:Y:S04]  /*2f3f0*/  STL.64 [R1+0x5d28], R86 ;  /* 0x005d285601007387 */ /* 0x0003e80000100a00 */
[----:B------:R-:W-:Y:S04]  /*2f400*/  LDGSTS.E [R0+0x7c80], desc[UR60][R18.64], P5 ;  /* 0x07c8000012007fae */ /* 0x000fe8000a92187c */
[----:B------:R-:W-:Y:S04]  /*2f410*/  LDGSTS.E [R0+0x7d00], desc[UR60][R50.64], P0 ;  /* 0x07d0000032007fae */ /* 0x000fe8000812187c */
[----:B-1----:R-:W2:Y:S04]  /*2f420*/  LDL.LU.64 R86, [R1+0xcd8] ;  /* 0x000cd80001567983 */ /* 0x002ea80000300a00 */
[----:B------:R-:W2:Y:S04]  /*2f430*/  LDL.LU.64 R66, [R1+0x6070] ;  /* 0x0060700001427983 */ /* 0x000ea80000300a00 */
[----:B------:R-:W2:Y:S04]  /*2f440*/  LDL.64 R18, [R1+0x18d8] ;  /* 0x0018d80001127983 */ /* 0x000ea80000100a00 */
        /* <DEDUP_REMOVED lines=12> */
[----:B-1----:R-:W2:Y:S04]  /*2f510*/  LDL.64 R124, [R1+0x1138] ;  /* 0x00113800017c7983 */ /* 0x002ea80000100a00 */
[----:B------:R1:W-:Y:S04]  /*2f520*/  STL.64 [R1+0x5d58], R12 ;  /* 0x005d580c01007387 */ /* 0x0003e80000100a00 */
[----:B-1----:R-:W2:Y:S04]  /*2f530*/  LDL.64 R12, [R1+0x1908] ;  /* 0x00190800010c7983 */ /* 0x002ea80000100a00 */
[----:B----4-:R-:W-:Y:S04]  /*2f540*/  LDGSTS.E [R0+0x9c00], desc[UR60][R42.64], P2 ;  /* 0x09c000002a007fae */ /* 0x010fe8000912187c */
[----:B---3--:R-:W-:Y:S04]  /*2f550*/  LDGSTS.E [R0+0x9c80], desc[UR60][R30.64], P5 ;  /* 0x09c800001e007fae */ /* 0x008fe8000a92187c */
[----:B------:R-:W-:Y:S04]  /*2f560*/  LDGSTS.E [R0+0x9d00], desc[UR60][R238.64], P0 ;  /* 0x09d00000ee007fae */ /* 0x000fe8000812187c */
[----:B------:R-:W3:Y:S04]  /*2f570*/  LDL.LU.64 R42, [R1+0x6060] ;  /* 0x00606000012a7983 */ /* 0x000ee80000300a00 */
[----:B------:R-:W4:Y:S04]  /*2f580*/  LDL.LU.64 R30, [R1+0x6058] ;  /* 0x00605800011e7983 */ /* 0x000f280000300a00 */
[----:B------:R1:W-:Y:S04]  /*2f590*/  STL.64 [R1+0x5d60], R238 ;  /* 0x005d60ee01007387 */ /* 0x0003e80000100a00 */
[----:B------:R-:W-:Y:S04]  /*2f5a0*/  LDGSTS.E [R0+0x9d80], desc[UR60][R146.64], P3 ;  /* 0x09d8000092007fae */ /* 0x000fe8000992187c */
[----:B-1----:R-:W3:Y:S04]  /*2f5b0*/  LDL.LU.64 R238, [R1+0xc38] ;  /* 0x000c380001ee7983 */ /* 0x002ee80000300a00 */
[----:B------:R1:W-:Y:S04]  /*2f5c0*/  STL.64 [R1+0x5d68], R146 ;  /* 0x005d689201007387 */ /* 0x0003e80000100a00 */
[----:B-1----:R-:W4:Y:S04]  /*2f5d0*/  LDL.LU.64 R146, [R1+0xc68] ;  /* 0x000c680001927983 */ /* 0x002f280000300a00 */
[----:B--2---:R-:W-:Y:S04]  /*2f5e0*/  LDGSTS.E [R0+0xac00], desc[UR60][R12.64], P2 ;  /* 0x0ac000000c007fae */ /* 0x004fe8000912187c */
[----:B------:R-:W-:Y:S04]  /*2f5f0*/  LDGSTS.E [R0+0xac80], desc[UR60][R8.64], P5 ;  /* 0x0ac8000008007fae */ /* 0x000fe8000a92187c */
[----:B------:R-:W-:Y:S04]  /*2f600*/  LDGSTS.E [R0+0xad00], desc[UR60][R168.64], P0 ;  /* 0x0ad00000a8007fae */ /* 0x000fe8000812187c */
[----:B------:R-:W2:Y:S04]  /*2f610*/  LDL.64 R12, [R1+0x1828] ;  /* 0x00182800010c7983 */ /* 0x000ea80000100a00 */
[----:B------:R1:W-:Y:S04]  /*2f620*/  STL.64 [R1+0x5ea0], R8 ;  /* 0x005ea00801007387 */ /* 0x0003e80000100a00 */
[----:B------:R-:W-:Y:S04]  /*2f630*/  LDGSTS.E [R0+0xad80], desc[UR60][R214.64], P3 ;  /* 0x0ad80000d6007fae */ /* 0x000fe8000992187c */
[----:B------:R-:W-:Y:S04]  /*2f640*/  LDGSTS.E [R0+0xbc00], desc[UR60][R18.64], P2 ;  /* 0x0bc0000012007fae */ /* 0x000fe8000912187c */
[----:B-1----:R-:W3:Y:S04]  /*2f650*/  LDL.64 R8, [R1+0x10b8] ;  /* 0x0010b80001087983 */ /* 0x002ee80000100a00 */
        /* <DEDUP_REMOVED lines=12> */
[----:B------:R-:W-:Y:S04]  /*2f720*/  LDGSTS.E [R0+0xcd00], desc[UR60][R40.64], P0 ;  /* 0x0cd0000028007fae */ /* 0x000fe8000812187c */
[----:B-1----:R-:W4:Y:S04]  /*2f730*/  LDL.LU.64 R98, [R1+0xd10] ;  /* 0x000d100001627983 */ /* 0x002f280000300a00 */
[----:B------:R1:W-:Y:S04]  /*2f740*/  STL.64 [R1+0x5d98], R88 ;  /* 0x005d985801007387 */ /* 0x0003e80000100a00 */
[----:B------:R-:W-:Y:S04]  /*2f750*/  LDGSTS.E [R0+0xcd80], desc[UR60][R52.64], P3 ;  /* 0x0cd8000034007fae */ /* 0x000fe8000992187c */
[----:B-1----:R-:W4:Y:S04]  /*2f760*/  LDL.LU.64 R88, [R1+0xd48] ;  /* 0x000d480001587983 */ /* 0x002f280000300a00 */
[----:B------:R-:W4:Y:S04]  /*2f770*/  LDL.64 R242, [R1+0xff8] ;  /* 0x000ff80001f27983 */ /* 0x000f280000100a00 */
[----:B------:R1:W-:Y:S04]  /*2f780*/  STL.64 [R1+0x5ea8], R58 ;  /* 0x005ea83a01007387 */ /* 0x0003e80000100a00 */
[----:B-1----:R-:W2:Y:S04]  /*2f790*/  LDL.64 R58, [R1+0x1868] ;  /* 0x00186800013a7983 */ /* 0x002ea80000100a00 */
[----:B------:R1:W-:Y:S04]  /*2f7a0*/  STL.64 [R1+0x5da0], R40 ;  /* 0x005da02801007387 */ /* 0x0003e80000100a00 */
[----:B-1----:R-:W4:Y:S04]  /*2f7b0*/  LDL.LU.64 R40, [R1+0xd98] ;  /* 0x000d980001287983 */ /* 0x002f280000300a00 */
[----:B------:R1:W-:Y:S04]  /*2f7c0*/  STL.64 [R1+0x5da8], R52 ;  /* 0x005da83401007387 */ /* 0x0003e80000100a00 */
[----:B-1----:R-:W4:Y:S04]  /*2f7d0*/  LDL.LU.64 R52, [R1+0xdb8] ;  /* 0x000db80001347983 */ /* 0x002f280000300a00 */
[----:B--2---:R-:W-:Y:S04]  /*2f7e0*/  LDGSTS.E [R0+0xdc00], desc[UR60][R58.64], P2 ;  /* 0x0dc000003a007fae */ /* 0x004fe8000912187c */
[----:B---3--:R-:W-:Y:S04]  /*2f7f0*/  LDGSTS.E [R0+0xdc80], desc[UR60][R8.64], P5 ;  /* 0x0dc8000008007fae */ /* 0x008fe8000a92187c */
[----:B------:R-:W-:Y:S04]  /*2f800*/  LDGSTS.E [R0+0xdd00], desc[UR60][R236.64], P0 ;  /* 0x0dd00000ec007fae */ /* 0x000fe8000812187c */
[----:B------:R-:W2:Y:S04]  /*2f810*/  LDL.64 R58, [R1+0x1768] ;  /* 0x00176800013a7983 */ /* 0x000ea80000100a00 */
[----:B------:R-:W3:Y:S04]  /*2f820*/  LDL.64 R8, [R1+0xfb8] ;  /* 0x000fb80001087983 */ /* 0x000ee80000100a00 */
[----:B------:R1:W-:Y:S04]  /*2f830*/  STL.64 [R1+0x5db0], R236 ;  /* 0x005db0ec01007387 */ /* 0x0003e80000100a00 */
[----:B------:R-:W-:Y:S04]  /*2f840*/  LDGSTS.E [R0+0xdd80], desc[UR60][R198.64], P3 ;  /* 0x0dd80000c6007fae */ /* 0x000fe8000992187c */
[----:B------:R-:W-:Y:S04]  /*2f850*/  LDGSTS.E [R0+0xec00], desc[UR60][R12.64], P2 ;  /* 0x0ec000000c007fae */ /* 0x000fe8000912187c */
[----:B-1----:R-:W2:Y:S04]  /*2f860*/  LDL.64 R236, [R1+0x17a8] ;  /* 0x0017a80001ec7983 */ /* 0x002ea80000100a00 */
[----:B------:R1:W-:Y:S04]  /*2f870*/  STL.64 [R1+0x5db8], R198 ;  /* 0x005db8c601007387 */ /* 0x0003e80000100a00 */
[----:B----4-:R-:W-:Y:S04]  /*2f880*/  LDGSTS.E [R0+0xec80], desc[UR60][R18.64], P5 ;  /* 0x0ec8000012007fae */ /* 0x010fe8000a92187c */
[----:B------:R-:W-:Y:S04]  /*2f890*/  LDGSTS.E [R0+0xed00], desc[UR60][R48.64], P0 ;  /* 0x0ed0000030007fae */ /* 0x000fe8000812187c */
[----:B-1----:R-:W4:Y:S04]  /*2f8a0*/  LDL.LU.64 R198, [R1+0xe30] ;  /* 0x000e300001c67983 */ /* 0x002f280000300a00 */
[----:B------:R-:W4:Y:S04]  /*2f8b0*/  LDL.64 R12, [R1+0x1728] ;  /* 0x00172800010c7983 */ /* 0x000f280000100a00 */
[----:B------:R-:W4:Y:S04]  /*2f8c0*/  LDL.LU.64 R18, [R1+0x6050] ;  /* 0x0060500001127983 */ /* 0x000f280000300a00 */
[----:B------:R1:W-:Y:S04]  /*2f8d0*/  STL.64 [R1+0x5dc0], R48 ;  /* 0x005dc03001007387 */ /* 0x0003e80000100a00 */
[----:B------:R-:W-:Y:S04]  /*2f8e0*/  LDGSTS.E [R0+0xed80], desc[UR60][R136.64], P3 ;  /* 0x0ed8000088007fae */ /* 0x000fe8000992187c */
[----:B------:R-:W-:Y:S04]  /*2f8f0*/  LDGSTS.E [R0+0xfc00], desc[UR60][R124.64], P2 ;  /* 0x0fc000007c007fae */ /* 0x000fe8000912187c */
[----:B-1----:R-:W4:Y:S04]  /*2f900*/  LDL.LU.64 R48, [R1+0xe38] ;  /* 0x000e380001307983 */ /* 0x002f280000300a00 */
[----:B------:R1:W-:Y:S04]  /*2f910*/  STL.64 [R1+0x5dc8], R136 ;  /* 0x005dc88801007387 */ /* 0x0003e80000100a00 */
[----:B------:R-:W4:Y:S04]  /*2f920*/  LDL.64 R124, [R1+0x16e8] ;  /* 0x0016e800017c7983 */ /* 0x000f280000100a00 */
[----:B-1----:R-:W3:Y:S04]  /*2f930*/  LDL.64 R136, [R1+0x1038] ;  /* 0x0010380001887983 */ /* 0x002ee80000100a00 */
[----:B------:R1:W-:Y:S04]  /*2f940*/  STL.64 [R1+0x5dd0], R46 ;  /* 0x005dd02e01007387 */ /* 0x0003e80000100a00 */
[----:B---3--:R-:W-:Y:S04]  /*2f950*/  LDGSTS.E [R0+0xfc80], desc[UR60][R136.64], P5 ;  /* 0x0fc8000088007fae */ /* 0x008fe8000a92187c */
[----:B------:R-:W-:Y:S04]  /*2f960*/  LDGSTS.E [R0+0xfd00], desc[UR60][R46.64], P0 ;  /* 0x0fd000002e007fae */ /* 0x000fe8000812187c */
[----:B------:R-:W-:Y:S04]  /*2f970*/  LDGSTS.E [R0+0xfd80], desc[UR60][R148.64], P3 ;  /* 0x0fd8000094007fae */ /* 0x000fe8000992187c */
[----:B--2---:R-:W-:Y:S04]  /*2f980*/  LDGSTS.E [R0+0x10c00], desc[UR60][R236.64], P2 ;  /* 0x10c00000ec007fae */ /* 0x004fe8000912187c */
[----:B-1----:R-:W2:Y:S04]  /*2f990*/  LDL.LU.64 R46, [R1+0xe70] ;  /* 0x000e7000012e7983 */ /* 0x002ea80000300a00 */
[----:B------:R1:W-:Y:S04]  /*2f9a0*/  STL.64 [R1+0x5dd8], R148 ;  /* 0x005dd89401007387 */ /* 0x0003e80000100a00 */
[----:B------:R-:W-:Y:S04]  /*2f9b0*/  LDGSTS.E [R0+0x10c80], desc[UR60][R242.64], P5 ;  /* 0x10c80000f2007fae */ /* 0x000fe8000a92187c */
[----:B------:R-:W-:Y:S04]  /*2f9c0*/  LDGSTS.E [R0+0x10d00], desc[UR60][R142.64], P0 ;  /* 0x10d000008e007fae */ /* 0x000fe8000812187c */
[----:B-1----:R-:W3:Y:S04]  /*2f9d0*/  LDL.LU.64 R148, [R1+0xe78] ;  /* 0x000e780001947983 */ /* 0x002ee80000300a00 */
[----:B------:R-:W2:Y:S04]  /*2f9e0*/  LDL.64 R242, [R1+0xef8] ;  /* 0x000ef80001f27983 */ /* 0x000ea80000100a00 */
[----:B------:R-:W-:Y:S04]  /*2f9f0*/  STL.64 [R1+0x5de0], R142 ;  /* 0x005de08e01007387 */ /* 0x000fe80000100a00 */
        /* <DEDUP_REMOVED lines=8> */
[----:B----4-:R-:W-:Y:S04]  /*2fa80*/  LDGSTS.E [R0+0x12c00], desc[UR60][R12.64], P2 ;  /* 0x12c000000c007fae */ /* 0x010fe8000912187c */
[----:B-1----:R-:W4:Y:S04]  /*2fa90*/  LDL.LU.64 R100, [R1+0xeb8] ;  /* 0x000eb80001647983 */ /* 0x002f280000300a00 */
[----:B------:R-:W-:Y:S04]  /*2faa0*/  STL.64 [R1+0x5df8], R176 ;  /* 0x005df8b001007387 */ /* 0x000fe80000100a00 */
[----:B------:R-:W-:Y:S04]  /*2fab0*/  LDGSTS.E [R0+0x12c80], desc[UR60][R62.64], P5 ;  /* 0x12c800003e007fae */ /* 0x000fe8000a92187c */
[----:B------:R-:W-:Y:S04]  /*2fac0*/  STL.64 [R1+0x5e70], R62 ;  /* 0x005e703e01007387 */ /* 0x000fe80000100a00 */
        /* <DEDUP_REMOVED lines=8> */
[----:B-1----:R-:W3:Y:S04]  /*2fb50*/  LDL.64 R164, [R1+0x1638] ;  /* 0x0016380001a47983 */ /* 0x002ee80000100a00 */
[----:B------:R-:W-:Y:S04]  /*2fb60*/  STL.64 [R1+0x5e78], R204 ;  /* 0x005e78cc01007387 */ /* 0x000fe80000100a00 */
[----:B------:R1:W-:Y:S04]  /*2fb70*/  STL.64 [R1+0x5e10], R178 ;  /* 0x005e10b201007387 */ /* 0x0003e80000100a00 */
[----:B------:R-:W-:Y:S04]  /*2fb80*/  LDGSTS.E [R0+0x13d80], desc[UR60][R152.64], P3 ;  /* 0x13d8000098007fae */ /* 0x000fe8000992187c */
[----:B------:R-:W-:Y:S04]  /*2fb90*/  STL.64 [R1+0x5e18], R152 ;  /* 0x005e189801007387 */ /* 0x000fe80000100a00 */
[----:B--2---:R-:W-:Y:S04]  /*2fba0*/  LDGSTS.E [R0+0x14c00], desc[UR60][R206.64], P2 ;  /* 0x14c00000ce007fae */ /* 0x004fe8000912187c */
[----:B------:R2:W-:Y:S04]  /*2fbb0*/  STL.64 [R1+0x5fc8], R206 ;  /* 0x005fc8ce01007387 */ /* 0x0005e80000100a00 */
[----:B-1----:R-:W3:Y:S04]  /*2fbc0*/  LDL.64 R178, [R1+0x1600] ;  /* 0x0016000001b27983 */ /* 0x002ee80000100a00 */
[----:B------:R-:W-:Y:S04]  /*2fbd0*/  LDGSTS.E [R0+0x14c80], desc[UR60][R242.64], P5 ;  /* 0x14c80000f2007fae */ /* 0x000fe8000a92187c */
[----:B--2---:R-:W2:Y:S04]  /*2fbe0*/  LDL.64 R206, [R1+0x1670] ;  /* 0x0016700001ce7983 */ /* 0x004ea80000100a00 */
[----:B------:R-:W3:Y:S04]  /*2fbf0*/  LDL.LU.64 R12, [R1+0x1590] ;  /* 0x00159000010c7983 */ /* 0x000ee80000300a00 */
        /* <DEDUP_REMOVED lines=11> */
[----:B------:R-:W-:Y:S04]  /*2fcb0*/  LDGSTS.E [R0+0x14d00], desc[UR60][R190.64], P0 ;  /* 0x14d00000be007fae */ /* 0x000fe8000812187c */
[----:B------:R1:W-:Y:S04]  /*2fcc0*/  STL.64 [R1+0x5e20], R190 ;  /* 0x005e20be01007387 */ /* 0x0003e80000100a00 */
[----:B------:R-:W-:Y:S04]  /*2fcd0*/  LDGSTS.E [R0+0x14d80], desc[UR60][R140.64], P3 ;  /* 0x14d800008c007fae */ /* 0x000fe8000992187c */
[----:B-1----:R-:W3:Y:S04]  /*2fce0*/  LDL.LU.64 R190, [R1+0x13a8] ;  /* 0x0013a80001be7983 */ /* 0x002ee80000300a00 */
[----:B------:R1:W-:Y:S04]  /*2fcf0*/  STL.64 [R1+0x5e28], R140 ;  /* 0x005e288c01007387 */ /* 0x0003e80000100a00 */
[----:B-1----:R-:W3:Y:S04]  /*2fd00*/  LDL.LU.64 R140, [R1+0x14c0] ;  /* 0x0014c000018c7983 */ /* 0x002ee80000300a00 */
[----:B----4-:R1:W-:Y:S04]  /*2fd10*/  STL.64 [R1+0x5e30], R100 ;  /* 0x005e306401007387 */ /* 0x0103e80000100a00 */
[----:B--2---:R-:W-:Y:S04]  /*2fd20*/  LDGSTS.E [R0+0x15c00], desc[UR60][R206.64], P2 ;  /* 0x15c00000ce007fae */ /* 0x004fe8000912187c */
[----:B------:R-:W-:Y:S04]  /*2fd30*/  LDGSTS.E [R0+0x15c80], desc[UR60][R100.64], P5 ;  /* 0x15c8000064007fae */ /* 0x000fe8000a92187c */
[----:B------:R-:W-:Y:S04]  /*2fd40*/  LDGSTS.E [R0+0x15d00], desc[UR60][R132.64], P0 ;  /* 0x15d0000084007fae */ /* 0x000fe8000812187c */
[----:B------:R-:W-:Y:S04]  /*2fd50*/  LDGSTS.E [R0+0x15d80], desc[UR60][R128.64], P3 ;  /* 0x15d8000080007fae */ /* 0x000fe8000992187c */
[----:B-1----:R-:W2:Y:S04]  /*2fd60*/  LDL.LU.64 R100, [R1+0x1030] ;  /* 0x0010300001647983 */ /* 0x002ea80000300a00 */
[----:B------:R1:W-:Y:S04]  /*2fd70*/  STL.64 [R1+0x5e38], R132 ;  /* 0x005e388401007387 */ /* 0x0003e80000100a00 */
[----:B---3--:R-:W-:Y:S04]  /*2fd80*/  LDGSTS.E [R0+0x16c00], desc[UR60][R164.64], P2 ;  /* 0x16c00000a4007fae */ /* 0x008fe8000912187c */
[----:B------:R-:W-:Y:S04]  /*2fd90*/  LDGSTS.E [R0+0x16c80], desc[UR60][R148.64], P5 ;  /* 0x16c8000094007fae */ /* 0x000fe8000a92187c */
[----:B-1----:R-:W3:Y:S04]  /*2fda0*/  LDL.LU.64 R132, [R1+0x11b0] ;  /* 0x0011b00001847983 */ /* 0x002ee80000300a00 */
[----:B------:R1:W-:Y:S04]  /*2fdb0*/  STL.64 [R1+0x5e40], R128 ;  /* 0x005e408001007387 */ /* 0x0003e80000100a00 */
[----:B------:R-:W-:Y:S04]  /*2fdc0*/  LDGSTS.E [R0+0x16d00], desc[UR60][R2.64], P0 ;  /* 0x16d0000002007fae */ /* 0x000fe8000812187c */
[----:B------:R-:W-:Y:S04]  /*2fdd0*/  LDGSTS.E [R0+0x16d80], desc[UR60][R116.64], P3 ;  /* 0x16d8000074007fae */ /* 0x000fe8000992187c */
[----:B-1----:R-:W4:Y:S04]  /*2fde0*/  LDL.LU.64 R128, [R1+0x10b0] ;  /* 0x0010b00001807983 */ /* 0x002f280000300a00 */
[----:B------:R-:W2:Y:S04]  /*2fdf0*/  LDL.64 R164, [R1+0x1528] ;  /* 0x0015280001a47983 */ /* 0x000ea80000100a00 */
[----:B------:R1:W-:Y:S04]  /*2fe00*/  STL.64 [R1+0x5e48], R148 ;  /* 0x005e489401007387 */ /* 0x0003e80000100a00 */
[----:B------:R-:W-:Y:S04]  /*2fe10*/  LDGSTS.E [R0+0x17c00], desc[UR60][R178.64], P2 ;  /* 0x17c00000b2007fae */ /* 0x000fe8000912187c */
[----:B------:R-:W-:Y:S04]  /*2fe20*/  LDGSTS.E [R0+0x17c80], desc[UR60][R48.64], P5 ;  /* 0x17c8000030007fae */ /* 0x000fe8000a92187c */
[----:B-1----:R-:W4:Y:S04]  /*2fe30*/  LDL.LU.64 R148, [R1+0xfb0] ;  /* 0x000fb00001947983 */ /* 0x002f280000300a00 */
[----:B------:R1:W-:Y:S04]  /*2fe40*/  STL.64 [R1+0x5e50], R2 ;  /* 0x005e500201007387 */ /* 0x0003e80000100a00 */
[----:B------:R-:W-:Y:S04]  /*2fe50*/  LDGSTS.E [R0+0x17d00], desc[UR60][R36.64], P0 ;  /* 0x17d0000024007fae */ /* 0x000fe8000812187c */
[----:B------:R-:W-:Y:S04]  /*2fe60*/  LDGSTS.E [R0+0x17d80], desc[UR60][R104.64], P3 ;  /* 0x17d8000068007fae */ /* 0x000fe8000992187c */
[----:B-1----:R-:W3:Y:S04]  /*2fe70*/  LDL.LU.64 R2, [R1+0x13e8] ;  /* 0x0013e80001027983 */ /* 0x002ee80000300a00 */
[----:B------:R1:W-:Y:S04]  /*2fe80*/  STL.64 [R1+0x5e58], R116 ;  /* 0x005e587401007387 */ /* 0x0003e80000100a00 */
[----:B-1----:R-:W4:Y:S04]  /*2fe90*/  LDL.LU.64 R116, [R1+0xef0] ;  /* 0x000ef00001747983 */ /* 0x002f280000300a00 */
[----:B------:R1:W-:Y:S04]  /*2fea0*/  STL.64 [R1+0x5e60], R48 ;  /* 0x005e603001007387 */ /* 0x0003e80000100a00 */
[----:B-1----:R-:W4:Y:S04]  /*2feb0*/  LDL.LU.64 R48, [R1+0x10f0] ;  /* 0x0010f00001307983 */ /* 0x002f280000300a00 */
[----:B------:R1:W-:Y:S04]  /*2fec0*/  STL.64 [R1+0x5e68], R36 ;  /* 0x005e682401007387 */ /* 0x0003e80000100a00 */
[----:B-1----:R-:W2:Y:S04]  /*2fed0*/  LDL.LU.64 R36, [R1+0x15c8] ;  /* 0x0015c80001247983 */ /* 0x002ea80000300a00 */
[----:B------:R1:W-:Y:S04]  /*2fee0*/  STL.64 [R1+0x5e80], R104 ;  /* 0x005e806801007387 */ /* 0x0003e80000100a00 */
[----:B-1----:R-:W4:Y:S04]  /*2fef0*/  LDL.LU.64 R104, [R1+0xff0] ;  /* 0x000ff00001687983 */ /* 0x002f280000300a00 */
[----:B--2---:R-:W-:Y:S04]  /*2ff00*/  LDGSTS.E [R0+0x18c00], desc[UR60][R36.64], P2 ;  /* 0x18c0000024007fae */ /* 0x004fe8000912187c */
        /* <DEDUP_REMOVED lines=9> */
[----:B-1----:R-:W3:Y:S04]  /*2ffa0*/  LDL.LU.64 R244, [R1+0x14f0] ;  /* 0x0014f00001f47983 */ /* 0x002ee80000300a00 */
[----:B------:R-:W-:Y:S04]  /*2ffb0*/  STL.64 [R1+0x5e98], R92 ;  /* 0x005e985c01007387 */ /* 0x000fe80000100a00 */
[----:B------:R-:W-:Y:S04]  /*2ffc0*/  STL.64 [R1+0x5f18], R12 ;  /* 0x005f180c01007387 */ /* 0x000fe80000100a00 */
[----:B------:R-:W-:Y:S04]  /*2ffd0*/  STL.64 [R1+0x5eb0], R52 ;  /* 0x005eb03401007387 */ /* 0x000fe80000100a00 */
        /* <DEDUP_REMOVED lines=8> */
[----:B-1----:R-:W2:Y:S04]  /*30060*/  LDL.LU.64 R80, [R1+0xc30] ;  /* 0x000c300001507983 */ /* 0x002ea80000300a00 */
[----:B------:R-:W4:Y:S04]  /*30070*/  LDL.LU.64 R164, [R1+0x19e8] ;  /* 0x0019e80001a47983 */ /* 0x000f280000300a00 */
[----:B------:R-:W2:Y:S04]  /*30080*/  LDL.LU.64 R206, [R1+0x18d0] ;  /* 0x0018d00001ce7983 */ /* 0x000ea80000300a00 */
[----:B------:R-:W2:Y:S04]  /*30090*/  LDL.LU.64 R36, [R1+0x1820] ;  /* 0x0018200001247983 */ /* 0x000ea80000300a00 */
[----:B------:R-:W2:Y:S04]  /*300a0*/  LDL.LU.64 R12, [R1+0x16e0] ;  /* 0x0016e000010c7983 */ /* 0x000ea80000300a00 */
[----:B------:R-:W2:Y:S04]  /*300b0*/  LDL.LU.64 R52, [R1+0x16a0] ;  /* 0x0016a00001347983 */ /* 0x000ea80000300a00 */
[----:B------:R-:W2:Y:S04]  /*300c0*/  LDL.LU.64 R92, [R1+0x15c0] ;  /* 0x0015c000015c7983 */ /* 0x000ea80000300a00 */
[----:B------:R-:W2:Y:S04]  /*300d0*/  LDL.LU.64 R178, [R1+0x1580] ;  /* 0x0015800001b27983 */ /* 0x000ea80000300a00 */
[----:B------:R1:W-:Y:S04]  /*300e0*/  STL.64 [R1+0x5ec8], R70 ;  /* 0x005ec84601007387 */ /* 0x0003e80000100a00 */
[----:B------:R-:W-:Y:S04]  /*300f0*/  LDGSTS.E [R0+0x1ad80], desc[UR60][R68.64], P3 ;  /* 0x1ad8000044007fae */ /* 0x000fe8000992187c */
[----:B-1----:R-:W2:Y:S04]  /*30100*/  LDL.LU.64 R70, [R1+0x1268] ;  /* 0x0012680001467983 */ /* 0x002ea80000300a00 */
[----:B------:R1:W-:Y:S04]  /*30110*/  STL.64 [R1+0x5ed0], R216 ;  /* 0x005ed0d801007387 */ /* 0x0003e80000100a00 */
[----:B-1----:R-:W2:Y:S04]  /*30120*/  LDL.LU.64 R216, [R1+0x1450] ;  /* 0x0014500001d87983 */ /* 0x002ea80000300a00 */
[----:B------:R1:W-:Y:S04]  /*30130*/  STL.64 [R1+0x5ed8], R68 ;  /* 0x005ed84401007387 */ /* 0x0003e80000100a00 */
[----:B-1----:R-:W2:Y:S04]  /*30140*/  LDL.LU.64 R68, [R1+0x1488] ;  /* 0x0014880001447983 */ /* 0x002ea80000300a00 */
[----:B---3--:R-:W-:Y:S04]  /*30150*/  LDGSTS.E [R0+0x1bc00], desc[UR60][R244.64], P2 ;  /* 0x1bc00000f4007fae */ /* 0x008fe8000912187c */
[----:B------:R1:W-:Y:S04]  /*30160*/  STL.64 [R1+0x5f20], R244 ;  /* 0x005f20f401007387 */ /* 0x0003e80000100a00 */
[----:B------:R-:W-:Y:S04]  /*30170*/  LDGSTS.E [R0+0x1bc80], desc[UR60][R94.64], P5 ;  /* 0x1bc800005e007fae */ /* 0x000fe8000a92187c */
[----:B------:R-:W-:Y:S04]  /*30180*/  LDGSTS.E [R0+0x1bd00], desc[UR60][R218.64], P0 ;  /* 0x1bd00000da007fae */ /* 0x000fe8000812187c */
[----:B-1----:R-:W3:Y:S04]  /*30190*/  LDL.LU.64 R244, [R1+0x1a18] ;  /* 0x001a180001f47983 */ /* 0x002ee80000300a00 */
        /* <DEDUP_REMOVED lines=16> */
[----:B------:R1:W-:Y:S04]  /*302a0*/  STL.64 [R1+0x5ef8], R214 ;  /* 0x005ef8d601007387 */ /* 0x0003e80000100a00 */
[----:B------:R-:W-:Y:S04]  /*302b0*/  LDGSTS.E [R0+0x1dd80], desc[UR60][R32.64], P3 ;  /* 0x1dd8000020007fae */ /* 0x000fe8000992187c */
[----:B-1----:R-:W3:Y:S04]  /*302c0*/  LDL.LU.64 R214, [R1+0x1458] ;  /* 0x0014580001d67983 */ /* 0x002ee80000300a00 */
        /* <DEDUP_REMOVED lines=9> */
[----:B-1----:R-:W2:Y:S04]  /*30360*/  LDL.64 R224, [R1+0x1a78] ;  /* 0x001a780001e07983 */ /* 0x002ea80000100a00 */
[----:B------:R1:W-:Y:S04]  /*30370*/  STL.64 [R1+0x5f48], R32 ;  /* 0x005f482001007387 */ /* 0x0003e80000100a00 */
[----:B-1----:R-:W2:Y:S04]  /*30380*/  LDL.LU.64 R32, [R1+0x1630] ;  /* 0x0016300001207983 */ /* 0x002ea80000300a00 */
[----:B---3--:R-:W-:Y:S04]  /*30390*/  LDGSTS.E [R0+0x1ec00], desc[UR60][R214.64], P2 ;  /* 0x1ec00000d6007fae */ /* 0x008fe8000912187c */
[----:B------:R1:W-:Y:S04]  /*303a0*/  STL.64 [R1+0x5f50], R214 ;  /* 0x005f50d601007387 */ /* 0x0003e80000100a00 */
[----:B------:R-:W-:Y:S04]  /*303b0*/  LDGSTS.E [R0+0x1ec80], desc[UR60][R146.64], P5 ;  /* 0x1ec8000092007fae */ /* 0x000fe8000a92187c */
[----:B------:R-:W-:Y:S04]  /*303c0*/  LDGSTS.E [R0+0x1ed00], desc[UR60][R226.64], P0 ;  /* 0x1ed00000e2007fae */ /* 0x000fe8000812187c */
[----:B-1----:R-:W3:Y:S04]  /*303d0*/  LDL.LU.64 R214, [R1+0x1aa8] ;  /* 0x001aa80001d67983 */ /* 0x002ee80000300a00 */
[----:B------:R-:W-:Y:S04]  /*303e0*/  STL.64 [R1+0x5f58], R146 ;  /* 0x005f589201007387 */ /* 0x000fe80000100a00 */
[----:B------:R1:W-:Y:S04]  /*303f0*/  STL.64 [R1+0x5f60], R226 ;  /* 0x005f60e201007387 */ /* 0x0003e80000100a00 */
[----:B------:R-:W-:Y:S04]  /*30400*/  LDGSTS.E [R0+0x1ed80], desc[UR60][R20.64], P3 ;  /* 0x1ed8000014007fae */ /* 0x000fe8000992187c */
[----:B----4-:R-:W-:Y:S04]  /*30410*/  LDGSTS.E [R0+0x1fc00], desc[UR60][R56.64], P2 ;  /* 0x1fc0000038007fae */ /* 0x010fe8000912187c */
[----:B-1----:R-:W4:Y:S04]  /*30420*/  LDL.LU.64 R226, [R1+0x1668] ;  /* 0x0016680001e27983 */ /* 0x002f280000300a00 */
[----:B------:R1:W-:Y:S04]  /*30430*/  STL.64 [R1+0x5f68], R20 ;  /* 0x005f681401007387 */ /* 0x0003e80000100a00 */
[----:B------:R-:W-:Y:S04]  /*30440*/  LDGSTS.E [R0+0x1fc80], desc[UR60][R238.64], P5 ;  /* 0x1fc80000ee007fae */ /* 0x000fe8000a92187c */
[----:B------:R-:W-:Y:S04]  /*30450*/  LDGSTS.E [R0+0x1fd00], desc[UR60][R228.64], P0 ;  /* 0x1fd00000e4007fae */ /* 0x000fe8000812187c */
[----:B-1----:R-:W4:Y:S04]  /*30460*/  LDL.LU.64 R20, [R1+0x1a48] ;  /* 0x001a480001147983 */ /* 0x002f280000300a00 */
[----:B------:R-:W-:Y:S04]  /*30470*/  STL.64 [R1+0x5f70], R56 ;  /* 0x005f703801007387 */ /* 0x000fe80000100a00 */
[----:B------:R1:W-:Y:S04]  /*30480*/  STL.64 [R1+0x5f78], R238 ;  /* 0x005f78ee01007387 */ /* 0x0003e80000100a00 */
[----:B------:R-:W-:Y:S04]  /*30490*/  LDGSTS.E [R0+0x1fd80], desc[UR60][R6.64], P3 ;  /* 0x1fd8000006007fae */ /* 0x000fe8000992187c */
[----:B-1----:R-:W2:Y:S04]  /*304a0*/  LDL.LU.64 R238, [R1+0x1af8] ;  /* 0x001af80001ee7983 */ /* 0x002ea80000300a00 */
[----:B------:R-:W-:Y:S04]  /*304b0*/  STL.64 [R1+0x5f80], R228 ;  /* 0x005f80e401007387 */ /* 0x000fe80000100a00 */
        /* <DEDUP_REMOVED lines=9> */
[----:B------:R-:W-:Y:S04]  /*30550*/  STL.64 [R1+0x5f98], R50 ;  /* 0x005f983201007387 */ /* 0x000fe80000100a00 */
[----:B------:R-:W-:Y:S04]  /*30560*/  STL.64 [R1+0x5fa0], R180 ;  /* 0x005fa0b401007387 */ /* 0x000fe80000100a00 */
[----:B---3--:R-:W-:Y:S04]  /*30570*/  LDGSTS.E [R247+0x1e00], desc[UR60][R214.64], P2 ;  /* 0x01e00000d6f77fae */ /* 0x008fe8000912187c */
[----:B------:R-:W-:Y:S04]  /*30580*/  STL.64 [R1+0x6040], R214 ;  /* 0x006040d601007387 */ /* 0x000fe80000100a00 */
[----:B------:R-:W-:Y:S04]  /*30590*/  LDGSTS.E [R247+0x1e80], desc[UR60][R190.64], P5 ;  /* 0x01e80000bef77fae */ /* 0x000fe8000a92187c */
[----:B------:R1:W-:Y:S04]  /*305a0*/  STL.64 [R1+0x5fa8], R190 ;  /* 0x005fa8be01007387 */ /* 0x0003e80000100a00 */
[----:B------:R-:W-:Y:S04]  /*305b0*/  LDGSTS.E [R247+0x1f00], desc[UR60][R156.64], P0 ;  /* 0x01f000009cf77fae */ /* 0x000fe8000812187c */
[----:B------:R-:W-:Y:S04]  /*305c0*/  LDGSTS.E [R247+0x1f80], desc[UR60][R96.64], P3 ;  /* 0x01f8000060f77fae */ /* 0x000fe8000992187c */
[----:B-1----:R-:W3:Y:S04]  /*305d0*/  LDL.LU.64 R190, [R1+0x1930] ;  /* 0x0019300001be7983 */ /* 0x002ee80000300a00 */
[----:B------:R-:W-:Y:S04]  /*305e0*/  STL.64 [R1+0x5fb0], R156 ;  /* 0x005fb09c01007387 */ /* 0x000fe80000100a00 */
[----:B------:R1:W-:Y:S04]  /*305f0*/  STL.64 [R1+0x5fb8], R96 ;  /* 0x005fb86001007387 */ /* 0x0003e80000100a00 */
[----:B------:R-:W-:Y:S04]  /*30600*/  LDGSTS.E [R247+0x2e00], desc[UR60][R224.64], P2 ;  /* 0x02e00000e0f77fae */ /* 0x000fe8000912187c */
[----:B------:R-:W-:Y:S04]  /*30610*/  LDGSTS.E [R247+0x2e80], desc[UR60][R58.64], P5 ;  /* 0x02e800003af77fae */ /* 0x000fe8000a92187c */
[----:B-1----:R-:W2:Y:S04]  /*30620*/  LDL.LU.64 R96, [R1+0x1760] ;  /* 0x0017600001607983 */ /* 0x002ea80000300a00 */
[----:B------:R-:W2:Y:S04]  /*30630*/  LDL.LU R147, [R1+0x2c48] ;  /* 0x002c480001937983 */ /* 0x000ea80000300800 */
        /* <DEDUP_REMOVED lines=8> */
[----:B------:R-:W-:Y:S04]  /*306c0*/  STL.64 [R1+0x5fc0], R58 ;  /* 0x005fc03a01007387 */ /* 0x000fe80000100a00 */
[----:B------:R-:W-:Y:S04]  /*306d0*/  LDGSTS.E [R247+0x2f00], desc[UR60][R118.64], P0 ;  /* 0x02f0000076f77fae */ /* 0x000fe8000812187c */
[----:B------:R-:W-:Y:S04]  /*306e0*/  STL.64 [R1+0x5fd0], R118 ;  /* 0x005fd07601007387 */ /* 0x000fe80000100a00 */
[----:B------:R-:W-:Y:S04]  /*306f0*/  LDGSTS.E [R247+0x2f80], desc[UR60][R184.64], P3 ;  /* 0x02f80000b8f77fae */ /* 0x000fe8000992187c */
[----:B------:R1:W-:Y:S04]  /*30700*/  STL.64 [R1+0x5fd8], R184 ;  /* 0x005fd8b801007387 */ /* 0x0003e80000100a00 */
[----:B----4-:R-:W-:Y:S04]  /*30710*/  LDGSTS.E [R247+0x3e00], desc[UR60][R20.64], P2 ;  /* 0x03e0000014f77fae */ /* 0x010fe8000912187c */
        /* <DEDUP_REMOVED lines=10> */
[----:B------:R-:W-:Y:S04]  /*307c0*/  STL.64 [R1+0x5fe8], R196 ;  /* 0x005fe8c401007387 */ /* 0x000fe80000100a00 */
        /* <DEDUP_REMOVED lines=9> */
[----:B------:R1:W-:Y:S04]  /*30860*/  STL.64 [R1+0x6000], R144 ;  /* 0x0060009001007387 */ /* 0x0003e80000100a00 */
[----:B------:R2:W-:Y:S04]  /*30870*/  LDGSTS.E [R247+0x5f00], desc[UR60][R84.64], P0 ;  /* 0x05f0000054f77fae */ /* 0x0005e8000812187c */
[----:B------:R2:W-:Y:S04]  /*30880*/  LDGSTS.E [R247+0x5f80], desc[UR60][R28.64], P3 ;  /* 0x05f800001cf77fae */ /* 0x0005e8000992187c */
[----:B-1----:R-:W3:Y:S04]  /*30890*/  LDL.LU.64 R144, [R1+0x1998] ;  /* 0x0019980001907983 */ /* 0x002ee80000300a00 */
[----:B------:R-:W-:Y:S04]  /*308a0*/  LDGSTS.E [R247+0x6e00], desc[UR60][R168.64], P2 ;  /* 0x06e00000a8f77fae */ /* 0x000fe8000912187c */
[----:B------:R-:W-:Y:S04]  /*308b0*/  LDGSTS.E [R247+0x6e80], desc[UR60][R70.64], P5 ;  /* 0x06e8000046f77fae */ /* 0x000fe8000a92187c */
[----:B------:R-:W-:Y:S04]  /*308c0*/  LDGSTS.E [R247+0x6f00], desc[UR60][R112.64], P0 ;  /* 0x06f0000070f77fae */ /* 0x000fe8000812187c */
[----:B------:R-:W-:Y:S01]  /*308d0*/  LDGSTS.E [R247+0x6f80], desc[UR60][R38.64], P3 ;  /* 0x06f8000026f77fae */ /* 0x000fe2000992187c */
[----:B------:R-:W-:-:S03]  /*308e0*/  SEL R251, R251, RZ, P4 ;  /* 0x000000fffbfb7207 */ /* 0x000fc60002000000 */
[----:B------:R-:W-:Y:S04]  /*308f0*/  STL.64 [R1+0x6008], R74 ;  /* 0x0060084a01007387 */ /* 0x000fe80000100a00 */
[----:B------:R-:W-:Y:S04]  /*30900*/  STL.64 [R1+0x6028], R164 ;  /* 0x006028a401007387 */ /* 0x000fe80000100a00 */
[----:B------:R-:W-:Y:S04]  /*30910*/  STL.64 [R1+0x6010], R236 ;  /* 0x006010ec01007387 */ /* 0x000fe80000100a00 */
[----:B------:R1:W-:Y:S04]  /*30920*/  STL.64 [R1+0x6030], R84 ;  /* 0x0060305401007387 */ /* 0x0003e80000100a00 */
[----:B------:R1:W-:Y:S04]  /*30930*/  STL.64 [R1+0x6048], R28 ;  /* 0x0060481c01007387 */ /* 0x0003e80000100a00 */
[----:B------:R-:W2:Y:S04]  /*30940*/  LDL.LU.64 R244, [R1+0x1ae8] ;  /* 0x001ae80001f47983 */ /* 0x000ea80000300a00 */
[----:B------:R-:W2:Y:S04]  /*30950*/  LDL.LU.64 R196, [R1+0x1af0] ;  /* 0x001af00001c47983 */ /* 0x000ea80000300a00 */
[----:B---3--:R3:W-:Y:S04]  /*30960*/  LDGSTS.E [R247+0x7e00], desc[UR60][R144.64], P2 ;  /* 0x07e0000090f77fae */ /* 0x0087e8000912187c */
        /* <DEDUP_REMOVED lines=11> */
[----:B------:R3:W-:Y:S04]  /*30a20*/  LDGSTS.E [R247+0xae00], desc[UR60][R6.64], P2 ;  /* 0x0ae0000006f77fae */ /* 0x0007e8000912187c */
[----:B------:R-:W-:Y:S04]  /*30a30*/  LDGSTS.E [R247+0xae80], desc[UR60][R152.64], P5 ;  /* 0x0ae8000098f77fae */ /* 0x000fe8000a92187c */
[----:B------:R-:W-:Y:S04]  /*30a40*/  LDGSTS.E [R247+0xaf00], desc[UR60][R82.64], P0 ;  /* 0x0af0000052f77fae */ /* 0x000fe8000812187c */
[----:B------:R-:W-:Y:S04]  /*30a50*/  LDGSTS.E [R247+0xaf80], desc[UR60][R158.64], P3 ;  /* 0x0af800009ef77fae */ /* 0x000fe8000992187c */
[----:B------:R3:W-:Y:S04]  /*30a60*/  LDGSTS.E [R247+0xbe00], desc[UR60][R206.64], P2 ;  /* 0x0be00000cef77fae */ /* 0x0007e8000912187c */
[----:B------:R-:W-:Y:S04]  /*30a70*/  LDGSTS.E [R247+0xbe80], desc[UR60][R176.64], P5 ;  /* 0x0be80000b0f77fae */ /* 0x000fe8000a92187c */
[----:B------:R-:W-:Y:S04]  /*30a80*/  LDGSTS.E [R247+0xbf00], desc[UR60][R24.64], P0 ;  /* 0x0bf0000018f77fae */ /* 0x000fe8000812187c */
[----:B------:R-:W-:Y:S04]  /*30a90*/  LDGSTS.E [R247+0xbf80], desc[UR60][R16.64], P3 ;  /* 0x0bf8000010f77fae */ /* 0x000fe8000992187c */
[----:B----4-:R4:W-:Y:S04]  /*30aa0*/  LDGSTS.E [R247+0xce00], desc[UR60][R184.64], P2 ;  /* 0x0ce00000b8f77fae */ /* 0x0109e8000912187c */
        /* <DEDUP_REMOVED lines=11> */
[----:B--2---:R2:W-:Y:S04]  /*30b60*/  LDGSTS.E [R247+0xfe00], desc[UR60][R2.64], P2 ;  /* 0x0fe0000002f77fae */ /* 0x0045e8000912187c */
        /* <DEDUP_REMOVED lines=63> */
[----:B------:R2:W-:Y:S01]  /*30f60*/  LDGSTS.E [R247+0x1fe00], desc[UR60][R80.64], P2 ;  /* 0x1fe0000050f77fae */ /* 0x0005e2000912187c */
[----:B------:R-:W-:-:S02]  /*30f70*/  ISETP.NE.U32.AND P2, PT, R251, RZ, PT ;  /* 0x000000fffb00720c */ /* 0x000fc40003f45070 */
[----:B------:R-:W-:Y:S01]  /*30f80*/  MOV R251, UR10 ;  /* 0x0000000a00fb7c02 */ /* 0x000fe20008000f00 */
[----:B------:R2:W-:Y:S01]  /*30f90*/  LDGSTS.E [R247+0x1fe80], desc[UR60][R60.64], P5 ;  /* 0x1fe800003cf77fae */ /* 0x0005e2000a92187c */
[----:B------:R-:W-:-:S03]  /*30fa0*/  ISETP.NE.U32.AND P5, PT, R147, RZ, PT ;  /* 0x000000ff9300720c */ /* 0x000fc60003fa5070 */
[----:B------:R-:W3:Y:S01]  /*30fb0*/  LDL.LU.64 R146, [R1+0x1b00] ;  /* 0x001b000001927983 */ /* 0x000ee20000300a00 */
[----:B-1----:R-:W-:-:S03]  /*30fc0*/  IMAD.WIDE R84, R251, 0x4, R204 ;  /* 0x00000004fb547825 */ /* 0x002fc600078e02cc */
[----:B------:R-:W4:Y:S01]  /*30fd0*/  LDL.LU.64 R118, [R1+0x1b08] ;  /* 0x001b080001767983 */ /* 0x000f220000300a00 */
[----:B------:R-:W-:-:S03]  /*30fe0*/  IMAD.WIDE R74, R251, 0x4, R228 ;  /* 0x00000004fb4a7825 */ /* 0x000fc600078e02e4 */
[----:B------:R-:W2:Y:S01]  /*30ff0*/  LDL.LU.64 R58, [R1+0x18c8] ;  /* 0x0018c800013a7983 */ /* 0x000ea20000300a00 */
[----:B------:R-:W-:-:S03]  /*31000*/  IMAD.WIDE R28, R251, 0x4, R224 ;  /* 0x00000004fb1c7825 */ /* 0x000fc600078e02e0 */
[----:B------:R-:W-:Y:S04]  /*31010*/  STL.64 [R1+0x1c40], R84 ;  /* 0x001c405401007387 */ /* 0x000fe80000100a00 */
[----:B------:R-:W4:Y:S04]  /*31020*/  LDL.LU.64 R228, [R1+0x1890] ;  /* 0x0018900001e47983 */ /* 0x000f280000300a00 */
[----:B------:R1:W-:Y:S04]  /*31030*/  STL.64 [R1+0x1c38], R74 ;  /* 0x001c384a01007387 */ /* 0x0003e80000100a00 */
[----:B------:R-:W4:Y:S04]  /*31040*/  LDL.LU.64 R224, [R1+0x1858] ;  /* 0x0018580001e07983 */ /* 0x000f280000300a00 */
[----:B------:R1:W-:Y:S02]  /*31050*/  STL.64 [R1+0x1c30], R28 ;  /* 0x001c301c01007387 */ /* 0x0003e40000100a00 */
[----:B-1----:R-:W-:-:S04]  /*31060*/  IMAD.WIDE R74, R251, 0x4, R26 ;  /* 0x00000004fb4a7825 */ /* 0x002fc800078e021a */
[C---:B------:R-:W-:Y:S01]  /*31070*/  IMAD.WIDE R26, R251.reuse, 0x4, R180 ;  /* 0x00000004fb1a7825 */ /* 0x040fe200078e02b4 */
[----:B------:R-:W-:Y:S03]  /*31080*/  STL.64 [R1+0x1b68], R74 ;  /* 0x001b684a01007387 */ /* 0x000fe60000100a00 */
[C---:B------:R-:W-:Y:S02]  /*31090*/  IMAD.WIDE R28, R251.reuse, 0x4, R156 ;  /* 0x00000004fb1c7825 */ /* 0x040fe400078e029c */
[----:B------:R-:W4:Y:S02]  /*310a0*/  LDL.LU.64 R156, [R1+0x1818] ;  /* 0x00181800019c7983 */ /* 0x000f240000300a00 */
[C---:B------:R-:W-:Y:S02]  /*310b0*/  IMAD.WIDE R20, R251.reuse, 0x4, R20 ;  /* 0x00000004fb147825 */ /* 0x040fe400078e0214 */
[----:B------:R1:W-:Y:S04]  /*310c0*/  STL.64 [R1+0x1ad8], R28 ;  /* 0x001ad81c01007387 */ /* 0x0003e80000100a00 */
[----:B------:R-:W4:Y:S04]  /*310d0*/  LDL.LU.64 R180, [R1+0x17d8] ;  /* 0x0017d80001b47983 */ /* 0x000f280000300a00 */
[----:B------:R1:W-:Y:S02]  /*310e0*/  STL.64 [R1+0x2c48], R26 ;  /* 0x002c481a01007387 */ /* 0x0003e40000100a00 */
[----:B-1----:R-:W-:-:S02]  /*310f0*/  IMAD.WIDE R28, R251, 0x4, R214 ;  /* 0x00000004fb1c7825 */ /* 0x002fc400078e02d6 */
[----:B------:R1:W-:Y:S04]  /*31100*/  STL.64 [R1+0x2c50], R20 ;  /* 0x002c501401007387 */ /* 0x0003e80000100a00 */
[----:B------:R1:W-:Y:S01]  /*31110*/  STL.64 [R1+0x2c58], R28 ;  /* 0x002c581c01007387 */ /* 0x0003e20000100a00 */
[----:B------:R-:W-:-:S04]  /*31120*/  IMAD.WIDE R26, R251, 0x4, R50 ;  /* 0x00000004fb1a7825 */ /* 0x000fc800078e0232 */
[C---:B-1----:R-:W-:Y:S01]  /*31130*/  IMAD.WIDE R20, R251.reuse, 0x4, R56 ;  /* 0x00000004fb147825 */ /* 0x042fe200078e0238 */
[----:B------:R-:W4:Y:S04]  /*31140*/  LDL.LU.64 R28, [R1+0x1798] ;  /* 0x00179800011c7983 */ /* 0x000f280000300a00 */
[----:B------:R-:W-:Y:S04]  /*31150*/  STL.64 [R1+0x2c60], R26 ;  /* 0x002c601a01007387 */ /* 0x000fe80000100a00 */
[----:B------:R-:W4:Y:S04]  /*31160*/  LDL.LU.64 R214, [R1+0x1758] ;  /* 0x0017580001d67983 */ /* 0x000f280000300a00 */
[----:B------:R1:W-:Y:S04]  /*31170*/  STL.64 [R1+0x2c68], R20 ;  /* 0x002c681401007387 */ /* 0x0003e80000100a00 */
[----:B------:R-:W4:Y:S01]  /*31180*/  LDL.LU.64 R56, [R1+0x1718] ;  /* 0x0017180001387983 */ /* 0x000f220000300a00 */
[----:B-1----:R-:W-:-:S03]  /*31190*/  IMAD.WIDE R20, R251, 0x4, R238 ;  /* 0x00000004fb147825 */ /* 0x002fc600078e02ee */
[----:B------:R-:W4:Y:S04]  /*311a0*/  LDL.LU.64 R238, [R1+0x16d8] ;  /* 0x0016d80001ee7983 */ /* 0x000f280000300a00 */
[----:B------:R-:W4:Y:S04]  /*311b0*/  LDL.LU.64 R84, [R1+0x1b28] ;  /* 0x001b280001547983 */ /* 0x000f280000300a00 */
[----:B------:R1:W-:Y:S04]  /*311c0*/  STL.64 [R1+0x2c70], R20 ;  /* 0x002c701401007387 */ /* 0x0003e80000100a00 */
[----:B------:R-:W4:Y:S04]  /*311d0*/  LDL.LU.64 R26, [R1+0x1b30] ;  /* 0x001b3000011a7983 */ /* 0x000f280000300a00 */
[----:B-1----:R-:W4:Y:S01]  /*311e0*/  LDL.LU.64 R20, [R1+0x1b38] ;  /* 0x001b380001147983 */ /* 0x002f220000300a00 */
[----:B------:R-:W-:-:S03]  /*311f0*/  IMAD.WIDE R204, R251, 0x4, R244 ;  /* 0x00000004fbcc7825 */ /* 0x000fc600078e02f4 */
[----:B------:R-:W4:Y:S01]  /*31200*/  LDL.LU.64 R50, [R1+0x1b48] ;  /* 0x001b480001327983 */ /* 0x000f220000300a00 */
[----:B------:R-:W-:-:S03]  /*31210*/  IMAD.WIDE R164, R251, 0x4, R196 ;  /* 0x00000004fba47825 */ /* 0x000fc600078e02c4 */
[----:B------:R-:W-:Y:S04]  /*31220*/  STL.64 [R1+0x2cb0], R204 ;  /* 0x002cb0cc01007387 */ /* 0x000fe80000100a00 */
[----:B------:R-:W4:Y:S04]  /*31230*/  LDL.LU.64 R196, [R1+0x1b50] ;  /* 0x001b500001c47983 */ /* 0x000f280000300a00 */
[----:B------:R-:W-:Y:S01]  /*31240*/  STL.64 [R1+0x2cf0], R164 ;  /* 0x002cf0a401007387 */ /* 0x000fe20000100a00 */
[----:B---3--:R-:W-:-:S03]  /*31250*/  IMAD.WIDE R74, R251, 0x4, R146 ;  /* 0x00000004fb4a7825 */ /* 0x008fc600078e0292 */
[----:B------:R-:W3:Y:S04]  /*31260*/  LDL.LU.64 R146, [R1+0x1588] ;  /* 0x0015880001927983 */ /* 0x000ee80000300a00 */
[----:B------:R4:W-:Y:S01]  /*31270*/  STL.64 [R1+0x4730], R74 ;  /* 0x0047304a01007387 */ /* 0x0009e20000100a00 */
[----:B--2---:R-:W-:-:S03]  /*31280*/  IMAD.WIDE R58, R251, 0x4, R58 ;  /* 0x00000004fb3a7825 */ /* 0x004fc600078e023a */
[----:B------:R-:W2:Y:S01]  /*31290*/  LDL.LU.64 R236, [R1+0x1578] ;  /* 0x0015780001ec7983 */ /* 0x000ea20000300a00 */
[----:B----4-:R-:W-:-:S05]  /*312a0*/  IMAD.WIDE R74, R251, 0x4, R118 ;  /* 0x00000004fb4a7825 */ /* 0x010fca00078e0276 */
[----:B------:R-:W-:Y:S01]  /*312b0*/  STL.64 [R1+0x4830], R74 ;  /* 0x0048304a01007387 */ /* 0x000fe20000100a00 */
[----:B------:R-:W-:-:S03]  /*312c0*/  IMAD.WIDE R228, R251, 0x4, R228 ;  /* 0x00000004fbe47825 */ /* 0x000fc600078e02e4 */
[----:B------:R-:W4:Y:S01]  /*312d0*/  LDL.LU.64 R164, [R1+0x1570] ;  /* 0x0015700001a47983 */ /* 0x000f220000300a00 */
[----:B------:R-:W-:-:S03]  /*312e0*/  IMAD.WIDE R204, R251, 0x4, R224 ;  /* 0x00000004fbcc7825 */ /* 0x000fc600078e02e0 */
[----:B------:R1:W-:Y:S04]  /*312f0*/  STL.64 [R1+0x4938], R58 ;  /* 0x0049383a01007387 */ /* 0x0003e80000100a00 */
[----:B------:R-:W4:Y:S04]  /*31300*/  LDL.LU.64 R118, [R1+0x1568] ;  /* 0x0015680001767983 */ /* 0x000f280000300a00 */
[----:B-1----:R-:W4:Y:S01]  /*31310*/  LDL.LU.64 R58, [R1+0x1560] ;  /* 0x00156000013a7983 */ /* 0x002f220000300a00 */
[----:B------:R-:W-:-:S03]  /*31320*/  IMAD.WIDE R244, R251, 0x4, R156 ;  /* 0x00000004fbf47825 */ /* 0x000fc600078e029c */
[----:B------:R-:W4:Y:S04]  /*31330*/  LDL.LU.64 R74, [R1+0x1558] ;  /* 0x00155800014a7983 */ /* 0x000f280000300a00 */
[----:B------:R1:W-:Y:S01]  /*31340*/  STL.64 [R1+0x5278], R228 ;  /* 0x005278e401007387 */ /* 0x0003e20000100a00 */
[----:B------:R-:W-:-:S03]  /*31350*/  IMAD.WIDE R156, R251, 0x4, R180 ;  /* 0x00000004fb9c7825 */ /* 0x000fc600078e02b4 */
[----:B-1----:R-:W4:Y:S04]  /*31360*/  LDL.LU.64 R228, [R1+0x1b58] ;  /* 0x001b580001e47983 */ /* 0x002f280000300a00 */
[----:B------:R1:W-:Y:S04]  /*31370*/  STL.64 [R1+0x5290], R204 ;  /* 0x005290cc01007387 */ /* 0x0003e80000100a00 */
[----:B------:R-:W4:Y:S01]  /*31380*/  LDL.LU.64 R224, [R1+0x1be8] ;  /* 0x001be80001e07983 */ /* 0x000f220000300a00 */
[----:B------:R-:W-:-:S03]  /*31390*/  IMAD.WIDE R28, R251, 0x4, R28 ;  /* 0x00000004fb1c7825 */ /* 0x000fc600078e021c */
[----:B-1----:R-:W4:Y:S04]  /*313a0*/  LDL.LU.64 R204, [R1+0x1b40] ;  /* 0x001b400001cc7983 */ /* 0x002f280000300a00 */
[----:B------:R1:W-:Y:S01]  /*313b0*/  STL.64 [R1+0x52a8], R244 ;  /* 0x0052a8f401007387 */ /* 0x0003e20000100a00 */
[----:B------:R-:W-:-:S04]  /*313c0*/  IMAD.WIDE R214, R251, 0x4, R214 ;  /* 0x00000004fbd67825 */ /* 0x000fc800078e02d6 */
[C---:B------:R-:W-:Y:S01]  /*313d0*/  IMAD.WIDE R56, R251.reuse, 0x4, R56 ;  /* 0x00000004fb387825 */ /* 0x040fe200078e0238 */
[----:B-1----:R-:W4:Y:S04]  /*313e0*/  LDL.LU.64 R244, [R1+0x1b20] ;  /* 0x001b200001f47983 */ /* 0x002f280000300a00 */
[----:B------:R1:W-:Y:S01]  /*313f0*/  STL.64 [R1+0x52c8], R156 ;  /* 0x0052c89c01007387 */ /* 0x0003e20000100a00 */
[----:B------:R-:W-:-:S03]  /*31400*/  IMAD.WIDE R238, R251, 0x4, R238 ;  /* 0x00000004fbee7825 */ /* 0x000fc600078e02ee */
[----:B-1----:R-:W4:Y:S04]  /*31410*/  LDL.LU.64 R156, [R1+0x1b18] ;  /* 0x001b1800019c7983 */ /* 0x002f280000300a00 */
[----:B------:R-:W4:Y:S04]  /*31420*/  LDL.LU.64 R180, [R1+0x1b10] ;  /* 0x001b100001b47983 */ /* 0x000f280000300a00 */
        /* <DEDUP_REMOVED lines=11> */
[----:B------:R-:W-:Y:S04]  /*314e0*/  STL.64 [R1+0x5340], R84 ;  /* 0x0053405401007387 */ /* 0x000fe80000100a00 */
        /* <DEDUP_REMOVED lines=8> */
[----:B------:R1:W-:Y:S04]  /*31570*/  STL.64 [R1+0x53a0], R196 ;  /* 0x0053a0c401007387 */ /* 0x0003e80000100a00 */
[----:B-1----:R-:W4:Y:S01]  /*31580*/  LDL.LU.64 R196, [R1+0x1ab8] ;  /* 0x001ab80001c47983 */ /* 0x002f220000300a00 */
[----:B---3--:R-:W-:-:S03]  /*31590*/  IMAD.WIDE R84, R251, 0x4, R146 ;  /* 0x00000004fb547825 */ /* 0x008fc600078e0292 */
[----:B------:R-:W3:Y:S04]  /*315a0*/  LDL.LU.64 R146, [R1+0x1ab0] ;  /* 0x001ab00001927983 */ /* 0x000ee80000300a00 */
[----:B------:R2:W-:Y:S02]  /*315b0*/  STL.64 [R1+0x53b8], R84 ;  /* 0x0053b85401007387 */ /* 0x0005e40000100a00 */
[----:B--2---:R-:W-:-:S04]  /*315c0*/  IMAD.WIDE R84, R251, 0x4, R236 ;  /* 0x00000004fb547825 */ /* 0x004fc800078e02ec */
[C---:B----4-:R-:W-:Y:S01]  /*315d0*/  IMAD.WIDE R236, R251.reuse, 0x4, R164 ;  /* 0x00000004fbec7825 */ /* 0x050fe200078e02a4 */
[----:B------:R1:W-:Y:S04]  /*315e0*/  STL.64 [R1+0x53d0], R84 ;  /* 0x0053d05401007387 */ /* 0x0003e80000100a00 */
[----:B------:R-:W-:Y:S01]  /*315f0*/  STL.64 [R1+0x53e8], R236 ;  /* 0x0053e8ec01007387 */ /* 0x000fe20000100a00 */
[----:B------:R-:W-:-:S03]  /*31600*/  IMAD.WIDE R164, R251, 0x4, R118 ;  /* 0x00000004fba47825 */ /* 0x000fc600078e0276 */
[----:B------:R-:W2:Y:S01]  /*31610*/  LDL.LU.64 R118, [R1+0x1b70] ;  /* 0x001b700001767983 */ /* 0x000ea20000300a00 */
[----:B-1----:R-:W-:-:S03]  /*31620*/  IMAD.WIDE R84, R251, 0x4, R58 ;  /* 0x00000004fb547825 */ /* 0x002fc600078e023a */
[----:B------:R1:W-:Y:S04]  /*31630*/  STL.64 [R1+0x5400], R164 ;  /* 0x005400a401007387 */ /* 0x0003e80000100a00 */
[----:B------:R-:W4:Y:S04]  /*31640*/  LDL.LU.64 R58, [R1+0x1bf8] ;  /* 0x001bf800013a7983 */ /* 0x000f280000300a00 */
[----:B------:R1:W-:Y:S02]  /*31650*/  STL.64 [R1+0x5418], R84 ;  /* 0x0054185401007387 */ /* 0x0003e40000100a00 */
[----:B-1----:R-:W-:-:S05]  /*31660*/  IMAD.WIDE R164, R251, 0x4, R74 ;  /* 0x00000004fba47825 */ /* 0x002fca00078e024a */
[----:B------:R1:W-:Y:S01]  /*31670*/  STL.64 [R1+0x5430], R164 ;  /* 0x005430a401007387 */ /* 0x0003e20000100a00 */
[----:B------:R-:W-:-:S03]  /*31680*/  IMAD.WIDE R84, R251, 0x4, R228 ;  /* 0x00000004fb547825 */ /* 0x000fc600078e02e4 */
[----:B------:R-:W4:Y:S01]  /*31690*/  LDL.LU.64 R228, [R1+0x1a98] ;  /* 0x001a980001e47983 */ /* 0x000f220000300a00 */
[----:B------:R-:W-:-:S03]  /*316a0*/  IMAD.WIDE R74, R251, 0x4, R224 ;  /* 0x00000004fb4a7825 */ /* 0x000fc600078e02e0 */
[----:B------:R-:W-:Y:S04]  /*316b0*/  STL.64 [R1+0x17d8], R84 ;  /* 0x0017d85401007387 */ /* 0x000fe80000100a00 */
[----:B------:R-:W4:Y:S01]  /*316c0*/  LDL.LU.64 R224, [R1+0x1a90] ;  /* 0x001a900001e07983 */ /* 0x000f220000300a00 */
[----:B-1----:R-:W-:-:S03]  /*316d0*/  IMAD.WIDE R164, R251, 0x4, R204 ;  /* 0x00000004fba47825 */ /* 0x002fc600078e02cc */
[----:B------:R1:W-:Y:S04]  /*316e0*/  STL.64 [R1+0x1818], R74 ;  /* 0x0018184a01007387 */ /* 0x0003e80000100a00 */
[----:B------:R-:W-:Y:S01]  /*316f0*/  STL.64 [R1+0x1858], R164 ;  /* 0x001858a401007387 */ /* 0x000fe20000100a00 */
[----:B-1----:R-:W-:-:S05]  /*31700*/  IMAD.WIDE R74, R251, 0x4, R244 ;  /* 0x00000004fb4a7825 */ /* 0x002fca00078e02f4 */
[----:B------:R-:W-:Y:S01]  /*31710*/  STL.64 [R1+0x1890], R74 ;  /* 0x0018904a01007387 */ /* 0x000fe20000100a00 */
[----:B------:R-:W-:-:S04]  /*31720*/  IMAD.WIDE R84, R251, 0x4, R156 ;  /* 0x00000004fb547825 */ /* 0x000fc800078e029c */
[C---:B------:R-:W-:Y:S01]  /*31730*/  IMAD.WIDE R156, R251.reuse, 0x4, R180 ;  /* 0x00000004fb9c7825 */ /* 0x040fe200078e02b4 */
[----:B------:R1:W-:Y:S04]  /*31740*/  STL.64 [R1+0x18c8], R84 ;  /* 0x0018c85401007387 */ /* 0x0003e80000100a00 */
[----:B-1----:R-:W4:Y:S04]  /*31750*/  LDL.LU.64 R84, [R1+0x1a88] ;  /* 0x001a880001547983 */ /* 0x002f280000300a00 */
[----:B------:R1:W-:Y:S01]  /*31760*/  STL.64 [R1+0x1a10], R156 ;  /* 0x001a109c01007387 */ /* 0x0003e20000100a00 */
[----:B------:R-:W-:-:S04]  /*31770*/  IMAD.WIDE R56, R251, 0x4, R56 ;  /* 0x00000004fb387825 */ /* 0x000fc800078e0238 */
[C---:B------:R-:W-:Y:S02]  /*31780*/  IMAD.WIDE R74, R251.reuse, 0x4, R238 ;  /* 0x00000004fb4a7825 */ /* 0x040fe400078e02ee */
[----:B------:R-:W4:Y:S04]  /*31790*/  LDL.LU.64 R238, [R1+0x1a80] ;  /* 0x001a800001ee7983 */ /* 0x000f280000300a00 */
[----:B------:R-:W-:Y:S04]  /*317a0*/  STL.64 [R1+0x1a40], R74 ;  /* 0x001a404a01007387 */ /* 0x000fe80000100a00 */
[----:B------:R-:W4:Y:S04]  /*317b0*/  LDL.LU.64 R164, [R1+0x1a78] ;  /* 0x001a780001a47983 */ /* 0x000f280000300a00 */
[----:B------:R-:W4:Y:S04]  /*317c0*/  LDL.LU.64 R244, [R1+0x1b78] ;  /* 0x001b780001f47983 */ /* 0x000f280000300a00 */
[----:B------:R1:W-:Y:S01]  /*317d0*/  STL.64 [R1+0x1a70], R56 ;  /* 0x001a703801007387 */ /* 0x0003e20000100a00 */
[----:B------:R-:W-:-:S03]  /*317e0*/  IMAD.WIDE R204, R251, 0x4, R26 ;  /* 0x00000004fbcc7825 */ /* 0x000fc600078e021a */
[----:B-1----:R-:W4:Y:S04]  /*317f0*/  LDL.LU.64 R156, [R1+0x1c00] ;  /* 0x001c0000019c7983 */ /* 0x002f280000300a00 */
[----:B------:R-:W4:Y:S04]  /*31800*/  LDL.LU.64 R180, [R1+0x1a68] ;  /* 0x001a680001b47983 */ /* 0x000f280000300a00 */
[----:B------:R-:W4:Y:S04]  /*31810*/  LDL.LU.64 R56, [R1+0x1a60] ;  /* 0x001a600001387983 */ /* 0x000f280000300a00 */
[----:B------:R-:W-:Y:S01]  /*31820*/  STL.64 [R1+0x1aa0], R204 ;  /* 0x001aa0cc01007387 */ /* 0x000fe20000100a00 */
[----:B------:R-:W-:-:S03]  /*31830*/  IMAD.WIDE R74, R251, 0x4, R20 ;  /* 0x00000004fb4a7825 */ /* 0x000fc600078e0214 */
[----:B------:R-:W4:Y:S04]  /*31840*/  LDL.LU.64 R20, [R1+0x1a58] ;  /* 0x001a580001147983 */ /* 0x000f280000300a00 */
[----:B------:R-:W-:Y:S01]  /*31850*/  STL.64 [R1+0x1ac8], R74 ;  /* 0x001ac84a01007387 */ /* 0x000fe20000100a00 */
[----:B------:R-:W-:-:S03]  /*31860*/  IMAD.WIDE R26, R251, 0x4, R50 ;  /* 0x00000004fb1a7825 */ /* 0x000fc600078e0232 */
[----:B------:R-:W4:Y:S04]  /*31870*/  LDL.LU.64 R50, [R1+0x1a50] ;  /* 0x001a500001327983 */ /* 0x000f280000300a00 */
[----:B------:R1:W-:Y:S01]  /*31880*/  STL.64 [R1+0x1ac0], R26 ;  /* 0x001ac01a01007387 */ /* 0x0003e20000100a00 */
[----:B------:R-:W-:-:S04]  /*31890*/  IMAD.WIDE R196, R251, 0x4, R196 ;  /* 0x00000004fbc47825 */ /* 0x000fc800078e02c4 */
[C---:B-1----:R-:W-:Y:S01]  /*318a0*/  IMAD.WIDE R26, R251.reuse, 0x4, R214 ;  /* 0x00000004fb1a7825 */ /* 0x042fe200078e02d6 */
[----:B------:R-:W-:Y:S04]  /*318b0*/  STL.64 [R1+0x1ab8], R196 ;  /* 0x001ab8c401007387 */ /* 0x000fe80000100a00 */
[----:B------:R-:W4:Y:S01]  /*318c0*/  LDL.LU.64 R236, [R1+0x1b80] ;  /* 0x001b800001ec7983 */ /* 0x000f220000300a00 */
[----:B---3--:R-:W-:-:S05]  /*318d0*/  IMAD.WIDE R74, R251, 0x4, R146 ;  /* 0x00000004fb4a7825 */ /* 0x008fca00078e0292 */
[----:B------:R1:W-:Y:S04]  /*318e0*/  STL.64 [R1+0x1ab0], R74 ;  /* 0x001ab04a01007387 */ /* 0x0003e80000100a00 */
[----:B------:R-:W3:Y:S04]  /*318f0*/  LDL.LU.64 R146, [R1+0x1c08] ;  /* 0x001c080001927983 */ /* 0x000ee80000300a00 */
[----:B------:R4:W-:Y:S04]  /*31900*/  STL.64 [R1+0x1aa8], R26 ;  /* 0x001aa81a01007387 */ /* 0x0009e80000100a00 */
[----:B------:R-:W3:Y:S04]  /*31910*/  LDL.LU.64 R214, [R1+0x1a38] ;  /* 0x001a380001d67983 */ /* 0x000ee80000300a00 */
[----:B-1----:R-:W3:Y:S01]  /*31920*/  LDL.LU.64 R74, [R1+0x1a30] ;  /* 0x001a3000014a7983 */ /* 0x002ee20000300a00 */
[----:B--2---:R-:W-:-:S05]  /*31930*/  IMAD.WIDE R118, R251, 0x4, R118 ;  /* 0x00000004fb767825 */ /* 0x004fca00078e0276 */
[----:B------:R-:W-:Y:S04]  /*31940*/  STL.64 [R1+0x1ad0], R118 ;  /* 0x001ad07601007387 */ /* 0x000fe80000100a00 */
[----:B------:R-:W2:Y:S01]  /*31950*/  LDL.LU.64 R204, [R1+0x1a28] ;  /* 0x001a280001cc7983 */ /* 0x000ea20000300a00 */
[----:B----4-:R-:W-:-:S05]  /*31960*/  IMAD.WIDE R26, R251, 0x4, R58 ;  /* 0x00000004fb1a7825 */ /* 0x010fca00078e023a */
[----:B------:R1:W-:Y:S04]  /*31970*/  STL.64 [R1+0x1ae0], R26 ;  /* 0x001ae01a01007387 */ /* 0x0003e80000100a00 */
[----:B-1----:R-:W4:Y:S01]  /*31980*/  LDL.LU.64 R26, [R1+0x1a20] ;  /* 0x001a2000011a7983 */ /* 0x002f220000300a00 */
[----:B------:R-:W-:-:S03]  /*31990*/  IMAD.WIDE R118, R251, 0x4, R228 ;  /* 0x00000004fb767825 */ /* 0x000fc600078e02e4 */
[----:B------:R-:W4:Y:S04]  /*319a0*/  LDL.LU.64 R196, [R1+0x1b88] ;  /* 0x001b880001c47983 */ /* 0x000f280000300a00 */
[----:B------:R1:W-:Y:S01]  /*319b0*/  STL.64 [R1+0x1a98], R118 ;  /* 0x001a987601007387 */ /* 0x0003e20000100a00 */
[----:B------:R-:W-:-:S03]  /*319c0*/  IMAD.WIDE R58, R251, 0x4, R224 ;  /* 0x00000004fb3a7825 */ /* 0x000fc600078e02e0 */
[----:B-1----:R-:W4:Y:S04]  /*319d0*/  LDL.LU.64 R118, [R1+0x1c10] ;  /* 0x001c100001767983 */ /* 0x002f280000300a00 */
[----:B------:R1:W-:Y:S04]  /*319e0*/  STL.64 [R1+0x1a90], R58 ;  /* 0x001a903a01007387 */ /* 0x0003e80000100a00 */
[----:B-1----:R-:W4:Y:S04]  /*319f0*/  LDL.LU.64 R58, [R1+0x1a08] ;  /* 0x001a0800013a7983 */ /* 0x002f280000300a00 */
[----:B------:R-:W4:Y:S04]  /*31a00*/  LDL.LU.64 R228, [R1+0x1a00] ;  /* 0x001a000001e47983 */ /* 0x000f280000300a00 */
[----:B------:R-:W4:Y:S01]  /*31a10*/  LDL.LU.64 R224, [R1+0x19f8] ;  /* 0x0019f80001e07983 */ /* 0x000f220000300a00 */
[----:B------:R-:W-:-:S05]  /*31a20*/  IMAD.WIDE R84, R251, 0x4, R84 ;  /* 0x00000004fb547825 */ /* 0x000fca00078e0254 */
[----:B------:R1:W-:Y:S04]  /*31a30*/  STL.64 [R1+0x1a88], R84 ;  /* 0x001a885401007387 */ /* 0x0003e80000100a00 */
[----:B-1----:R-:W4:Y:S01]  /*31a40*/  LDL.LU.64 R84, [R1+0x6030] ;  /* 0x0060300001547983 */ /* 0x002f220000300a00 */
[----:B------:R-:W-:-:S05]  /*31a50*/  IMAD.WIDE R238, R251, 0x4, R238 ;  /* 0x00000004fbee7825 */ /* 0x000fca00078e02ee */
[----:B------:R1:W-:Y:S01]  /*31a60*/  STL.64 [R1+0x1a80], R238 ;  /* 0x001a80ee01007387 */ /* 0x0003e20000100a00 */
[----:B------:R-:W-:-:S04]  /*31a70*/  IMAD.WIDE R164, R251, 0x4, R164 ;  /* 0x00000004fba47825 */ /* 0x000fc800078e02a4 */
[C---:B------:R-:W-:Y:S01]  /*31a80*/  IMAD.WIDE R244, R251.reuse, 0x4, R244 ;  /* 0x00000004fbf47825 */ /* 0x040fe200078e02f4 */
[----:B-1----:R-:W4:Y:S03]  /*31a90*/  LDL.LU.64 R238, [R1+0x19f0] ;  /* 0x0019f00001ee7983 */ /* 0x002f260000300a00 */
[C---:B------:R-:W-:Y:S01]  /*31aa0*/  IMAD.WIDE R156, R251.reuse, 0x4, R156 ;  /* 0x00000004fb9c7825 */ /* 0x040fe200078e029c */
[----:B------:R1:W-:Y:S03]  /*31ab0*/  STL.64 [R1+0x1a78], R164 ;  /* 0x001a78a401007387 */ /* 0x0003e60000100a00 */
[----:B------:R-:W-:-:S04]  /*31ac0*/  IMAD.WIDE R180, R251, 0x4, R180 ;  /* 0x00000004fbb47825 */ /* 0x000fc800078e02b4 */
[C---:B------:R-:W-:Y:S01]  /*31ad0*/  IMAD.WIDE R56, R251.reuse, 0x4, R56 ;  /* 0x00000004fb387825 */ /* 0x040fe200078e0238 */
        /* <DEDUP_REMOVED lines=12> */
[----:B------:R-:W-:-:S05]  /*31ba0*/  IMAD.WIDE R50, R251, 0x4, R50 ;  /* 0x00000004fb327825 */ /* 0x000fca00078e0232 */
[----:B------:R1:W-:Y:S01]  /*31bb0*/  STL.64 [R1+0x1a50], R50 ;  /* 0x001a503201007387 */ /* 0x0003e20000100a00 */
[----:B------:R-:W-:-:S03]  /*31bc0*/  IMAD.WIDE R236, R251, 0x4, R236 ;  /* 0x00000004fbec7825 */ /* 0x000fc600078e02ec */
[----:B-1----:R-:W4:Y:S01]  /*31bd0*/  LDL.LU.64 R50, [R1+0x19d0] ;  /* 0x0019d00001327983 */ /* 0x002f220000300a00 */
[----:B---3--:R-:W-:-:S04]  /*31be0*/  IMAD.WIDE R146, R251, 0x4, R146 ;  /* 0x00000004fb927825 */ /* 0x008fc800078e0292 */
[----:B--2---:R-:W-:-:S04]  /*31bf0*/  IMAD.WIDE R204, R251, 0x4, R204 ;  /* 0x00000004fbcc7825 */ /* 0x004fc800078e02cc */
[----:B----4-:R-:W-:-:S04]  /*31c00*/  IMAD.WIDE R196, R251, 0x4, R196 ;  /* 0x00000004fbc47825 */ /* 0x010fc800078e02c4 */
[----:B------:R-:W-:-:S05]  /*31c10*/  IMAD.WIDE R20, R251, 0x4, R20 ;  /* 0x00000004fb147825 */ /* 0x000fca00078e0214 */
[----:B------:R1:W-:Y:S04]  /*31c20*/  STL.64 [R1+0x1a48], R20 ;  /* 0x001a481401007387 */ /* 0x0003e80000100a00 */
[----:B-1----:R-:W2:Y:S04]  /*31c30*/  LDL.LU.64 R20, [R1+0x19c8] ;  /* 0x0019c80001147983 */ /* 0x002ea80000300a00 */
[----:B------:R1:W-:Y:S04]  /*31c40*/  STL.64 [R1+0x1af8], R236 ;  /* 0x001af8ec01007387 */ /* 0x0003e80000100a00 */
[----:B------:R3:W-:Y:S01]  /*31c50*/  STL.64 [R1+0x1b00], R146 ;  /* 0x001b009201007387 */ /* 0x0007e20000100a00 */
[----:B-1----:R-:W-:-:S03]  /*31c60*/  IMAD.WIDE R236, R251, 0x4, R214 ;  /* 0x00000004fbec7825 */ /* 0x002fc600078e02d6 */
[----:B---3--:R-:W3:Y:S04]  /*31c70*/  LDL.LU.64 R146, [R1+0x1b98] ;  /* 0x001b980001927983 */ /* 0x008ee80000300a00 */
[----:B------:R-:W4:Y:S04]  /*31c80*/  LDL.LU.64 R214, [R1+0x1c20] ;  /* 0x001c200001d67983 */ /* 0x000f280000300a00 */
[----:B------:R1:W-:Y:S02]  /*31c90*/  STL.64 [R1+0x1a38], R236 ;  /* 0x001a38ec01007387 */ /* 0x0003e40000100a00 */
[----:B-1----:R-:W-:-:S04]  /*31ca0*/  IMAD.WIDE R236, R251, 0x4, R74 ;  /* 0x00000004fbec7825 */ /* 0x002fc800078e024a */
[C---:B------:R-:W-:Y:S01]  /*31cb0*/  IMAD.WIDE R74, R251.reuse, 0x4, R26 ;  /* 0x00000004fb4a7825 */ /* 0x040fe200078e021a */
[----:B------:R-:W-:Y:S03]  /*31cc0*/  STL.64 [R1+0x1a30], R236 ;  /* 0x001a30ec01007387 */ /* 0x000fe60000100a00 */
[C---:B------:R-:W-:Y:S01]  /*31cd0*/  IMAD.WIDE R26, R251.reuse, 0x4, R244 ;  /* 0x00000004fb1a7825 */ /* 0x040fe200078e02f4 */
[----:B------:R-:W-:Y:S04]  /*31ce0*/  STL.64 [R1+0x1a28], R204 ;  /* 0x001a28cc01007387 */ /* 0x000fe80000100a00 */
[----:B------:R-:W4:Y:S04]  /*31cf0*/  LDL.LU.64 R244, [R1+0x19b8] ;  /* 0x0019b80001f47983 */ /* 0x000f280000300a00 */
[----:B------:R1:W-:Y:S04]  /*31d00*/  STL.64 [R1+0x1a20], R74 ;  /* 0x001a204a01007387 */ /* 0x0003e80000100a00 */
[----:B------:R1:W-:Y:S04]  /*31d10*/  STL.64 [R1+0x1a18], R26 ;  /* 0x001a181a01007387 */ /* 0x0003e80000100a00 */
[----:B------:R-:W-:Y:S01]  /*31d20*/  STL.64 [R1+0x1b08], R196 ;  /* 0x001b08c401007387 */ /* 0x000fe20000100a00 */
[----:B-1----:R-:W-:-:S04]  /*31d30*/  IMAD.WIDE R74, R251, 0x4, R58 ;  /* 0x00000004fb4a7825 */ /* 0x002fc800078e023a */
[----:B------:R-:W-:-:S04]  /*31d40*/  IMAD.WIDE R26, R251, 0x4, R118 ;  /* 0x00000004fb1a7825 */ /* 0x000fc800078e0276 */
[C---:B------:R-:W-:Y:S01]  /*31d50*/  IMAD.WIDE R58, R251.reuse, 0x4, R228 ;  /* 0x00000004fb3a7825 */ /* 0x040fe200078e02e4 */
[----:B------:R1:W-:Y:S04]  /*31d60*/  STL.64 [R1+0x1b10], R26 ;  /* 0x001b101a01007387 */ /* 0x0003e80000100a00 */
[----:B------:R-:W-:Y:S04]  /*31d70*/  STL.64 [R1+0x1a08], R74 ;  /* 0x001a084a01007387 */ /* 0x000fe80000100a00 */
[----:B------:R-:W4:Y:S01]  /*31d80*/  LDL.LU.64 R236, [R1+0x19b0] ;  /* 0x0019b00001ec7983 */ /* 0x000f220000300a00 */
[----:B-1----:R-:W-:-:S03]  /*31d90*/  IMAD.WIDE R26, R251, 0x4, R224 ;  /* 0x00000004fb1a7825 */ /* 0x002fc600078e02e0 */
[----:B------:R1:W-:Y:S04]  /*31da0*/  STL.64 [R1+0x1a00], R58 ;  /* 0x001a003a01007387 */ /* 0x0003e80000100a00 */
[----:B------:R-:W4:Y:S04]  /*31db0*/  LDL.LU.64 R224, [R1+0x19a8] ;  /* 0x0019a80001e07983 */ /* 0x000f280000300a00 */
[----:B------:R1:W-:Y:S02]  /*31dc0*/  STL.64 [R1+0x19f8], R26 ;  /* 0x0019f81a01007387 */ /* 0x0003e40000100a00 */
[----:B-1----:R-:W-:-:S02]  /*31dd0*/  IMAD.WIDE R58, R251, 0x4, R238 ;  /* 0x00000004fb3a7825 */ /* 0x002fc400078e02ee */
[----:B------:R-:W4:Y:S04]  /*31de0*/  LDL.LU.64 R74, [R1+0x19a0] ;  /* 0x0019a000014a7983 */ /* 0x000f280000300a00 */
[----:B------:R1:W-:Y:S01]  /*31df0*/  STL.64 [R1+0x19f0], R58 ;  /* 0x0019f03a01007387 */ /* 0x0003e20000100a00 */
[----:B------:R-:W-:-:S03]  /*31e00*/  IMAD.WIDE R26, R251, 0x4, R164 ;  /* 0x00000004fb1a7825 */ /* 0x000fc600078e02a4 */
[----:B------:R-:W4:Y:S04]  /*31e10*/  LDL.LU.64 R228, [R1+0x1ba0] ;  /* 0x001ba00001e47983 */ /* 0x000f280000300a00 */
[----:B------:R-:W4:Y:S04]  /*31e20*/  LDL.LU.64 R238, [R1+0x1c28] ;  /* 0x001c280001ee7983 */ /* 0x000f280000300a00 */
[----:B------:R1:W-:Y:S04]  /*31e30*/  STL.64 [R1+0x19e8], R26 ;  /* 0x0019e81a01007387 */ /* 0x0003e80000100a00 */
[----:B------:R-:W4:Y:S01]  /*31e40*/  LDL.LU.64 R164, [R1+0x1990] ;  /* 0x0019900001a47983 */ /* 0x000f220000300a00 */
[----:B-1----:R-:W-:-:S04]  /*31e50*/  IMAD.WIDE R58, R251, 0x4, R156 ;  /* 0x00000004fb3a7825 */ /* 0x002fc800078e029c */
[C---:B------:R-:W-:Y:S01]  /*31e60*/  IMAD.WIDE R26, R251.reuse, 0x4, R180 ;  /* 0x00000004fb1a7825 */ /* 0x040fe200078e02b4 */
[----:B------:R-:W-:Y:S03]  /*31e70*/  STL.64 [R1+0x1b28], R58 ;  /* 0x001b283a01007387 */ /* 0x000fe60000100a00 */
[C---:B------:R-:W-:Y:S01]  /*31e80*/  IMAD.WIDE R56, R251.reuse, 0x4, R56 ;  /* 0x00000004fb387825 */ /* 0x040fe200078e0238 */
[----:B------:R-:W4:Y:S04]  /*31e90*/  LDL.LU.64 R204, [R1+0x1988] ;  /* 0x0019880001cc7983 */ /* 0x000f280000300a00 */
[----:B------:R1:W-:Y:S01]  /*31ea0*/  STL.64 [R1+0x1b38], R26 ;  /* 0x001b381a01007387 */ /* 0x0003e20000100a00 */
[----:B------:R-:W-:-:S03]  /*31eb0*/  IMAD.WIDE R50, R251, 0x4, R50 ;  /* 0x00000004fb327825 */ /* 0x000fc600078e0232 */
[----:B-1----:R-:W4:Y:S04]  /*31ec0*/  LDL.LU.64 R26, [R1+0x1980] ;  /* 0x00198000011a7983 */ /* 0x002f280000300a00 */
[----:B------:R1:W-:Y:S04]  /*31ed0*/  STL.64 [R1+0x1b48], R56 ;  /* 0x001b483801007387 */ /* 0x0003e80000100a00 */
[----:B-1----:R-:W4:Y:S01]  /*31ee0*/  LDL.LU.64 R56, [R1+0x1978] ;  /* 0x0019780001387983 */ /* 0x002f220000300a00 */
[----:B------:R-:W-:-:S04]  /*31ef0*/  IMAD.WIDE R144, R251, 0x4, R144 ;  /* 0x00000004fb907825 */ /* 0x000fc800078e0290 */
[C---:B--2---:R-:W-:Y:S02]  /*31f00*/  IMAD.WIDE R58, R251.reuse, 0x4, R20 ;  /* 0x00000004fb3a7825 */ /* 0x044fe400078e0214 */
[----:B------:R-:W2:Y:S04]  /*31f10*/  LDL.LU.64 R20, [R1+0x1ba8] ;  /* 0x001ba80001147983 */ /* 0x000ea80000300a00 */
[----:B------:R1:W-:Y:S04]  /*31f20*/  STL.64 [R1+0x1b58], R50 ;  /* 0x001b583201007387 */ /* 0x0003e80000100a00 */
[----:B------:R3:W-:Y:S01]  /*31f30*/  STL.64 [R1+0x1b70], R58 ;  /* 0x001b703a01007387 */ /* 0x0007e20000100a00 */
[----:B-1----:R-:W-:-:S03]  /*31f40*/  IMAD.WIDE R50, R251, 0x4, R168 ;  /* 0x00000004fb327825 */ /* 0x002fc600078e02a8 */
[----:B------:R-:W2:Y:S01]  /*31f50*/  LDL.LU.64 R168, [R1+0x1968] ;  /* 0x0019680001a87983 */ /* 0x000ea20000300a00 */
[----:B---3--:R-:W-:-:S03]  /*31f60*/  IMAD.WIDE R58, R251, 0x4, R146 ;  /* 0x00000004fb3a7825 */ /* 0x008fc600078e0292 */
[----:B------:R4:W-:Y:S04]  /*31f70*/  STL.64 [R1+0x1b80], R50 ;  /* 0x001b803201007387 */ /* 0x0009e80000100a00 */
[----:B------:R-:W3:Y:S04]  /*31f80*/  LDL.LU.64 R196, [R1+0x1960] ;  /* 0x0019600001c47983 */ /* 0x000ee80000300a00 */
[----:B------:R1:W-:Y:S01]  /*31f90*/  STL.64 [R1+0x1b98], R58 ;  /* 0x001b983a01007387 */ /* 0x0003e20000100a00 */
[----:B----4-:R-:W-:-:S03]  /*31fa0*/  IMAD.WIDE R50, R251, 0x4, R214 ;  /* 0x00000004fb327825 */ /* 0x010fc600078e02d6 */
[----:B------:R-:W4:Y:S04]  /*31fb0*/  LDL.LU.64 R118, [R1+0x1958] ;  /* 0x0019580001767983 */ /* 0x000f280000300a00 */
[----:B------:R1:W-:Y:S04]  /*31fc0*/  STL.64 [R1+0x1be8], R50 ;  /* 0x001be83201007387 */ /* 0x0003e80000100a00 */
[----:B-1----:R-:W4:Y:S04]  /*31fd0*/  LDL.LU.64 R58, [R1+0x1950] ;  /* 0x00195000013a7983 */ /* 0x002f280000300a00 */
[----:B------:R-:W4:Y:S01]  /*31fe0*/  LDL.LU.64 R156, [R1+0x1938] ;  /* 0x00193800019c7983 */ /* 0x000f220000300a00 */
[----:B------:R-:W-:-:S03]  /*31ff0*/  IMAD.WIDE R146, R251, 0x4, R244 ;  /* 0x00000004fb927825 */ /* 0x000fc600078e02f4 */
[----:B------:R-:W4:Y:S04]  /*32000*/  LDL.LU.64 R180, [R1+0x1bb0] ;  /* 0x001bb00001b47983 */ /* 0x000f280000300a00 */
[----:B------:R-:W4:Y:S04]  /*32010*/  LDL.LU.64 R50, [R1+0x1928] ;  /* 0x0019280001327983 */ /* 0x000f280000300a00 */
[----:B------:R1:W-:Y:S04]  /*32020*/  STL.64 [R1+0x1bf0], R146 ;  /* 0x001bf09201007387 */ /* 0x0003e80000100a00 */
[----:B-1----:R-:W4:Y:S04]  /*32030*/  LDL.LU.64 R146, [R1+0x1920] ;  /* 0x0019200001927983 */ /* 0x002f280000300a00 */
[----:B------:R-:W4:Y:S04]  /*32040*/  LDL.LU.64 R214, [R1+0x1918] ;  /* 0x0019180001d67983 */ /* 0x000f280000300a00 */
[----:B------:R-:W4:Y:S01]  /*32050*/  LDL.LU.64 R244, [R1+0x1910] ;  /* 0x0019100001f47983 */ /* 0x000f220000300a00 */
[----:B------:R-:W-:-:S05]  /*32060*/  IMAD.WIDE R236, R251, 0x4, R236 ;  /* 0x00000004fbec7825 */ /* 0x000fca00078e02ec */
        /* <DEDUP_REMOVED lines=22> */
[C---:B------:R-:W-:Y:S01]  /*321d0*/  IMAD.WIDE R56, R251.reuse, 0x4, R56 ;  /* 0x00000004fb387825 */ /* 0x040fe200078e0238 */
[----:B-1----:R-:W4:Y:S04]  /*321e0*/  LDL.LU.64 R204, [R1+0x5ff8] ;  /* 0x005ff80001cc7983 */ /* 0x002f280000300a00 */
[----:B------:R1:W-:Y:S02]  /*321f0*/  STL.64 [R1+0x2c80], R26 ;  /* 0x002c801a01007387 */ /* 0x0003e40000100a00 */
[----:B-1----:R-:W-:-:S02]  /*32200*/  IMAD.WIDE R26, R251, 0x4, R222 ;  /* 0x00000004fb1a7825 */ /* 0x002fc400078e02de */
[----:B------:R-:W4:Y:S04]  /*32210*/  LDL.LU.64 R222, [R1+0x18f0] ;  /* 0x0018f00001de7983 */ /* 0x000f280000300a00 */
[----:B------:R1:W-:Y:S04]  /*32220*/  STL.64 [R1+0x2c88], R56 ;  /* 0x002c883801007387 */ /* 0x0003e80000100a00 */
[----:B------:R-:W-:Y:S04]  /*32230*/  STL.64 [R1+0x2c90], R26 ;  /* 0x002c901a01007387 */ /* 0x000fe80000100a00 */
[----:B-1----:R-:W4:Y:S01]  /*32240*/  LDL.LU.64 R56, [R1+0x18e8] ;  /* 0x0018e80001387983 */ /* 0x002f220000300a00 */
[----:B--2---:R-:W-:-:S05]  /*32250*/  IMAD.WIDE R20, R251, 0x4, R20 ;  /* 0x00000004fb147825 */ /* 0x004fca00078e0214 */
[----:B------:R1:W-:Y:S04]  /*32260*/  STL.64 [R1+0x2c98], R20 ;  /* 0x002c981401007387 */ /* 0x0003e80000100a00 */
[----:B-1----:R-:W2:Y:S01]  /*32270*/  LDL.LU.64 R20, [R1+0x18e0] ;  /* 0x0018e00001147983 */ /* 0x002ea20000300a00 */
[----:B------:R-:W-:-:S03]  /*32280*/  IMAD.WIDE R26, R251, 0x4, R168 ;  /* 0x00000004fb1a7825 */ /* 0x000fc600078e02a8 */
[----:B------:R-:W2:Y:S04]  /*32290*/  LDL.LU.64 R168, [R1+0x18d8] ;  /* 0x0018d80001a87983 */ /* 0x000ea80000300a00 */
[----:B------:R4:W-:Y:S01]  /*322a0*/  STL.64 [R1+0x2ca0], R26 ;  /* 0x002ca01a01007387 */ /* 0x0009e20000100a00 */
[----:B---3--:R-:W-:-:S05]  /*322b0*/  IMAD.WIDE R196, R251, 0x4, R196 ;  /* 0x00000004fbc47825 */ /* 0x008fca00078e02c4 */
[----:B------:R-:W-:Y:S01]  /*322c0*/  STL.64 [R1+0x2ca8], R196 ;  /* 0x002ca8c401007387 */ /* 0x000fe20000100a00 */
[----:B----4-:R-:W-:-:S05]  /*322d0*/  IMAD.WIDE R26, R251, 0x4, R118 ;  /* 0x00000004fb1a7825 */ /* 0x010fca00078e0276 */
[----:B------:R1:W-:Y:S01]  /*322e0*/  STL.64 [R1+0x2cb8], R26 ;  /* 0x002cb81a01007387 */ /* 0x0003e20000100a00 */
[----:B------:R-:W-:-:S04]  /*322f0*/  IMAD.WIDE R58, R251, 0x4, R58 ;  /* 0x00000004fb3a7825 */ /* 0x000fc800078e023a */
[C---:B------:R-:W-:Y:S01]  /*32300*/  IMAD.WIDE R118, R251.reuse, 0x4, R156 ;  /* 0x00000004fb767825 */ /* 0x040fe200078e029c */
[----:B------:R3:W-:Y:S03]  /*32310*/  STL.64 [R1+0x2cc0], R58 ;  /* 0x002cc03a01007387 */ /* 0x0007e60000100a00 */
[C---:B-1----:R-:W-:Y:S01]  /*32320*/  IMAD.WIDE R26, R251.reuse, 0x4, R190 ;  /* 0x00000004fb1a7825 */ /* 0x042fe200078e02be */
[----:B------:R-:W-:Y:S03]  /*32330*/  STL.64 [R1+0x2cc8], R118 ;  /* 0x002cc87601007387 */ /* 0x000fe60000100a00 */
[C---:B------:R-:W-:Y:S01]  /*32340*/  IMAD.WIDE R50, R251.reuse, 0x4, R50 ;  /* 0x00000004fb327825 */ /* 0x040fe200078e0232 */
[----:B------:R1:W-:Y:S03]  /*32350*/  STL.64 [R1+0x2cd0], R26 ;  /* 0x002cd01a01007387 */ /* 0x0003e60000100a00 */
[----:B---3--:R-:W-:-:S05]  /*32360*/  IMAD.WIDE R58, R251, 0x4, R180 ;  /* 0x00000004fb3a7825 */ /* 0x008fca00078e02b4 */
[----:B------:R3:W-:Y:S01]  /*32370*/  STL.64 [R1+0x2cd8], R58 ;  /* 0x002cd83a01007387 */ /* 0x0007e20000100a00 */
[----:B-1----:R-:W-:-:S03]  /*32380*/  IMAD.WIDE R26, R251, 0x4, R146 ;  /* 0x00000004fb1a7825 */ /* 0x002fc600078e0292 */
[----:B------:R1:W-:Y:S04]  /*32390*/  STL.64 [R1+0x2ce0], R50 ;  /* 0x002ce03201007387 */ /* 0x0003e80000100a00 */
[----:B------:R4:W-:Y:S01]  /*323a0*/  STL.64 [R1+0x2ce8], R26 ;  /* 0x002ce81a01007387 */ /* 0x0009e20000100a00 */
[----:B---3--:R-:W-:-:S04]  /*323b0*/  IMAD.WIDE R58, R251, 0x4, R214 ;  /* 0x00000004fb3a7825 */ /* 0x008fc800078e02d6 */
[C---:B-1----:R-:W-:Y:S01]  /*323c0*/  IMAD.WIDE R50, R251.reuse, 0x4, R244 ;  /* 0x00000004fb327825 */ /* 0x042fe200078e02f4 */
[----:B----4-:R-:W3:Y:S04]  /*323d0*/  LDL.LU.64 R26, [R1+0x1bc0] ;  /* 0x001bc000011a7983 */ /* 0x010ee80000300a00 */
[----:B------:R-:W-:Y:S04]  /*323e0*/  STL.64 [R1+0x2cf8], R58 ;  /* 0x002cf83a01007387 */ /* 0x000fe80000100a00 */
[----:B------:R-:W4:Y:S04]  /*323f0*/  LDL.LU.64 R244, [R1+0x18c0] ;  /* 0x0018c00001f47983 */ /* 0x000f280000300a00 */
[----:B------:R1:W-:Y:S04]  /*32400*/  STL.64 [R1+0x2d00], R50 ;  /* 0x002d003201007387 */ /* 0x0003e80000100a00 */
[----:B------:R-:W4:Y:S04]  /*32410*/  LDL.LU.64 R196, [R1+0x18b8] ;  /* 0x0018b80001c47983 */ /* 0x000f280000300a00 */
[----:B------:R-:W4:Y:S01]  /*32420*/  LDL.LU.64 R146, [R1+0x18b0] ;  /* 0x0018b00001927983 */ /* 0x000f220000300a00 */
[----:B-1----:R-:W-:-:S05]  /*32430*/  IMAD.WIDE R50, R251, 0x4, R224 ;  /* 0x00000004fb327825 */ /* 0x002fca00078e02e0 */
[----:B------:R1:W-:Y:S04]  /*32440*/  STL.64 [R1+0x2d08], R50 ;  /* 0x002d083201007387 */ /* 0x0003e80000100a00 */
[----:B------:R-:W4:Y:S01]  /*32450*/  LDL.LU.64 R214, [R1+0x18a8] ;  /* 0x0018a80001d67983 */ /* 0x000f220000300a00 */
[----:B------:R-:W-:-:S03]  /*32460*/  IMAD.WIDE R6, R251, 0x4, R6 ;  /* 0x00000004fb067825 */ /* 0x000fc600078e0206 */
[----:B------:R-:W4:Y:S04]  /*32470*/  LDL.LU.64 R224, [R1+0x18a0] ;  /* 0x0018a00001e07983 */ /* 0x000f280000300a00 */
[----:B------:R-:W-:Y:S01]  /*32480*/  STL.64 [R1+0x2d10], R6 ;  /* 0x002d100601007387 */ /* 0x000fe20000100a00 */
[----:B------:R-:W-:-:S05]  /*32490*/  IMAD.WIDE R58, R251, 0x4, R228 ;  /* 0x00000004fb3a7825 */ /* 0x000fca00078e02e4 */
[----:B------:R1:W-:Y:S04]  /*324a0*/  STL.64 [R1+0x2d18], R58 ;  /* 0x002d183a01007387 */ /* 0x0003e80000100a00 */
[----:B------:R-:W4:Y:S01]  /*324b0*/  LDL.LU.64 R118, [R1+0x1bc8] ;  /* 0x001bc80001767983 */ /* 0x000f220000300a00 */
[----:B-1----:R-:W-:-:S05]  /*324c0*/  IMAD.WIDE R50, R251, 0x4, R238 ;  /* 0x00000004fb327825 */ /* 0x002fca00078e02ee */
[----:B------:R1:W-:Y:S04]  /*324d0*/  STL.64 [R1+0x2d20], R50 ;  /* 0x002d203201007387 */ /* 0x0003e80000100a00 */
[----:B------:R-:W4:Y:S01]  /*324e0*/  LDL.LU.64 R58, [R1+0x1888] ;  /* 0x00188800013a7983 */ /* 0x000f220000300a00 */
[----:B------:R-:W-:-:S05]  /*324f0*/  IMAD.WIDE R6, R251, 0x4, R164 ;  /* 0x00000004fb067825 */ /* 0x000fca00078e02a4 */
[----:B------:R1:W-:Y:S04]  /*32500*/  STL.64 [R1+0x2d28], R6 ;  /* 0x002d280601007387 */ /* 0x0003e80000100a00 */
[----:B------:R-:W4:Y:S04]  /*32510*/  LDL.LU.64 R156, [R1+0x1880] ;  /* 0x00188000019c7983 */ /* 0x000f280000300a00 */
[----:B------:R-:W4:Y:S01]  /*32520*/  LDL.LU.64 R164, [R1+0x1878] ;  /* 0x0018780001a47983 */ /* 0x000f220000300a00 */
[----:B-1----:R-:W-:-:S03]  /*32530*/  IMAD.WIDE R50, R251, 0x4, R222 ;  /* 0x00000004fb327825 */ /* 0x002fc600078e02de */
[----:B------:R-:W4:Y:S04]  /*32540*/  LDL.LU.64 R222, [R1+0x1870] ;  /* 0x0018700001de7983 */ /* 0x000f280000300a00 */
[----:B------:R-:W-:Y:S04]  /*32550*/  STL.64 [R1+0x2d30], R50 ;  /* 0x002d303201007387 */ /* 0x000fe80000100a00 */
[----:B------:R-:W4:Y:S01]  /*32560*/  LDL.LU.64 R190, [R1+0x1868] ;  /* 0x0018680001be7983 */ /* 0x000f220000300a00 */
[----:B------:R-:W-:-:S05]  /*32570*/  IMAD.WIDE R6, R251, 0x4, R56 ;  /* 0x00000004fb067825 */ /* 0x000fca00078e0238 */
[----:B------:R1:W-:Y:S04]  /*32580*/  STL.64 [R1+0x48b8], R6 ;  /* 0x0048b80601007387 */ /* 0x0003e80000100a00 */
[----:B------:R-:W4:Y:S01]  /*32590*/  LDL.LU.64 R180, [R1+0x1850] ;  /* 0x0018500001b47983 */ /* 0x000f220000300a00 */
[----:B------:R-:W-:-:S04]  /*325a0*/  IMAD.WIDE R206, R251, 0x4, R206 ;  /* 0x00000004fbce7825 */ /* 0x000fc800078e02ce */
[----:B--2---:R-:W-:-:S04]  /*325b0*/  IMAD.WIDE R20, R251, 0x4, R20 ;  /* 0x00000004fb147825 */ /* 0x004fc800078e0214 */
[C---:B-1----:R-:W-:Y:S01]  /*325c0*/  IMAD.WIDE R6, R251.reuse, 0x4, R168 ;  /* 0x00000004fb067825 */ /* 0x042fe200078e02a8 */
[----:B------:R-:W-:Y:S04]  /*325d0*/  STL.64 [R1+0x48d8], R20 ;  /* 0x0048d81401007387 */ /* 0x000fe80000100a00 */
[----:B------:R-:W2:Y:S04]  /*325e0*/  LDL.LU.64 R50, [R1+0x1848] ;  /* 0x0018480001327983 */ /* 0x000ea80000300a00 */
[----:B------:R1:W-:Y:S04]  /*325f0*/  STL.64 [R1+0x48f8], R6 ;  /* 0x0048f80601007387 */ /* 0x0003e80000100a00 */
[----:B-1----:R-:W2:Y:S04]  /*32600*/  LDL.LU.64 R6, [R1+0x1840] ;  /* 0x0018400001067983 */ /* 0x002ea80000300a00 */
[----:B------:R-:W2:Y:S04]  /*32610*/  LDL.LU.64 R228, [R1+0x1810] ;  /* 0x0018100001e47983 */ /* 0x000ea80000300a00 */
[----:B------:R-:W2:Y:S04]  /*32620*/  LDL.LU.64 R238, [R1+0x17d0] ;  /* 0x0017d00001ee7983 */ /* 0x000ea80000300a00 */
[----:B------:R-:W2:Y:S04]  /*32630*/  LDL.LU.64 R56, [R1+0x1790] ;  /* 0x0017900001387983 */ /* 0x000ea80000300a00 */
[----:B------:R-:W2:Y:S04]  /*32640*/  LDL.LU.64 R168, [R1+0x1750] ;  /* 0x0017500001a87983 */ /* 0x000ea80000300a00 */
[----:B------:R-:W2:Y:S04]  /*32650*/  LDL.LU.64 R20, [R1+0x1710] ;  /* 0x0017100001147983 */ /* 0x000ea80000300a00 */
[----:B------:R1:W-:Y:S04]  /*32660*/  STL.64 [R1+0x4918], R206 ;  /* 0x004918ce01007387 */ /* 0x0003e80000100a00 */
[----:B-1----:R-:W2:Y:S01]  /*32670*/  LDL.LU.64 R206, [R1+0x16d0] ;  /* 0x0016d00001ce7983 */ /* 0x002ea20000300a00 */
[----:B---3--:R-:W-:-:S05]  /*32680*/  IMAD.WIDE R26, R251, 0x4, R26 ;  /* 0x00000004fb1a7825 */ /* 0x008fca00078e021a */
[----:B------:R4:W-:Y:S02]  /*32690*/  STL.64 [R1+0x50c8], R26 ;  /* 0x0050c81a01007387 */ /* 0x0009e40000100a00 */
[C---:B----4-:R-:W-:Y:S02]  /*326a0*/  IMAD.WIDE R26, R251.reuse, 0x4, R244 ;  /* 0x00000004fb1a7825 */ /* 0x050fe400078e02f4 */
[----:B------:R-:W3:Y:S02]  /*326b0*/  LDL.LU.64 R244, [R1+0x1698] ;  /* 0x0016980001f47983 */ /* 0x000ee40000300a00 */
[C---:B------:R-:W-:Y:S02]  /*326c0*/  IMAD.WIDE R146, R251.reuse, 0x4, R146 ;  /* 0x00000004fb927825 */ /* 0x040fe400078e0292 */
[----:B------:R1:W-:Y:S02]  /*326d0*/  STL.64 [R1+0x50d8], R26 ;  /* 0x0050d81a01007387 */ /* 0x0003e40000100a00 */
[----:B-1----:R-:W-:-:S04]  /*326e0*/  IMAD.WIDE R26, R251, 0x4, R196 ;  /* 0x00000004fb1a7825 */ /* 0x002fc800078e02c4 */
[C---:B------:R-:W-:Y:S01]  /*326f0*/  IMAD.WIDE R196, R251.reuse, 0x4, R214 ;  /* 0x00000004fbc47825 */ /* 0x040fe200078e02d6 */
[----:B------:R1:W-:Y:S04]  /*32700*/  STL.64 [R1+0x50f0], R26 ;  /* 0x0050f01a01007387 */ /* 0x0003e80000100a00 */
[----:B------:R4:W-:Y:S01]  /*32710*/  STL.64 [R1+0x5100], R146 ;  /* 0x0051009201007387 */ /* 0x0009e20000100a00 */
[----:B-1----:R-:W-:-:S03]  /*32720*/  IMAD.WIDE R26, R251, 0x4, R224 ;  /* 0x00000004fb1a7825 */ /* 0x002fc600078e02e0 */
[----:B----4-:R-:W4:Y:S04]  /*32730*/  LDL.LU.64 R146, [R1+0x1660] ;  /* 0x0016600001927983 */ /* 0x010f280000300a00 */
[----:B------:R-:W-:Y:S04]  /*32740*/  STL.64 [R1+0x51d8], R196 ;  /* 0x0051d8c401007387 */ /* 0x000fe80000100a00 */
[----:B------:R-:W4:Y:S04]  /*32750*/  LDL.LU.64 R214, [R1+0x1628] ;  /* 0x0016280001d67983 */ /* 0x000f280000300a00 */
[----:B------:R1:W-:Y:S04]  /*32760*/  STL.64 [R1+0x51e8], R26 ;  /* 0x0051e81a01007387 */ /* 0x0003e80000100a00 */
[----:B------:R-:W4:Y:S01]  /*32770*/  LDL.LU.64 R224, [R1+0x15f0] ;  /* 0x0015f00001e07983 */ /* 0x000f220000300a00 */
[----:B-1----:R-:W-:-:S04]  /*32780*/  IMAD.WIDE R26, R251, 0x4, R184 ;  /* 0x00000004fb1a7825 */ /* 0x002fc800078e02b8 */
[C---:B------:R-:W-:Y:S01]  /*32790*/  IMAD.WIDE R184, R251.reuse, 0x4, R118 ;  /* 0x00000004fbb87825 */ /* 0x040fe200078e0276 */
[----:B------:R1:W-:Y:S04]  /*327a0*/  STL.64 [R1+0x51f8], R26 ;  /* 0x0051f81a01007387 */ /* 0x0003e80000100a00 */
[----:B------:R-:W-:Y:S01]  /*327b0*/  STL.64 [R1+0x5208], R184 ;  /* 0x005208b801007387 */ /* 0x000fe20000100a00 */
[----:B------:R-:W-:-:S05]  /*327c0*/  IMAD.WIDE R118, R251, 0x4, R58 ;  /* 0x00000004fb767825 */ /* 0x000fca00078e023a */
[----:B------:R-:W-:Y:S01]  /*327d0*/  STL.64 [R1+0x5218], R118 ;  /* 0x0052187601007387 */ /* 0x000fe20000100a00 */
[----:B------:R-:W-:-:S03]  /*327e0*/  IMAD.WIDE R58, R251, 0x4, R164 ;  /* 0x00000004fb3a7825 */ /* 0x000fc600078e02a4 */
[----:B------:R-:W4:Y:S01]  /*327f0*/  LDL.LU.64 R164, [R1+0x15b8] ;  /* 0x0015b80001a47983 */ /* 0x000f220000300a00 */
[----:B-1----:R-:W-:-:S05]  /*32800*/  IMAD.WIDE R26, R251, 0x4, R156 ;  /* 0x00000004fb1a7825 */ /* 0x002fca00078e029c */
[----:B------:R1:W-:Y:S04]  /*32810*/  STL.64 [R1+0x5228], R26 ;  /* 0x0052281a01007387 */ /* 0x0003e80000100a00 */
[----:B------:R1:W-:Y:S02]  /*32820*/  STL.64 [R1+0x5238], R58 ;  /* 0x0052383a01007387 */ /* 0x0003e40000100a00 */
[C---:B-1----:R-:W-:Y:S02]  /*32830*/  IMAD.WIDE R26, R251.reuse, 0x4, R222 ;  /* 0x00000004fb1a7825 */ /* 0x042fe400078e02de */
[----:B------:R-:W4:Y:S04]  /*32840*/  LDL.LU.64 R222, [R1+0x1550] ;  /* 0x0015500001de7983 */ /* 0x000f280000300a00 */
[----:B------:R1:W-:Y:S01]  /*32850*/  STL.64 [R1+0x5248], R26 ;  /* 0x0052481a01007387 */ /* 0x0003e20000100a00 */
[----:B------:R-:W-:-:S04]  /*32860*/  IMAD.WIDE R58, R251, 0x4, R190 ;  /* 0x00000004fb3a7825 */ /* 0x000fc800078e02be */
[C---:B-1----:R-:W-:Y:S02]  /*32870*/  IMAD.WIDE R26, R251.reuse, 0x4, R140 ;  /* 0x00000004fb1a7825 */ /* 0x042fe400078e028c */
[----:B------:R-:W4:Y:S04]  /*32880*/  LDL.LU.64 R140, [R1+0x1518] ;  /* 0x00151800018c7983 */ /* 0x000f280000300a00 */
[----:B------:R1:W-:Y:S04]  /*32890*/  STL.64 [R1+0x5258], R58 ;  /* 0x0052583a01007387 */ /* 0x0003e80000100a00 */
[----:B------:R2:W-:Y:S01]  /*328a0*/  STL.64 [R1+0x5268], R26 ;  /* 0x0052681a01007387 */ /* 0x0005e20000100a00 */
[----:B-1----:R-:W-:-:S05]  /*328b0*/  IMAD.WIDE R58, R251, 0x4, R180 ;  /* 0x00000004fb3a7825 */ /* 0x002fca00078e02b4 */
[----:B------:R-:W-:Y:S01]  /*328c0*/  STL.64 [R1+0x5280], R58 ;  /* 0x0052803a01007387 */ /* 0x000fe20000100a00 */
[----:B--2---:R-:W-:-:S05]  /*328d0*/  IMAD.WIDE R50, R251, 0x4, R50 ;  /* 0x00000004fb327825 */ /* 0x004fca00078e0232 */
[----:B------:R1:W-:Y:S01]  /*328e0*/  STL.64 [R1+0x5298], R50 ;  /* 0x0052983201007387 */ /* 0x0003e20000100a00 */
[----:B------:R-:W-:-:S04]  /*328f0*/  IMAD.WIDE R26, R251, 0x4, R6 ;  /* 0x00000004fb1a7825 */ /* 0x000fc800078e0206 */
[C---:B------:R-:W-:Y:S01]  /*32900*/  IMAD.WIDE R6, R251.reuse, 0x4, R228 ;  /* 0x00000004fb067825 */ /* 0x040fe200078e02e4 */
[----:B------:R2:W-:Y:S03]  /*32910*/  STL.64 [R1+0x52b8], R26 ;  /* 0x0052b81a01007387 */ /* 0x0005e60000100a00 */
[C---:B-1----:R-:W-:Y:S01]  /*32920*/  IMAD.WIDE R50, R251.reuse, 0x4, R238 ;  /* 0x00000004fb327825 */ /* 0x042fe200078e02ee */
[----:B------:R1:W-:Y:S04]  /*32930*/  STL.64 [R1+0x52b0], R6 ;  /* 0x0052b00601007387 */ /* 0x0003e80000100a00 */
[----:B------:R-:W-:Y:S01]  /*32940*/  STL.64 [R1+0x52d0], R50 ;  /* 0x0052d03201007387 */ /* 0x000fe20000100a00 */
[----:B--2---:R-:W-:-:S04]  /*32950*/  IMAD.WIDE R26, R251, 0x4, R56 ;  /* 0x00000004fb1a7825 */ /* 0x004fc800078e0238 */
[C---:B-1----:R-:W-:Y:S02]  /*32960*/  IMAD.WIDE R6, R251.reuse, 0x4, R168 ;  /* 0x00000004fb067825 */ /* 0x042fe400078e02a8 */
[----:B------:R-:W2:Y:S02]  /*32970*/  LDL.LU.64 R168, [R1+0x1bd0] ;  /* 0x001bd00001a87983 */ /* 0x000ea40000300a00 */
[C---:B------:R-:W-:Y:S02]  /*32980*/  IMAD.WIDE R20, R251.reuse, 0x4, R20 ;  /* 0x00000004fb147825 */ /* 0x040fe400078e0214 */
[----:B------:R1:W-:Y:S04]  /*32990*/  STL.64 [R1+0x52e8], R26 ;  /* 0x0052e81a01007387 */ /* 0x0003e80000100a00 */
[----:B------:R1:W-:Y:S04]  /*329a0*/  STL.64 [R1+0x5300], R6 ;  /* 0x0053000601007387 */ /* 0x0003e80000100a00 */
[----:B-1----:R-:W2:Y:S01]  /*329b0*/  LDL.LU.64 R26, [R1+0x1bd8] ;  /* 0x001bd800011a7983 */ /* 0x002ea20000300a00 */
[----:B------:R-:W-:-:S03]  /*329c0*/  IMAD.WIDE R6, R251, 0x4, R206 ;  /* 0x00000004fb067825 */ /* 0x000fc600078e02ce */
[----:B------:R-:W-:Y:S04]  /*329d0*/  STL.64 [R1+0x5318], R20 ;  /* 0x0053181401007387 */ /* 0x000fe80000100a00 */
[----:B------:R-:W2:Y:S04]  /*329e0*/  LDL.LU.64 R206, [R1+0x1be0] ;  /* 0x001be00001ce7983 */ /* 0x000ea80000300a00 */
[----:B------:R3:W-:Y:S04]  /*329f0*/  STL.64 [R1+0x5330], R6 ;  /* 0x0053300601007387 */ /* 0x0007e80000100a00 */
[----:B------:R-:W2:Y:S04]  /*32a00*/  LDL.LU.64 R196, [R1+0x1468] ;  /* 0x0014680001c47983 */ /* 0x000ea80000300a00 */
[----:B------:R-:W2:Y:S01]  /*32a10*/  LDL.LU.64 R184, [R1+0x1838] ;  /* 0x0018380001b87983 */ /* 0x000ea20000300a00 */
[----:B---3--:R-:W-:-:S05]  /*32a20*/  IMAD.WIDE R6, R251, 0x4, R244 ;  /* 0x00000004fb067825 */ /* 0x008fca00078e02f4 */
[----:B------:R1:W-:Y:S04]  /*32a30*/  STL.64 [R1+0x5348], R6 ;  /* 0x0053480601007387 */ /* 0x0003e80000100a00 */
[----:B------:R-:W3:Y:S04]  /*32a40*/  LDL.LU.64 R118, [R1+0x1830] ;  /* 0x0018300001767983 */ /* 0x000ee80000300a00 */
[----:B------:R-:W3:Y:S01]  /*32a50*/  LDL.LU.64 R244, [R1+0x1828] ;  /* 0x0018280001f47983 */ /* 0x000ee20000300a00 */
[----:B----4-:R-:W-:-:S05]  /*32a60*/  IMAD.WIDE R50, R251, 0x4, R146 ;  /* 0x00000004fb327825 */ /* 0x010fca00078e0292 */
[----:B------:R4:W-:Y:S01]  /*32a70*/  STL.64 [R1+0x5360], R50 ;  /* 0x0053603201007387 */ /* 0x0009e20000100a00 */
[----:B------:R-:W-:-:S03]  /*32a80*/  IMAD.WIDE R20, R251, 0x4, R214 ;  /* 0x00000004fb147825 */ /* 0x000fc600078e02d6 */
[----:B------:R-:W3:Y:S04]  /*32a90*/  LDL.LU.64 R58, [R1+0x1808] ;  /* 0x00180800013a7983 */ /* 0x000ee80000300a00 */
[----:B------:R-:W-:Y:S01]  /*32aa0*/  STL.64 [R1+0x5378], R20 ;  /* 0x0053781401007387 */ /* 0x000fe20000100a00 */
[----:B-1----:R-:W-:-:S03]  /*32ab0*/  IMAD.WIDE R6, R251, 0x4, R224 ;  /* 0x00000004fb067825 */ /* 0x002fc600078e02e0 */
[----:B------:R-:W3:Y:S04]  /*32ac0*/  LDL.LU.64 R156, [R1+0x1800] ;  /* 0x00180000019c7983 */ /* 0x000ee80000300a00 */
[----:B------:R1:W-:Y:S04]  /*32ad0*/  STL.64 [R1+0x5390], R6 ;  /* 0x0053900601007387 */ /* 0x0003e80000100a00 */
[----:B------:R-:W3:Y:S04]  /*32ae0*/  LDL.LU.64 R190, [R1+0x17f8] ;  /* 0x0017f80001be7983 */ /* 0x000ee80000300a00 */
[----:B------:R-:W3:Y:S04]  /*32af0*/  LDL.LU.64 R180, [R1+0x17f0] ;  /* 0x0017f00001b47983 */ /* 0x000ee80000300a00 */
[----:B----4-:R-:W4:Y:S01]  /*32b00*/  LDL.LU.64 R50, [R1+0x17e8] ;  /* 0x0017e80001327983 */ /* 0x010f220000300a00 */
[----:B-1----:R-:W-:-:S03]  /*32b10*/  IMAD.WIDE R6, R251, 0x4, R164 ;  /* 0x00000004fb067825 */ /* 0x002fc600078e02a4 */
[----:B------:R-:W4:Y:S04]  /*32b20*/  LDL.LU.64 R164, [R1+0x17c8] ;  /* 0x0017c80001a47983 */ /* 0x000f280000300a00 */
[----:B------:R1:W-:Y:S04]  /*32b30*/  STL.64 [R1+0x53a8], R6 ;  /* 0x0053a80601007387 */ /* 0x0003e80000100a00 */
[----:B-1----:R-:W4:Y:S01]  /*32b40*/  LDL.LU.64 R6, [R1+0x17c0] ;  /* 0x0017c00001067983 */ /* 0x002f220000300a00 */
[----:B------:R-:W-:-:S03]  /*32b50*/  IMAD.WIDE R20, R251, 0x4, R222 ;  /* 0x00000004fb147825 */ /* 0x000fc600078e02de */
[----:B------:R-:W4:Y:S04]  /*32b60*/  LDL.LU.64 R222, [R1+0x17b8] ;  /* 0x0017b80001de7983 */ /* 0x000f280000300a00 */
[----:B------:R1:W-:Y:S04]  /*32b70*/  STL.64 [R1+0x53c0], R20 ;  /* 0x0053c01401007387 */ /* 0x0003e80000100a00 */
[----:B------:R-:W4:Y:S04]  /*32b80*/  LDL.LU.64 R228, [R1+0x1788] ;  /* 0x0017880001e47983 */ /* 0x000f280000300a00 */
[----:B------:R-:W4:Y:S01]  /*32b90*/  LDL.LU.64 R238, [R1+0x1748] ;  /* 0x0017480001ee7983 */ /* 0x000f220000300a00 */
[----:B-1----:R-:W-:-:S05]  /*32ba0*/  IMAD.WIDE R20, R251, 0x4, R140 ;  /* 0x00000004fb147825 */ /* 0x002fca00078e028c */
[----:B------:R1:W-:Y:S04]  /*32bb0*/  STL.64 [R1+0x53d8], R20 ;  /* 0x0053d81401007387 */ /* 0x0003e80000100a00 */
[----:B------:R-:W4:Y:S04]  /*32bc0*/  LDL.LU.64 R56, [R1+0x1708] ;  /* 0x0017080001387983 */ /* 0x000f280000300a00 */
[----:B-1----:R-:W4:Y:S04]  /*32bd0*/  LDL.LU.64 R20, [R1+0x16c8] ;  /* 0x0016c80001147983 */ /* 0x002f280000300a00 */
[----:B------:R-:W4:Y:S04]  /*32be0*/  LDL.LU.64 R146, [R1+0x1690] ;  /* 0x0016900001927983 */ /* 0x000f280000300a00 */
[----:B------:R-:W4:Y:S04]  /*32bf0*/  LDL.LU.64 R214, [R1+0x1658] ;  /* 0x0016580001d67983 */ /* 0x000f280000300a00 */
[----:B------:R-:W4:Y:S04]  /*32c00*/  LDL.LU.64 R140, [R1+0x1620] ;  /* 0x00162000018c7983 */ /* 0x000f280000300a00 */
[----:B------:R-:W4:Y:S01]  /*32c10*/  LDL.LU.64 R224, [R1+0x15e8] ;  /* 0x0015e80001e07983 */ /* 0x000f220000300a00 */
[----:B--2---:R-:W-:-:S05]  /*32c20*/  IMAD.WIDE R168, R251, 0x4, R168 ;  /* 0x00000004fba87825 */ /* 0x004fca00078e02a8 */
[----:B------:R1:W-:Y:S01]  /*32c30*/  STL.64 [R1+0x53f0], R168 ;  /* 0x0053f0a801007387 */ /* 0x0003e20000100a00 */
[----:B------:R-:W-:-:S03]  /*32c40*/  IMAD.WIDE R26, R251, 0x4, R26 ;  /* 0x00000004fb1a7825 */ /* 0x000fc600078e021a */
[----:B-1----:R-:W2:Y:S04]  /*32c50*/  LDL.LU.64 R168, [R1+0x15b0] ;  /* 0x0015b00001a87983 */ /* 0x002ea80000300a00 */
[----:B------:R1:W-:Y:S02]  /*32c60*/  STL.64 [R1+0x5408], R26 ;  /* 0x0054081a01007387 */ /* 0x0003e40000100a00 */
[C---:B-1----:R-:W-:Y:S02]  /*32c70*/  IMAD.WIDE R26, R251.reuse, 0x4, R206 ;  /* 0x00000004fb1a7825 */ /* 0x042fe400078e02ce */
[----:B------:R-:W2:Y:S02]  /*32c80*/  LDL.LU.64 R206, [R1+0x1548] ;  /* 0x0015480001ce7983 */ /* 0x000ea40000300a00 */
[----:B------:R-:W-:-:S02]  /*32c90*/  IMAD.WIDE R184, R251, 0x4, R184 ;  /* 0x00000004fbb87825 */ /* 0x000fc400078e02b8 */
[----:B------:R1:W-:Y:S02]  /*32ca0*/  STL.64 [R1+0x5420], R26 ;  /* 0x0054201a01007387 */ /* 0x0003e40000100a00 */
[----:B-1----:R-:W-:-:S04]  /*32cb0*/  IMAD.WIDE R26, R251, 0x4, R196 ;  /* 0x00000004fb1a7825 */ /* 0x002fc800078e02c4 */
[C---:B---3--:R-:W-:Y:S01]  /*32cc0*/  IMAD.WIDE R118, R251.reuse, 0x4, R118 ;  /* 0x00000004fb767825 */ /* 0x048fe200078e0276 */
[----:B------:R1:W-:Y:S04]  /*32cd0*/  STL.64 [R1+0x5438], R26 ;  /* 0x0054381a01007387 */ /* 0x0003e80000100a00 */
[----:B------:R-:W-:Y:S01]  /*32ce0*/  STL.64 [R1+0x5450], R184 ;  /* 0x005450b801007387 */ /* 0x000fe20000100a00 */
[----:B-1----:R-:W-:-:S03]  /*32cf0*/  IMAD.WIDE R26, R251, 0x4, R244 ;  /* 0x00000004fb1a7825 */ /* 0x002fc600078e02f4 */
[----:B------:R-:W3:Y:S04]  /*32d00*/  LDL.LU.64 R244, [R1+0x1510] ;  /* 0x0015100001f47983 */ /* 0x000ee80000300a00 */
[----:B------:R1:W-:Y:S04]  /*32d10*/  STL.64 [R1+0x5460], R118 ;  /* 0x0054607601007387 */ /* 0x0003e80000100a00 */
[----:B------:R1:W-:Y:S02]  /*32d20*/  STL.64 [R1+0x5470], R26 ;  /* 0x0054701a01007387 */ /* 0x0003e40000100a00 */
[----:B-1----:R-:W-:-:S02]  /*32d30*/  IMAD.WIDE R118, R251, 0x4, R36 ;  /* 0x00000004fb767825 */ /* 0x002fc400078e0224 */
[----:B------:R-:W3:Y:S02]  /*32d40*/  LDL.LU.64 R36, [R1+0x14e0] ;  /* 0x0014e00001247983 */ /* 0x000ee40000300a00 */
[C---:B------:R-:W-:Y:S02]  /*32d50*/  IMAD.WIDE R26, R251.reuse, 0x4, R58 ;  /* 0x00000004fb1a7825 */ /* 0x040fe400078e023a */
[----:B------:R1:W-:Y:S04]  /*32d60*/  STL.64 [R1+0x5480], R118 ;  /* 0x0054807601007387 */ /* 0x0003e80000100a00 */
[----:B------:R1:W-:Y:S02]  /*32d70*/  STL.64 [R1+0x5490], R26 ;  /* 0x0054901a01007387 */ /* 0x0003e40000100a00 */
[----:B-1----:R-:W-:-:S04]  /*32d80*/  IMAD.WIDE R118, R251, 0x4, R156 ;  /* 0x00000004fb767825 */ /* 0x002fc800078e029c */
[C---:B------:R-:W-:Y:S01]  /*32d90*/  IMAD.WIDE R58, R251.reuse, 0x4, R190 ;  /* 0x00000004fb3a7825 */ /* 0x040fe200078e02be */
[----:B------:R-:W-:Y:S03]  /*32da0*/  STL.64 [R1+0x54a0], R118 ;  /* 0x0054a07601007387 */ /* 0x000fe60000100a00 */
[C---:B------:R-:W-:Y:S01]  /*32db0*/  IMAD.WIDE R26, R251.reuse, 0x4, R180 ;  /* 0x00000004fb1a7825 */ /* 0x040fe200078e02b4 */
[----:B------:R-:W-:Y:S03]  /*32dc0*/  STL.64 [R1+0x54b0], R58 ;  /* 0x0054b03a01007387 */ /* 0x000fe60000100a00 */
[C---:B----4-:R-:W-:Y:S01]  /*32dd0*/  IMAD.WIDE R50, R251.reuse, 0x4, R50 ;  /* 0x00000004fb327825 */ /* 0x050fe200078e0232 */
[----:B------:R1:W-:Y:S04]  /*32de0*/  STL.64 [R1+0x54c0], R26 ;  /* 0x0054c01a01007387 */ /* 0x0003e80000100a00 */
[----:B------:R-:W-:Y:S01]  /*32df0*/  STL.64 [R1+0x54d0], R50 ;  /* 0x0054d03201007387 */ /* 0x000fe20000100a00 */
[----:B-1----:R-:W-:-:S03]  /*32e00*/  IMAD.WIDE R26, R251, 0x4, R164 ;  /* 0x00000004fb1a7825 */ /* 0x002fc600078e02a4 */
[----:B------:R-:W4:Y:S01]  /*32e10*/  LDL.LU.64 R164, [R1+0x14b0] ;  /* 0x0014b00001a47983 */ /* 0x000f220000300a00 */
[----:B------:R-:W-:-:S05]  /*32e20*/  IMAD.WIDE R2, R251, 0x4, R2 ;  /* 0x00000004fb027825 */ /* 0x000fca00078e0202 */
[----:B------:R1:W-:Y:S04]  /*32e30*/  STL.64 [R1+0x54e0], R2 ;  /* 0x0054e00201007387 */ /* 0x0003e80000100a00 */
[----:B------:R1:W-:Y:S02]  /*32e40*/  STL.64 [R1+0x54f0], R26 ;  /* 0x0054f01a01007387 */ /* 0x0003e40000100a00 */
[----:B-1----:R-:W-:-:S04]  /*32e50*/  IMAD.WIDE R2, R251, 0x4, R6 ;  /* 0x00000004fb027825 */ /* 0x002fc800078e0206 */
[C---:B------:R-:W-:Y:S02]  /*32e60*/  IMAD.WIDE R6, R251.reuse, 0x4, R222 ;  /* 0x00000004fb067825 */ /* 0x040fe400078e02de */
[----:B------:R-:W4:Y:S04]  /*32e70*/  LDL.LU.64 R222, [R1+0x1480] ;  /* 0x0014800001de7983 */ /* 0x000f280000300a00 */
[----:B------:R1:W-:Y:S04]  /*32e80*/  STL.64 [R1+0x5500], R2 ;  /* 0x0055000201007387 */ /* 0x0003e80000100a00 */
[----:B------:R1:W-:Y:S01]  /*32e90*/  STL.64 [R1+0x5518], R6 ;  /* 0x0055180601007387 */ /* 0x0003e20000100a00 */
[----:B------:R-:W-:-:S04]  /*32ea0*/  IMAD.WIDE R26, R251, 0x4, R238 ;  /* 0x00000004fb1a7825 */ /* 0x000fc800078e02ee */
[----:B-1----:R-:W-:-:S05]  /*32eb0*/  IMAD.WIDE R2, R251, 0x4, R228 ;  /* 0x00000004fb027825 */ /* 0x002fca00078e02e4 */
[----:B------:R1:W-:Y:S01]  /*32ec0*/  STL.64 [R1+0x5510], R2 ;  /* 0x0055100201007387 */ /* 0x0003e20000100a00 */
[----:B------:R-:W-:-:S03]  /*32ed0*/  IMAD.WIDE R6, R251, 0x4, R56 ;  /* 0x00000004fb067825 */ /* 0x000fc600078e0238 */
[----:B------:R-:W-:Y:S04]  /*32ee0*/  STL.64 [R1+0x5528], R26 ;  /* 0x0055281a01007387 */ /* 0x000fe80000100a00 */
[----:B------:R1:W-:Y:S02]  /*32ef0*/  STL.64 [R1+0x5538], R6 ;  /* 0x0055380601007387 */ /* 0x0003e40000100a00 */
[----:B-1----:R-:W-:-:S04]  /*32f00*/  IMAD.WIDE R2, R251, 0x4, R20 ;  /* 0x00000004fb027825 */ /* 0x002fc800078e0214 */
[C---:B------:R-:W-:Y:S01]  /*32f10*/  IMAD.WIDE R20, R251.reuse, 0x4, R146 ;  /* 0x00000004fb147825 */ /* 0x040fe200078e0292 */
[----:B------:R1:W-:Y:S03]  /*32f20*/  STL.64 [R1+0x5548], R2 ;  /* 0x0055480201007387 */ /* 0x0003e60000100a00 */
[C---:B------:R-:W-:Y:S01]  /*32f30*/  IMAD.WIDE R6, R251.reuse, 0x4, R214 ;  /* 0x00000004fb067825 */ /* 0x040fe200078e02d6 */
[----:B------:R-:W-:Y:S03]  /*32f40*/  STL.64 [R1+0x5558], R20 ;  /* 0x0055581401007387 */ /* 0x000fe60000100a00 */
[C---:B-1----:R-:W-:Y:S02]  /*32f50*/  IMAD.WIDE R2, R251.reuse, 0x4, R140 ;  /* 0x00000004fb027825 */ /* 0x042fe400078e028c */
[----:B------:R-:W4:Y:S04]  /*32f60*/  LDL.LU.64 R140, [R1+0x1448] ;  /* 0x00144800018c7983 */ /* 0x000f280000300a00 */
[----:B------:R1:W-:Y:S04]  /*32f70*/  STL.64 [R1+0x5568], R6 ;  /* 0x0055680601007387 */ /* 0x0003e80000100a00 */
[----:B------:R2:W-:Y:S04]  /*32f80*/  STL.64 [R1+0x5578], R2 ;  /* 0x0055780201007387 */ /* 0x0005e80000100a00 */
[----:B------:R-:W4:Y:S01]  /*32f90*/  LDL.LU.64 R26, [R1+0x17b0] ;  /* 0x0017b000011a7983 */ /* 0x000f220000300a00 */
[----:B-1----:R-:W-:-:S05]  /*32fa0*/  IMAD.WIDE R6, R251, 0x4, R224 ;  /* 0x00000004fb067825 */ /* 0x002fca00078e02e0 */
[----:B------:R-:W-:Y:S04]  /*32fb0*/  STL.64 [R1+0x5588], R6 ;  /* 0x0055880601007387 */ /* 0x000fe80000100a00 */
[----:B------:R-:W4:Y:S01]  /*32fc0*/  LDL.LU.64 R196, [R1+0x17a8] ;  /* 0x0017a80001c47983 */ /* 0x000f220000300a00 */
[----:B--2---:R-:W-:-:S05]  /*32fd0*/  IMAD.WIDE R2, R251, 0x4, R168 ;  /* 0x00000004fb027825 */ /* 0x004fca00078e02a8 */
[----:B------:R1:W-:Y:S04]  /*32fe0*/  STL.64 [R1+0x5598], R2 ;  /* 0x0055980201007387 */ /* 0x0003e80000100a00 */
[----:B------:R-:W2:Y:S04]  /*32ff0*/  LDL.LU.64 R184, [R1+0x1780] ;  /* 0x0017800001b87983 */ /* 0x000ea80000300a00 */
[----:B------:R-:W2:Y:S01]  /*33000*/  LDL.LU.64 R118, [R1+0x1778] ;  /* 0x0017780001767983 */ /* 0x000ea20000300a00 */
[----:B-1----:R-:W-:-:S05]  /*33010*/  IMAD.WIDE R2, R251, 0x4, R206 ;  /* 0x00000004fb027825 */ /* 0x002fca00078e02ce */
[----:B------:R1:W-:Y:S04]  /*33020*/  STL.64 [R1+0x55a8], R2 ;  /* 0x0055a80201007387 */ /* 0x0003e80000100a00 */
[----:B------:R-:W2:Y:S04]  /*33030*/  LDL.LU.64 R206, [R1+0x1770] ;  /* 0x0017700001ce7983 */ /* 0x000ea80000300a00 */
[----:B------:R-:W2:Y:S01]  /*33040*/  LDL.LU.64 R58, [R1+0x1768] ;  /* 0x00176800013a7983 */ /* 0x000ea20000300a00 */
[----:B---3--:R-:W-:-:S03]  /*33050*/  IMAD.WIDE R6, R251, 0x4, R244 ;  /* 0x00000004fb067825 */ /* 0x008fc600078e02f4 */
[----:B------:R-:W3:Y:S04]  /*33060*/  LDL.LU.64 R244, [R1+0x1740] ;  /* 0x0017400001f47983 */ /* 0x000ee80000300a00 */
[----:B------:R-:W-:Y:S04]  /*33070*/  STL.64 [R1+0x55b0], R6 ;  /* 0x0055b00601007387 */ /* 0x000fe80000100a00 */
[----:B------:R-:W3:Y:S04]  /*33080*/  LDL.LU.64 R156, [R1+0x1738] ;  /* 0x00173800019c7983 */ /* 0x000ee80000300a00 */
[----:B------:R-:W3:Y:S01]  /*33090*/  LDL.LU.64 R190, [R1+0x1730] ;  /* 0x0017300001be7983 */ /* 0x000ee20000300a00 */
[----:B-1----:R-:W-:-:S05]  /*330a0*/  IMAD.WIDE R2, R251, 0x4, R36 ;  /* 0x00000004fb027825 */ /* 0x002fca00078e0224 */
[----:B------:R1:W-:Y:S04]  /*330b0*/  STL.64 [R1+0x55b8], R2 ;  /* 0x0055b80201007387 */ /* 0x0003e80000100a00 */
[----:B------:R-:W3:Y:S04]  /*330c0*/  LDL.LU.64 R180, [R1+0x1728] ;  /* 0x0017280001b47983 */ /* 0x000ee80000300a00 */
[----:B------:R-:W3:Y:S04]  /*330d0*/  LDL.LU.64 R50, [R1+0x1700] ;  /* 0x0017000001327983 */ /* 0x000ee80000300a00 */
[----:B-1----:R-:W3:Y:S04]  /*330e0*/  LDL.LU.64 R2, [R1+0x16c0] ;  /* 0x0016c00001027983 */ /* 0x002ee80000300a00 */
[----:B------:R-:W3:Y:S04]  /*330f0*/  LDL.LU.64 R6, [R1+0x1688] ;  /* 0x0016880001067983 */ /* 0x000ee80000300a00 */
[----:B------:R-:W3:Y:S04]  /*33100*/  LDL.LU.64 R36, [R1+0x1650] ;  /* 0x0016500001247983 */ /* 0x000ee80000300a00 */
[----:B------:R-:W3:Y:S01]  /*33110*/  LDL.LU.64 R228, [R1+0x1618] ;  /* 0x0016180001e47983 */ /* 0x000ee20000300a00 */
[----:B----4-:R-:W-:-:S03]  /*33120*/  IMAD.WIDE R20, R251, 0x4, R164 ;  /* 0x00000004fb147825 */ /* 0x010fc600078e02a4 */
[----:B------:R-:W4:Y:S04]  /*33130*/  LDL.LU.64 R164, [R1+0x15e0] ;  /* 0x0015e00001a47983 */ /* 0x000f280000300a00 */
[----:B------:R1:W-:Y:S04]  /*33140*/  STL.64 [R1+0x55c0], R20 ;  /* 0x0055c01401007387 */ /* 0x0003e80000100a00 */
[----:B------:R-:W4:Y:S04]  /*33150*/  LDL.LU.64 R238, [R1+0x15a8] ;  /* 0x0015a80001ee7983 */ /* 0x000f280000300a00 */
[----:B------:R-:W4:Y:S01]  /*33160*/  LDL.LU.64 R56, [R1+0x1540] ;  /* 0x0015400001387983 */ /* 0x000f220000300a00 */
[----:B-1----:R-:W-:-:S05]  /*33170*/  IMAD.WIDE R20, R251, 0x4, R222 ;  /* 0x00000004fb147825 */ /* 0x002fca00078e02de */
[----:B------:R1:W-:Y:S04]  /*33180*/  STL.64 [R1+0x55c8], R20 ;  /* 0x0055c81401007387 */ /* 0x0003e80000100a00 */
[----:B-1----:R-:W4:Y:S04]  /*33190*/  LDL.LU.64 R20, [R1+0x1508] ;  /* 0x0015080001147983 */ /* 0x002f280000300a00 */
[----:B------:R-:W4:Y:S04]  /*331a0*/  LDL.LU.64 R146, [R1+0x14d8] ;  /* 0x0014d80001927983 */ /* 0x000f280000300a00 */
[----:B------:R-:W4:Y:S04]  /*331b0*/  LDL.LU.64 R214, [R1+0x14a8] ;  /* 0x0014a80001d67983 */ /* 0x000f280000300a00 */
[----:B------:R-:W4:Y:S04]  /*331c0*/  LDL.LU.64 R224, [R1+0x1478] ;  /* 0x0014780001e07983 */ /* 0x000f280000300a00 */
[----:B------:R-:W4:Y:S01]  /*331d0*/  LDL.LU.64 R168, [R1+0x1440] ;  /* 0x0014400001a87983 */ /* 0x000f220000300a00 */
[----:B------:R-:W-:-:S03]  /*331e0*/  IMAD.WIDE R8, R251, 0x4, R8 ;  /* 0x00000004fb087825 */ /* 0x000fc600078e0208 */
        /* <DEDUP_REMOVED lines=12> */
[----:B--2---:R-:W-:-:S04]  /*332b0*/  IMAD.WIDE R184, R251, 0x4, R184 ;  /* 0x00000004fbb87825 */ /* 0x004fc800078e02b8 */
[C---:B------:R-:W-:Y:S01]  /*332c0*/  IMAD.WIDE R118, R251.reuse, 0x4, R118 ;  /* 0x00000004fb767825 */ /* 0x040fe200078e0276 */
[----:B------:R1:W-:Y:S04]  /*332d0*/  STL.64 [R1+0x55f0], R184 ;  /* 0x0055f0b801007387 */ /* 0x0003e80000100a00 */
[----:B-1----:R-:W2:Y:S01]  /*332e0*/  LDL.LU.64 R184, [R1+0x5fd8] ;  /* 0x005fd80001b87983 */ /* 0x002ea20000300a00 */
[----:B------:R-:W-:-:S03]  /*332f0*/  IMAD.WIDE R206, R251, 0x4, R206 ;  /* 0x00000004fbce7825 */ /* 0x000fc600078e02ce */
[----:B------:R1:W-:Y:S01]  /*33300*/  STL.64 [R1+0x55f8], R118 ;  /* 0x0055f87601007387 */ /* 0x0003e20000100a00 */
[----:B------:R-:W-:-:S03]  /*33310*/  IMAD.WIDE R58, R251, 0x4, R58 ;  /* 0x00000004fb3a7825 */ /* 0x000fc600078e023a */
[----:B-1----:R-:W2:Y:S04]  /*33320*/  LDL.LU.64 R118, [R1+0x5fd0] ;  /* 0x005fd00001767983 */ /* 0x002ea80000300a00 */
[----:B------:R1:W-:Y:S04]  /*33330*/  STL.64 [R1+0x5600], R206 ;  /* 0x005600ce01007387 */ /* 0x0003e80000100a00 */
[----:B-1----:R-:W2:Y:S04]  /*33340*/  LDL.LU.64 R206, [R1+0x5fc8] ;  /* 0x005fc80001ce7983 */ /* 0x002ea80000300a00 */
[----:B------:R1:W-:Y:S02]  /*33350*/  STL.64 [R1+0x5608], R58 ;  /* 0x0056083a01007387 */ /* 0x0003e40000100a00 */
[----:B-1----:R-:W-:-:S04]  /*33360*/  IMAD.WIDE R58, R251, 0x4, R96 ;  /* 0x00000004fb3a7825 */ /* 0x002fc800078e0260 */
[C---:B---3--:R-:W-:Y:S02]  /*33370*/  IMAD.WIDE R96, R251.reuse, 0x4, R244 ;  /* 0x00000004fb607825 */ /* 0x048fe400078e02f4 */
[----:B------:R-:W3:Y:S04]  /*33380*/  LDL.LU.64 R244, [R1+0x16e8] ;  /* 0x0016e80001f47983 */ /* 0x000ee80000300a00 */
[----:B------:R1:W-:Y:S04]  /*33390*/  STL.64 [R1+0x5610], R58 ;  /* 0x0056103a01007387 */ /* 0x0003e80000100a00 */
[----:B------:R1:W-:Y:S02]  /*333a0*/  STL.64 [R1+0x5618], R96 ;  /* 0x0056186001007387 */ /* 0x0003e40000100a00 */
[----:B-1----:R-:W-:-:S04]  /*333b0*/  IMAD.WIDE R58, R251, 0x4, R156 ;  /* 0x00000004fb3a7825 */ /* 0x002fc800078e029c */
[C---:B------:R-:W-:Y:S01]  /*333c0*/  IMAD.WIDE R156, R251.reuse, 0x4, R190 ;  /* 0x00000004fb9c7825 */ /* 0x040fe200078e02be */
[----:B------:R1:W-:Y:S03]  /*333d0*/  STL.64 [R1+0x5620], R58 ;  /* 0x0056203a01007387 */ /* 0x0003e60000100a00 */
[C---:B------:R-:W-:Y:S01]  /*333e0*/  IMAD.WIDE R96, R251.reuse, 0x4, R180 ;  /* 0x00000004fb607825 */ /* 0x040fe200078e02b4 */
[----:B------:R-:W-:Y:S04]  /*333f0*/  STL.64 [R1+0x5628], R156 ;  /* 0x0056289c01007387 */ /* 0x000fe80000100a00 */
[----:B------:R-:W-:Y:S01]  /*33400*/  STL.64 [R1+0x5630], R96 ;  /* 0x0056306001007387 */ /* 0x000fe20000100a00 */
[----:B-1----:R-:W-:-:S04]  /*33410*/  IMAD.WIDE R58, R251, 0x4, R50 ;  /* 0x00000004fb3a7825 */ /* 0x002fc800078e0232 */
[C---:B------:R-:W-:Y:S01]  /*33420*/  IMAD.WIDE R50, R251.reuse, 0x4, R2 ;  /* 0x00000004fb327825 */ /* 0x040fe200078e0202 */
[----:B------:R-:W-:Y:S03]  /*33430*/  STL.64 [R1+0x5638], R58 ;  /* 0x0056383a01007387 */ /* 0x000fe60000100a00 */
[C---:B------:R-:W-:Y:S01]  /*33440*/  IMAD.WIDE R2, R251.reuse, 0x4, R6 ;  /* 0x00000004fb027825 */ /* 0x040fe200078e0206 */
[----:B------:R-:W-:Y:S03]  /*33450*/  STL.64 [R1+0x5640], R50 ;  /* 0x0056403201007387 */ /* 0x000fe60000100a00 */
[C---:B------:R-:W-:Y:S02]  /*33460*/  IMAD.WIDE R6, R251.reuse, 0x4, R36 ;  /* 0x00000004fb067825 */ /* 0x040fe400078e0224 */
[----:B------:R-:W2:Y:S04]  /*33470*/  LDL.LU.64 R36, [R1+0x16b8] ;  /* 0x0016b80001247983 */ /* 0x000ea80000300a00 */
[----:B------:R-:W-:Y:S04]  /*33480*/  STL.64 [R1+0x5648], R2 ;  /* 0x0056480201007387 */ /* 0x000fe80000100a00 */
[----:B------:R4:W-:Y:S02]  /*33490*/  STL.64 [R1+0x5650], R6 ;  /* 0x0056500601007387 */ /* 0x0009e40000100a00 */
[----:B----4-:R-:W-:-:S02]  /*334a0*/  IMAD.WIDE R6, R251, 0x4, R164 ;  /* 0x00000004fb067825 */ /* 0x010fc400078e02a4 */
[----:B------:R-:W4:Y:S02]  /*334b0*/  LDL.LU.64 R164, [R1+0x16b0] ;  /* 0x0016b00001a47983 */ /* 0x000f240000300a00 */
[----:B------:R-:W-:-:S05]  /*334c0*/  IMAD.WIDE R2, R251, 0x4, R228 ;  /* 0x00000004fb027825 */ /* 0x000fca00078e02e4 */
[----:B------:R1:W-:Y:S01]  /*334d0*/  STL.64 [R1+0x5658], R2 ;  /* 0x0056580201007387 */ /* 0x0003e20000100a00 */
[----:B------:R-:W-:-:S03]  /*334e0*/  IMAD.WIDE R50, R251, 0x4, R56 ;  /* 0x00000004fb327825 */ /* 0x000fc600078e0238 */
[----:B------:R1:W-:Y:S02]  /*334f0*/  STL.64 [R1+0x5660], R6 ;  /* 0x0056600601007387 */ /* 0x0003e40000100a00 */
        /* <DEDUP_REMOVED lines=9> */
[----:B------:R1:W-:Y:S04]  /*33590*/  STL.64 [R1+0x5688], R20 ;  /* 0x0056881401007387 */ /* 0x0003e80000100a00 */
[----:B------:R1:W-:Y:S02]  /*335a0*/  STL.64 [R1+0x5690], R6 ;  /* 0x0056900601007387 */ /* 0x0003e40000100a00 */
[----:B-1----:R-:W-:-:S04]  /*335b0*/  IMAD.WIDE R2, R251, 0x4, R168 ;  /* 0x00000004fb027825 */ /* 0x002fc800078e02a8 */
[C---:B------:R-:W-:Y:S01]  /*335c0*/  IMAD.WIDE R20, R251.reuse, 0x4, R44 ;  /* 0x00000004fb147825 */ /* 0x040fe200078e022c */
[----:B------:R1:W-:Y:S03]  /*335d0*/  STL.64 [R1+0x5698], R2 ;  /* 0x0056980201007387 */ /* 0x0003e60000100a00 */
[C---:B------:R-:W-:Y:S01]  /*335e0*/  IMAD.WIDE R6, R251.reuse, 0x4, R222 ;  /* 0x00000004fb067825 */ /* 0x040fe200078e02de */
[----:B------:R-:W-:Y:S04]  /*335f0*/  STL.64 [R1+0x56a0], R20 ;  /* 0x0056a01401007387 */ /* 0x000fe80000100a00 */
[----:B------:R-:W4:Y:S04]  /*33600*/  LDL.LU.64 R58, [R1+0x1680] ;  /* 0x00168000013a7983 */ /* 0x000f280000300a00 */
[----:B------:R-:W-:Y:S04]  /*33610*/  STL.64 [R1+0x56a8], R6 ;  /* 0x0056a80601007387 */ /* 0x000fe80000100a00 */
[----:B------:R-:W4:Y:S01]  /*33620*/  LDL.LU.64 R96, [R1+0x1648] ;  /* 0x0016480001607983 */ /* 0x000f220000300a00 */
[----:B-1----:R-:W-:-:S05]  /*33630*/  IMAD.WIDE R2, R251, 0x4, R140 ;  /* 0x00000004fb027825 */ /* 0x002fca00078e028c */
[----:B------:R1:W-:Y:S04]  /*33640*/  STL.64 [R1+0x56b0], R2 ;  /* 0x0056b00201007387 */ /* 0x0003e80000100a00 */
[----:B------:R-:W4:Y:S04]  /*33650*/  LDL.LU.64 R156, [R1+0x1610] ;  /* 0x00161000019c7983 */ /* 0x000f280000300a00 */
[----:B------:R-:W4:Y:S04]  /*33660*/  LDL.LU.64 R190, [R1+0x15d8] ;  /* 0x0015d80001be7983 */ /* 0x000f280000300a00 */
[----:B------:R-:W4:Y:S04]  /*33670*/  LDL.LU.64 R180, [R1+0x15a0] ;  /* 0x0015a00001b47983 */ /* 0x000f280000300a00 */
[----:B------:R-:W4:Y:S04]  /*33680*/  LDL.LU.64 R50, [R1+0x1538] ;  /* 0x0015380001327983 */ /* 0x000f280000300a00 */
[----:B-1----:R-:W4:Y:S04]  /*33690*/  LDL.LU.64 R2, [R1+0x1500] ;  /* 0x0015000001027983 */ /* 0x002f280000300a00 */
[----:B------:R-:W4:Y:S04]  /*336a0*/  LDL.LU.64 R6, [R1+0x14d0] ;  /* 0x0014d00001067983 */ /* 0x000f280000300a00 */
[----:B------:R-:W4:Y:S04]  /*336b0*/  LDL.LU.64 R222, [R1+0x14a0] ;  /* 0x0014a00001de7983 */ /* 0x000f280000300a00 */
[----:B------:R-:W4:Y:S04]  /*336c0*/  LDL.LU.64 R228, [R1+0x1470] ;  /* 0x0014700001e47983 */ /* 0x000f280000300a00 */
[----:B------:R-:W4:Y:S01]  /*336d0*/  LDL.LU.64 R238, [R1+0x1438] ;  /* 0x0014380001ee7983 */ /* 0x000f220000300a00 */
[----:B------:R-:W-:-:S04]  /*336e0*/  IMAD.WIDE R12, R251, 0x4, R12 ;  /* 0x00000004fb0c7825 */ /* 0x000fc800078e020c */
[----:B---3--:R-:W-:-:S05]  /*336f0*/  IMAD.WIDE R20, R251, 0x4, R244 ;  /* 0x00000004fb147825 */ /* 0x008fca00078e02f4 */
[----:B------:R1:W-:Y:S04]  /*33700*/  STL.64 [R1+0x56b8], R20 ;  /* 0x0056b81401007387 */ /* 0x0003e80000100a00 */
[----:B------:R-:W3:Y:S04]  /*33710*/  LDL.LU.64 R56, [R1+0x1678] ;  /* 0x0016780001387983 */ /* 0x000ee80000300a00 */
[----:B-1----:R-:W3:Y:S04]  /*33720*/  LDL.LU.64 R20, [R1+0x1670] ;  /* 0x0016700001147983 */ /* 0x002ee80000300a00 */
[----:B------:R-:W3:Y:S04]  /*33730*/  LDL.LU.64 R146, [R1+0x1640] ;  /* 0x0016400001927983 */ /* 0x000ee80000300a00 */
[----:B------:R-:W3:Y:S04]  /*33740*/  LDL.LU.64 R214, [R1+0x1638] ;  /* 0x0016380001d67983 */ /* 0x000ee80000300a00 */
[----:B------:R2:W-:Y:S04]  /*33750*/  STL.64 [R1+0x56c0], R12 ;  /* 0x0056c00c01007387 */ /* 0x0005e80000100a00 */
[----:B------:R-:W3:Y:S04]  /*33760*/  LDL.LU.64 R224, [R1+0x1608] ;  /* 0x0016080001e07983 */ /* 0x000ee80000300a00 */
[----:B------:R-:W3:Y:S01]  /*33770*/  LDL.LU.64 R168, [R1+0x1600] ;  /* 0x0016000001a87983 */ /* 0x000ee20000300a00 */
[----:B--2---:R-:W-:-:S05]  /*33780*/  IMAD.WIDE R12, R251, 0x4, R36 ;  /* 0x00000004fb0c7825 */ /* 0x004fca00078e0224 */
[----:B------:R4:W-:Y:S04]  /*33790*/  STL.64 [R1+0x56c8], R12 ;  /* 0x0056c80c01007387 */ /* 0x0009e80000100a00 */
[----:B------:R-:W2:Y:S04]  /*337a0*/  LDL.LU.64 R140, [R1+0x15d0] ;  /* 0x0015d000018c7983 */ /* 0x000ea80000300a00 */
[----:B------:R-:W2:Y:S01]  /*337b0*/  LDL.LU.64 R244, [R1+0x1598] ;  /* 0x0015980001f47983 */ /* 0x000ea20000300a00 */
[----:B----4-:R-:W-:-:S05]  /*337c0*/  IMAD.WIDE R12, R251, 0x4, R164 ;  /* 0x00000004fb0c7825 */ /* 0x010fca00078e02a4 */
[----:B------:R1:W-:Y:S04]  /*337d0*/  STL.64 [R1+0x56d0], R12 ;  /* 0x0056d00c01007387 */ /* 0x0003e80000100a00 */
[----:B-1----:R-:W4:Y:S04]  /*337e0*/  LDL.LU.64 R12, [R1+0x1530] ;  /* 0x00153000010c7983 */ /* 0x002f280000300a00 */
[----:B------:R-:W4:Y:S01]  /*337f0*/  LDL.LU.64 R36, [R1+0x14f8] ;  /* 0x0014f80001247983 */ /* 0x000f220000300a00 */
[----:B------:R-:W-:-:S03]  /*33800*/  IMAD.WIDE R206, R251, 0x4, R206 ;  /* 0x00000004fbce7825 */ /* 0x000fc600078e02ce */
[----:B------:R-:W4:Y:S01]  /*33810*/  LDL.LU.64 R164, [R1+0x14c8] ;  /* 0x0014c80001a47983 */ /* 0x000f220000300a00 */
[----:B------:R-:W-:-:S03]  /*33820*/  IMAD.WIDE R52, R251, 0x4, R52 ;  /* 0x00000004fb347825 */ /* 0x000fc600078e0234 */
        /* <DEDUP_REMOVED lines=9> */
[----:B------:R-:W-:-:S03]  /*338c0*/  IMAD.WIDE R156, R251, 0x4, R156 ;  /* 0x00000004fb9c7825 */ /* 0x000fc600078e029c */
        /* <DEDUP_REMOVED lines=28> */
[----:B------:R1:W-:Y:S01]  /*33a90*/  STL.64 [R1+0x5738], R238 ;  /* 0x005738ee01007387 */ /* 0x0003e20000100a00 */
[----:B---3--:R-:W-:-:S03]  /*33aa0*/  IMAD.WIDE R56, R251, 0x4, R56 ;  /* 0x00000004fb387825 */ /* 0x008fc600078e0238 */
[----:B-1----:R-:W3:Y:S01]  /*33ab0*/  LDL.LU.64 R238, [R1+0x5f78] ;  /* 0x005f780001ee7983 */ /* 0x002ee20000300a00 */
[----:B------:R-:W-:-:S03]  /*33ac0*/  IMAD.WIDE R20, R251, 0x4, R20 ;  /* 0x00000004fb147825 */ /* 0x000fc600078e0214 */
[----:B------:R1:W-:Y:S01]  /*33ad0*/  STL.64 [R1+0x5740], R56 ;  /* 0x0057403801007387 */ /* 0x0003e20000100a00 */
[----:B------:R-:W-:-:S04]  /*33ae0*/  IMAD.WIDE R146, R251, 0x4, R146 ;  /* 0x00000004fb927825 */ /* 0x000fc800078e0292 */
[C---:B------:R-:W-:Y:S01]  /*33af0*/  IMAD.WIDE R214, R251.reuse, 0x4, R214 ;  /* 0x00000004fbd67825 */ /* 0x040fe200078e02d6 */
[----:B-1----:R-:W3:Y:S04]  /*33b00*/  LDL.LU.64 R56, [R1+0x5f70] ;  /* 0x005f700001387983 */ /* 0x002ee80000300a00 */
[----:B------:R1:W-:Y:S01]  /*33b10*/  STL.64 [R1+0x5748], R20 ;  /* 0x0057481401007387 */ /* 0x0003e20000100a00 */
[----:B------:R-:W-:-:S04]  /*33b20*/  IMAD.WIDE R224, R251, 0x4, R224 ;  /* 0x00000004fbe07825 */ /* 0x000fc800078e02e0 */
[C---:B------:R-:W-:Y:S01]  /*33b30*/  IMAD.WIDE R168, R251.reuse, 0x4, R168 ;  /* 0x00000004fba87825 */ /* 0x040fe200078e02a8 */
[----:B-1----:R-:W3:Y:S04]  /*33b40*/  LDL.LU.64 R20, [R1+0x5f68] ;  /* 0x005f680001147983 */ /* 0x002ee80000300a00 */
[----:B------:R1:W-:Y:S01]  /*33b50*/  STL.64 [R1+0x5750], R226 ;  /* 0x005750e201007387 */ /* 0x0003e20000100a00 */
[----:B------:R-:W-:-:S03]  /*33b60*/  IMAD.WIDE R136, R251, 0x4, R136 ;  /* 0x00000004fb887825 */ /* 0x000fc600078e0288 */
[----:B-1----:R-:W3:Y:S04]  /*33b70*/  LDL.LU.64 R226, [R1+0x5f60] ;  /* 0x005f600001e27983 */ /* 0x002ee80000300a00 */
[----:B------:R1:W-:Y:S01]  /*33b80*/  STL.64 [R1+0x5758], R146 ;  /* 0x0057589201007387 */ /* 0x0003e20000100a00 */
[----:B--2---:R-:W-:-:S03]  /*33b90*/  IMAD.WIDE R140, R251, 0x4, R140 ;  /* 0x00000004fb8c7825 */ /* 0x004fc600078e028c */
[----:B-1----:R-:W2:Y:S04]  /*33ba0*/  LDL.LU.64 R146, [R1+0x5f58] ;  /* 0x005f580001927983 */ /* 0x002ea80000300a00 */
[----:B------:R1:W-:Y:S01]  /*33bb0*/  STL.64 [R1+0x5760], R214 ;  /* 0x005760d601007387 */ /* 0x0003e20000100a00 */
[----:B------:R-:W-:-:S03]  /*33bc0*/  IMAD.WIDE R244, R251, 0x4, R244 ;  /* 0x00000004fbf47825 */ /* 0x000fc600078e02f4 */
[----:B-1----:R-:W3:Y:S04]  /*33bd0*/  LDL.LU.64 R214, [R1+0x5f50] ;  /* 0x005f500001d67983 */ /* 0x002ee80000300a00 */
[----:B------:R1:W-:Y:S01]  /*33be0*/  STL.64 [R1+0x5768], R32 ;  /* 0x0057682001007387 */ /* 0x0003e20000100a00 */
[----:B----4-:R-:W-:-:S03]  /*33bf0*/  IMAD.WIDE R12, R251, 0x4, R12 ;  /* 0x00000004fb0c7825 */ /* 0x010fc600078e020c */
[----:B-1----:R-:W4:Y:S04]  /*33c00*/  LDL.LU.64 R32, [R1+0x5f48] ;  /* 0x005f480001207983 */ /* 0x002f280000300a00 */
[----:B------:R1:W-:Y:S01]  /*33c10*/  STL.64 [R1+0x5770], R224 ;  /* 0x005770e001007387 */ /* 0x0003e20000100a00 */
[----:B------:R-:W-:-:S03]  /*33c20*/  IMAD.WIDE R36, R251, 0x4, R36 ;  /* 0x00000004fb247825 */ /* 0x000fc600078e0224 */
[----:B-1----:R-:W4:Y:S04]  /*33c30*/  LDL.LU.64 R224, [R1+0x5f40] ;  /* 0x005f400001e07983 */ /* 0x002f280000300a00 */
[----:B------:R1:W-:Y:S04]  /*33c40*/  STL.64 [R1+0x5778], R168 ;  /* 0x005778a801007387 */ /* 0x0003e80000100a00 */
        /* <DEDUP_REMOVED lines=9> */
[----:B------:R1:W-:Y:S04]  /*33ce0*/  STL.64 [R1+0x57a0], R36 ;  /* 0x0057a02401007387 */ /* 0x0003e80000100a00 */
[----:B-1----:R-:W4:Y:S01]  /*33cf0*/  LDL.LU.64 R36, [R1+0x5f10] ;  /* 0x005f100001247983 */ /* 0x002f220000300a00 */
[----:B------:R-:W-:-:S04]  /*33d00*/  IMAD.WIDE R164, R251, 0x4, R164 ;  /* 0x00000004fba47825 */ /* 0x000fc800078e02a4 */
[C---:B------:R-:W-:Y:S01]  /*33d10*/  IMAD.WIDE R44, R251.reuse, 0x4, R44 ;  /* 0x00000004fb2c7825 */ /* 0x040fe200078e022c */
[----:B------:R1:W-:Y:S04]  /*33d20*/  STL.64 [R1+0x57a8], R164 ;  /* 0x0057a8a401007387 */ /* 0x0003e80000100a00 */
[----:B-1----:R-:W2:Y:S04]  /*33d30*/  LDL.LU.64 R164, [R1+0x13e0] ;  /* 0x0013e00001a47983 */ /* 0x002ea80000300a00 */
[----:B------:R1:W-:Y:S02]  /*33d40*/  STL.64 [R1+0x57b0], R44 ;  /* 0x0057b02c01007387 */ /* 0x0003e40000100a00 */
[----:B-1----:R-:W-:-:S02]  /*33d50*/  IMAD.WIDE R44, R251, 0x4, R206 ;  /* 0x00000004fb2c7825 */ /* 0x002fc400078e02ce */
[----:B------:R-:W2:Y:S04]  /*33d60*/  LDL.LU.64 R206, [R1+0x13a0] ;  /* 0x0013a00001ce7983 */ /* 0x000ea80000300a00 */
[----:B------:R1:W-:Y:S02]  /*33d70*/  STL.64 [R1+0x57b8], R44 ;  /* 0x0057b82c01007387 */ /* 0x0003e40000100a00 */
[----:B-1----:R-:W-:-:S04]  /*33d80*/  IMAD.WIDE R44, R251, 0x4, R52 ;  /* 0x00000004fb2c7825 */ /* 0x002fc800078e0234 */
[----:B---3--:R-:W-:-:S04]  /*33d90*/  IMAD.WIDE R12, R251, 0x4, R12 ;  /* 0x00000004fb0c7825 */ /* 0x008fc800078e020c */
[C---:B----4-:R-:W-:Y:S02]  /*33da0*/  IMAD.WIDE R52, R251.reuse, 0x4, R36 ;  /* 0x00000004fb347825 */ /* 0x050fe400078e0224 */
[----:B------:R-:W3:Y:S04]  /*33db0*/  LDL.LU.64 R36, [R1+0x1360] ;  /* 0x0013600001247983 */ /* 0x000ee80000300a00 */
[----:B------:R1:W-:Y:S04]  /*33dc0*/  STL.64 [R1+0x57c0], R44 ;  /* 0x0057c02c01007387 */ /* 0x0003e80000100a00 */
[----:B------:R4:W-:Y:S01]  /*33dd0*/  STL.64 [R1+0x57c8], R52 ;  /* 0x0057c83401007387 */ /* 0x0009e20000100a00 */
[----:B-1----:R-:W-:-:S03]  /*33de0*/  IMAD.WIDE R44, R251, 0x4, R92 ;  /* 0x00000004fb2c7825 */ /* 0x002fc600078e025c */
[----:B----4-:R-:W4:Y:S04]  /*33df0*/  LDL.LU.64 R52, [R1+0x1320] ;  /* 0x0013200001347983 */ /* 0x010f280000300a00 */
[----:B------:R1:W-:Y:S04]  /*33e00*/  STL.64 [R1+0x57d0], R44 ;  /* 0x0057d02c01007387 */ /* 0x0003e80000100a00 */
[----:B------:R-:W4:Y:S04]  /*33e10*/  LDL.LU.64 R92, [R1+0x12e0] ;  /* 0x0012e000015c7983 */ /* 0x000f280000300a00 */
[----:B------:R2:W-:Y:S01]  /*33e20*/  STL.64 [R1+0x57d8], R12 ;  /* 0x0057d80c01007387 */ /* 0x0005e20000100a00 */
[----:B-1----:R-:W-:-:S03]  /*33e30*/  IMAD.WIDE R44, R251, 0x4, R178 ;  /* 0x00000004fb2c7825 */ /* 0x002fc600078e02b2 */
[----:B--2---:R-:W2:Y:S04]  /*33e40*/  LDL.LU.64 R12, [R1+0x12a0] ;  /* 0x0012a000010c7983 */ /* 0x004ea80000300a00 */
[----:B------:R-:W2:Y:S01]  /*33e50*/  LDL.LU.64 R178, [R1+0x1260] ;  /* 0x0012600001b27983 */ /* 0x000ea20000300a00 */
[----:B------:R-:W-:-:S03]  /*33e60*/  IMAD.WIDE R222, R251, 0x4, R222 ;  /* 0x00000004fbde7825 */ /* 0x000fc600078e02de */
[----:B------:R1:W-:Y:S01]  /*33e70*/  STL.64 [R1+0x57e0], R44 ;  /* 0x0057e02c01007387 */ /* 0x0003e20000100a00 */
[----:B------:R-:W-:-:S03]  /*33e80*/  IMAD.WIDE R34, R251, 0x4, R34 ;  /* 0x00000004fb227825 */ /* 0x000fc600078e0222 */
[----:B------:R-:W-:Y:S01]  /*33e90*/  STL.64 [R1+0x57e8], R222 ;  /* 0x0057e8de01007387 */ /* 0x000fe20000100a00 */
[----:B-1----:R-:W-:-:S04]  /*33ea0*/  IMAD.WIDE R44, R251, 0x4, R94 ;  /* 0x00000004fb2c7825 */ /* 0x002fc800078e025e */
[C---:B------:R-:W-:Y:S01]  /*33eb0*/  IMAD.WIDE R94, R251.reuse, 0x4, R244 ;  /* 0x00000004fb5e7825 */ /* 0x040fe200078e02f4 */
[----:B------:R1:W-:Y:S04]  /*33ec0*/  STL.64 [R1+0x57f0], R44 ;  /* 0x0057f02c01007387 */ /* 0x0003e80000100a00 */
[----:B------:R1:W-:Y:S02]  /*33ed0*/  STL.64 [R1+0x57f8], R94 ;  /* 0x0057f85e01007387 */ /* 0x0003e40000100a00 */
[C---:B-1----:R-:W-:Y:S02]  /*33ee0*/  IMAD.WIDE R44, R251.reuse, 0x4, R140 ;  /* 0x00000004fb2c7825 */ /* 0x042fe400078e028c */
[----:B------:R-:W2:Y:S04]  /*33ef0*/  LDL.LU.64 R140, [R1+0x1220] ;  /* 0x00122000018c7983 */ /* 0x000ea80000300a00 */
[----:B------:R1:W-:Y:S04]  /*33f00*/  STL.64 [R1+0x5800], R34 ;  /* 0x0058002201007387 */ /* 0x0003e80000100a00 */
[----:B------:R1:W-:Y:S04]  /*33f10*/  STL.64 [R1+0x5808], R44 ;  /* 0x0058082c01007387 */ /* 0x0003e80000100a00 */
[----:B------:R-:W2:Y:S01]  /*33f20*/  LDL.LU.64 R94, [R1+0x11e0] ;  /* 0x0011e000015e7983 */ /* 0x000ea20000300a00 */
[----:B-1----:R-:W-:-:S03]  /*33f30*/  IMAD.WIDE R34, R251, 0x4, R136 ;  /* 0x00000004fb227825 */ /* 0x002fc600078e0288 */
[----:B------:R-:W2:Y:S04]  /*33f40*/  LDL.LU.64 R244, [R1+0x11a8] ;  /* 0x0011a80001f47983 */ /* 0x000ea80000300a00 */
[----:B------:R1:W-:Y:S01]  /*33f50*/  STL.64 [R1+0x5810], R34 ;  /* 0x0058102201007387 */ /* 0x0003e20000100a00 */
[----:B------:R-:W-:-:S04]  /*33f60*/  IMAD.WIDE R222, R251, 0x4, R214 ;  /* 0x00000004fbde7825 */ /* 0x000fc800078e02d6 */
[C---:B------:R-:W-:Y:S01]  /*33f70*/  IMAD.WIDE R44, R251.reuse, 0x4, R56 ;  /* 0x00000004fb2c7825 */ /* 0x040fe200078e0238 */
[----:B-1----:R-:W2:Y:S04]  /*33f80*/  LDL.LU.64 R34, [R1+0x1168] ;  /* 0x0011680001227983 */ /* 0x002ea80000300a00 */
[----:B------:R-:W2:Y:S01]  /*33f90*/  LDL.LU.64 R136, [R1+0x1128] ;  /* 0x0011280001887983 */ /* 0x000ea20000300a00 */
[----:B------:R-:W-:-:S03]  /*33fa0*/  IMAD.WIDE R214, R251, 0x4, R218 ;  /* 0x00000004fbd67825 */ /* 0x000fc600078e02da */
[----:B------:R-:W-:Y:S01]  /*33fb0*/  STL.64 [R1+0x5818], R222 ;  /* 0x005818de01007387 */ /* 0x000fe20000100a00 */
[----:B------:R-:W-:-:S03]  /*33fc0*/  IMAD.WIDE R56, R251, 0x4, R68 ;  /* 0x00000004fb387825 */ /* 0x000fc600078e0244 */
[----:B------:R1:W-:Y:S01]  /*33fd0*/  STL.64 [R1+0x5820], R44 ;  /* 0x0058202c01007387 */ /* 0x0003e20000100a00 */
[----:B------:R-:W-:-:S03]  /*33fe0*/  IMAD.WIDE R68, R251, 0x4, R80 ;  /* 0x00000004fb447825 */ /* 0x000fc600078e0250 */
[----:B------:R-:W-:Y:S04]  /*33ff0*/  STL.64 [R1+0x5828], R214 ;  /* 0x005828d601007387 */ /* 0x000fe80000100a00 */
[----:B------:R1:W-:Y:S02]  /*34000*/  STL.64 [R1+0x5830], R56 ;  /* 0x0058303801007387 */ /* 0x0003e40000100a00 */
[----:B-1----:R-:W-:-:S05]  /*34010*/  IMAD.WIDE R44, R251, 0x4, R216 ;  /* 0x00000004fb2c7825 */ /* 0x002fca00078e02d8 */
[----:B------:R1:W-:Y:S01]  /*34020*/  STL.64 [R1+0x5838], R44 ;  /* 0x0058382c01007387 */ /* 0x0003e20000100a00 */
[----:B------:R-:W-:-:S03]  /*34030*/  IMAD.WIDE R56, R251, 0x4, R164 ;  /* 0x00000004fb387825 */ /* 0x000fc600078e02a4 */
[----:B-1----:R-:W2:Y:S04]  /*34040*/  LDL.LU.64 R44, [R1+0x10e8] ;  /* 0x0010e800012c7983 */ /* 0x002ea80000300a00 */
[----:B------:R1:W-:Y:S04]  /*34050*/  STL.64 [R1+0x5840], R68 ;  /* 0x0058404401007387 */ /* 0x0003e80000100a00 */
[----:B------:R-:W2:Y:S04]  /*34060*/  LDL.LU.64 R164, [R1+0x10a8] ;  /* 0x0010a80001a47983 */ /* 0x000ea80000300a00 */
[----:B------:R1:W-:Y:S04]  /*34070*/  STL.64 [R1+0x1680], R56 ;  /* 0x0016803801007387 */ /* 0x0003e80000100a00 */
[----:B-1----:R-:W2:Y:S01]  /*34080*/  LDL.LU.64 R68, [R1+0x1068] ;  /* 0x0010680001447983 */ /* 0x002ea20000300a00 */
[----:B------:R-:W-:-:S03]  /*34090*/  IMAD.WIDE R56, R251, 0x4, R206 ;  /* 0x00000004fb387825 */ /* 0x000fc600078e02ce */
[----:B------:R-:W2:Y:S04]  /*340a0*/  LDL.LU.64 R206, [R1+0x1028] ;  /* 0x0010280001ce7983 */ /* 0x000ea80000300a00 */
[----:B------:R3:W-:Y:S04]  /*340b0*/  STL.64 [R1+0x1718], R56 ;  /* 0x0017183801007387 */ /* 0x0007e80000100a00 */
[----:B------:R-:W2:Y:S01]  /*340c0*/  LDL.LU.64 R216, [R1+0xfe8] ;  /* 0x000fe80001d87983 */ /* 0x000ea20000300a00 */
[----:B---3--:R-:W-:-:S03]  /*340d0*/  IMAD.WIDE R56, R251, 0x4, R36 ;  /* 0x00000004fb387825 */ /* 0x008fc600078e0224 */
[----:B------:R-:W3:Y:S04]  /*340e0*/  LDL.LU.64 R36, [R1+0xfa8] ;  /* 0x000fa80001247983 */ /* 0x000ee80000300a00 */
[----:B------:R2:W-:Y:S01]  /*340f0*/  STL.64 [R1+0x1788], R56 ;  /* 0x0017883801007387 */ /* 0x0005e20000100a00 */
[----:B----4-:R-:W-:-:S05]  /*34100*/  IMAD.WIDE R80, R251, 0x4, R52 ;  /* 0x00000004fb507825 */ /* 0x010fca00078e0234 */
[----:B------:R-:W-:Y:S01]  /*34110*/  STL.64 [R1+0x17f0], R80 ;  /* 0x0017f05001007387 */ /* 0x000fe20000100a00 */
[----:B------:R-:W-:-:S04]  /*34120*/  IMAD.WIDE R52, R251, 0x4, R92 ;  /* 0x00000004fb347825 */ /* 0x000fc800078e025c */
[C---:B--2---:R-:W-:Y:S02]  /*34130*/  IMAD.WIDE R56, R251.reuse, 0x4, R12 ;  /* 0x00000004fb387825 */ /* 0x044fe400078e020c */
[----:B------:R-:W2:Y:S04]  /*34140*/  LDL.LU.64 R12, [R1+0xf68] ;  /* 0x000f6800010c7983 */ /* 0x000ea80000300a00 */
[----:B------:R1:W-:Y:S04]  /*34150*/  STL.64 [R1+0x1868], R52 ;  /* 0x0018683401007387 */ /* 0x0003e80000100a00 */
[----:B------:R-:W-:Y:S04]  /*34160*/  STL.64 [R1+0x18e0], R56 ;  /* 0x0018e03801007387 */ /* 0x000fe80000100a00 */
[----:B------:R-:W4:Y:S01]  /*34170*/  LDL.LU.64 R222, [R1+0xf28] ;  /* 0x000f280001de7983 */ /* 0x000f220000300a00 */
[----:B-1----:R-:W-:-:S03]  /*34180*/  IMAD.WIDE R52, R251, 0x4, R178 ;  /* 0x00000004fb347825 */ /* 0x002fc600078e02b2 */
[----:B------:R-:W4:Y:S04]  /*34190*/  LDL.LU.64 R80, [R1+0xee8] ;  /* 0x000ee80001507983 */ /* 0x000f280000300a00 */
[----:B------:R1:W-:Y:S04]  /*341a0*/  STL.64 [R1+0x1938], R52 ;  /* 0x0019383401007387 */ /* 0x0003e80000100a00 */
[----:B-1----:R-:W4:Y:S04]  /*341b0*/  LDL.LU.64 R52, [R1+0xea8] ;  /* 0x000ea80001347983 */ /* 0x002f280000300a00 */
[----:B------:R-:W4:Y:S04]  /*341c0*/  LDL.LU.64 R92, [R1+0xe68] ;  /* 0x000e6800015c7983 */ /* 0x000f280000300a00 */
[----:B------:R-:W4:Y:S01]  /*341d0*/  LDL.LU.64 R178, [R1+0xe28] ;  /* 0x000e280001b27983 */ /* 0x000f220000300a00 */
[----:B------:R-:W-:-:S03]  /*341e0*/  IMAD.WIDE R56, R251, 0x4, R140 ;  /* 0x00000004fb387825 */ /* 0x000fc600078e028c */
[----:B------:R-:W4:Y:S01]  /*341f0*/  LDL.LU.64 R140, [R1+0xde8] ;  /* 0x000de800018c7983 */ /* 0x000f220000300a00 */
[----:B------:R-:W-:-:S03]  /*34200*/  IMAD.WIDE R214, R251, 0x4, R94 ;  /* 0x00000004fbd67825 */ /* 0x000fc600078e025e */
[----:B------:R-:W-:Y:S01]  /*34210*/  STL.64 [R1+0x1998], R56 ;  /* 0x0019983801007387 */ /* 0x000fe20000100a00 */
[----:B------:R-:W-:-:S03]  /*34220*/  IMAD.WIDE R94, R251, 0x4, R244 ;  /* 0x00000004fb5e7825 */ /* 0x000fc600078e02f4 */
[----:B------:R1:W-:Y:S04]  /*34230*/  STL.64 [R1+0x19e0], R214 ;  /* 0x0019e0d601007387 */ /* 0x0003e80000100a00 */
[----:B------:R-:W-:Y:S04]  /*34240*/  STL.64 [R1+0x1ba0], R94 ;  /* 0x001ba05e01007387 */ /* 0x000fe80000100a00 */
[----:B-1----:R-:W4:Y:S01]  /*34250*/  LDL.LU.64 R214, [R1+0xdb0] ;  /* 0x000db00001d67983 */ /* 0x002f220000300a00 */
[----:B------:R-:W-:-:S04]  /*34260*/  IMAD.WIDE R56, R251, 0x4, R34 ;  /* 0x00000004fb387825 */ /* 0x000fc800078e0222 */
[C---:B------:R-:W-:Y:S01]  /*34270*/  IMAD.WIDE R34, R251.reuse, 0x4, R136 ;  /* 0x00000004fb227825 */ /* 0x040fe200078e0288 */
[----:B------:R1:W-:Y:S04]  /*34280*/  STL.64 [R1+0x1bc0], R56 ;  /* 0x001bc03801007387 */ /* 0x0003e80000100a00 */
[----:B-1----:R-:W4:Y:S04]  /*34290*/  LDL.LU.64 R56, [R1+0xda8] ;  /* 0x000da80001387983 */ /* 0x002f280000300a00 */
[----:B------:R1:W-:Y:S04]  /*342a0*/  STL.64 [R1+0x1bc8], R34 ;  /* 0x001bc82201007387 */ /* 0x0003e80000100a00 */
[----:B------:R-:W4:Y:S04]  /*342b0*/  LDL.LU.64 R218, [R1+0xda0] ;  /* 0x000da00001da7983 */ /* 0x000f280000300a00 */
[----:B------:R-:W4:Y:S04]  /*342c0*/  LDL.LU.64 R94, [R1+0xd90] ;  /* 0x000d9000015e7983 */ /* 0x000f280000300a00 */
[----:B------:R-:W4:Y:S04]  /*342d0*/  LDL.LU.64 R244, [R1+0xd88] ;  /* 0x000d880001f47983 */ /* 0x000f280000300a00 */
[----:B-1----:R-:W4:Y:S01]  /*342e0*/  LDL.LU.64 R34, [R1+0xd80] ;  /* 0x000d800001227983 */ /* 0x002f220000300a00 */
[----:B------:R-:W-:-:S03]  /*342f0*/  IMAD.WIDE R44, R251, 0x4, R44 ;  /* 0x00000004fb2c7825 */ /* 0x000fc600078e022c */
[----:B------:R-:W4:Y:S04]  /*34300*/  LDL.LU.64 R136, [R1+0x1418] ;  /* 0x0014180001887983 */ /* 0x000f280000300a00 */
[----:B------:R1:W-:Y:S01]  /*34310*/  STL.64 [R1+0x4d80], R44 ;  /* 0x004d802c01007387 */ /* 0x0003e20000100a00 */
[----:B------:R-:W-:-:S04]  /*34320*/  IMAD.WIDE R164, R251, 0x4, R164 ;  /* 0x00000004fba47825 */ /* 0x000fc800078e02a4 */
[C---:B------:R-:W-:Y:S01]  /*34330*/  IMAD.WIDE R68, R251.reuse, 0x4, R68 ;  /* 0x00000004fb447825 */ /* 0x040fe200078e0244 */
[----:B-1----:R-:W4:Y:S04]  /*34340*/  LDL.LU.64 R44, [R1+0x5f08] ;  /* 0x005f0800012c7983 */ /* 0x002f280000300a00 */
[----:B------:R1:W-:Y:S04]  /*34350*/  STL.64 [R1+0x4d98], R164 ;  /* 0x004d98a401007387 */ /* 0x0003e80000100a00 */
[----:B-1----:R-:W4:Y:S04]  /*34360*/  LDL.LU.64 R164, [R1+0x1410] ;  /* 0x0014100001a47983 */ /* 0x002f280000300a00 */
[----:B------:R1:W-:Y:S01]  /*34370*/  STL.64 [R1+0x4db0], R68 ;  /* 0x004db04401007387 */ /* 0x0003e20000100a00 */
[----:B------:R-:W-:-:S04]  /*34380*/  IMAD.WIDE R216, R251, 0x4, R216 ;  /* 0x00000004fbd87825 */ /* 0x000fc800078e02d8 */
[C---:B-1----:R-:W-:Y:S02]  /*34390*/  IMAD.WIDE R68, R251.reuse, 0x4, R206 ;  /* 0x00000004fb447825 */ /* 0x042fe400078e02ce */
[----:B------:R-:W4:Y:S04]  /*343a0*/  LDL.LU.64 R206, [R1+0x1408] ;  /* 0x0014080001ce7983 */ /* 0x000f280000300a00 */
[----:B------:R1:W-:Y:S04]  /*343b0*/  STL.64 [R1+0x4dc0], R68 ;  /* 0x004dc04401007387 */ /* 0x0003e80000100a00 */
[----:B-1----:R-:W4:Y:S04]  /*343c0*/  LDL.LU.64 R68, [R1+0x1400] ;  /* 0x0014000001447983 */ /* 0x002f280000300a00 */
[----:B------:R1:W-:Y:S04]  /*343d0*/  STL.64 [R1+0x4dd8], R216 ;  /* 0x004dd8d801007387 */ /* 0x0003e80000100a00 */
[----:B-1----:R-:W4:Y:S01]  /*343e0*/  LDL.LU.64 R216, [R1+0x13f8] ;  /* 0x0013f80001d87983 */ /* 0x002f220000300a00 */
[----:B---3--:R-:W-:-:S05]  /*343f0*/  IMAD.WIDE R36, R251, 0x4, R36 ;  /* 0x00000004fb247825 */ /* 0x008fca00078e0224 */
[----:B------:R1:W-:Y:S04]  /*34400*/  STL.64 [R1+0x4df0], R36 ;  /* 0x004df02401007387 */ /* 0x0003e80000100a00 */
[----:B-1----:R-:W3:Y:S01]  /*34410*/  LDL.LU.64 R36, [R1+0x13f0] ;  /* 0x0013f00001247983 */ /* 0x002ee20000300a00 */
[----:B--2---:R-:W-:-:S05]  /*34420*/  IMAD.WIDE R12, R251, 0x4, R12 ;  /* 0x00000004fb0c7825 */ /* 0x004fca00078e020c */
[----:B------:R1:W-:Y:S01]  /*34430*/  STL.64 [R1+0x4e08], R12 ;  /* 0x004e080c01007387 */ /* 0x0003e20000100a00 */
[----:B----4-:R-:W-:-:S03]  /*34440*/  IMAD.WIDE R222, R251, 0x4, R222 ;  /* 0x00000004fbde7825 */ /* 0x010fc600078e02de */
[----:B-1----:R-:W2:Y:S01]  /*34450*/  LDL.LU.64 R12, [R1+0x13d8] ;  /* 0x0013d800010c7983 */ /* 0x002ea20000300a00 */
[----:B------:R-:W-:-:S03]  /*34460*/  IMAD.WIDE R80, R251, 0x4, R80 ;  /* 0x00000004fb507825 */ /* 0x000fc600078e0250 */
[----:B------:R1:W-:Y:S01]  /*34470*/  STL.64 [R1+0x4e20], R222 ;  /* 0x004e20de01007387 */ /* 0x0003e20000100a00 */
[----:B------:R-:W-:-:S03]  /*34480*/  IMAD.WIDE R52, R251, 0x4, R52 ;  /* 0x00000004fb347825 */ /* 0x000fc600078e0234 */
[----:B-1----:R-:W4:Y:S04]  /*34490*/  LDL.LU.64 R222, [R1+0x5f00] ;  /* 0x005f000001de7983 */ /* 0x002f280000300a00 */
[----:B------:R-:W-:Y:S04]  /*344a0*/  STL.64 [R1+0x4e38], R80 ;  /* 0x004e385001007387 */ /* 0x000fe80000100a00 */
[----:B------:R1:W-:Y:S02]  /*344b0*/  STL.64 [R1+0x4e50], R52 ;  /* 0x004e503401007387 */ /* 0x0003e40000100a00 */
[----:B-1----:R-:W-:-:S02]  /*344c0*/  IMAD.WIDE R52, R251, 0x4, R178 ;  /* 0x00000004fb347825 */ /* 0x002fc400078e02b2 */
[----:B------:R-:W4:Y:S02]  /*344d0*/  LDL.LU.64 R178, [R1+0x13d0] ;  /* 0x0013d00001b27983 */ /* 0x000f240000300a00 */
[----:B------:R-:W-:-:S04]  /*344e0*/  IMAD.WIDE R80, R251, 0x4, R92 ;  /* 0x00000004fb507825 */ /* 0x000fc800078e025c */
[C---:B------:R-:W-:Y:S01]  /*344f0*/  IMAD.WIDE R92, R251.reuse, 0x4, R140 ;  /* 0x00000004fb5c7825 */ /* 0x040fe200078e028c */
[----:B------:R1:W-:Y:S04]  /*34500*/  STL.64 [R1+0x4e68], R80 ;  /* 0x004e685001007387 */ /* 0x0003e80000100a00 */
        /* <DEDUP_REMOVED lines=8> */
[----:B------:R-:W4:Y:S01]  /*34590*/  LDL.LU.64 R140, [R1+0x13b0] ;  /* 0x0013b000018c7983 */ /* 0x000f220000300a00 */
[----:B------:R-:W-:-:S03]  /*345a0*/  IMAD.WIDE R94, R251, 0x4, R94 ;  /* 0x00000004fb5e7825 */ /* 0x000fc600078e025e */
[----:B------:R1:W-:Y:S04]  /*345b0*/  STL.64 [R1+0x4eb0], R214 ;  /* 0x004eb0d601007387 */ /* 0x0003e80000100a00 */
[----:B-1----:R-:W4:Y:S04]  /*345c0*/  LDL.LU.64 R214, [R1+0x5ef8] ;  /* 0x005ef80001d67983 */ /* 0x002f280000300a00 */
[----:B------:R1:W-:Y:S04]  /*345d0*/  STL.64 [R1+0x4ec8], R56 ;  /* 0x004ec83801007387 */ /* 0x0003e80000100a00 */
[----:B-1----:R-:W4:Y:S04]  /*345e0*/  LDL.LU.64 R56, [R1+0x5ef0] ;  /* 0x005ef00001387983 */ /* 0x002f280000300a00 */
[----:B------:R1:W-:Y:S04]  /*345f0*/  STL.64 [R1+0x4ee0], R218 ;  /* 0x004ee0da01007387 */ /* 0x0003e80000100a00 */
[----:B------:R1:W-:Y:S02]  /*34600*/  STL.64 [R1+0x4ef8], R94 ;  /* 0x004ef85e01007387 */ /* 0x0003e40000100a00 */
[----:B-1----:R-:W-:-:S04]  /*34610*/  IMAD.WIDE R218, R251, 0x4, R244 ;  /* 0x00000004fbda7825 */ /* 0x002fc800078e02f4 */
[C---:B------:R-:W-:Y:S01]  /*34620*/  IMAD.WIDE R94, R251.reuse, 0x4, R34 ;  /* 0x00000004fb5e7825 */ /* 0x040fe200078e0222 */
[----:B------:R1:W-:Y:S03]  /*34630*/  STL.64 [R1+0x4f10], R218 ;  /* 0x004f10da01007387 */ /* 0x0003e60000100a00 */
[C---:B------:R-:W-:Y:S01]  /*34640*/  IMAD.WIDE R34, R251.reuse, 0x4, R136 ;  /* 0x00000004fb227825 */ /* 0x040fe200078e0288 */
[----:B-1----:R-:W4:Y:S04]  /*34650*/  LDL.LU.64 R218, [R1+0x1398] ;  /* 0x0013980001da7983 */ /* 0x002f280000300a00 */
[----:B------:R1:W-:Y:S04]  /*34660*/  STL.64 [R1+0x4f28], R94 ;  /* 0x004f285e01007387 */ /* 0x0003e80000100a00 */
[----:B------:R-:W4:Y:S04]  /*34670*/  LDL.LU.64 R136, [R1+0x1390] ;  /* 0x0013900001887983 */ /* 0x000f280000300a00 */
[----:B------:R1:W-:Y:S04]  /*34680*/  STL.64 [R1+0x15c0], R34 ;  /* 0x0015c02201007387 */ /* 0x0003e80000100a00 */
[----:B------:R-:W4:Y:S01]  /*34690*/  LDL.LU.64 R244, [R1+0x1388] ;  /* 0x0013880001f47983 */ /* 0x000f220000300a00 */
[----:B-1----:R-:W-:-:S04]  /*346a0*/  IMAD.WIDE R94, R251, 0x4, R206 ;  /* 0x00000004fb5e7825 */ /* 0x002fc800078e02ce */
[C---:B------:R-:W-:Y:S02]  /*346b0*/  IMAD.WIDE R34, R251.reuse, 0x4, R164 ;  /* 0x00000004fb227825 */ /* 0x040fe400078e02a4 */
[----:B------:R-:W4:Y:S02]  /*346c0*/  LDL.LU.64 R164, [R1+0x1380] ;  /* 0x0013800001a47983 */ /* 0x000f240000300a00 */
[C---:B------:R-:W-:Y:S02]  /*346d0*/  IMAD.WIDE R68, R251.reuse, 0x4, R68 ;  /* 0x00000004fb447825 */ /* 0x040fe400078e0244 */
[----:B------:R1:W-:Y:S04]  /*346e0*/  STL.64 [R1+0x15d0], R34 ;  /* 0x0015d02201007387 */ /* 0x0003e80000100a00 */
[----:B-1----:R-:W4:Y:S04]  /*346f0*/  LDL.LU.64 R34, [R1+0x1378] ;  /* 0x0013780001227983 */ /* 0x002f280000300a00 */
[----:B------:R-:W4:Y:S04]  /*34700*/  LDL.LU.64 R206, [R1+0x1370] ;  /* 0x0013700001ce7983 */ /* 0x000f280000300a00 */
[----:B------:R1:W-:Y:S04]  /*34710*/  STL.64 [R1+0x15e0], R94 ;  /* 0x0015e05e01007387 */ /* 0x0003e80000100a00 */
[----:B------:R3:W-:Y:S01]  /*34720*/  STL.64 [R1+0x15f0], R68 ;  /* 0x0015f04401007387 */ /* 0x0007e20000100a00 */
[----:B-1----:R-:W-:-:S05]  /*34730*/  IMAD.WIDE R94, R251, 0x4, R216 ;  /* 0x00000004fb5e7825 */ /* 0x002fca00078e02d8 */
[----:B------:R1:W-:Y:S01]  /*34740*/  STL.64 [R1+0x1600], R94 ;  /* 0x0016005e01007387 */ /* 0x0003e20000100a00 */
[----:B---3--:R-:W-:-:S04]  /*34750*/  IMAD.WIDE R68, R251, 0x4, R36 ;  /* 0x00000004fb447825 */ /* 0x008fc800078e0224 */
[C---:B------:R-:W-:Y:S01]  /*34760*/  IMAD.WIDE R36, R251.reuse, 0x4, R2 ;  /* 0x00000004fb247825 */ /* 0x040fe200078e0202 */
[----:B------:R3:W-:Y:S04]  /*34770*/  STL.64 [R1+0x1610], R68 ;  /* 0x0016104401007387 */ /* 0x0007e80000100a00 */
[----:B-1----:R-:W4:Y:S04]  /*34780*/  LDL.LU.64 R94, [R1+0x1358] ;  /* 0x00135800015e7983 */ /* 0x002f280000300a00 */
[----:B------:R1:W-:Y:S04]  /*34790*/  STL.64 [R1+0x1620], R36 ;  /* 0x0016202401007387 */ /* 0x0003e80000100a00 */
[----:B---3--:R-:W3:Y:S01]  /*347a0*/  LDL.LU.64 R68, [R1+0x1350] ;  /* 0x0013500001447983 */ /* 0x008ee20000300a00 */
[----:B--2---:R-:W-:-:S05]  /*347b0*/  IMAD.WIDE R2, R251, 0x4, R12 ;  /* 0x00000004fb027825 */ /* 0x004fca00078e020c */
[----:B------:R2:W-:Y:S04]  /*347c0*/  STL.64 [R1+0x1638], R2 ;  /* 0x0016380201007387 */ /* 0x0005e80000100a00 */
[----:B-1----:R-:W3:Y:S04]  /*347d0*/  LDL.LU.64 R36, [R1+0x1348] ;  /* 0x0013480001247983 */ /* 0x002ee80000300a00 */
[----:B--2---:R-:W2:Y:S04]  /*347e0*/  LDL.LU.64 R2, [R1+0x1340] ;  /* 0x0013400001027983 */ /* 0x004ea80000300a00 */
[----:B------:R-:W2:Y:S01]  /*347f0*/  LDL.LU.64 R12, [R1+0x1338] ;  /* 0x00133800010c7983 */ /* 0x000ea20000300a00 */
[----:B----4-:R-:W-:-:S03]  /*34800*/  IMAD.WIDE R216, R251, 0x4, R178 ;  /* 0x00000004fbd87825 */ /* 0x010fc600078e02b2 */
[----:B------:R-:W4:Y:S04]  /*34810*/  LDL.LU.64 R178, [R1+0x1330] ;  /* 0x0013300001b27983 */ /* 0x000f280000300a00 */
[----:B------:R-:W-:Y:S01]  /*34820*/  STL.64 [R1+0x1648], R216 ;  /* 0x001648d801007387 */ /* 0x000fe20000100a00 */
[----:B------:R-:W-:-:S04]  /*34830*/  IMAD.WIDE R80, R251, 0x4, R80 ;  /* 0x00000004fb507825 */ /* 0x000fc800078e0250 */
[C---:B------:R-:W-:Y:S01]  /*34840*/  IMAD.WIDE R52, R251.reuse, 0x4, R52 ;  /* 0x00000004fb347825 */ /* 0x040fe200078e0234 */
[----:B------:R1:W-:Y:S04]  /*34850*/  STL.64 [R1+0x1658], R80 ;  /* 0x0016585001007387 */ /* 0x0003e80000100a00 */
[----:B------:R1:W-:Y:S01]  /*34860*/  STL.64 [R1+0x1668], R52 ;  /* 0x0016683401007387 */ /* 0x0003e20000100a00 */
[----:B------:R-:W-:-:S04]  /*34870*/  IMAD.WIDE R92, R251, 0x4, R92 ;  /* 0x00000004fb5c7825 */ /* 0x000fc800078e025c */
[C---:B-1----:R-:W-:Y:S01]  /*34880*/  IMAD.WIDE R80, R251.reuse, 0x4, R140 ;  /* 0x00000004fb507825 */ /* 0x042fe200078e028c */
[----:B------:R-:W-:Y:S03]  /*34890*/  STL.64 [R1+0x1670], R92 ;  /* 0x0016705c01007387 */ /* 0x000fe60000100a00 */
[C---:B------:R-:W-:Y:S01]  /*348a0*/  IMAD.WIDE R52, R251.reuse, 0x4, R190 ;  /* 0x00000004fb347825 */ /* 0x040fe200078e02be */
[----:B------:R-:W4:Y:S04]  /*348b0*/  LDL.LU.64 R216, [R1+0x1318] ;  /* 0x0013180001d87983 */ /* 0x000f280000300a00 */
[----:B------:R1:W-:Y:S04]  /*348c0*/  STL.64 [R1+0x1690], R80 ;  /* 0x0016905001007387 */ /* 0x0003e80000100a00 */
[----:B-1----:R-:W4:Y:S04]  /*348d0*/  LDL.LU.64 R80, [R1+0x1310] ;  /* 0x0013100001507983 */ /* 0x002f280000300a00 */
[----:B------:R1:W-:Y:S04]  /*348e0*/  STL.64 [R1+0x16a8], R52 ;  /* 0x0016a83401007387 */ /* 0x0003e80000100a00 */
[----:B-1----:R-:W4:Y:S04]  /*348f0*/  LDL.LU.64 R52, [R1+0x1308] ;  /* 0x0013080001347983 */ /* 0x002f280000300a00 */
[----:B------:R-:W4:Y:S04]  /*34900*/  LDL.LU.64 R92, [R1+0x1300] ;  /* 0x00130000015c7983 */ /* 0x000f280000300a00 */
[----:B------:R-:W4:Y:S04]  /*34910*/  LDL.LU.64 R140, [R1+0x12f8] ;  /* 0x0012f800018c7983 */ /* 0x000f280000300a00 */
[----:B------:R-:W4:Y:S01]  /*34920*/  LDL.LU.64 R190, [R1+0x12f0] ;  /* 0x0012f00001be7983 */ /* 0x000f220000300a00 */
[----:B------:R-:W-:-:S05]  /*34930*/  IMAD.WIDE R218, R251, 0x4, R218 ;  /* 0x00000004fbda7825 */ /* 0x000fca00078e02da */
        /* <DEDUP_REMOVED lines=10> */
[----:B------:R1:W-:Y:S02]  /*349e0*/  STL.64 [R1+0x16e8], R244 ;  /* 0x0016e8f401007387 */ /* 0x0003e40000100a00 */
[----:B-1----:R-:W-:-:S04]  /*349f0*/  IMAD.WIDE R244, R251, 0x4, R34 ;  /* 0x00000004fbf47825 */ /* 0x002fc800078e0222 */
[C---:B------:R-:W-:Y:S01]  /*34a00*/  IMAD.WIDE R34, R251.reuse, 0x4, R206 ;  /* 0x00000004fb227825 */ /* 0x040fe200078e02ce */
[----:B------:R1:W-:Y:S04]  /*34a10*/  STL.64 [R1+0x16f8], R244 ;  /* 0x0016f8f401007387 */ /* 0x0003e80000100a00 */
[----:B-1----:R-:W4:Y:S04]  /*34a20*/  LDL.LU.64 R244, [R1+0x12c8] ;  /* 0x0012c80001f47983 */ /* 0x002f280000300a00 */
[----:B------:R1:W-:Y:S04]  /*34a30*/  STL.64 [R1+0x1710], R34 ;  /* 0x0017102201007387 */ /* 0x0003e80000100a00 */
[----:B-1----:R-:W4:Y:S04]  /*34a40*/  LDL.LU.64 R34, [R1+0x12c0] ;  /* 0x0012c00001227983 */ /* 0x002f280000300a00 */
[----:B------:R1:W-:Y:S04]  /*34a50*/  STL.64 [R1+0x1720], R58 ;  /* 0x0017203a01007387 */ /* 0x0003e80000100a00 */
[----:B------:R-:W4:Y:S04]  /*34a60*/  LDL.LU.64 R206, [R1+0x12b8] ;  /* 0x0012b80001ce7983 */ /* 0x000f280000300a00 */
[----:B-1----:R-:W4:Y:S01]  /*34a70*/  LDL.LU.64 R58, [R1+0x12b0] ;  /* 0x0012b000013a7983 */ /* 0x002f220000300a00 */
[----:B------:R-:W-:-:S05]  /*34a80*/  IMAD.WIDE R94, R251, 0x4, R94 ;  /* 0x00000004fb5e7825 */ /* 0x000fca00078e025e */
[----:B------:R1:W-:Y:S01]  /*34a90*/  STL.64 [R1+0x1730], R94 ;  /* 0x0017305e01007387 */ /* 0x0003e20000100a00 */
[----:B---3--:R-:W-:-:S03]  /*34aa0*/  IMAD.WIDE R68, R251, 0x4, R68 ;  /* 0x00000004fb447825 */ /* 0x008fc600078e0244 */
[----:B-1----:R-:W3:Y:S04]  /*34ab0*/  LDL.LU.64 R94, [R1+0x5ee0] ;  /* 0x005ee000015e7983 */ /* 0x002ee80000300a00 */
[----:B------:R1:W-:Y:S01]  /*34ac0*/  STL.64 [R1+0x1740], R68 ;  /* 0x0017404401007387 */ /* 0x0003e20000100a00 */
[----:B------:R-:W-:-:S03]  /*34ad0*/  IMAD.WIDE R8, R251, 0x4, R8 ;  /* 0x00000004fb087825 */ /* 0x000fc600078e0208 */
[----:B-1----:R-:W3:Y:S01]  /*34ae0*/  LDL.LU.64 R68, [R1+0x5ed8] ;  /* 0x005ed80001447983 */ /* 0x002ee20000300a00 */
[----:B------:R-:W-:-:S05]  /*34af0*/  IMAD.WIDE R36, R251, 0x4, R36 ;  /* 0x00000004fb247825 */ /* 0x000fca00078e0224 */
[----:B------:R1:W-:Y:S01]  /*34b00*/  STL.64 [R1+0x1748], R36 ;  /* 0x0017482401007387 */ /* 0x0003e20000100a00 */
[----:B--2---:R-:W-:-:S04]  /*34b10*/  IMAD.WIDE R2, R251, 0x4, R2 ;  /* 0x00000004fb027825 */ /* 0x004fc800078e0202 */
[C---:B-1----:R-:W-:Y:S02]  /*34b20*/  IMAD.WIDE R36, R251.reuse, 0x4, R12 ;  /* 0x00000004fb247825 */ /* 0x042fe400078e020c */
[----:B------:R-:W2:Y:S04]  /*34b30*/  LDL.LU.64 R12, [R1+0x1298] ;  /* 0x00129800010c7983 */ /* 0x000ea80000300a00 */
[----:B------:R4:W-:Y:S04]  /*34b40*/  STL.64 [R1+0x1750], R2 ;  /* 0x0017500201007387 */ /* 0x0009e80000100a00 */
[----:B------:R1:W-:Y:S01]  /*34b50*/  STL.64 [R1+0x1760], R36 ;  /* 0x0017602401007387 */ /* 0x0003e20000100a00 */
[----:B----4-:R-:W-:-:S03]  /*34b60*/  IMAD.WIDE R2, R251, 0x4, R178 ;  /* 0x00000004fb027825 */ /* 0x010fc600078e02b2 */
[----:B------:R-:W4:Y:S04]  /*34b70*/  LDL.LU.64 R178, [R1+0x1290] ;  /* 0x0012900001b27983 */ /* 0x000f280000300a00 */
[----:B------:R1:W-:Y:S04]  /*34b80*/  STL.64 [R1+0x1770], R2 ;  /* 0x0017700201007387 */ /* 0x0003e80000100a00 */
[----:B-1----:R-:W3:Y:S04]  /*34b90*/  LDL.LU.64 R36, [R1+0x1280] ;  /* 0x0012800001247983 */ /* 0x002ee80000300a00 */
[----:B------:R-:W3:Y:S04]  /*34ba0*/  LDL.LU.64 R2, [R1+0x1278] ;  /* 0x0012780001027983 */ /* 0x000ee80000300a00 */
[----:B------:R1:W-:Y:S04]  /*34bb0*/  STL.64 [R1+0x1780], R8 ;  /* 0x0017800801007387 */ /* 0x0003e80000100a00 */
[----:B-1----:R-:W3:Y:S01]  /*34bc0*/  LDL.LU.64 R8, [R1+0x1270] ;  /* 0x0012700001087983 */ /* 0x002ee20000300a00 */
[----:B------:R-:W-:-:S05]  /*34bd0*/  IMAD.WIDE R216, R251, 0x4, R216 ;  /* 0x00000004fbd87825 */ /* 0x000fca00078e02d8 */
[----:B------:R1:W-:Y:S01]  /*34be0*/  STL.64 [R1+0x1798], R216 ;  /* 0x001798d801007387 */ /* 0x0003e20000100a00 */
[----:B------:R-:W-:-:S03]  /*34bf0*/  IMAD.WIDE R80, R251, 0x4, R80 ;  /* 0x00000004fb507825 */ /* 0x000fc600078e0250 */
[----:B-1----:R-:W3:Y:S04]  /*34c00*/  LDL.LU.64 R216, [R1+0x5ed0] ;  /* 0x005ed00001d87983 */ /* 0x002ee80000300a00 */
[----:B------:R1:W-:Y:S01]  /*34c10*/  STL.64 [R1+0x17a8], R80 ;  /* 0x0017a85001007387 */ /* 0x0003e20000100a00 */
[----:B------:R-:W-:-:S04]  /*34c20*/  IMAD.WIDE R52, R251, 0x4, R52 ;  /* 0x00000004fb347825 */ /* 0x000fc800078e0234 */
[C---:B-1----:R-:W-:Y:S01]  /*34c30*/  IMAD.WIDE R80, R251.reuse, 0x4, R92 ;  /* 0x00000004fb507825 */ /* 0x042fe200078e025c */
[----:B------:R1:W-:Y:S03]  /*34c40*/  STL.64 [R1+0x17b0], R52 ;  /* 0x0017b03401007387 */ /* 0x0003e60000100a00 */
[C---:B------:R-:W-:Y:S01]  /*34c50*/  IMAD.WIDE R92, R251.reuse, 0x4, R140 ;  /* 0x00000004fb5c7825 */ /* 0x040fe200078e028c */
[----:B------:R1:W-:Y:S04]  /*34c60*/  STL.64 [R1+0x17b8], R80 ;  /* 0x0017b85001007387 */ /* 0x0003e80000100a00 */
[----:B------:R-:W-:Y:S01]  /*34c70*/  STL.64 [R1+0x17c0], R92 ;  /* 0x0017c05c01007387 */ /* 0x000fe20000100a00 */
[----:B-1----:R-:W-:-:S04]  /*34c80*/  IMAD.WIDE R52, R251, 0x4, R190 ;  /* 0x00000004fb347825 */ /* 0x002fc800078e02be */
[C---:B------:R-:W-:Y:S02]  /*34c90*/  IMAD.WIDE R80, R251.reuse, 0x4, R204 ;  /* 0x00000004fb507825 */ /* 0x040fe400078e02cc */
[----:B------:R-:W3:Y:S04]  /*34ca0*/  LDL.LU.64 R204, [R1+0x1258] ;  /* 0x0012580001cc7983 */ /* 0x000ee80000300a00 */
[----:B------:R-:W-:Y:S04]  /*34cb0*/  STL.64 [R1+0x17d0], R52 ;  /* 0x0017d03401007387 */ /* 0x000fe80000100a00 */
[----:B------:R1:W-:Y:S04]  /*34cc0*/  STL.64 [R1+0x17e0], R80 ;  /* 0x0017e05001007387 */ /* 0x0003e80000100a00 */
[----:B-1----:R-:W3:Y:S01]  /*34cd0*/  LDL.LU.64 R80, [R1+0x1250] ;  /* 0x0012500001507983 */ /* 0x002ee20000300a00 */
[----:B------:R-:W-:-:S03]  /*34ce0*/  IMAD.WIDE R52, R251, 0x4, R136 ;  /* 0x00000004fb347825 */ /* 0x000fc600078e0288 */
[----:B------:R-:W3:Y:S04]  /*34cf0*/  LDL.LU.64 R136, [R1+0x1248] ;  /* 0x0012480001887983 */ /* 0x000ee80000300a00 */
[----:B------:R1:W-:Y:S04]  /*34d00*/  STL.64 [R1+0x17f8], R52 ;  /* 0x0017f83401007387 */ /* 0x0003e80000100a00 */
[----:B------:R-:W3:Y:S04]  /*34d10*/  LDL.LU.64 R140, [R1+0x1240] ;  /* 0x00124000018c7983 */ /* 0x000ee80000300a00 */
[----:B------:R-:W3:Y:S01]  /*34d20*/  LDL.LU.64 R190, [R1+0x1238] ;  /* 0x0012380001be7983 */ /* 0x000ee20000300a00 */
[----:B-1----:R-:W-:-:S05]  /*34d30*/  IMAD.WIDE R52, R251, 0x4, R164 ;  /* 0x00000004fb347825 */ /* 0x002fca00078e02a4 */
[----:B------:R1:W-:Y:S04]  /*34d40*/  STL.64 [R1+0x1808], R52 ;  /* 0x0018083401007387 */ /* 0x0003e80000100a00 */
[----:B------:R-:W3:Y:S01]  /*34d50*/  LDL.LU.64 R164, [R1+0x1230] ;  /* 0x0012300001a47983 */ /* 0x000ee20000300a00 */
[----:B------:R-:W-:-:S05]  /*34d60*/  IMAD.WIDE R244, R251, 0x4, R244 ;  /* 0x00000004fbf47825 */ /* 0x000fca00078e02f4 */
[----:B------:R-:W-:Y:S01]  /*34d70*/  STL.64 [R1+0x1820], R244 ;  /* 0x001820f401007387 */ /* 0x000fe20000100a00 */
[----:B-1----:R-:W-:-:S05]  /*34d80*/  IMAD.WIDE R52, R251, 0x4, R34 ;  /* 0x00000004fb347825 */ /* 0x002fca00078e0222 */
[----:B------:R1:W-:Y:S01]  /*34d90*/  STL.64 [R1+0x1828], R52 ;  /* 0x0018283401007387 */ /* 0x0003e20000100a00 */
[----:B------:R-:W-:-:S04]  /*34da0*/  IMAD.WIDE R92, R251, 0x4, R206 ;  /* 0x00000004fb5c7825 */ /* 0x000fc800078e02ce */
[C---:B------:R-:W-:Y:S01]  /*34db0*/  IMAD.WIDE R34, R251.reuse, 0x4, R58 ;  /* 0x00000004fb227825 */ /* 0x040fe200078e023a */
[----:B-1----:R-:W3:Y:S04]  /*34dc0*/  LDL.LU.64 R52, [R1+0x1218] ;  /* 0x0012180001347983 */ /* 0x002ee80000300a00 */
[----:B------:R-:W-:Y:S04]  /*34dd0*/  STL.64 [R1+0x1830], R92 ;  /* 0x0018305c01007387 */ /* 0x000fe80000100a00 */
[----:B------:R-:W3:Y:S04]  /*34de0*/  LDL.LU.64 R58, [R1+0x1210] ;  /* 0x00121000013a7983 */ /* 0x000ee80000300a00 */
[----:B------:R1:W-:Y:S04]  /*34df0*/  STL.64 [R1+0x1840], R34 ;  /* 0x0018402201007387 */ /* 0x0003e80000100a00 */
[----:B------:R-:W3:Y:S01]  /*34e00*/  LDL.LU.64 R206, [R1+0x1208] ;  /* 0x0012080001ce7983 */ /* 0x000ee20000300a00 */
[----:B-1----:R-:W-:-:S03]  /*34e10*/  IMAD.WIDE R34, R251, 0x4, R236 ;  /* 0x00000004fb227825 */ /* 0x002fc600078e02ec */
[----:B------:R-:W3:Y:S04]  /*34e20*/  LDL.LU.64 R236, [R1+0x1200] ;  /* 0x0012000001ec7983 */ /* 0x000ee80000300a00 */
[----:B------:R4:W-:Y:S01]  /*34e30*/  STL.64 [R1+0x1850], R34 ;  /* 0x0018502201007387 */ /* 0x0009e20000100a00 */
[----:B--2---:R-:W-:-:S03]  /*34e40*/  IMAD.WIDE R92, R251, 0x4, R12 ;  /* 0x00000004fb5c7825 */ /* 0x004fc600078e020c */
[----:B------:R-:W2:Y:S04]  /*34e50*/  LDL.LU.64 R12, [R1+0x11f8] ;  /* 0x0011f800010c7983 */ /* 0x000ea80000300a00 */
[----:B------:R-:W-:Y:S01]  /*34e60*/  STL.64 [R1+0x1870], R92 ;  /* 0x0018705c01007387 */ /* 0x000fe20000100a00 */
[----:B----4-:R-:W-:-:S03]  /*34e70*/  IMAD.WIDE R34, R251, 0x4, R178 ;  /* 0x00000004fb227825 */ /* 0x010fc600078e02b2 */
[----:B------:R-:W4:Y:S01]  /*34e80*/  LDL.LU.64 R178, [R1+0x11f0] ;  /* 0x0011f00001b27983 */ /* 0x000f220000300a00 */
[----:B---3--:R-:W-:-:S03]  /*34e90*/  IMAD.WIDE R36, R251, 0x4, R36 ;  /* 0x00000004fb247825 */ /* 0x008fc600078e0224 */
[----:B------:R1:W-:Y:S04]  /*34ea0*/  STL.64 [R1+0x1880], R34 ;  /* 0x0018802201007387 */ /* 0x0003e80000100a00 */
[----:B------:R-:W-:Y:S01]  /*34eb0*/  STL.64 [R1+0x1898], R36 ;  /* 0x0018982401007387 */ /* 0x000fe20000100a00 */
[----:B-1----:R-:W-:-:S04]  /*34ec0*/  IMAD.WIDE R34, R251, 0x4, R2 ;  /* 0x00000004fb227825 */ /* 0x002fc800078e0202 */
[C---:B------:R-:W-:Y:S02]  /*34ed0*/  IMAD.WIDE R2, R251.reuse, 0x4, R8 ;  /* 0x00000004fb027825 */ /* 0x040fe400078e0208 */
[----:B------:R-:W3:Y:S04]  /*34ee0*/  LDL.LU.64 R8, [R1+0x11d8] ;  /* 0x0011d80001087983 */ /* 0x000ee80000300a00 */
[----:B------:R1:W-:Y:S04]  /*34ef0*/  STL.64 [R1+0x18a0], R34 ;  /* 0x0018a02201007387 */ /* 0x0003e80000100a00 */
[----:B------:R-:W3:Y:S01]  /*34f00*/  LDL.LU.64 R92, [R1+0x1420] ;  /* 0x00142000015c7983 */ /* 0x000ee20000300a00 */
[----:B------:R-:W-:-:S03]  /*34f10*/  IMAD.WIDE R70, R251, 0x4, R70 ;  /* 0x00000004fb467825 */ /* 0x000fc600078e0246 */
[----:B------:R1:W-:Y:S04]  /*34f20*/  STL.64 [R1+0x18a8], R2 ;  /* 0x0018a80201007387 */ /* 0x0003e80000100a00 */
[----:B------:R-:W3:Y:S04]  /*34f30*/  LDL.LU.64 R244, [R1+0x11d0] ;  /* 0x0011d00001f47983 */ /* 0x000ee80000300a00 */
[----:B-1----:R-:W3:Y:S04]  /*34f40*/  LDL.LU.64 R34, [R1+0x11c8] ;  /* 0x0011c80001227983 */ /* 0x002ee80000300a00 */
[----:B------:R-:W3:Y:S04]  /*34f50*/  LDL.LU.64 R36, [R1+0x11c0] ;  /* 0x0011c00001247983 */ /* 0x000ee80000300a00 */
[----:B------:R-:W3:Y:S04]  /*34f60*/  LDL.LU.64 R2, [R1+0x11b8] ;  /* 0x0011b80001027983 */ /* 0x000ee80000300a00 */
[----:B------:R1:W-:Y:S01]  /*34f70*/  STL.64 [R1+0x18b8], R70 ;  /* 0x0018b84601007387 */ /* 0x0003e20000100a00 */
[----:B------:R-:W-:-:S03]  /*34f80*/  IMAD.WIDE R122, R251, 0x4, R122 ;  /* 0x00000004fb7a7825 */ /* 0x000fc600078e027a */
[----:B-1----:R-:W3:Y:S01]  /*34f90*/  LDL.LU.64 R70, [R1+0x5ec8] ;  /* 0x005ec80001467983 */ /* 0x002ee20000300a00 */
[----:B------:R-:W-:-:S05]  /*34fa0*/  IMAD.WIDE R204, R251, 0x4, R204 ;  /* 0x00000004fbcc7825 */ /* 0x000fca00078e02cc */
[----:B------:R1:W-:Y:S04]  /*34fb0*/  STL.64 [R1+0x18d0], R204 ;  /* 0x0018d0cc01007387 */ /* 0x0003e80000100a00 */
[----:B-1----:R-:W3:Y:S01]  /*34fc0*/  LDL.LU.64 R204, [R1+0x11a0] ;  /* 0x0011a00001cc7983 */ /* 0x002ee20000300a00 */
[----:B------:R-:W-:-:S05]  /*34fd0*/  IMAD.WIDE R80, R251, 0x4, R80 ;  /* 0x00000004fb507825 */ /* 0x000fca00078e0250 */
[----:B------:R1:W-:Y:S04]  /*34fe0*/  STL.64 [R1+0x18e8], R80 ;  /* 0x0018e85001007387 */ /* 0x0003e80000100a00 */
[----:B-1----:R-:W3:Y:S01]  /*34ff0*/  LDL.LU.64 R80, [R1+0x5ec0] ;  /* 0x005ec00001507983 */ /* 0x002ee20000300a00 */
[----:B------:R-:W-:-:S05]  /*35000*/  IMAD.WIDE R136, R251, 0x4, R136 ;  /* 0x00000004fb887825 */ /* 0x000fca00078e0288 */
[----:B------:R1:W-:Y:S01]  /*35010*/  STL.64 [R1+0x18f8], R136 ;  /* 0x0018f88801007387 */ /* 0x0003e20000100a00 */
[----:B------:R-:W-:-:S04]  /*35020*/  IMAD.WIDE R140, R251, 0x4, R140 ;  /* 0x00000004fb8c7825 */ /* 0x000fc800078e028c */
[C---:B------:R-:W-:Y:S01]  /*35030*/  IMAD.WIDE R190, R251.reuse, 0x4, R190 ;  /* 0x00000004fbbe7825 */ /* 0x040fe200078e02be */
[----:B-1----:R-:W3:Y:S04]  /*35040*/  LDL.LU.64 R136, [R1+0x1198] ;  /* 0x0011980001887983 */ /* 0x002ee80000300a00 */
[----:B------:R1:W-:Y:S01]  /*35050*/  STL.64 [R1+0x1908], R140 ;  /* 0x0019088c01007387 */ /* 0x0003e20000100a00 */
[----:B------:R-:W-:-:S03]  /*35060*/  IMAD.WIDE R164, R251, 0x4, R164 ;  /* 0x00000004fba47825 */ /* 0x000fc600078e02a4 */
[----:B-1----:R-:W3:Y:S04]  /*35070*/  LDL.LU.64 R140, [R1+0x1190] ;  /* 0x00119000018c7983 */ /* 0x002ee80000300a00 */
[----:B------:R1:W-:Y:S04]  /*35080*/  STL.64 [R1+0x1910], R190 ;  /* 0x001910be01007387 */ /* 0x0003e80000100a00 */
[----:B-1----:R-:W3:Y:S04]  /*35090*/  LDL.LU.64 R190, [R1+0x1188] ;  /* 0x0011880001be7983 */ /* 0x002ee80000300a00 */
[----:B------:R1:W-:Y:S01]  /*350a0*/  STL.64 [R1+0x1918], R164 ;  /* 0x001918a401007387 */ /* 0x0003e20000100a00 */
[----:B------:R-:W-:-:S03]  /*350b0*/  IMAD.WIDE R62, R251, 0x4, R62 ;  /* 0x00000004fb3e7825 */ /* 0x000fc600078e023e */
[----:B-1----:R-:W3:Y:S04]  /*350c0*/  LDL.LU.64 R164, [R1+0x1180] ;  /* 0x0011800001a47983 */ /* 0x002ee80000300a00 */
        /* <DEDUP_REMOVED lines=12> */
[----:B------:R1:W-:Y:S04]  /*35190*/  STL.64 [R1+0x1960], R236 ;  /* 0x001960ec01007387 */ /* 0x0003e80000100a00 */
[----:B-1----:R-:W3:Y:S01]  /*351a0*/  LDL.LU.64 R236, [R1+0x1158] ;  /* 0x0011580001ec7983 */ /* 0x002ee20000300a00 */
[----:B--2---:R-:W-:-:S05]  /*351b0*/  IMAD.WIDE R12, R251, 0x4, R12 ;  /* 0x00000004fb0c7825 */ /* 0x004fca00078e020c */
[----:B------:R1:W-:Y:S04]  /*351c0*/  STL.64 [R1+0x1968], R12 ;  /* 0x0019680c01007387 */ /* 0x0003e80000100a00 */
[----:B-1----:R-:W2:Y:S01]  /*351d0*/  LDL.LU.64 R12, [R1+0x1150] ;  /* 0x00115000010c7983 */ /* 0x002ea20000300a00 */
[----:B----4-:R-:W-:-:S05]  /*351e0*/  IMAD.WIDE R178, R251, 0x4, R178 ;  /* 0x00000004fbb27825 */ /* 0x010fca00078e02b2 */
[----:B------:R1:W-:Y:S04]  /*351f0*/  STL.64 [R1+0x1970], R178 ;  /* 0x001970b201007387 */ /* 0x0003e80000100a00 */
[----:B-1----:R-:W4:Y:S04]  /*35200*/  LDL.LU.64 R178, [R1+0x1148] ;  /* 0x0011480001b27983 */ /* 0x002f280000300a00 */
[----:B------:R1:W-:Y:S01]  /*35210*/  STL.64 [R1+0x1978], R62 ;  /* 0x0019783e01007387 */ /* 0x0003e20000100a00 */
[----:B---3--:R-:W-:-:S03]  /*35220*/  IMAD.WIDE R8, R251, 0x4, R8 ;  /* 0x00000004fb087825 */ /* 0x008fc600078e0208 */
[----:B-1----:R-:W3:Y:S04]  /*35230*/  LDL.LU.64 R62, [R1+0x1140] ;  /* 0x00114000013e7983 */ /* 0x002ee80000300a00 */
[----:B------:R1:W-:Y:S04]  /*35240*/  STL.64 [R1+0x1980], R8 ;  /* 0x0019800801007387 */ /* 0x0003e80000100a00 */
[----:B-1----:R-:W2:Y:S01]  /*35250*/  LDL.LU.64 R8, [R1+0x5ea0] ;  /* 0x005ea00001087983 */ /* 0x002ea20000300a00 */
[----:B------:R-:W-:-:S04]  /*35260*/  IMAD.WIDE R92, R251, 0x4, R92 ;  /* 0x00000004fb5c7825 */ /* 0x000fc800078e025c */
[C---:B------:R-:W-:Y:S01]  /*35270*/  IMAD.WIDE R244, R251.reuse, 0x4, R244 ;  /* 0x00000004fbf47825 */ /* 0x040fe200078e02f4 */
[----:B------:R1:W-:Y:S04]  /*35280*/  STL.64 [R1+0x1988], R92 ;  /* 0x0019885c01007387 */ /* 0x0003e80000100a00 */
[----:B------:R-:W-:Y:S01]  /*35290*/  STL.64 [R1+0x1990], R244 ;  /* 0x001990f401007387 */ /* 0x000fe20000100a00 */
[----:B-1----:R-:W-:-:S04]  /*352a0*/  IMAD.WIDE R92, R251, 0x4, R34 ;  /* 0x00000004fb5c7825 */ /* 0x002fc800078e0222 */
[C---:B------:R-:W-:Y:S01]  /*352b0*/  IMAD.WIDE R34, R251.reuse, 0x4, R36 ;  /* 0x00000004fb227825 */ /* 0x040fe200078e0224 */
[----:B------:R1:W-:Y:S03]  /*352c0*/  STL.64 [R1+0x19a8], R92 ;  /* 0x0019a85c01007387 */ /* 0x0003e60000100a00 */
[C---:B------:R-:W-:Y:S01]  /*352d0*/  IMAD.WIDE R2, R251.reuse, 0x4, R2 ;  /* 0x00000004fb027825 */ /* 0x040fe200078e0202 */
[----:B-1----:R-:W4:Y:S04]  /*352e0*/  LDL.LU.64 R92, [R1+0x1138] ;  /* 0x00113800015c7983 */ /* 0x002f280000300a00 */
[----:B------:R1:W-:Y:S04]  /*352f0*/  STL.64 [R1+0x19b0], R34 ;  /* 0x0019b02201007387 */ /* 0x0003e80000100a00 */
[----:B------:R1:W-:Y:S04]  /*35300*/  STL.64 [R1+0x19b8], R2 ;  /* 0x0019b80201007387 */ /* 0x0003e80000100a00 */
[----:B------:R-:W4:Y:S01]  /*35310*/  LDL.LU.64 R244, [R1+0x1120] ;  /* 0x0011200001f47983 */ /* 0x000f220000300a00 */
[----:B-1----:R-:W-:-:S05]  /*35320*/  IMAD.WIDE R34, R251, 0x4, R132 ;  /* 0x00000004fb227825 */ /* 0x002fca00078e0284 */
        /* <DEDUP_REMOVED lines=8> */
[----:B------:R-:W4:Y:S01]  /*353b0*/  LDL.LU.64 R136, [R1+0x1100] ;  /* 0x0011000001887983 */ /* 0x000f220000300a00 */
[----:B-1----:R-:W-:-:S05]  /*353c0*/  IMAD.WIDE R2, R251, 0x4, R140 ;  /* 0x00000004fb027825 */ /* 0x002fca00078e028c */
[----:B------:R-:W-:Y:S01]  /*353d0*/  STL.64 [R1+0x19d8], R2 ;  /* 0x0019d80201007387 */ /* 0x000fe20000100a00 */
[----:B------:R-:W-:-:S05]  /*353e0*/  IMAD.WIDE R140, R251, 0x4, R190 ;  /* 0x00000004fb8c7825 */ /* 0x000fca00078e02be */
[----:B------:R-:W-:Y:S01]  /*353f0*/  STL.64 [R1+0x1b18], R140 ;  /* 0x001b188c01007387 */ /* 0x000fe20000100a00 */
[----:B------:R-:W-:-:S03]  /*35400*/  IMAD.WIDE R132, R251, 0x4, R164 ;  /* 0x00000004fb847825 */ /* 0x000fc600078e02a4 */
[----:B------:R-:W4:Y:S04]  /*35410*/  LDL.LU.64 R164, [R1+0x10e0] ;  /* 0x0010e00001a47983 */ /* 0x000f280000300a00 */
[----:B------:R1:W-:Y:S02]  /*35420*/  STL.64 [R1+0x1b20], R132 ;  /* 0x001b208401007387 */ /* 0x0003e40000100a00 */
[----:B-1----:R-:W-:-:S04]  /*35430*/  IMAD.WIDE R132, R251, 0x4, R152 ;  /* 0x00000004fb847825 */ /* 0x002fc800078e0298 */
[C---:B--2---:R-:W-:Y:S02]  /*35440*/  IMAD.WIDE R2, R251.reuse, 0x4, R8 ;  /* 0x00000004fb027825 */ /* 0x044fe400078e0208 */
[----:B------:R-:W2:Y:S04]  /*35450*/  LDL.LU.64 R8, [R1+0x10d8] ;  /* 0x0010d80001087983 */ /* 0x000ea80000300a00 */
[----:B------:R1:W-:Y:S02]  /*35460*/  STL.64 [R1+0x1b30], R2 ;  /* 0x001b300201007387 */ /* 0x0003e40000100a00 */
[C---:B-1----:R-:W-:Y:S02]  /*35470*/  IMAD.WIDE R2, R251.reuse, 0x4, R206 ;  /* 0x00000004fb027825 */ /* 0x042fe400078e02ce */
[----:B------:R-:W2:Y:S04]  /*35480*/  LDL.LU.64 R206, [R1+0x10d0] ;  /* 0x0010d00001ce7983 */ /* 0x000ea80000300a00 */
[----:B------:R1:W-:Y:S04]  /*35490*/  STL.64 [R1+0x1b40], R132 ;  /* 0x001b408401007387 */ /* 0x0003e80000100a00 */
[----:B------:R3:W-:Y:S01]  /*354a0*/  STL.64 [R1+0x1b60], R2 ;  /* 0x001b600201007387 */ /* 0x0007e20000100a00 */
[----:B-1----:R-:W-:-:S03]  /*354b0*/  IMAD.WIDE R132, R251, 0x4, R236 ;  /* 0x00000004fb847825 */ /* 0x002fc600078e02ec */
[----:B------:R-:W2:Y:S01]  /*354c0*/  LDL.LU.64 R236, [R1+0x10c8] ;  /* 0x0010c80001ec7983 */ /* 0x000ea20000300a00 */
[----:B---3--:R-:W-:-:S03]  /*354d0*/  IMAD.WIDE R2, R251, 0x4, R12 ;  /* 0x00000004fb027825 */ /* 0x008fc600078e020c */
[----:B------:R4:W-:Y:S04]  /*354e0*/  STL.64 [R1+0x1b78], R132 ;  /* 0x001b788401007387 */ /* 0x0009e80000100a00 */
[----:B------:R-:W3:Y:S01]  /*354f0*/  LDL.LU.64 R12, [R1+0x10c0] ;  /* 0x0010c000010c7983 */ /* 0x000ee20000300a00 */
[----:B------:R-:W-:-:S03]  /*35500*/  IMAD.WIDE R62, R251, 0x4, R62 ;  /* 0x00000004fb3e7825 */ /* 0x000fc600078e023e */
[----:B------:R1:W-:Y:S01]  /*35510*/  STL.64 [R1+0x1b88], R2 ;  /* 0x001b880201007387 */ /* 0x0003e20000100a00 */
[----:B----4-:R-:W-:-:S03]  /*35520*/  IMAD.WIDE R132, R251, 0x4, R178 ;  /* 0x00000004fb847825 */ /* 0x010fc600078e02b2 */
[----:B-1----:R-:W4:Y:S04]  /*35530*/  LDL.LU.64 R2, [R1+0x10b8] ;  /* 0x0010b80001027983 */ /* 0x002f280000300a00 */
[----:B------:R1:W-:Y:S04]  /*35540*/  STL.64 [R1+0x1b90], R132 ;  /* 0x001b908401007387 */ /* 0x0003e80000100a00 */
[----:B-1----:R-:W4:Y:S04]  /*35550*/  LDL.LU.64 R132, [R1+0x10a0] ;  /* 0x0010a00001847983 */ /* 0x002f280000300a00 */
[----:B------:R-:W4:Y:S04]  /*35560*/  LDL.LU.64 R140, [R1+0x1098] ;  /* 0x00109800018c7983 */ /* 0x000f280000300a00 */
[----:B------:R1:W-:Y:S04]  /*35570*/  STL.64 [R1+0x1ba8], R62 ;  /* 0x001ba83e01007387 */ /* 0x0003e80000100a00 */
[----:B------:R-:W4:Y:S04]  /*35580*/  LDL.LU.64 R190, [R1+0x1060] ;  /* 0x0010600001be7983 */ /* 0x000f280000300a00 */
[----:B------:R-:W4:Y:S04]  /*35590*/  LDL.LU.64 R152, [R1+0x1020] ;  /* 0x0010200001987983 */ /* 0x000f280000300a00 */
[----:B------:R-:W4:Y:S04]  /*355a0*/  LDL.LU.64 R178, [R1+0xfe0] ;  /* 0x000fe00001b27983 */ /* 0x000f280000300a00 */
[----:B-1----:R-:W4:Y:S01]  /*355b0*/  LDL.LU.64 R62, [R1+0xfa0] ;  /* 0x000fa000013e7983 */ /* 0x002f220000300a00 */
[----:B------:R-:W-:-:S05]  /*355c0*/  IMAD.WIDE R92, R251, 0x4, R92 ;  /* 0x00000004fb5c7825 */ /* 0x000fca00078e025c */
[----:B------:R1:W-:Y:S01]  /*355d0*/  STL.64 [R1+0x1bb0], R92 ;  /* 0x001bb05c01007387 */ /* 0x0003e20000100a00 */
[----:B------:R-:W-:-:S04]  /*355e0*/  IMAD.WIDE R244, R251, 0x4, R244 ;  /* 0x00000004fbf47825 */ /* 0x000fc800078e02f4 */
[C---:B-1----:R-:W-:Y:S02]  /*355f0*/  IMAD.WIDE R92, R251.reuse, 0x4, R176 ;  /* 0x00000004fb5c7825 */ /* 0x042fe400078e02b0 */
[----:B------:R-:W4:Y:S04]  /*35600*/  LDL.LU.64 R176, [R1+0xf60] ;  /* 0x000f600001b07983 */ /* 0x000f280000300a00 */
[----:B------:R1:W-:Y:S01]  /*35610*/  STL.64 [R1+0x1bb8], R92 ;  /* 0x001bb85c01007387 */ /* 0x0003e20000100a00 */
[----:B------:R-:W-:-:S04]  /*35620*/  IMAD.WIDE R34, R251, 0x4, R34 ;  /* 0x00000004fb227825 */ /* 0x000fc800078e0222 */
[C---:B-1----:R-:W-:Y:S02]  /*35630*/  IMAD.WIDE R92, R251.reuse, 0x4, R204 ;  /* 0x00000004fb5c7825 */ /* 0x042fe400078e02cc */
[----:B------:R-:W4:Y:S04]  /*35640*/  LDL.LU.64 R204, [R1+0xf20] ;  /* 0x000f200001cc7983 */ /* 0x000f280000300a00 */
[----:B------:R-:W-:Y:S04]  /*35650*/  STL.64 [R1+0x1bd0], R244 ;  /* 0x001bd0f401007387 */ /* 0x000fe80000100a00 */
[----:B------:R1:W-:Y:S04]  /*35660*/  STL.64 [R1+0x4be8], R92 ;  /* 0x004be85c01007387 */ /* 0x0003e80000100a00 */
[----:B------:R1:W-:Y:S02]  /*35670*/  STL.64 [R1+0x4bf8], R34 ;  /* 0x004bf82201007387 */ /* 0x0003e40000100a00 */
[----:B-1----:R-:W-:-:S04]  /*35680*/  IMAD.WIDE R92, R251, 0x4, R36 ;  /* 0x00000004fb5c7825 */ /* 0x002fc800078e0224 */
[C---:B------:R-:W-:Y:S01]  /*35690*/  IMAD.WIDE R36, R251.reuse, 0x4, R136 ;  /* 0x00000004fb247825 */ /* 0x040fe200078e0288 */
[----:B------:R-:W-:Y:S03]  /*356a0*/  STL.64 [R1+0x4cd8], R92 ;  /* 0x004cd85c01007387 */ /* 0x000fe60000100a00 */
[C---:B------:R-:W-:Y:S01]  /*356b0*/  IMAD.WIDE R34, R251.reuse, 0x4, R58 ;  /* 0x00000004fb227825 */ /* 0x040fe200078e023a */
[----:B------:R-:W4:Y:S03]  /*356c0*/  LDL.LU.64 R136, [R1+0xee0] ;  /* 0x000ee00001887983 */ /* 0x000f260000300a00 */
[C---:B------:R-:W-:Y:S01]  /*356d0*/  IMAD.WIDE R48, R251.reuse, 0x4, R48 ;  /* 0x00000004fb307825 */ /* 0x040fe200078e0230 */
[----:B------:R1:W-:Y:S04]  /*356e0*/  STL.64 [R1+0x4ce8], R36 ;  /* 0x004ce82401007387 */ /* 0x0003e80000100a00 */
[----:B------:R-:W4:Y:S04]  /*356f0*/  LDL.LU.64 R58, [R1+0xea0] ;  /* 0x000ea000013a7983 */ /* 0x000f280000300a00 */
[----:B------:R2:W-:Y:S01]  /*35700*/  STL.64 [R1+0x4cf8], R34 ;  /* 0x004cf82201007387 */ /* 0x0005e20000100a00 */
[----:B-1----:R-:W-:-:S03]  /*35710*/  IMAD.WIDE R36, R251, 0x4, R164 ;  /* 0x00000004fb247825 */ /* 0x002fc600078e02a4 */
[----:B------:R-:W-:Y:S04]  /*35720*/  STL.64 [R1+0x4d08], R48 ;  /* 0x004d083001007387 */ /* 0x000fe80000100a00 */
[----:B------:R-:W4:Y:S04]  /*35730*/  LDL.LU.64 R164, [R1+0xe60] ;  /* 0x000e600001a47983 */ /* 0x000f280000300a00 */
[----:B------:R1:W-:Y:S01]  /*35740*/  STL.64 [R1+0x4d18], R36 ;  /* 0x004d182401007387 */ /* 0x0003e20000100a00 */
[----:B--2---:R-:W-:-:S03]  /*35750*/  IMAD.WIDE R34, R251, 0x4, R8 ;  /* 0x00000004fb227825 */ /* 0x004fc600078e0208 */
[----:B------:R-:W2:Y:S04]  /*35760*/  LDL.LU.64 R8, [R1+0xe20] ;  /* 0x000e200001087983 */ /* 0x000ea80000300a00 */
[----:B------:R1:W-:Y:S02]  /*35770*/  STL.64 [R1+0x4d28], R34 ;  /* 0x004d282201007387 */ /* 0x0003e40000100a00 */
[C---:B-1----:R-:W-:Y:S02]  /*35780*/  IMAD.WIDE R36, R251.reuse, 0x4, R206 ;  /* 0x00000004fb247825 */ /* 0x042fe400078e02ce */
[----:B------:R-:W2:Y:S04]  /*35790*/  LDL.LU.64 R206, [R1+0xde0] ;  /* 0x000de00001ce7983 */ /* 0x000ea80000300a00 */
[----:B------:R3:W-:Y:S01]  /*357a0*/  STL.64 [R1+0x4d38], R36 ;  /* 0x004d382401007387 */ /* 0x0007e20000100a00 */
[----:B------:R-:W-:-:S03]  /*357b0*/  IMAD.WIDE R34, R251, 0x4, R236 ;  /* 0x00000004fb227825 */ /* 0x000fc600078e02ec */
[----:B------:R-:W2:Y:S04]  /*357c0*/  LDL.LU.64 R236, [R1+0xd78] ;  /* 0x000d780001ec7983 */ /* 0x000ea80000300a00 */
[----:B------:R4:W-:Y:S01]  /*357d0*/  STL.64 [R1+0x4d48], R34 ;  /* 0x004d482201007387 */ /* 0x0009e20000100a00 */
[----:B---3--:R-:W-:-:S03]  /*357e0*/  IMAD.WIDE R36, R251, 0x4, R12 ;  /* 0x00000004fb247825 */ /* 0x008fc600078e020c */
[----:B------:R-:W3:Y:S04]  /*357f0*/  LDL.LU.64 R12, [R1+0xd40] ;  /* 0x000d4000010c7983 */ /* 0x000ee80000300a00 */
[----:B------:R1:W-:Y:S01]  /*35800*/  STL.64 [R1+0x4d58], R36 ;  /* 0x004d582401007387 */ /* 0x0003e20000100a00 */
[----:B----4-:R-:W-:-:S04]  /*35810*/  IMAD.WIDE R34, R251, 0x4, R2 ;  /* 0x00000004fb227825 */ /* 0x010fc800078e0202 */
[C---:B------:R-:W-:Y:S01]  /*35820*/  IMAD.WIDE R2, R251.reuse, 0x4, R128 ;  /* 0x00000004fb027825 */ /* 0x040fe200078e0280 */
[----:B------:R4:W-:Y:S04]  /*35830*/  STL.64 [R1+0x4d68], R34 ;  /* 0x004d682201007387 */ /* 0x0009e80000100a00 */
[----:B------:R4:W-:Y:S01]  /*35840*/  STL.64 [R1+0x4d78], R2 ;  /* 0x004d780201007387 */ /* 0x0009e20000100a00 */
[----:B-1----:R-:W-:-:S04]  /*35850*/  IMAD.WIDE R36, R251, 0x4, R132 ;  /* 0x00000004fb247825 */ /* 0x002fc800078e0284 */
[C---:B----4-:R-:W-:Y:S01]  /*35860*/  IMAD.WIDE R34, R251.reuse, 0x4, R140 ;  /* 0x00000004fb227825 */ /* 0x050fe200078e028c */
[----:B------:R1:W-:Y:S03]  /*35870*/  STL.64 [R1+0x4d90], R36 ;  /* 0x004d902401007387 */ /* 0x0003e60000100a00 */
[C---:B------:R-:W-:Y:S01]  /*35880*/  IMAD.WIDE R2, R251.reuse, 0x4, R190 ;  /* 0x00000004fb027825 */ /* 0x040fe200078e02be */
[----:B------:R4:W-:Y:S03]  /*35890*/  STL.64 [R1+0x4da8], R34 ;  /* 0x004da82201007387 */ /* 0x0009e60000100a00 */
[C---:B-1----:R-:W-:Y:S01]  /*358a0*/  IMAD.WIDE R36, R251.reuse, 0x4, R152 ;  /* 0x00000004fb247825 */ /* 0x042fe200078e0298 */
[----:B------:R1:W-:Y:S04]  /*358b0*/  STL.64 [R1+0x4dc8], R2 ;  /* 0x004dc80201007387 */ /* 0x0003e80000100a00 */
[----:B------:R-:W-:Y:S01]  /*358c0*/  STL.64 [R1+0x4de0], R36 ;  /* 0x004de02401007387 */ /* 0x000fe20000100a00 */
[----:B----4-:R-:W-:-:S03]  /*358d0*/  IMAD.WIDE R34, R251, 0x4, R178 ;  /* 0x00000004fb227825 */ /* 0x010fc600078e02b2 */
[----:B------:R-:W4:Y:S01]  /*358e0*/  LDL.LU.64 R92, [R1+0xd08] ;  /* 0x000d0800015c7983 */ /* 0x000f220000300a00 */
[----:B-1----:R-:W-:-:S03]  /*358f0*/  IMAD.WIDE R2, R251, 0x4, R62 ;  /* 0x00000004fb027825 */ /* 0x002fc600078e023e */
[----:B------:R-:W-:Y:S04]  /*35900*/  STL.64 [R1+0x4df8], R34 ;  /* 0x004df82201007387 */ /* 0x000fe80000100a00 */
[----:B------:R-:W4:Y:S04]  /*35910*/  LDL.LU.64 R62, [R1+0xcd0] ;  /* 0x000cd000013e7983 */ /* 0x000f280000300a00 */
[----:B------:R1:W-:Y:S04]  /*35920*/  STL.64 [R1+0x4e10], R2 ;  /* 0x004e100201007387 */ /* 0x0003e80000100a00 */
[----:B------:R-:W4:Y:S01]  /*35930*/  LDL.LU.64 R244, [R1+0xc98] ;  /* 0x000c980001f47983 */ /* 0x000f220000300a00 */
[----:B-1----:R-:W-:-:S03]  /*35940*/  IMAD.WIDE R2, R251, 0x4, R176 ;  /* 0x00000004fb027825 */ /* 0x002fc600078e02b0 */
        /* <DEDUP_REMOVED lines=8> */
[----:B------:R-:W4:Y:S01]  /*359d0*/  LDL.LU.64 R128, [R1+0x1058] ;  /* 0x0010580001807983 */ /* 0x000f220000300a00 */
[----:B------:R-:W-:-:S05]  /*359e0*/  IMAD.WIDE R132, R251, 0x4, R136 ;  /* 0x00000004fb847825 */ /* 0x000fca00078e0288 */
[----:B------:R-:W-:Y:S01]  /*359f0*/  STL.64 [R1+0x4e58], R132 ;  /* 0x004e588401007387 */ /* 0x000fe20000100a00 */
[----:B------:R-:W-:-:S03]  /*35a00*/  IMAD.WIDE R58, R251, 0x4, R58 ;  /* 0x00000004fb3a7825 */ /* 0x000fc600078e023a */
[----:B------:R-:W4:Y:S04]  /*35a10*/  LDL.LU.64 R136, [R1+0x1050] ;  /* 0x0010500001887983 */ /* 0x000f280000300a00 */
[----:B------:R1:W-:Y:S01]  /*35a20*/  STL.64 [R1+0x4e70], R58 ;  /* 0x004e703a01007387 */ /* 0x0003e20000100a00 */
[----:B------:R-:W-:-:S03]  /*35a30*/  IMAD.WIDE R140, R251, 0x4, R164 ;  /* 0x00000004fb8c7825 */ /* 0x000fc600078e02a4 */
[----:B-1----:R-:W4:Y:S01]  /*35a40*/  LDL.LU.64 R58, [R1+0x1048] ;  /* 0x00104800013a7983 */ /* 0x002f220000300a00 */
[----:B--2---:R-:W-:-:S03]  /*35a50*/  IMAD.WIDE R132, R251, 0x4, R8 ;  /* 0x00000004fb847825 */ /* 0x004fc600078e0208 */
[----:B------:R-:W2:Y:S04]  /*35a60*/  LDL.LU.64 R8, [R1+0x1040] ;  /* 0x0010400001087983 */ /* 0x000ea80000300a00 */
[----:B------:R-:W-:Y:S04]  /*35a70*/  STL.64 [R1+0x4e88], R140 ;  /* 0x004e888c01007387 */ /* 0x000fe80000100a00 */
[----:B------:R1:W-:Y:S01]  /*35a80*/  STL.64 [R1+0x4ea0], R132 ;  /* 0x004ea08401007387 */ /* 0x0003e20000100a00 */
[----:B------:R-:W-:-:S03]  /*35a90*/  IMAD.WIDE R152, R251, 0x4, R206 ;  /* 0x00000004fb987825 */ /* 0x000fc600078e02ce */
[----:B-1----:R-:W2:Y:S04]  /*35aa0*/  LDL.LU.64 R132, [R1+0x1038] ;  /* 0x0010380001847983 */ /* 0x002ea80000300a00 */
[----:B------:R-:W-:Y:S01]  /*35ab0*/  STL.64 [R1+0x4eb8], R152 ;  /* 0x004eb89801007387 */ /* 0x000fe20000100a00 */
[----:B------:R-:W-:-:S03]  /*35ac0*/  IMAD.WIDE R140, R251, 0x4, R236 ;  /* 0x00000004fb8c7825 */ /* 0x000fc600078e02ec */
[----:B------:R-:W2:Y:S04]  /*35ad0*/  LDL.LU.64 R236, [R1+0x1018] ;  /* 0x0010180001ec7983 */ /* 0x000ea80000300a00 */
[----:B------:R1:W-:Y:S01]  /*35ae0*/  STL.64 [R1+0x4ed0], R140 ;  /* 0x004ed08c01007387 */ /* 0x0003e20000100a00 */
[----:B---3--:R-:W-:-:S03]  /*35af0*/  IMAD.WIDE R12, R251, 0x4, R12 ;  /* 0x00000004fb0c7825 */ /* 0x008fc600078e020c */
[----:B-1----:R-:W3:Y:S04]  /*35b00*/  LDL.LU.64 R140, [R1+0x1010] ;  /* 0x00101000018c7983 */ /* 0x002ee80000300a00 */
[----:B------:R-:W3:Y:S04]  /*35b10*/  LDL.LU.64 R190, [R1+0xfd8] ;  /* 0x000fd80001be7983 */ /* 0x000ee80000300a00 */
[----:B------:R1:W-:Y:S04]  /*35b20*/  STL.64 [R1+0x4ee8], R12 ;  /* 0x004ee80c01007387 */ /* 0x0003e80000100a00 */
[----:B------:R-:W3:Y:S04]  /*35b30*/  LDL.LU.64 R152, [R1+0xf98] ;  /* 0x000f980001987983 */ /* 0x000ee80000300a00 */
[----:B------:R-:W3:Y:S04]  /*35b40*/  LDL.LU.64 R178, [R1+0xf58] ;  /* 0x000f580001b27983 */ /* 0x000ee80000300a00 */
[----:B------:R-:W3:Y:S04]  /*35b50*/  LDL.LU.64 R204, [R1+0xf18] ;  /* 0x000f180001cc7983 */ /* 0x000ee80000300a00 */
[----:B------:R-:W3:Y:S04]  /*35b60*/  LDL.LU.64 R164, [R1+0xed8] ;  /* 0x000ed80001a47983 */ /* 0x000ee80000300a00 */
[----:B------:R-:W3:Y:S04]  /*35b70*/  LDL.LU.64 R206, [R1+0xe98] ;  /* 0x000e980001ce7983 */ /* 0x000ee80000300a00 */
[----:B-1----:R-:W3:Y:S01]  /*35b80*/  LDL.LU.64 R12, [R1+0xe58] ;  /* 0x000e5800010c7983 */ /* 0x002ee20000300a00 */
[----:B----4-:R-:W-:-:S05]  /*35b90*/  IMAD.WIDE R92, R251, 0x4, R92 ;  /* 0x00000004fb5c7825 */ /* 0x010fca00078e025c */
[----:B------:R1:W-:Y:S02]  /*35ba0*/  STL.64 [R1+0x4f00], R92 ;  /* 0x004f005c01007387 */ /* 0x0003e40000100a00 */
[C---:B-1----:R-:W-:Y:S02]  /*35bb0*/  IMAD.WIDE R92, R251.reuse, 0x4, R62 ;  /* 0x00000004fb5c7825 */ /* 0x042fe400078e023e */
[----:B------:R-:W4:Y:S02]  /*35bc0*/  LDL.LU.64 R62, [R1+0xe18] ;  /* 0x000e1800013e7983 */ /* 0x000f240000300a00 */
[C---:B------:R-:W-:Y:S02]  /*35bd0*/  IMAD.WIDE R244, R251.reuse, 0x4, R244 ;  /* 0x00000004fbf47825 */ /* 0x040fe400078e02f4 */
[----:B------:R1:W-:Y:S02]  /*35be0*/  STL.64 [R1+0x4f18], R92 ;  /* 0x004f185c01007387 */ /* 0x0003e40000100a00 */
[----:B-1----:R-:W-:-:S02]  /*35bf0*/  IMAD.WIDE R92, R251, 0x4, R176 ;  /* 0x00000004fb5c7825 */ /* 0x002fc400078e02b0 */
[----:B------:R-:W4:Y:S02]  /*35c00*/  LDL.LU.64 R176, [R1+0xdd8] ;  /* 0x000dd80001b07983 */ /* 0x000f240000300a00 */
[C---:B------:R-:W-:Y:S02]  /*35c10*/  IMAD.WIDE R34, R251.reuse, 0x4, R34 ;  /* 0x00000004fb227825 */ /* 0x040fe400078e0222 */
[----:B------:R-:W-:Y:S04]  /*35c20*/  STL.64 [R1+0x4f30], R244 ;  /* 0x004f30f401007387 */ /* 0x000fe80000100a00 */
[----:B------:R1:W-:Y:S04]  /*35c30*/  STL.64 [R1+0x4f40], R92 ;  /* 0x004f405c01007387 */ /* 0x0003e80000100a00 */
[----:B------:R1:W-:Y:S02]  /*35c40*/  STL.64 [R1+0x4f50], R34 ;  /* 0x004f502201007387 */ /* 0x0003e40000100a00 */
[----:B-1----:R-:W-:-:S04]  /*35c50*/  IMAD.WIDE R92, R251, 0x4, R36 ;  /* 0x00000004fb5c7825 */ /* 0x002fc800078e0224 */
[C---:B------:R-:W-:Y:S01]  /*35c60*/  IMAD.WIDE R36, R251.reuse, 0x4, R48 ;  /* 0x00000004fb247825 */ /* 0x040fe200078e0230 */
[----:B------:R-:W-:Y:S03]  /*35c70*/  STL.64 [R1+0x4f60], R92 ;  /* 0x004f605c01007387 */ /* 0x000fe60000100a00 */
[C---:B------:R-:W-:Y:S01]  /*35c80*/  IMAD.WIDE R34, R251.reuse, 0x4, R2 ;  /* 0x00000004fb227825 */ /* 0x040fe200078e0202 */
[----:B------:R1:W-:Y:S03]  /*35c90*/  STL.64 [R1+0x4f70], R36 ;  /* 0x004f702401007387 */ /* 0x0003e60000100a00 */
[C---:B------:R-:W-:Y:S02]  /*35ca0*/  IMAD.WIDE R2, R251.reuse, 0x4, R142 ;  /* 0x00000004fb027825 */ /* 0x040fe400078e028e */
[----:B------:R-:W4:Y:S04]  /*35cb0*/  LDL.LU.64 R142, [R1+0xd70] ;  /* 0x000d7000018e7983 */ /* 0x000f280000300a00 */
[----:B------:R1:W-:Y:S02]  /*35cc0*/  STL.64 [R1+0x4f80], R34 ;  /* 0x004f802201007387 */ /* 0x0003e40000100a00 */
[----:B-1----:R-:W-:-:S02]  /*35cd0*/  IMAD.WIDE R36, R251, 0x4, R128 ;  /* 0x00000004fb247825 */ /* 0x002fc400078e0280 */
[----:B------:R1:W-:Y:S04]  /*35ce0*/  STL.64 [R1+0x4f90], R2 ;  /* 0x004f900201007387 */ /* 0x0003e80000100a00 */
[----:B------:R-:W-:Y:S01]  /*35cf0*/  STL.64 [R1+0x4fa0], R36 ;  /* 0x004fa02401007387 */ /* 0x000fe20000100a00 */
[----:B------:R-:W-:-:S03]  /*35d00*/  IMAD.WIDE R34, R251, 0x4, R136 ;  /* 0x00000004fb227825 */ /* 0x000fc600078e0288 */
[----:B------:R-:W4:Y:S01]  /*35d10*/  LDL.LU.64 R136, [R1+0xd38] ;  /* 0x000d380001887983 */ /* 0x000f220000300a00 */
[----:B-1----:R-:W-:-:S03]  /*35d20*/  IMAD.WIDE R2, R251, 0x4, R58 ;  /* 0x00000004fb027825 */ /* 0x002fc600078e023a */
[----:B------:R1:W-:Y:S04]  /*35d30*/  STL.64 [R1+0x4fb0], R34 ;  /* 0x004fb02201007387 */ /* 0x0003e80000100a00 */
[----:B------:R-:W4:Y:S04]  /*35d40*/  LDL.LU.64 R58, [R1+0xd00] ;  /* 0x000d0000013a7983 */ /* 0x000f280000300a00 */
[----:B------:R2:W-:Y:S01]  /*35d50*/  STL.64 [R1+0x4fc0], R2 ;  /* 0x004fc00201007387 */ /* 0x0005e20000100a00 */
[----:B-1----:R-:W-:-:S04]  /*35d60*/  IMAD.WIDE R34, R251, 0x4, R100 ;  /* 0x00000004fb227825 */ /* 0x002fc800078e0264 */
[C---:B--2---:R-:W-:Y:S02]  /*35d70*/  IMAD.WIDE R2, R251.reuse, 0x4, R8 ;  /* 0x00000004fb027825 */ /* 0x044fe400078e0208 */
[----:B------:R-:W2:Y:S04]  /*35d80*/  LDL.LU.64 R8, [R1+0xcc8] ;  /* 0x000cc80001087983 */ /* 0x000ea80000300a00 */
[----:B------:R1:W-:Y:S01]  /*35d90*/  STL.64 [R1+0x4fd0], R2 ;  /* 0x004fd00201007387 */ /* 0x0003e20000100a00 */
[----:B------:R-:W-:-:S05]  /*35da0*/  IMAD.WIDE R36, R251, 0x4, R132 ;  /* 0x00000004fb247825 */ /* 0x000fca00078e0284 */
[----:B------:R-:W-:Y:S01]  /*35db0*/  STL.64 [R1+0x4fe0], R36 ;  /* 0x004fe02401007387 */ /* 0x000fe20000100a00 */
[----:B-1----:R-:W-:-:S03]  /*35dc0*/  IMAD.WIDE R2, R251, 0x4, R236 ;  /* 0x00000004fb027825 */ /* 0x002fc600078e02ec */
[----:B------:R-:W2:Y:S04]  /*35dd0*/  LDL.LU.64 R236, [R1+0xc90] ;  /* 0x000c900001ec7983 */ /* 0x000ea80000300a00 */
[----:B------:R3:W-:Y:S04]  /*35de0*/  STL.64 [R1+0x4ff0], R34 ;  /* 0x004ff02201007387 */ /* 0x0007e80000100a00 */
[----:B------:R1:W-:Y:S01]  /*35df0*/  STL.64 [R1+0x5000], R2 ;  /* 0x0050000201007387 */ /* 0x0003e20000100a00 */
[----:B---3--:R-:W-:-:S04]  /*35e00*/  IMAD.WIDE R34, R251, 0x4, R140 ;  /* 0x00000004fb227825 */ /* 0x008fc800078e028c */
[C---:B-1----:R-:W-:Y:S01]  /*35e10*/  IMAD.WIDE R2, R251.reuse, 0x4, R190 ;  /* 0x00000004fb027825 */ /* 0x042fe200078e02be */
[----:B------:R1:W-:Y:S03]  /*35e20*/  STL.64 [R1+0x5010], R34 ;  /* 0x0050102201007387 */ /* 0x0003e60000100a00 */
[C---:B------:R-:W-:Y:S01]  /*35e30*/  IMAD.WIDE R36, R251.reuse, 0x4, R152 ;  /* 0x00000004fb247825 */ /* 0x040fe200078e0298 */
[----:B------:R3:W-:Y:S03]  /*35e40*/  STL.64 [R1+0x5020], R2 ;  /* 0x0050200201007387 */ /* 0x0007e60000100a00 */
[C---:B-1----:R-:W-:Y:S01]  /*35e50*/  IMAD.WIDE R34, R251.reuse, 0x4, R178 ;  /* 0x00000004fb227825 */ /* 0x042fe200078e02b2 */
[----:B------:R1:W-:Y:S03]  /*35e60*/  STL.64 [R1+0x5030], R36 ;  /* 0x0050302401007387 */ /* 0x0003e60000100a00 */
[C---:B---3--:R-:W-:Y:S01]  /*35e70*/  IMAD.WIDE R2, R251.reuse, 0x4, R204 ;  /* 0x00000004fb027825 */ /* 0x048fe200078e02cc */
[----:B------:R3:W-:Y:S03]  /*35e80*/  STL.64 [R1+0x5040], R34 ;  /* 0x0050402201007387 */ /* 0x0007e60000100a00 */
[C---:B-1----:R-:W-:Y:S01]  /*35e90*/  IMAD.WIDE R36, R251.reuse, 0x4, R164 ;  /* 0x00000004fb247825 */ /* 0x042fe200078e02a4 */
[----:B------:R1:W-:Y:S03]  /*35ea0*/  STL.64 [R1+0x5050], R2 ;  /* 0x0050500201007387 */ /* 0x0003e60000100a00 */
[C---:B---3--:R-:W-:Y:S01]  /*35eb0*/  IMAD.WIDE R34, R251.reuse, 0x4, R206 ;  /* 0x00000004fb227825 */ /* 0x048fe200078e02ce */
[----:B------:R-:W-:Y:S04]  /*35ec0*/  STL.64 [R1+0x5060], R36 ;  /* 0x0050602401007387 */ /* 0x000fe80000100a00 */
[----:B------:R-:W3:Y:S01]  /*35ed0*/  LDL.LU.64 R92, [R1+0xc58] ;  /* 0x000c5800015c7983 */ /* 0x000ee20000300a00 */
[----:B-1----:R-:W-:-:S03]  /*35ee0*/  IMAD.WIDE R2, R251, 0x4, R12 ;  /* 0x00000004fb027825 */ /* 0x002fc600078e020c */
[----:B------:R1:W-:Y:S04]  /*35ef0*/  STL.64 [R1+0x5070], R34 ;  /* 0x0050702201007387 */ /* 0x0003e80000100a00 */
[----:B------:R-:W3:Y:S04]  /*35f00*/  LDL.LU.64 R12, [R1+0x1008] ;  /* 0x00100800010c7983 */ /* 0x000ee80000300a00 */
[----:B------:R4:W-:Y:S04]  /*35f10*/  STL.64 [R1+0x5080], R2 ;  /* 0x0050800201007387 */ /* 0x0009e80000100a00 */
[----:B------:R-:W3:Y:S04]  /*35f20*/  LDL.LU.64 R244, [R1+0x1000] ;  /* 0x0010000001f47983 */ /* 0x000ee80000300a00 */
[----:B-1----:R-:W3:Y:S01]  /*35f30*/  LDL.LU.64 R34, [R1+0xff8] ;  /* 0x000ff80001227983 */ /* 0x002ee20000300a00 */
[----:B----4-:R-:W-:-:S05]  /*35f40*/  IMAD.WIDE R2, R251, 0x4, R62 ;  /* 0x00000004fb027825 */ /* 0x010fca00078e023e */
[----:B------:R1:W-:Y:S04]  /*35f50*/  STL.64 [R1+0x5090], R2 ;  /* 0x0050900201007387 */ /* 0x0003e80000100a00 */
[----:B------:R-:W4:Y:S04]  /*35f60*/  LDL.LU.64 R204, [R1+0x1288] ;  /* 0x0012880001cc7983 */ /* 0x000f280000300a00 */
[----:B------:R-:W4:Y:S01]  /*35f70*/  LDL.LU.64 R62, [R1+0xfd0] ;  /* 0x000fd000013e7983 */ /* 0x000f220000300a00 */
[----:B-1----:R-:W-:-:S05]  /*35f80*/  IMAD.WIDE R2, R251, 0x4, R176 ;  /* 0x00000004fb027825 */ /* 0x002fca00078e02b0 */
[----:B------:R1:W-:Y:S04]  /*35f90*/  STL.64 [R1+0x50a0], R2 ;  /* 0x0050a00201007387 */ /* 0x0003e80000100a00 */
[----:B------:R-:W4:Y:S04]  /*35fa0*/  LDL.LU.64 R36, [R1+0xfc8] ;  /* 0x000fc80001247983 */ /* 0x000f280000300a00 */
[----:B------:R-:W4:Y:S04]  /*35fb0*/  LDL.LU.64 R48, [R1+0xfc0] ;  /* 0x000fc00001307983 */ /* 0x000f280000300a00 */
[----:B-1----:R-:W4:Y:S04]  /*35fc0*/  LDL.LU.64 R2, [R1+0xfb8] ;  /* 0x000fb80001027983 */ /* 0x002f280000300a00 */
[----:B------:R-:W4:Y:S04]  /*35fd0*/  LDL.LU.64 R128, [R1+0xf90] ;  /* 0x000f900001807983 */ /* 0x000f280000300a00 */
[----:B------:R-:W4:Y:S01]  /*35fe0*/  LDL.LU.64 R132, [R1+0xf88] ;  /* 0x000f880001847983 */ /* 0x000f220000300a00 */
[----:B------:R-:W-:-:S05]  /*35ff0*/  IMAD.WIDE R100, R251, 0x4, R142 ;  /* 0x00000004fb647825 */ /* 0x000fca00078e028e */
[----:B------:R1:W-:Y:S04]  /*36000*/  STL.64 [R1+0x50a8], R100 ;  /* 0x0050a86401007387 */ /* 0x0003e80000100a00 */
[----:B-1----:R-:W4:Y:S01]  /*36010*/  LDL.LU.64 R100, [R1+0xf80] ;  /* 0x000f800001647983 */ /* 0x002f220000300a00 */
[----:B------:R-:W-:-:S04]  /*36020*/  IMAD.WIDE R140, R251, 0x4, R136 ;  /* 0x00000004fb8c7825 */ /* 0x000fc800078e0288 */
[C---:B------:R-:W-:Y:S02]  /*36030*/  IMAD.WIDE R136, R251.reuse, 0x4, R58 ;  /* 0x00000004fb887825 */ /* 0x040fe400078e023a */
[----:B------:R-:W4:Y:S04]  /*36040*/  LDL.LU.64 R58, [R1+0xf50] ;  /* 0x000f5000013a7983 */ /* 0x000f280000300a00 */
[----:B------:R1:W-:Y:S04]  /*36050*/  STL.64 [R1+0x50b0], R140 ;  /* 0x0050b08c01007387 */ /* 0x0003e80000100a00 */
[----:B------:R-:W-:Y:S04]  /*36060*/  STL.64 [R1+0x50b8], R136 ;  /* 0x0050b88801007387 */ /* 0x000fe80000100a00 */
[----:B-1----:R-:W4:Y:S04]  /*36070*/  LDL.LU.64 R140, [R1+0xf10] ;  /* 0x000f1000018c7983 */ /* 0x002f280000300a00 */
[----:B------:R-:W4:Y:S01]  /*36080*/  LDL.LU.64 R190, [R1+0xed0] ;  /* 0x000ed00001be7983 */ /* 0x000f220000300a00 */
[----:B------:R-:W-:-:S04]  /*36090*/  IMAD.WIDE R104, R251, 0x4, R104 ;  /* 0x00000004fb687825 */ /* 0x000fc800078e0268 */
[----:B--2---:R-:W-:-:S05]  /*360a0*/  IMAD.WIDE R8, R251, 0x4, R8 ;  /* 0x00000004fb087825 */ /* 0x004fca00078e0208 */
[----:B------:R1:W-:Y:S04]  /*360b0*/  STL.64 [R1+0x50c0], R8 ;  /* 0x0050c00801007387 */ /* 0x0003e80000100a00 */
[----:B-1----:R-:W2:Y:S04]  /*360c0*/  LDL.LU.64 R8, [R1+0xe90] ;  /* 0x000e900001087983 */ /* 0x002ea80000300a00 */
[----:B------:R-:W2:Y:S04]  /*360d0*/  LDL.LU.64 R152, [R1+0xe50] ;  /* 0x000e500001987983 */ /* 0x000ea80000300a00 */
[----:B------:R-:W2:Y:S01]  /*360e0*/  LDL.LU.64 R178, [R1+0xe10] ;  /* 0x000e100001b27983 */ /* 0x000ea20000300a00 */
[----:B------:R-:W-:-:S05]  /*360f0*/  IMAD.WIDE R136, R251, 0x4, R236 ;  /* 0x00000004fb887825 */ /* 0x000fca00078e02ec */
[----:B------:R1:W-:Y:S04]  /*36100*/  STL.64 [R1+0x50d0], R136 ;  /* 0x0050d08801007387 */ /* 0x0003e80000100a00 */
[----:B------:R-:W2:Y:S04]  /*36110*/  LDL.LU.64 R164, [R1+0xdd0] ;  /* 0x000dd00001a47983 */ /* 0x000ea80000300a00 */
[----:B------:R-:W2:Y:S04]  /*36120*/  LDL.LU.64 R206, [R1+0xd68] ;  /* 0x000d680001ce7983 */ /* 0x000ea80000300a00 */
[----:B------:R-:W2:Y:S04]  /*36130*/  LDL.LU.64 R176, [R1+0xd30] ;  /* 0x000d300001b07983 */ /* 0x000ea80000300a00 */
[----:B------:R-:W2:Y:S04]  /*36140*/  LDL.LU.64 R142, [R1+0xcf8] ;  /* 0x000cf800018e7983 */ /* 0x000ea80000300a00 */
[----:B-1----:R-:W2:Y:S04]  /*36150*/  LDL.LU.64 R136, [R1+0xcc0] ;  /* 0x000cc00001887983 */ /* 0x002ea80000300a00 */
[----:B------:R-:W2:Y:S01]  /*36160*/  LDL.LU.64 R236, [R1+0xc88] ;  /* 0x000c880001ec7983 */ /* 0x000ea20000300a00 */
[----:B---3--:R-:W-:-:S05]  /*36170*/  IMAD.WIDE R92, R251, 0x4, R92 ;  /* 0x00000004fb5c7825 */ /* 0x008fca00078e025c */
[----:B------:R1:W-:Y:S01]  /*36180*/  STL.64 [R1+0x50e0], R92 ;  /* 0x0050e05c01007387 */ /* 0x0003e20000100a00 */
[----:B------:R-:W-:-:S04]  /*36190*/  IMAD.WIDE R12, R251, 0x4, R12 ;  /* 0x00000004fb0c7825 */ /* 0x000fc800078e020c */
[C---:B------:R-:W-:Y:S01]  /*361a0*/  IMAD.WIDE R244, R251.reuse, 0x4, R244 ;  /* 0x00000004fbf47825 */ /* 0x040fe200078e02f4 */
[----:B-1----:R-:W3:Y:S03]  /*361b0*/  LDL.LU.64 R92, [R1+0x5e98] ;  /* 0x005e9800015c7983 */ /* 0x002ee60000300a00 */
[C---:B------:R-:W-:Y:S01]  /*361c0*/  IMAD.WIDE R34, R251.reuse, 0x4, R34 ;  /* 0x00000004fb227825 */ /* 0x040fe200078e0222 */
[----:B------:R1:W-:Y:S04]  /*361d0*/  STL.64 [R1+0x50e8], R12 ;  /* 0x0050e80c01007387 */ /* 0x0003e80000100a00 */
[----:B-1----:R-:W2:Y:S01]  /*361e0*/  LDL.LU.64 R12, [R1+0xc50] ;  /* 0x000c5000010c7983 */ /* 0x002ea20000300a00 */
[----:B----4-:R-:W-:-:S03]  /*361f0*/  IMAD.WIDE R204, R251, 0x4, R204 ;  /* 0x00000004fbcc7825 */ /* 0x010fc600078e02cc */
[----:B------:R1:W-:Y:S01]  /*36200*/  STL.64 [R1+0x50f8], R244 ;  /* 0x0050f8f401007387 */ /* 0x0003e20000100a00 */
[----:B------:R-:W-:-:S03]  /*36210*/  IMAD.WIDE R62, R251, 0x4, R62 ;  /* 0x00000004fb3e7825 */ /* 0x000fc600078e023e */
[----:B-1----:R-:W4:Y:S04]  /*36220*/  LDL.LU.64 R244, [R1+0x5e90] ;  /* 0x005e900001f47983 */ /* 0x002f280000300a00 */
[----:B------:R1:W-:Y:S04]  /*36230*/  STL.64 [R1+0x5108], R34 ;  /* 0x0051082201007387 */ /* 0x0003e80000100a00 */
[----:B-1----:R-:W3:Y:S04]  /*36240*/  LDL.LU.64 R34, [R1+0x5e88] ;  /* 0x005e880001227983 */ /* 0x002ee80000300a00 */
[----:B------:R1:W-:Y:S04]  /*36250*/  STL.64 [R1+0x5110], R104 ;  /* 0x0051106801007387 */ /* 0x0003e80000100a00 */
[----:B-1----:R-:W4:Y:S04]  /*36260*/  LDL.LU.64 R104, [R1+0x5e80] ;  /* 0x005e800001687983 */ /* 0x002f280000300a00 */
[----:B------:R1:W-:Y:S04]  /*36270*/  STL.64 [R1+0x1b50], R204 ;  /* 0x001b50cc01007387 */ /* 0x0003e80000100a00 */
[----:B-1----:R-:W3:Y:S04]  /*36280*/  LDL.LU.64 R204, [R1+0x5e78] ;  /* 0x005e780001cc7983 */ /* 0x002ee80000300a00 */
[----:B------:R1:W-:Y:S04]  /*36290*/  STL.64 [R1+0x5118], R62 ;  /* 0x0051183e01007387 */ /* 0x0003e80000100a00 */
[----:B-1----:R-:W4:Y:S01]  /*362a0*/  LDL.LU.64 R62, [R1+0x5e70] ;  /* 0x005e7000013e7983 */ /* 0x002f220000300a00 */
[----:B------:R-:W-:-:S05]  /*362b0*/  IMAD.WIDE R36, R251, 0x4, R36 ;  /* 0x00000004fb247825 */ /* 0x000fca00078e0224 */
        /* <DEDUP_REMOVED lines=9> */
[----:B------:R-:W-:Y:S03]  /*36350*/  STL.64 [R1+0x5140], R36 ;  /* 0x0051402401007387 */ /* 0x000fe60000100a00 */
[C---:B------:R-:W-:Y:S01]  /*36360*/  IMAD.WIDE R2, R251.reuse, 0x4, R100 ;  /* 0x00000004fb027825 */ /* 0x040fe200078e0264 */
[----:B------:R1:W-:Y:S03]  /*36370*/  STL.64 [R1+0x5148], R48 ;  /* 0x0051483001007387 */ /* 0x0003e60000100a00 */
[----:B-1----:R-:W-:-:S04]  /*36380*/  IMAD.WIDE R48, R251, 0x4, R140 ;  /* 0x00000004fb307825 */ /* 0x002fc800078e028c */
[----:B--2---:R-:W-:-:S04]  /*36390*/  IMAD.WIDE R12, R251, 0x4, R12 ;  /* 0x00000004fb0c7825 */ /* 0x004fc800078e020c */
[C---:B----4-:R-:W-:Y:S02]  /*363a0*/  IMAD.WIDE R36, R251.reuse, 0x4, R62 ;  /* 0x00000004fb247825 */ /* 0x050fe400078e023e */
[----:B------:R-:W2:Y:S04]  /*363b0*/  LDL.LU.64 R62, [R1+0xf48] ;  /* 0x000f4800013e7983 */ /* 0x000ea80000300a00 */
[----:B------:R1:W-:Y:S04]  /*363c0*/  STL.64 [R1+0x5150], R2 ;  /* 0x0051500201007387 */ /* 0x0003e80000100a00 */
[----:B------:R4:W-:Y:S01]  /*363d0*/  STL.64 [R1+0x5158], R36 ;  /* 0x0051582401007387 */ /* 0x0009e20000100a00 */
[----:B-1----:R-:W-:-:S03]  /*363e0*/  IMAD.WIDE R2, R251, 0x4, R58 ;  /* 0x00000004fb027825 */ /* 0x002fc600078e023a */
[----:B------:R-:W3:Y:S01]  /*363f0*/  LDL.LU.64 R58, [R1+0xf40] ;  /* 0x000f4000013a7983 */ /* 0x000ee20000300a00 */
[----:B----4-:R-:W-:-:S03]  /*36400*/  IMAD.WIDE R36, R251, 0x4, R190 ;  /* 0x00000004fb247825 */ /* 0x010fc600078e02be */
[----:B------:R1:W-:Y:S04]  /*36410*/  STL.64 [R1+0x5160], R2 ;  /* 0x0051600201007387 */ /* 0x0003e80000100a00 */
[----:B------:R4:W-:Y:S01]  /*36420*/  STL.64 [R1+0x5168], R48 ;  /* 0x0051683001007387 */ /* 0x0009e20000100a00 */
[----:B-1----:R-:W-:-:S03]  /*36430*/  IMAD.WIDE R2, R251, 0x4, R8 ;  /* 0x00000004fb027825 */ /* 0x002fc600078e0208 */
[----:B------:R-:W3:Y:S01]  /*36440*/  LDL.LU.64 R8, [R1+0xf08] ;  /* 0x000f080001087983 */ /* 0x000ee20000300a00 */
[----:B----4-:R-:W-:-:S03]  /*36450*/  IMAD.WIDE R48, R251, 0x4, R152 ;  /* 0x00000004fb307825 */ /* 0x010fc600078e0298 */
[----:B------:R1:W-:Y:S04]  /*36460*/  STL.64 [R1+0x5170], R36 ;  /* 0x0051702401007387 */ /* 0x0003e80000100a00 */
[----:B------:R4:W-:Y:S04]  /*36470*/  STL.64 [R1+0x5178], R2 ;  /* 0x0051780201007387 */ /* 0x0009e80000100a00 */
[----:B------:R4:W-:Y:S01]  /*36480*/  STL.64 [R1+0x5180], R48 ;  /* 0x0051803001007387 */ /* 0x0009e20000100a00 */
[----:B-1----:R-:W-:-:S04]  /*36490*/  IMAD.WIDE R36, R251, 0x4, R164 ;  /* 0x00000004fb247825 */ /* 0x002fc800078e02a4 */
[----:B----4-:R-:W-:-:S04]  /*364a0*/  IMAD.WIDE R2, R251, 0x4, R178 ;  /* 0x00000004fb027825 */ /* 0x010fc800078e02b2 */
[C---:B------:R-:W-:Y:S01]  /*364b0*/  IMAD.WIDE R48, R251.reuse, 0x4, R206 ;  /* 0x00000004fb307825 */ /* 0x040fe200078e02ce */
[----:B------:R1:W-:Y:S04]  /*364c0*/  STL.64 [R1+0x5188], R2 ;  /* 0x0051880201007387 */ /* 0x0003e80000100a00 */
        /* <DEDUP_REMOVED lines=8> */
[----:B----4-:R-:W4:Y:S04]  /*36550*/  LDL.LU.64 R36, [R1+0xf00] ;  /* 0x000f000001247983 */ /* 0x010f280000300a00 */
[----:B------:R1:W-:Y:S04]  /*36560*/  STL.64 [R1+0x51b0], R48 ;  /* 0x0051b03001007387 */ /* 0x0003e80000100a00 */
[----:B-1----:R-:W4:Y:S04]  /*36570*/  LDL.LU.64 R48, [R1+0xef8] ;  /* 0x000ef80001307983 */ /* 0x002f280000300a00 */
[----:B------:R1:W-:Y:S04]  /*36580*/  STL.64 [R1+0x51b8], R2 ;  /* 0x0051b80201007387 */ /* 0x0003e80000100a00 */
[----:B-1----:R-:W4:Y:S04]  /*36590*/  LDL.LU.64 R2, [R1+0xec8] ;  /* 0x000ec80001027983 */ /* 0x002f280000300a00 */
[----:B------:R-:W4:Y:S04]  /*365a0*/  LDL.LU.64 R148, [R1+0xe88] ;  /* 0x000e880001947983 */ /* 0x000f280000300a00 */
[----:B------:R1:W-:Y:S04]  /*365b0*/  STL.64 [R1+0x51c0], R12 ;  /* 0x0051c00c01007387 */ /* 0x0003e80000100a00 */
[----:B------:R-:W4:Y:S04]  /*365c0*/  LDL.LU.64 R128, [R1+0xe48] ;  /* 0x000e480001807983 */ /* 0x000f280000300a00 */
[----:B------:R-:W4:Y:S04]  /*365d0*/  LDL.LU.64 R132, [R1+0xe08] ;  /* 0x000e080001847983 */ /* 0x000f280000300a00 */
[----:B------:R-:W4:Y:S01]  /*365e0*/  LDL.LU.64 R100, [R1+0xdc8] ;  /* 0x000dc80001647983 */ /* 0x000f220000300a00 */
[----:B-1----:R-:W-:-:S03]  /*365f0*/  IMAD.WIDE R12, R251, 0x4, R124 ;  /* 0x00000004fb0c7825 */ /* 0x002fc600078e027c */
        /* <DEDUP_REMOVED lines=8> */
[----:B------:R3:W-:Y:S01]  /*36680*/  STL.64 [R1+0x51c8], R12 ;  /* 0x0051c80c01007387 */ /* 0x0007e20000100a00 */
[----:B------:R-:W-:-:S04]  /*36690*/  IMAD.WIDE R116, R251, 0x4, R116 ;  /* 0x00000004fb747825 */ /* 0x000fc800078e0274 */
[----:B--2---:R-:W-:-:S05]  /*366a0*/  IMAD.WIDE R62, R251, 0x4, R62 ;  /* 0x00000004fb3e7825 */ /* 0x004fca00078e023e */
[----:B------:R-:W-:Y:S04]  /*366b0*/  STL.64 [R1+0x51d0], R62 ;  /* 0x0051d03e01007387 */ /* 0x000fe80000100a00 */
[----:B------:R-:W2:Y:S01]  /*366c0*/  LDL.LU.64 R136, [R1+0xe40] ;  /* 0x000e400001887983 */ /* 0x000ea20000300a00 */
[----:B---3--:R-:W-:-:S04]  /*366d0*/  IMAD.WIDE R12, R251, 0x4, R58 ;  /* 0x00000004fb0c7825 */ /* 0x008fc800078e023a */
[C---:B------:R-:W-:Y:S01]  /*366e0*/  IMAD.WIDE R58, R251.reuse, 0x4, R204 ;  /* 0x00000004fb3a7825 */ /* 0x040fe200078e02cc */
[----:B------:R1:W-:Y:S04]  /*366f0*/  STL.64 [R1+0x51e0], R12 ;  /* 0x0051e00c01007387 */ /* 0x0003e80000100a00 */
[----:B------:R-:W-:Y:S04]  /*36700*/  STL.64 [R1+0x51f0], R58 ;  /* 0x0051f03a01007387 */ /* 0x000fe80000100a00 */
[----:B------:R-:W3:Y:S01]  /*36710*/  LDL.LU.64 R236, [R1+0xe00] ;  /* 0x000e000001ec7983 */ /* 0x000ee20000300a00 */
[----:B-1----:R-:W-:-:S04]  /*36720*/  IMAD.WIDE R12, R251, 0x4, R242 ;  /* 0x00000004fb0c7825 */ /* 0x002fc800078e02f2 */
[C---:B------:R-:W-:Y:S01]  /*36730*/  IMAD.WIDE R8, R251.reuse, 0x4, R8 ;  /* 0x00000004fb087825 */ /* 0x040fe200078e0208 */
[----:B------:R1:W-:Y:S04]  /*36740*/  STL.64 [R1+0x5200], R12 ;  /* 0x0052000c01007387 */ /* 0x0003e80000100a00 */
[----:B-1----:R-:W3:Y:S04]  /*36750*/  LDL.LU.64 R12, [R1+0xdc0] ;  /* 0x000dc000010c7983 */ /* 0x002ee80000300a00 */
        /* <DEDUP_REMOVED lines=8> */
[----:B------:R1:W-:Y:S01]  /*367e0*/  STL.64 [R1+0x5220], R36 ;  /* 0x0052202401007387 */ /* 0x0003e20000100a00 */
[----:B------:R-:W-:-:S03]  /*367f0*/  IMAD.WIDE R48, R251, 0x4, R48 ;  /* 0x00000004fb307825 */ /* 0x000fc600078e0230 */
[----:B-1----:R-:W4:Y:S04]  /*36800*/  LDL.LU.64 R36, [R1+0x5e68] ;  /* 0x005e680001247983 */ /* 0x002f280000300a00 */
        /* <DEDUP_REMOVED lines=40> */
[----:B--2---:R-:W-:-:S03]  /*36a90*/  IMAD.WIDE R136, R251, 0x4, R136 ;  /* 0x00000004fb887825 */ /* 0x004fc600078e0288 */
[----:B-1----:R-:W2:Y:S04]  /*36aa0*/  LDL.LU.64 R206, [R1+0x5e00] ;  /* 0x005e000001ce7983 */ /* 0x002ea80000300a00 */
[----:B------:R1:W-:Y:S01]  /*36ab0*/  STL.64 [R1+0x5350], R176 ;  /* 0x005350b001007387 */ /* 0x0003e20000100a00 */
[----:B------:R-:W-:-:S03]  /*36ac0*/  IMAD.WIDE R198, R251, 0x4, R198 ;  /* 0x00000004fbc67825 */ /* 0x000fc600078e02c6 */
[----:B-1----:R-:W2:Y:S01]  /*36ad0*/  LDL.LU.64 R176, [R1+0x5df8] ;  /* 0x005df80001b07983 */ /* 0x002ea20000300a00 */
[----:B---3--:R-:W-:-:S04]  /*36ae0*/  IMAD.WIDE R236, R251, 0x4, R236 ;  /* 0x00000004fbec7825 */ /* 0x008fc800078e02ec */
[----:B------:R-:W-:-:S04]  /*36af0*/  IMAD.WIDE R12, R251, 0x4, R12 ;  /* 0x00000004fb0c7825 */ /* 0x000fc800078e020c */
[----:B------:R-:W-:-:S04]  /*36b00*/  IMAD.WIDE R234, R251, 0x4, R234 ;  /* 0x00000004fbea7825 */ /* 0x000fc800078e02ea */
[----:B------:R-:W-:-:S04]  /*36b10*/  IMAD.WIDE R52, R251, 0x4, R52 ;  /* 0x00000004fb347825 */ /* 0x000fc800078e0234 */
[----:B------:R-:W-:-:S04]  /*36b20*/  IMAD.WIDE R8, R251, 0x4, R8 ;  /* 0x00000004fb087825 */ /* 0x000fc800078e0208 */
[----:B----4-:R-:W-:-:S04]  /*36b30*/  IMAD.WIDE R48, R251, 0x4, R48 ;  /* 0x00000004fb307825 */ /* 0x010fc800078e0230 */
[----:B------:R-:W-:-:S04]  /*36b40*/  IMAD.WIDE R148, R251, 0x4, R148 ;  /* 0x00000004fb947825 */ /* 0x000fc800078e0294 */
[----:B------:R-:W-:-:S05]  /*36b50*/  IMAD.WIDE R100, R251, 0x4, R100 ;  /* 0x00000004fb647825 */ /* 0x000fca00078e0264 */
[----:B------:R1:W-:Y:S04]  /*36b60*/  STL.64 [R1+0x5368], R100 ;  /* 0x0053686401007387 */ /* 0x0003e80000100a00 */
[----:B-1----:R-:W3:Y:S04]  /*36b70*/  LDL.LU.64 R100, [R1+0x5df0] ;  /* 0x005df00001647983 */ /* 0x002ee80000300a00 */
[----:B------:R1:W-:Y:S04]  /*36b80*/  STL.64 [R1+0x5380], R188 ;  /* 0x005380bc01007387 */ /* 0x0003e80000100a00 */
[----:B-1----:R-:W4:Y:S04]  /*36b90*/  LDL.LU.64 R188, [R1+0x5de8] ;  /* 0x005de80001bc7983 */ /* 0x002f280000300a00 */
[----:B------:R1:W-:Y:S04]  /*36ba0*/  STL.64 [R1+0x5398], R142 ;  /* 0x0053988e01007387 */ /* 0x0003e80000100a00 */
[----:B-1----:R-:W2:Y:S04]  /*36bb0*/  LDL.LU.64 R142, [R1+0x5de0] ;  /* 0x005de000018e7983 */ /* 0x002ea80000300a00 */
[----:B------:R1:W-:Y:S04]  /*36bc0*/  STL.64 [R1+0x53b0], R148 ;  /* 0x0053b09401007387 */ /* 0x0003e80000100a00 */
[----:B-1----:R-:W4:Y:S04]  /*36bd0*/  LDL.LU.64 R148, [R1+0x5dd8] ;  /* 0x005dd80001947983 */ /* 0x002f280000300a00 */
        /* <DEDUP_REMOVED lines=16> */
[C---:B------:R-:W-:Y:S01]  /*36ce0*/  IMAD.WIDE R58, R251.reuse, 0x4, R242 ;  /* 0x00000004fb3a7825 */ /* 0x040fe200078e02f2 */
[----:B------:R-:W-:Y:S03]  /*36cf0*/  STL.64 [R1+0x5468], R62 ;  /* 0x0054683e01007387 */ /* 0x000fe60000100a00 */
[----:B-1----:R-:W-:-:S05]  /*36d00*/  IMAD.WIDE R12, R251, 0x4, R204 ;  /* 0x00000004fb0c7825 */ /* 0x002fca00078e02cc */
[----:B------:R1:W-:Y:S04]  /*36d10*/  STL.64 [R1+0x5478], R12 ;  /* 0x0054780c01007387 */ /* 0x0003e80000100a00 */
[----:B-1----:R-:W2:Y:S04]  /*36d20*/  LDL.LU.64 R12, [R1+0xb78] ;  /* 0x000b7800010c7983 */ /* 0x002ea80000300a00 */
[----:B------:R1:W-:Y:S04]  /*36d30*/  STL.64 [R1+0x5488], R58 ;  /* 0x0054883a01007387 */ /* 0x0003e80000100a00 */
[----:B------:R-:W4:Y:S04]  /*36d40*/  LDL.LU.64 R124, [R1+0xb70] ;  /* 0x000b7000017c7983 */ /* 0x000f280000300a00 */
[----:B------:R1:W-:Y:S04]  /*36d50*/  STL.64 [R1+0x5498], R8 ;  /* 0x0054980801007387 */ /* 0x0003e80000100a00 */
[----:B-1----:R-:W3:Y:S04]  /*36d60*/  LDL.LU.64 R58, [R1+0xb80] ;  /* 0x000b8000013a7983 */ /* 0x002ee80000300a00 */
[----:B------:R-:W3:Y:S01]  /*36d70*/  LDL.LU.64 R62, [R1+0xac0] ;  /* 0x000ac000013e7983 */ /* 0x000ee20000300a00 */
[----:B------:R-:W-:-:S03]  /*36d80*/  IMAD.WIDE R8, R251, 0x4, R34 ;  /* 0x00000004fb087825 */ /* 0x000fc600078e0222 */
[----:B------:R-:W3:Y:S04]  /*36d90*/  LDL.LU.64 R204, [R1+0xa80] ;  /* 0x000a800001cc7983 */ /* 0x000ee80000300a00 */
[----:B------:R1:W-:Y:S04]  /*36da0*/  STL.64 [R1+0x54a8], R8 ;  /* 0x0054a80801007387 */ /* 0x0003e80000100a00 */
[----:B------:R-:W3:Y:S04]  /*36db0*/  LDL.LU.64 R34, [R1+0xa40] ;  /* 0x000a400001227983 */ /* 0x000ee80000300a00 */
[----:B------:R-:W3:Y:S04]  /*36dc0*/  LDL.LU.64 R242, [R1+0xa00] ;  /* 0x000a000001f27983 */ /* 0x000ee80000300a00 */
[----:B-1----:R-:W3:Y:S04]  /*36dd0*/  LDL.LU.64 R8, [R1+0x9c0] ;  /* 0x0009c00001087983 */ /* 0x002ee80000300a00 */
[----:B------:R1:W-:Y:S04]  /*36de0*/  STL.64 [R1+0x54b8], R234 ;  /* 0x0054b8ea01007387 */ /* 0x0003e80000100a00 */
[----:B-1----:R-:W3:Y:S04]  /*36df0*/  LDL.LU.64 R234, [R1+0x980] ;  /* 0x0009800001ea7983 */ /* 0x002ee80000300a00 */
[----:B------:R1:W-:Y:S02]  /*36e00*/  STL.64 [R1+0x54c8], R52 ;  /* 0x0054c83401007387 */ /* 0x0003e40000100a00 */
[----:B-1----:R-:W-:-:S04]  /*36e10*/  IMAD.WIDE R52, R251, 0x4, R40 ;  /* 0x00000004fb347825 */ /* 0x002fc800078e0228 */
[C---:B------:R-:W-:Y:S02]  /*36e20*/  IMAD.WIDE R40, R251.reuse, 0x4, R70 ;  /* 0x00000004fb287825 */ /* 0x040fe400078e0246 */
[----:B------:R-:W3:Y:S04]  /*36e30*/  LDL.LU.64 R70, [R1+0x948] ;  /* 0x0009480001467983 */ /* 0x000ee80000300a00 */
[----:B------:R-:W-:Y:S04]  /*36e40*/  STL.64 [R1+0x54d8], R52 ;  /* 0x0054d83401007387 */ /* 0x000fe80000100a00 */
[----:B------:R1:W-:Y:S02]  /*36e50*/  STL.64 [R1+0x54e8], R40 ;  /* 0x0054e82801007387 */ /* 0x0003e40000100a00 */
[----:B-1----:R-:W-:-:S02]  /*36e60*/  IMAD.WIDE R40, R251, 0x4, R94 ;  /* 0x00000004fb287825 */ /* 0x002fc400078e025e */
[----:B------:R-:W3:Y:S02]  /*36e70*/  LDL.LU.64 R94, [R1+0x908] ;  /* 0x00090800015e7983 */ /* 0x000ee40000300a00 */
[----:B------:R-:W-:-:S05]  /*36e80*/  IMAD.WIDE R52, R251, 0x4, R88 ;  /* 0x00000004fb347825 */ /* 0x000fca00078e0258 */
[----:B------:R1:W-:Y:S01]  /*36e90*/  STL.64 [R1+0x54f8], R52 ;  /* 0x0054f83401007387 */ /* 0x0003e20000100a00 */
[----:B------:R-:W-:-:S03]  /*36ea0*/  IMAD.WIDE R88, R251, 0x4, R214 ;  /* 0x00000004fb587825 */ /* 0x000fc600078e02d6 */
[----:B------:R1:W-:Y:S02]  /*36eb0*/  STL.64 [R1+0x5508], R40 ;  /* 0x0055082801007387 */ /* 0x0003e40000100a00 */
[----:B-1----:R-:W-:-:S04]  /*36ec0*/  IMAD.WIDE R52, R251, 0x4, R98 ;  /* 0x00000004fb347825 */ /* 0x002fc800078e0262 */
[C---:B------:R-:W-:Y:S01]  /*36ed0*/  IMAD.WIDE R40, R251.reuse, 0x4, R168 ;  /* 0x00000004fb287825 */ /* 0x040fe200078e02a8 */
[----:B------:R1:W-:Y:S04]  /*36ee0*/  STL.64 [R1+0x5520], R52 ;  /* 0x0055203401007387 */ /* 0x0003e80000100a00 */
[----:B------:R1:W-:Y:S04]  /*36ef0*/  STL.64 [R1+0x5530], R88 ;  /* 0x0055305801007387 */ /* 0x0003e80000100a00 */
[----:B------:R1:W-:Y:S02]  /*36f00*/  STL.64 [R1+0x5540], R40 ;  /* 0x0055402801007387 */ /* 0x0003e40000100a00 */
[----:B-1----:R-:W-:-:S04]  /*36f10*/  IMAD.WIDE R52, R251, 0x4, R146 ;  /* 0x00000004fb347825 */ /* 0x002fc800078e0292 */
[C---:B------:R-:W-:Y:S01]  /*36f20*/  IMAD.WIDE R88, R251.reuse, 0x4, R238 ;  /* 0x00000004fb587825 */ /* 0x040fe200078e02ee */
[----:B------:R1:W-:Y:S03]  /*36f30*/  STL.64 [R1+0x5550], R52 ;  /* 0x0055503401007387 */ /* 0x0003e60000100a00 */
[C---:B------:R-:W-:Y:S01]  /*36f40*/  IMAD.WIDE R40, R251.reuse, 0x4, R86 ;  /* 0x00000004fb287825 */ /* 0x040fe200078e0256 */
[----:B------:R-:W-:Y:S03]  /*36f50*/  STL.64 [R1+0x5560], R88 ;  /* 0x0055605801007387 */ /* 0x000fe60000100a00 */
[C---:B-1----:R-:W-:Y:S02]  /*36f60*/  IMAD.WIDE R52, R251.reuse, 0x4, R248 ;  /* 0x00000004fb347825 */ /* 0x042fe400078e02f8 */
[----:B------:R-:W3:Y:S04]  /*36f70*/  LDL.LU.64 R248, [R1+0x8c8] ;  /* 0x0008c80001f87983 */ /* 0x000ee80000300a00 */
[----:B------:R1:W-:Y:S04]  /*36f80*/  STL.64 [R1+0x5570], R40 ;  /* 0x0055702801007387 */ /* 0x0003e80000100a00 */
[----:B------:R-:W-:Y:S04]  /*36f90*/  STL.64 [R1+0x5580], R52 ;  /* 0x0055803401007387 */ /* 0x000fe80000100a00 */
[----:B------:R-:W3:Y:S01]  /*36fa0*/  LDL.LU.64 R86, [R1+0xb98] ;  /* 0x000b980001567983 */ /* 0x000ee20000300a00 */
[----:B-1----:R-:W-:-:S03]  /*36fb0*/  IMAD.WIDE R40, R251, 0x4, R120 ;  /* 0x00000004fb287825 */ /* 0x002fc600078e0278 */
[----:B------:R-:W3:Y:S04]  /*36fc0*/  LDL.LU.64 R120, [R1+0xba8] ;  /* 0x000ba80001787983 */ /* 0x000ee80000300a00 */
[----:B------:R1:W-:Y:S02]  /*36fd0*/  STL.64 [R1+0x5590], R40 ;  /* 0x0055902801007387 */ /* 0x0003e40000100a00 */
[C---:B-1----:R-:W-:Y:S02]  /*36fe0*/  IMAD.WIDE R40, R251.reuse, 0x4, R60 ;  /* 0x00000004fb287825 */ /* 0x042fe400078e023c */
[----:B------:R-:W3:Y:S04]  /*36ff0*/  LDL.LU.64 R60, [R1+0xbb0] ;  /* 0x000bb000013c7983 */ /* 0x000ee80000300a00 */
[----:B------:R4:W-:Y:S01]  /*37000*/  STL.64 [R1+0x55a0], R40 ;  /* 0x0055a02801007387 */ /* 0x0009e20000100a00 */
[----:B--2---:R-:W-:-:S05]  /*37010*/  IMAD.WIDE R52, R251, 0x4, R12 ;  /* 0x00000004fb347825 */ /* 0x004fca00078e020c */
[----:B------:R1:W-:Y:S01]  /*37020*/  STL.64 [R1+0x1508], R52 ;  /* 0x0015083401007387 */ /* 0x0003e20000100a00 */
[----:B----4-:R-:W-:-:S04]  /*37030*/  IMAD.WIDE R40, R251, 0x4, R124 ;  /* 0x00000004fb287825 */ /* 0x010fc800078e027c */
[C---:B---3--:R-:W-:Y:S02]  /*37040*/  IMAD.WIDE R12, R251.reuse, 0x4, R58 ;  /* 0x00000004fb0c7825 */ /* 0x048fe400078e023a */
[----:B------:R-:W2:Y:S02]  /*37050*/  LDL.LU.64 R58, [R1+0xbb8] ;  /* 0x000bb800013a7983 */ /* 0x000ea40000300a00 */
[C---:B-1----:R-:W-:Y:S02]  /*37060*/  IMAD.WIDE R52, R251.reuse, 0x4, R62 ;  /* 0x00000004fb347825 */ /* 0x042fe400078e023e */
[----:B------:R1:W-:Y:S04]  /*37070*/  STL.64 [R1+0x1550], R40 ;  /* 0x0015502801007387 */ /* 0x0003e80000100a00 */
[----:B------:R3:W-:Y:S04]  /*37080*/  STL.64 [R1+0x1598], R12 ;  /* 0x0015980c01007387 */ /* 0x0007e80000100a00 */
[----:B------:R-:W-:Y:S01]  /*37090*/  STL.64 [R1+0x15f8], R52 ;  /* 0x0015f83401007387 */ /* 0x000fe20000100a00 */
[----:B-1----:R-:W-:-:S04]  /*370a0*/  IMAD.WIDE R40, R251, 0x4, R204 ;  /* 0x00000004fb287825 */ /* 0x002fc800078e02cc */
[C---:B---3--:R-:W-:Y:S02]  /*370b0*/  IMAD.WIDE R12, R251.reuse, 0x4, R34 ;  /* 0x00000004fb0c7825 */ /* 0x048fe400078e0222 */
[----:B------:R-:W3:Y:S04]  /*370c0*/  LDL.LU.64 R34, [R1+0xbc8] ;  /* 0x000bc80001227983 */ /* 0x000ee80000300a00 */
[----:B------:R1:W-:Y:S04]  /*370d0*/  STL.64 [R1+0x1678], R40 ;  /* 0x0016782801007387 */ /* 0x0003e80000100a00 */
[----:B------:R4:W-:Y:S01]  /*370e0*/  STL.64 [R1+0x1708], R12 ;  /* 0x0017080c01007387 */ /* 0x0009e20000100a00 */
[----:B-1----:R-:W-:-:S04]  /*370f0*/  IMAD.WIDE R40, R251, 0x4, R242 ;  /* 0x00000004fb287825 */ /* 0x002fc800078e02f2 */
[C---:B----4-:R-:W-:Y:S01]  /*37100*/  IMAD.WIDE R12, R251.reuse, 0x4, R8 ;  /* 0x00000004fb0c7825 */ /* 0x050fe200078e0208 */
[----:B------:R1:W-:Y:S03]  /*37110*/  STL.64 [R1+0x1778], R40 ;  /* 0x0017782801007387 */ /* 0x0003e60000100a00 */
[C---:B------:R-:W-:Y:S01]  /*37120*/  IMAD.WIDE R8, R251.reuse, 0x4, R234 ;  /* 0x00000004fb087825 */ /* 0x040fe200078e02ea */
[----:B------:R-:W4:Y:S04]  /*37130*/  LDL.LU.64 R52, [R1+0xbd0] ;  /* 0x000bd00001347983 */ /* 0x000f280000300a00 */
[----:B------:R-:W-:Y:S04]  /*37140*/  STL.64 [R1+0x17e8], R12 ;  /* 0x0017e80c01007387 */ /* 0x000fe80000100a00 */
[----:B-1----:R-:W4:Y:S04]  /*37150*/  LDL.LU.64 R40, [R1+0x738] ;  /* 0x0007380001287983 */ /* 0x002f280000300a00 */
[----:B------:R1:W-:Y:S04]  /*37160*/  STL.64 [R1+0x1860], R8 ;  /* 0x0018600801007387 */ /* 0x0003e80000100a00 */
[----:B------:R-:W4:Y:S04]  /*37170*/  LDL.LU.64 R234, [R1+0x6f8] ;  /* 0x0006f80001ea7983 */ /* 0x000f280000300a00 */
        /* <DEDUP_REMOVED lines=12> */
[----:B------:R-:W4:Y:S01]  /*37240*/  LDL.LU.64 R94, [R1+0x598] ;  /* 0x00059800015e7983 */ /* 0x000f220000300a00 */
[----:B------:R-:W-:-:S03]  /*37250*/  IMAD.WIDE R62, R251, 0x4, R248 ;  /* 0x00000004fb3e7825 */ /* 0x000fc600078e02f8 */
[----:B------:R-:W4:Y:S04]  /*37260*/  LDL.LU.64 R248, [R1+0x590] ;  /* 0x0005900001f87983 */ /* 0x000f280000300a00 */
[----:B------:R1:W-:Y:S02]  /*37270*/  STL.64 [R1+0x19a0], R62 ;  /* 0x0019a03e01007387 */ /* 0x0003e40000100a00 */
[C---:B-1----:R-:W-:Y:S02]  /*37280*/  IMAD.WIDE R62, R251.reuse, 0x4, R120 ;  /* 0x00000004fb3e7825 */ /* 0x042fe400078e0278 */
[----:B------:R-:W4:Y:S02]  /*37290*/  LDL.LU.64 R120, [R1+0x580] ;  /* 0x0005800001787983 */ /* 0x000f240000300a00 */
[----:B------:R-:W-:-:S05]  /*372a0*/  IMAD.WIDE R12, R251, 0x4, R86 ;  /* 0x00000004fb0c7825 */ /* 0x000fca00078e0256 */
[----:B------:R1:W-:Y:S04]  /*372b0*/  STL.64 [R1+0x49b8], R12 ;  /* 0x0049b80c01007387 */ /* 0x0003e80000100a00 */
[----:B------:R-:W-:Y:S04]  /*372c0*/  STL.64 [R1+0x49c8], R62 ;  /* 0x0049c83e01007387 */ /* 0x000fe80000100a00 */
[----:B------:R-:W4:Y:S01]  /*372d0*/  LDL.LU.64 R146, [R1+0xbf0] ;  /* 0x000bf00001927983 */ /* 0x000f220000300a00 */
[----:B-1----:R-:W-:-:S03]  /*372e0*/  IMAD.WIDE R12, R251, 0x4, R60 ;  /* 0x00000004fb0c7825 */ /* 0x002fc600078e023c */
[----:B------:R-:W4:Y:S04]  /*372f0*/  LDL.LU.64 R238, [R1+0xbe0] ;  /* 0x000be00001ee7983 */ /* 0x000f280000300a00 */
[----:B------:R1:W-:Y:S04]  /*37300*/  STL.64 [R1+0x49d8], R12 ;  /* 0x0049d80c01007387 */ /* 0x0003e80000100a00 */
[----:B------:R-:W4:Y:S04]  /*37310*/  LDL.LU.64 R60, [R1+0xbd8] ;  /* 0x000bd800013c7983 */ /* 0x000f280000300a00 */
[----:B-1----:R-:W4:Y:S04]  /*37320*/  LDL.LU.64 R12, [R1+0xbc0] ;  /* 0x000bc000010c7983 */ /* 0x002f280000300a00 */
[----:B------:R-:W4:Y:S01]  /*37330*/  LDL.LU.64 R124, [R1+0xba0] ;  /* 0x000ba000017c7983 */ /* 0x000f220000300a00 */
[----:B--2---:R-:W-:-:S05]  /*37340*/  IMAD.WIDE R58, R251, 0x4, R58 ;  /* 0x00000004fb3a7825 */ /* 0x004fca00078e023a */
[----:B------:R1:W-:Y:S04]  /*37350*/  STL.64 [R1+0x49e8], R58 ;  /* 0x0049e83a01007387 */ /* 0x0003e80000100a00 */
[----:B------:R-:W2:Y:S04]  /*37360*/  LDL.LU.64 R62, [R1+0xb90] ;  /* 0x000b9000013e7983 */ /* 0x000ea80000300a00 */
[----:B------:R-:W2:Y:S04]  /*37370*/  LDL.LU.64 R86, [R1+0xb68] ;  /* 0x000b680001567983 */ /* 0x000ea80000300a00 */
[----:B-1----:R-:W2:Y:S01]  /*37380*/  LDL.LU.64 R58, [R1+0xb60] ;  /* 0x000b6000013a7983 */ /* 0x002ea20000300a00 */
[----:B---3--:R-:W-:-:S05]  /*37390*/  IMAD.WIDE R34, R251, 0x4, R34 ;  /* 0x00000004fb227825 */ /* 0x008fca00078e0222 */
[----:B------:R1:W-:Y:S04]  /*373a0*/  STL.64 [R1+0x49f8], R34 ;  /* 0x0049f82201007387 */ /* 0x0003e80000100a00 */
[----:B-1----:R-:W3:Y:S01]  /*373b0*/  LDL.LU.64 R34, [R1+0xb58] ;  /* 0x000b580001227983 */ /* 0x002ee20000300a00 */
[----:B----4-:R-:W-:-:S05]  /*373c0*/  IMAD.WIDE R52, R251, 0x4, R52 ;  /* 0x00000004fb347825 */ /* 0x010fca00078e0234 */
[----:B------:R1:W-:Y:S01]  /*373d0*/  STL.64 [R1+0x4a08], R52 ;  /* 0x004a083401007387 */ /* 0x0003e20000100a00 */
[----:B------:R-:W-:-:S04]  /*373e0*/  IMAD.WIDE R40, R251, 0x4, R40 ;  /* 0x00000004fb287825 */ /* 0x000fc800078e0228 */
[C---:B------:R-:W-:Y:S01]  /*373f0*/  IMAD.WIDE R234, R251.reuse, 0x4, R234 ;  /* 0x00000004fbea7825 */ /* 0x040fe200078e02ea */
[----:B-1----:R-:W4:Y:S03]  /*37400*/  LDL.LU.64 R52, [R1+0x5da8] ;  /* 0x005da80001347983 */ /* 0x002f260000300a00 */
        /* <DEDUP_REMOVED lines=30> */
[----:B------:R1:W-:Y:S02]  /*375f0*/  STL.64 [R1+0x4ac0], R242 ;  /* 0x004ac0f201007387 */ /* 0x0003e40000100a00 */
[C---:B------:R-:W-:Y:S02]  /*37600*/  IMAD.WIDE R120, R251.reuse, 0x4, R120 ;  /* 0x00000004fb787825 */ /* 0x040fe400078e0278 */
        /* <DEDUP_REMOVED lines=9> */
[C---:B-1----:R-:W-:Y:S02]  /*376a0*/  IMAD.WIDE R146, R251.reuse, 0x4, R60 ;  /* 0x00000004fb927825 */ /* 0x042fe400078e023c */
[----:B------:R-:W4:Y:S04]  /*376b0*/  LDL.LU.64 R60, [R1+0xb10] ;  /* 0x000b1000013c7983 */ /* 0x000f280000300a00 */
[----:B------:R-:W-:Y:S04]  /*376c0*/  STL.64 [R1+0x738], R238 ;  /* 0x000738ee01007387 */ /* 0x000fe80000100a00 */
[----:B------:R1:W-:Y:S04]  /*376d0*/  STL.64 [R1+0x8c8], R146 ;  /* 0x0008c89201007387 */ /* 0x0003e80000100a00 */
[----:B------:R2:W-:Y:S01]  /*376e0*/  STL.64 [R1+0x908], R12 ;  /* 0x0009080c01007387 */ /* 0x0005e20000100a00 */
[----:B-1----:R-:W-:-:S04]  /*376f0*/  IMAD.WIDE R146, R251, 0x4, R124 ;  /* 0x00000004fb927825 */ /* 0x002fc800078e027c */
[C---:B--2---:R-:W-:Y:S01]  /*37700*/  IMAD.WIDE R124, R251.reuse, 0x4, R62 ;  /* 0x00000004fb7c7825 */ /* 0x044fe200078e023e */
[----:B------:R1:W-:Y:S03]  /*37710*/  STL.64 [R1+0x948], R146 ;  /* 0x0009489201007387 */ /* 0x0003e60000100a00 */
[C---:B------:R-:W-:Y:S01]  /*37720*/  IMAD.WIDE R12, R251.reuse, 0x4, R50 ;  /* 0x00000004fb0c7825 */ /* 0x040fe200078e0232 */
[----:B------:R-:W-:Y:S03]  /*37730*/  STL.64 [R1+0x980], R124 ;  /* 0x0009807c01007387 */ /* 0x000fe60000100a00 */
[C---:B------:R-:W-:Y:S01]  /*37740*/  IMAD.WIDE R62, R251.reuse, 0x4, R86 ;  /* 0x00000004fb3e7825 */ /* 0x040fe200078e0256 */
[----:B------:R3:W-:Y:S03]  /*37750*/  STL.64 [R1+0x9c0], R12 ;  /* 0x0009c00c01007387 */ /* 0x0007e60000100a00 */
[C---:B------:R-:W-:Y:S01]  /*37760*/  IMAD.WIDE R50, R251.reuse, 0x4, R58 ;  /* 0x00000004fb327825 */ /* 0x040fe200078e023a */
[----:B------:R-:W-:Y:S04]  /*37770*/  STL.64 [R1+0x14e0], R62 ;  /* 0x0014e03e01007387 */ /* 0x000fe80000100a00 */
[----:B-1----:R-:W2:Y:S01]  /*37780*/  LDL.LU.64 R146, [R1+0xaf8] ;  /* 0x000af80001927983 */ /* 0x002ea20000300a00 */
[----:B---3--:R-:W-:-:S03]  /*37790*/  IMAD.WIDE R12, R251, 0x4, R34 ;  /* 0x00000004fb0c7825 */ /* 0x008fc600078e0222 */
[----:B------:R-:W-:Y:S04]  /*377a0*/  STL.64 [R1+0x14e8], R50 ;  /* 0x0014e83201007387 */ /* 0x000fe80000100a00 */
[----:B------:R-:W3:Y:S04]  /*377b0*/  LDL.LU.64 R238, [R1+0xaf0] ;  /* 0x000af00001ee7983 */ /* 0x000ee80000300a00 */
[----:B------:R1:W-:Y:S04]  /*377c0*/  STL.64 [R1+0x14f0], R12 ;  /* 0x0014f00c01007387 */ /* 0x0003e80000100a00 */
[----:B------:R-:W3:Y:S04]  /*377d0*/  LDL.LU.64 R34, [R1+0xae8] ;  /* 0x000ae80001227983 */ /* 0x000ee80000300a00 */
[----:B-1----:R-:W3:Y:S01]  /*377e0*/  LDL.LU.64 R12, [R1+0xae0] ;  /* 0x000ae000010c7983 */ /* 0x002ee20000300a00 */
[----:B----4-:R-:W-:-:S03]  /*377f0*/  IMAD.WIDE R50, R251, 0x4, R234 ;  /* 0x00000004fb327825 */ /* 0x010fc600078e02ea */
[----:B------:R-:W4:Y:S04]  /*37800*/  LDL.LU.64 R234, [R1+0xad8] ;  /* 0x000ad80001ea7983 */ /* 0x000f280000300a00 */
[----:B------:R-:W-:Y:S04]  /*37810*/  STL.64 [R1+0x14f8], R50 ;  /* 0x0014f83201007387 */ /* 0x000fe80000100a00 */
[----:B------:R-:W4:Y:S01]  /*37820*/  LDL.LU.64 R124, [R1+0xad0] ;  /* 0x000ad000017c7983 */ /* 0x000f220000300a00 */
[----:B------:R-:W-:-:S05]  /*37830*/  IMAD.WIDE R58, R251, 0x4, R204 ;  /* 0x00000004fb3a7825 */ /* 0x000fca00078e02cc */
[----:B------:R1:W-:Y:S04]  /*37840*/  STL.64 [R1+0x1500], R58 ;  /* 0x0015003a01007387 */ /* 0x0003e80000100a00 */
[----:B------:R-:W4:Y:S01]  /*37850*/  LDL.LU.64 R62, [R1+0xab8] ;  /* 0x000ab800013e7983 */ /* 0x000f220000300a00 */
[----:B-1----:R-:W-:-:S04]  /*37860*/  IMAD.WIDE R58, R251, 0x4, R156 ;  /* 0x00000004fb3a7825 */ /* 0x002fc800078e029c */
[----:B------:R-:W-:-:S05]  /*37870*/  IMAD.WIDE R50, R251, 0x4, R70 ;  /* 0x00000004fb327825 */ /* 0x000fca00078e0246 */
[----:B------:R1:W-:Y:S04]  /*37880*/  STL.64 [R1+0x1510], R50 ;  /* 0x0015103201007387 */ /* 0x0003e80000100a00 */
[----:B-1----:R-:W4:Y:S04]  /*37890*/  LDL.LU.64 R50, [R1+0xab0] ;  /* 0x000ab00001327983 */ /* 0x002f280000300a00 */
[----:B------:R1:W-:Y:S04]  /*378a0*/  STL.64 [R1+0x1518], R58 ;  /* 0x0015183a01007387 */ /* 0x0003e80000100a00 */
[----:B------:R-:W4:Y:S04]  /*378b0*/  LDL.LU.64 R70, [R1+0xaa8] ;  /* 0x000aa80001467983 */ /* 0x000f280000300a00 */
[----:B------:R-:W4:Y:S01]  /*378c0*/  LDL.LU.64 R156, [R1+0xaa0] ;  /* 0x000aa000019c7983 */ /* 0x000f220000300a00 */
[----:B-1----:R-:W-:-:S03]  /*378d0*/  IMAD.WIDE R58, R251, 0x4, R94 ;  /* 0x00000004fb3a7825 */ /* 0x002fc600078e025e */
[----:B------:R-:W4:Y:S04]  /*378e0*/  LDL.LU.64 R94, [R1+0xa98] ;  /* 0x000a9800015e7983 */ /* 0x000f280000300a00 */
[----:B------:R1:W-:Y:S04]  /*378f0*/  STL.64 [R1+0x1520], R58 ;  /* 0x0015203a01007387 */ /* 0x0003e80000100a00 */
[----:B-1----:R-:W4:Y:S01]  /*37900*/  LDL.LU.64 R58, [R1+0xa90] ;  /* 0x000a9000013a7983 */ /* 0x002f220000300a00 */
[----:B------:R-:W-:-:S04]  /*37910*/  IMAD.WIDE R204, R251, 0x4, R242 ;  /* 0x00000004fbcc7825 */ /* 0x000fc800078e02f2 */
[C---:B------:R-:W-:Y:S01]  /*37920*/  IMAD.WIDE R86, R251.reuse, 0x4, R248 ;  /* 0x00000004fb567825 */ /* 0x040fe200078e02f8 */
[----:B------:R-:W-:Y:S04]  /*37930*/  STL.64 [R1+0x1528], R204 ;  /* 0x001528cc01007387 */ /* 0x000fe80000100a00 */
[----:B------:R1:W-:Y:S01]  /*37940*/  STL.64 [R1+0x1530], R86 ;  /* 0x0015305601007387 */ /* 0x0003e20000100a00 */
[----:B------:R-:W-:-:S03]  /*37950*/  IMAD.WIDE R120, R251, 0x4, R120 ;  /* 0x00000004fb787825 */ /* 0x000fc600078e0278 */
[----:B-1----:R-:W4:Y:S04]  /*37960*/  LDL.LU.64 R86, [R1+0xa78] ;  /* 0x000a780001567983 */ /* 0x002f280000300a00 */
[----:B------:R-:W4:Y:S04]  /*37970*/  LDL.LU.64 R204, [R1+0xa70] ;  /* 0x000a700001cc7983 */ /* 0x000f280000300a00 */
[----:B------:R1:W-:Y:S04]  /*37980*/  STL.64 [R1+0x1538], R120 ;  /* 0x0015387801007387 */ /* 0x0003e80000100a00 */
[----:B-1----:R-:W4:Y:S01]  /*37990*/  LDL.LU.64 R120, [R1+0xa68] ;  /* 0x000a680001787983 */ /* 0x002f220000300a00 */
[----:B------:R-:W-:-:S03]  /*379a0*/  IMAD.WIDE R60, R251, 0x4, R60 ;  /* 0x00000004fb3c7825 */ /* 0x000fc600078e023c */
[----:B------:R-:W4:Y:S01]  /*379b0*/  LDL.LU.64 R242, [R1+0xa60] ;  /* 0x000a600001f27983 */ /* 0x000f220000300a00 */
[----:B------:R-:W-:-:S03]  /*379c0*/  IMAD.WIDE R8, R251, 0x4, R8 ;  /* 0x00000004fb087825 */ /* 0x000fc600078e0208 */
[----:B------:R-:W4:Y:S01]  /*379d0*/  LDL.LU.64 R248, [R1+0xa58] ;  /* 0x000a580001f87983 */ /* 0x000f220000300a00 */
[----:B------:R-:W-:-:S03]  /*379e0*/  IMAD.WIDE R118, R251, 0x4, R118 ;  /* 0x00000004fb767825 */ /* 0x000fc600078e0276 */
[----:B------:R1:W-:Y:S04]  /*379f0*/  STL.64 [R1+0x1540], R60 ;  /* 0x0015403c01007387 */ /* 0x0003e80000100a00 */
[----:B-1----:R-:W4:Y:S04]  /*37a00*/  LDL.LU.64 R60, [R1+0xa38] ;  /* 0x000a3800013c7983 */ /* 0x002f280000300a00 */
[----:B------:R1:W-:Y:S01]  /*37a10*/  STL.64 [R1+0x1548], R8 ;  /* 0x0015480801007387 */ /* 0x0003e20000100a00 */
[----:B--2---:R-:W-:-:S03]  /*37a20*/  IMAD.WIDE R146, R251, 0x4, R146 ;  /* 0x00000004fb927825 */ /* 0x004fc600078e0292 */
[----:B-1----:R-:W2:Y:S01]  /*37a30*/  LDL.LU.64 R8, [R1+0xa30] ;  /* 0x000a300001087983 */ /* 0x002ea20000300a00 */
[----:B---3--:R-:W-:-:S03]  /*37a40*/  IMAD.WIDE R238, R251, 0x4, R238 ;  /* 0x00000004fbee7825 */ /* 0x008fc600078e02ee */
[----:B------:R1:W-:Y:S01]  /*37a50*/  STL.64 [R1+0x1558], R118 ;  /* 0x0015587601007387 */ /* 0x0003e20000100a00 */
[----:B------:R-:W-:-:S03]  /*37a60*/  IMAD.WIDE R34, R251, 0x4, R34 ;  /* 0x00000004fb227825 */ /* 0x000fc600078e0222 */
[----:B-1----:R-:W3:Y:S01]  /*37a70*/  LDL.LU.64 R118, [R1+0xa28] ;  /* 0x000a280001767983 */ /* 0x002ee20000300a00 */
[----:B------:R-:W-:-:S03]  /*37a80*/  IMAD.WIDE R12, R251, 0x4, R12 ;  /* 0x00000004fb0c7825 */ /* 0x000fc600078e020c */
[----:B------:R1:W-:Y:S01]  /*37a90*/  STL.64 [R1+0x1560], R146 ;  /* 0x0015609201007387 */ /* 0x0003e20000100a00 */
[----:B------:R-:W-:-:S03]  /*37aa0*/  IMAD.WIDE R196, R251, 0x4, R196 ;  /* 0x00000004fbc47825 */ /* 0x000fc600078e02c4 */
[----:B-1----:R-:W3:Y:S04]  /*37ab0*/  LDL.LU.64 R146, [R1+0x5d68] ;  /* 0x005d680001927983 */ /* 0x002ee80000300a00 */
[----:B------:R1:W-:Y:S04]  /*37ac0*/  STL.64 [R1+0x1568], R238 ;  /* 0x001568ee01007387 */ /* 0x0003e80000100a00 */
[----:B-1----:R-:W3:Y:S04]  /*37ad0*/  LDL.LU.64 R238, [R1+0x5d60] ;  /* 0x005d600001ee7983 */ /* 0x002ee80000300a00 */
[----:B------:R1:W-:Y:S01]  /*37ae0*/  STL.64 [R1+0x1570], R34 ;  /* 0x0015702201007387 */ /* 0x0003e20000100a00 */
[----:B----4-:R-:W-:-:S03]  /*37af0*/  IMAD.WIDE R234, R251, 0x4, R234 ;  /* 0x00000004fbea7825 */ /* 0x010fc600078e02ea */
[----:B-1----:R-:W4:Y:S01]  /*37b00*/  LDL.LU.64 R34, [R1+0xa20] ;  /* 0x000a200001227983 */ /* 0x002f220000300a00 */
[----:B------:R-:W-:-:S03]  /*37b10*/  IMAD.WIDE R124, R251, 0x4, R124 ;  /* 0x00000004fb7c7825 */ /* 0x000fc600078e027c */
[----:B------:R1:W-:Y:S04]  /*37b20*/  STL.64 [R1+0x1578], R12 ;  /* 0x0015780c01007387 */ /* 0x0003e80000100a00 */
[----:B-1----:R-:W4:Y:S04]  /*37b30*/  LDL.LU.64 R12, [R1+0x5d58] ;  /* 0x005d5800010c7983 */ /* 0x002f280000300a00 */
[----:B------:R1:W-:Y:S04]  /*37b40*/  STL.64 [R1+0x1580], R234 ;  /* 0x001580ea01007387 */ /* 0x0003e80000100a00 */
        /* <DEDUP_REMOVED lines=15> */
[----:B------:R1:W-:Y:S04]  /*37c40*/  STL.64 [R1+0x15b0], R70 ;  /* 0x0015b04601007387 */ /* 0x0003e80000100a00 */
        /* <DEDUP_REMOVED lines=11> */
[----:B------:R1:W-:Y:S02]  /*37d00*/  STL.64 [R1+0x1608], R86 ;  /* 0x0016085601007387 */ /* 0x0003e40000100a00 */
[----:B-1----:R-:W-:-:S04]  /*37d10*/  IMAD.WIDE R86, R251, 0x4, R204 ;  /* 0x00000004fb567825 */ /* 0x002fc800078e02cc */
[C---:B------:R-:W-:Y:S02]  /*37d20*/  IMAD.WIDE R204, R251.reuse, 0x4, R120 ;  /* 0x00000004fbcc7825 */ /* 0x040fe400078e0278 */
[----:B------:R-:W4:Y:S04]  /*37d30*/  LDL.LU.64 R120, [R1+0x9d8] ;  /* 0x0009d80001787983 */ /* 0x000f280000300a00 */
[----:B------:R1:W-:Y:S04]  /*37d40*/  STL.64 [R1+0x1618], R86 ;  /* 0x0016185601007387 */ /* 0x0003e80000100a00 */
[----:B------:R2:W-:Y:S01]  /*37d50*/  STL.64 [R1+0x1628], R204 ;  /* 0x001628cc01007387 */ /* 0x0005e20000100a00 */
[----:B-1----:R-:W-:-:S04]  /*37d60*/  IMAD.WIDE R86, R251, 0x4, R242 ;  /* 0x00000004fb567825 */ /* 0x002fc800078e02f2 */
[C---:B--2---:R-:W-:Y:S01]  /*37d70*/  IMAD.WIDE R204, R251.reuse, 0x4, R248 ;  /* 0x00000004fbcc7825 */ /* 0x044fe200078e02f8 */
[----:B------:R1:W-:Y:S04]  /*37d80*/  STL.64 [R1+0x1630], R86 ;  /* 0x0016305601007387 */ /* 0x0003e80000100a00 */
[----:B------:R-:W-:Y:S01]  /*37d90*/  STL.64 [R1+0x1640], R204 ;  /* 0x001640cc01007387 */ /* 0x000fe20000100a00 */
[----:B-1----:R-:W-:-:S04]  /*37da0*/  IMAD.WIDE R86, R251, 0x4, R84 ;  /* 0x00000004fb567825 */ /* 0x002fc800078e0254 */
[----:B------:R-:W-:-:S04]  /*37db0*/  IMAD.WIDE R84, R251, 0x4, R60 ;  /* 0x00000004fb547825 */ /* 0x000fc800078e023c */
[----:B------:R-:W-:-:S04]  /*37dc0*/  IMAD.WIDE R60, R251, 0x4, R8 ;  /* 0x00000004fb3c7825 */ /* 0x000fc800078e0208 */
[----:B---3--:R-:W-:-:S04]  /*37dd0*/  IMAD.WIDE R8, R251, 0x4, R118 ;  /* 0x00000004fb087825 */ /* 0x008fc800078e0276 */
[----:B----4-:R-:W-:-:S05]  /*37de0*/  IMAD.WIDE R144, R251, 0x4, R144 ;  /* 0x00000004fb907825 */ /* 0x010fca00078e0290 */
[----:B------:R-:W-:Y:S04]  /*37df0*/  STL.64 [R1+0x1650], R144 ;  /* 0x0016509001007387 */ /* 0x000fe80000100a00 */
[----:B------:R1:W-:Y:S04]  /*37e00*/  STL.64 [R1+0x1660], R86 ;  /* 0x0016605601007387 */ /* 0x0003e80000100a00 */
[----:B------:R-:W-:Y:S04]  /*37e10*/  STL.64 [R1+0x1688], R84 ;  /* 0x0016885401007387 */ /* 0x000fe80000100a00 */
[----:B-1----:R-:W2:Y:S04]  /*37e20*/  LDL.LU.64 R86, [R1+0x9b8] ;  /* 0x0009b80001567983 */ /* 0x002ea80000300a00 */
[----:B------:R-:W-:Y:S04]  /*37e30*/  STL.64 [R1+0x1698], R60 ;  /* 0x0016983c01007387 */ /* 0x000fe80000100a00 */
[----:B------:R-:W3:Y:S04]  /*37e40*/  LDL.LU.64 R204, [R1+0x9b0] ;  /* 0x0009b00001cc7983 */ /* 0x000ee80000300a00 */
[----:B------:R1:W-:Y:S04]  /*37e50*/  STL.64 [R1+0x16a0], R8 ;  /* 0x0016a00801007387 */ /* 0x0003e80000100a00 */
[----:B------:R-:W4:Y:S04]  /*37e60*/  LDL.LU.64 R118, [R1+0x9a8] ;  /* 0x0009a80001767983 */ /* 0x000f280000300a00 */
[----:B------:R-:W4:Y:S01]  /*37e70*/  LDL.LU.64 R242, [R1+0x9a0] ;  /* 0x0009a00001f27983 */ /* 0x000f220000300a00 */
[----:B-1----:R-:W-:-:S03]  /*37e80*/  IMAD.WIDE R8, R251, 0x4, R34 ;  /* 0x00000004fb087825 */ /* 0x002fc600078e0222 */
[----:B------:R-:W4:Y:S04]  /*37e90*/  LDL.LU.64 R248, [R1+0x998] ;  /* 0x0009980001f87983 */ /* 0x000f280000300a00 */
[----:B------:R1:W-:Y:S01]  /*37ea0*/  STL.64 [R1+0x16b0], R8 ;  /* 0x0016b00801007387 */ /* 0x0003e20000100a00 */
[----:B------:R-:W-:-:S04]  /*37eb0*/  IMAD.WIDE R58, R251, 0x4, R58 ;  /* 0x00000004fb3a7825 */ /* 0x000fc800078e023a */
[----:B------:R-:W-:-:S04]  /*37ec0*/  IMAD.WIDE R34, R251, 0x4, R112 ;  /* 0x00000004fb227825 */ /* 0x000fc800078e0270 */
[----:B-1----:R-:W-:-:S05]  /*37ed0*/  IMAD.WIDE R8, R251, 0x4, R234 ;  /* 0x00000004fb087825 */ /* 0x002fca00078e02ea */
[----:B------:R1:W-:Y:S04]  /*37ee0*/  STL.64 [R1+0x16b8], R8 ;  /* 0x0016b80801007387 */ /* 0x0003e80000100a00 */
[----:B------:R-:W-:Y:S04]  /*37ef0*/  STL.64 [R1+0x16c8], R58 ;  /* 0x0016c83a01007387 */ /* 0x000fe80000100a00 */
[----:B------:R-:W4:Y:S01]  /*37f00*/  LDL.LU.64 R144, [R1+0x978] ;  /* 0x0009780001907983 */ /* 0x000f220000300a00 */
[----:B-1----:R-:W-:-:S03]  /*37f10*/  IMAD.WIDE R8, R251, 0x4, R196 ;  /* 0x00000004fb087825 */ /* 0x002fc600078e02c4 */
[----:B------:R1:W-:Y:S04]  /*37f20*/  STL.64 [R1+0x16d8], R34 ;  /* 0x0016d82201007387 */ /* 0x0003e80000100a00 */
[----:B------:R-:W4:Y:S04]  /*37f30*/  LDL.LU.64 R84, [R1+0xc28] ;  /* 0x000c280001547983 */ /* 0x000f280000300a00 */
[----:B------:R1:W-:Y:S04]  /*37f40*/  STL.64 [R1+0x16f0], R8 ;  /* 0x0016f00801007387 */ /* 0x0003e80000100a00 */
[----:B------:R-:W4:Y:S01]  /*37f50*/  LDL.LU.64 R60, [R1+0x970] ;  /* 0x00097000013c7983 */ /* 0x000f220000300a00 */
[----:B-1----:R-:W-:-:S03]  /*37f60*/  IMAD.WIDE R34, R251, 0x4, R70 ;  /* 0x00000004fb227825 */ /* 0x002fc600078e0246 */
[----:B------:R-:W4:Y:S04]  /*37f70*/  LDL.LU.64 R196, [R1+0x968] ;  /* 0x0009680001c47983 */ /* 0x000f280000300a00 */
[----:B------:R-:W4:Y:S01]  /*37f80*/  LDL.LU.64 R8, [R1+0x960] ;  /* 0x0009600001087983 */ /* 0x000f220000300a00 */
[----:B------:R-:W-:-:S03]  /*37f90*/  IMAD.WIDE R70, R251, 0x4, R156 ;  /* 0x00000004fb467825 */ /* 0x000fc600078e029c */
[----:B------:R1:W-:Y:S01]  /*37fa0*/  STL.64 [R1+0x1700], R34 ;  /* 0x0017002201007387 */ /* 0x0003e20000100a00 */
[----:B------:R-:W-:-:S03]  /*37fb0*/  IMAD.WIDE R58, R251, 0x4, R94 ;  /* 0x00000004fb3a7825 */ /* 0x000fc600078e025e */
[----:B-1----:R-:W4:Y:S04]  /*37fc0*/  LDL.LU.64 R34, [R1+0x940] ;  /* 0x0009400001227983 */ /* 0x002f280000300a00 */
[----:B------:R-:W-:Y:S04]  /*37fd0*/  STL.64 [R1+0x9e8], R70 ;  /* 0x0009e84601007387 */ /* 0x000fe80000100a00 */
[----:B------:R-:W4:Y:S04]  /*37fe0*/  LDL.LU.64 R234, [R1+0x938] ;  /* 0x0009380001ea7983 */ /* 0x000f280000300a00 */
[----:B------:R1:W-:Y:S01]  /*37ff0*/  STL.64 [R1+0x9e0], R58 ;  /* 0x0009e03a01007387 */ /* 0x0003e20000100a00 */
[----:B------:R-:W-:-:S03]  /*38000*/  IMAD.WIDE R120, R251, 0x4, R120 ;  /* 0x00000004fb787825 */ /* 0x000fc600078e0278 */
[----:B-1----:R-:W4:Y:S04]  /*38010*/  LDL.LU.64 R58, [R1+0x930] ;  /* 0x00093000013a7983 */ /* 0x002f280000300a00 */
[----:B------:R-:W4:Y:S04]  /*38020*/  LDL.LU.64 R112, [R1+0x928] ;  /* 0x0009280001707983 */ /* 0x000f280000300a00 */
[----:B------:R-:W4:Y:S01]  /*38030*/  LDL.LU.64 R70, [R1+0x920] ;  /* 0x0009200001467983 */ /* 0x000f220000300a00 */
[----:B------:R-:W-:-:S03]  /*38040*/  IMAD.WIDE R94, R251, 0x4, R50 ;  /* 0x00000004fb5e7825 */ /* 0x000fc600078e0232 */
[----:B------:R-:W4:Y:S04]  /*38050*/  LDL.LU.64 R156, [R1+0x900] ;  /* 0x00090000019c7983 */ /* 0x000f280000300a00 */
[----:B------:R-:W-:Y:S04]  /*38060*/  STL.64 [R1+0x1728], R120 ;  /* 0x0017287801007387 */ /* 0x000fe80000100a00 */
[----:B------:R-:W4:Y:S04]  /*38070*/  LDL.LU.64 R50, [R1+0x8f8] ;  /* 0x0008f80001327983 */ /* 0x000f280000300a00 */
[----:B------:R1:W-:Y:S04]  /*38080*/  STL.64 [R1+0x1738], R94 ;  /* 0x0017385e01007387 */ /* 0x0003e80000100a00 */
[----:B-1----:R-:W4:Y:S04]  /*38090*/  LDL.LU.64 R94, [R1+0x8f0] ;  /* 0x0008f000015e7983 */ /* 0x002f280000300a00 */
[----:B------:R-:W4:Y:S01]  /*380a0*/  LDL.LU.64 R120, [R1+0x8e8] ;  /* 0x0008e80001787983 */ /* 0x000f220000300a00 */
[----:B------:R-:W-:-:S05]  /*380b0*/  IMAD.WIDE R106, R251, 0x4, R106 ;  /* 0x00000004fb6a7825 */ /* 0x000fca00078e026a */
[----:B------:R1:W-:Y:S01]  /*380c0*/  STL.64 [R1+0x9c8], R106 ;  /* 0x0009c86a01007387 */ /* 0x0003e20000100a00 */
[----:B------:R-:W-:-:S03]  /*380d0*/  IMAD.WIDE R124, R251, 0x4, R124 ;  /* 0x00000004fb7c7825 */ /* 0x000fc600078e027c */
[----:B-1----:R-:W4:Y:S01]  /*380e0*/  LDL.LU.64 R106, [R1+0x8e0] ;  /* 0x0008e000016a7983 */ /* 0x002f220000300a00 */
[----:B------:R-:W-:-:S04]  /*380f0*/  IMAD.WIDE R134, R251, 0x4, R134 ;  /* 0x00000004fb867825 */ /* 0x000fc800078e0286 */
[----:B--2---:R-:W-:-:S05]  /*38100*/  IMAD.WIDE R86, R251, 0x4, R86 ;  /* 0x00000004fb567825 */ /* 0x004fca00078e0256 */
[----:B------:R1:W-:Y:S01]  /*38110*/  STL.64 [R1+0x1758], R86 ;  /* 0x0017585601007387 */ /* 0x0003e20000100a00 */
[----:B---3--:R-:W-:-:S04]  /*38120*/  IMAD.WIDE R204, R251, 0x4, R204 ;  /* 0x00000004fbcc7825 */ /* 0x008fc800078e02cc */
[C---:B----4-:R-:W-:Y:S01]  /*38130*/  IMAD.WIDE R118, R251.reuse, 0x4, R118 ;  /* 0x00000004fb767825 */ /* 0x050fe200078e0276 */
[----:B-1----:R-:W2:Y:S03]  /*38140*/  LDL.LU.64 R86, [R1+0x5d28] ;  /* 0x005d280001567983 */ /* 0x002ea60000300a00 */
[C---:B------:R-:W-:Y:S01]  /*38150*/  IMAD.WIDE R242, R251.reuse, 0x4, R242 ;  /* 0x00000004fbf27825 */ /* 0x040fe200078e02f2 */
[----:B------:R1:W-:Y:S03]  /*38160*/  STL.64 [R1+0x1768], R204 ;  /* 0x001768cc01007387 */ /* 0x0003e60000100a00 */
[C---:B------:R-:W-:Y:S01]  /*38170*/  IMAD.WIDE R248, R251.reuse, 0x4, R248 ;  /* 0x00000004fbf87825 */ /* 0x040fe200078e02f8 */
[----:B-1----:R-:W3:Y:S04]  /*38180*/  LDL.LU.64 R204, [R1+0x5d20] ;  /* 0x005d200001cc7983 */ /* 0x002ee80000300a00 */
[----:B------:R1:W-:Y:S04]  /*38190*/  STL.64 [R1+0x9a8], R118 ;  /* 0x0009a87601007387 */ /* 0x0003e80000100a00 */
[----:B-1----:R-:W4:Y:S04]  /*381a0*/  LDL.LU.64 R118, [R1+0x8c0] ;  /* 0x0008c00001767983 */ /* 0x002f280000300a00 */
[----:B------:R1:W-:Y:S01]  /*381b0*/  STL.64 [R1+0x9a0], R242 ;  /* 0x0009a0f201007387 */ /* 0x0003e20000100a00 */
[----:B------:R-:W-:-:S03]  /*381c0*/  IMAD.WIDE R144, R251, 0x4, R144 ;  /* 0x00000004fb907825 */ /* 0x000fc600078e0290 */
[----:B-1----:R-:W2:Y:S01]  /*381d0*/  LDL.LU.64 R242, [R1+0x5d18] ;  /* 0x005d180001f27983 */ /* 0x002ea20000300a00 */
[----:B------:R-:W-:-:S03]  /*381e0*/  IMAD.WIDE R84, R251, 0x4, R84 ;  /* 0x00000004fb547825 */ /* 0x000fc600078e0254 */
[----:B------:R1:W-:Y:S01]  /*381f0*/  STL.64 [R1+0x1790], R248 ;  /* 0x001790f801007387 */ /* 0x0003e20000100a00 */
[----:B------:R-:W-:-:S03]  /*38200*/  IMAD.WIDE R60, R251, 0x4, R60 ;  /* 0x00000004fb3c7825 */ /* 0x000fc600078e023c */
[----:B-1----:R-:W3:Y:S04]  /*38210*/  LDL.LU.64 R248, [R1+0x5d10] ;  /* 0x005d100001f87983 */ /* 0x002ee80000300a00 */
[----:B------:R1:W-:Y:S01]  /*38220*/  STL.64 [R1+0x17a0], R124 ;  /* 0x0017a07c01007387 */ /* 0x0003e20000100a00 */
[----:B------:R-:W-:-:S03]  /*38230*/  IMAD.WIDE R8, R251, 0x4, R8 ;  /* 0x00000004fb087825 */ /* 0x000fc600078e0208 */
[----:B-1----:R-:W2:Y:S04]  /*38240*/  LDL.LU.64 R124, [R1+0x8b8] ;  /* 0x0008b800017c7983 */ /* 0x002ea80000300a00 */
[----:B------:R1:W-:Y:S04]  /*38250*/  STL.64 [R1+0x988], R134 ;  /* 0x0009888601007387 */ /* 0x0003e80000100a00 */
[----:B-1----:R-:W3:Y:S04]  /*38260*/  LDL.LU.64 R134, [R1+0x8b0] ;  /* 0x0008b00001867983 */ /* 0x002ee80000300a00 */
[----:B------:R1:W-:Y:S04]  /*38270*/  STL.64 [R1+0x978], R144 ;  /* 0x0009789001007387 */ /* 0x0003e80000100a00 */
[----:B-1----:R-:W3:Y:S04]  /*38280*/  LDL.LU.64 R144, [R1+0x5d08] ;  /* 0x005d080001907983 */ /* 0x002ee80000300a00 */
[----:B------:R1:W-:Y:S01]  /*38290*/  STL.64 [R1+0x17c8], R84 ;  /* 0x0017c85401007387 */ /* 0x0003e20000100a00 */
[----:B------:R-:W-:-:S03]  /*382a0*/  IMAD.WIDE R34, R251, 0x4, R34 ;  /* 0x00000004fb227825 */ /* 0x000fc600078e0222 */
[----:B-1----:R-:W3:Y:S04]  /*382b0*/  LDL.LU.64 R84, [R1+0x5d00] ;  /* 0x005d000001547983 */ /* 0x002ee80000300a00 */
[----:B------:R1:W-:Y:S02]  /*382c0*/  STL.64 [R1+0x970], R60 ;  /* 0x0009703c01007387 */ /* 0x0003e40000100a00 */
[C---:B-1----:R-:W-:Y:S02]  /*382d0*/  IMAD.WIDE R60, R251.reuse, 0x4, R196 ;  /* 0x00000004fb3c7825 */ /* 0x042fe400078e02c4 */
[----:B------:R-:W3:Y:S04]  /*382e0*/  LDL.LU.64 R196, [R1+0x8a8] ;  /* 0x0008a80001c47983 */ /* 0x000ee80000300a00 */
[----:B------:R1:W-:Y:S04]  /*382f0*/  STL.64 [R1+0x968], R60 ;  /* 0x0009683c01007387 */ /* 0x0003e80000100a00 */
[----:B------:R1:W-:Y:S02]  /*38300*/  STL.64 [R1+0x960], R8 ;  /* 0x0009600801007387 */ /* 0x0003e40000100a00 */
[----:B-1----:R-:W-:-:S04]  /*38310*/  IMAD.WIDE R60, R251, 0x4, R238 ;  /* 0x00000004fb3c7825 */ /* 0x002fc800078e02ee */
[C---:B------:R-:W-:Y:S01]  /*38320*/  IMAD.WIDE R8, R251.reuse, 0x4, R22 ;  /* 0x00000004fb087825 */ /* 0x040fe200078e0216 */
[----:B------:R-:W-:Y:S03]  /*38330*/  STL.64 [R1+0x1800], R60 ;  /* 0x0018003c01007387 */ /* 0x000fe60000100a00 */
        /* <DEDUP_REMOVED lines=14> */
[----:B------:R1:W-:Y:S03]  /*38420*/  STL.64 [R1+0x1888], R34 ;  /* 0x0018882201007387 */ /* 0x0003e60000100a00 */
[C---:B-1----:R-:W-:Y:S02]  /*38430*/  IMAD.WIDE R8, R251.reuse, 0x4, R50 ;  /* 0x00000004fb087825 */ /* 0x042fe400078e0232 */
[----:B------:R-:W3:Y:S02]  /*38440*/  LDL.LU.64 R50, [R1+0x8a0] ;  /* 0x0008a00001327983 */ /* 0x000ee40000300a00 */
[----:B------:R-:W-:-:S02]  /*38450*/  IMAD.WIDE R34, R251, 0x4, R120 ;  /* 0x00000004fb227825 */ /* 0x000fc400078e0278 */
[----:B------:R1:W-:Y:S04]  /*38460*/  STL.64 [R1+0x900], R22 ;  /* 0x0009001601007387 */ /* 0x0003e80000100a00 */
[----:B------:R-:W-:Y:S01]  /*38470*/  STL.64 [R1+0x18b0], R8 ;  /* 0x0018b00801007387 */ /* 0x000fe20000100a00 */
[----:B-1----:R-:W-:-:S05]  /*38480*/  IMAD.WIDE R22, R251, 0x4, R94 ;  /* 0x00000004fb167825 */ /* 0x002fca00078e025e */
[----:B------:R1:W-:Y:S04]  /*38490*/  STL.64 [R1+0x18c0], R22 ;  /* 0x0018c01601007387 */ /* 0x0003e80000100a00 */
[----:B------:R-:W-:Y:S01]  /*384a0*/  STL.64 [R1+0x8e8], R34 ;  /* 0x0008e82201007387 */ /* 0x000fe20000100a00 */
[----:B-1----:R-:W-:-:S03]  /*384b0*/  IMAD.WIDE R22, R251, 0x4, R98 ;  /* 0x00000004fb167825 */ /* 0x002fc600078e0262 */
[----:B------:R-:W3:Y:S01]  /*384c0*/  LDL.LU.64 R98, [R1+0x888] ;  /* 0x0008880001627983 */ /* 0x000ee20000300a00 */
[----:B------:R-:W-:-:S05]  /*384d0*/  IMAD.WIDE R8, R251, 0x4, R106 ;  /* 0x00000004fb087825 */ /* 0x000fca00078e026a */
[----:B------:R1:W-:Y:S04]  /*384e0*/  STL.64 [R1+0x8e0], R8 ;  /* 0x0008e00801007387 */ /* 0x0003e80000100a00 */
[----:B------:R-:W-:Y:S04]  /*384f0*/  STL.64 [R1+0x18f0], R22 ;  /* 0x0018f01601007387 */ /* 0x000fe80000100a00 */
[----:B------:R-:W3:Y:S01]  /*38500*/  LDL.LU.64 R60, [R1+0x880] ;  /* 0x00088000013c7983 */ /* 0x000ee20000300a00 */
[----:B-1----:R-:W-:-:S05]  /*38510*/  IMAD.WIDE R8, R251, 0x4, R24 ;  /* 0x00000004fb087825 */ /* 0x002fca00078e0218 */
[----:B------:R1:W-:Y:S04]  /*38520*/  STL.64 [R1+0x1900], R8 ;  /* 0x0019000801007387 */ /* 0x0003e80000100a00 */
[----:B-1----:R-:W3:Y:S01]  /*38530*/  LDL.LU.64 R8, [R1+0x878] ;  /* 0x0008780001087983 */ /* 0x002ee20000300a00 */
[----:B----4-:R-:W-:-:S05]  /*38540*/  IMAD.WIDE R22, R251, 0x4, R118 ;  /* 0x00000004fb167825 */ /* 0x010fca00078e0276 */
[----:B------:R1:W-:Y:S04]  /*38550*/  STL.64 [R1+0x8c0], R22 ;  /* 0x0008c01601007387 */ /* 0x0003e80000100a00 */
[----:B------:R-:W4:Y:S04]  /*38560*/  LDL.LU.64 R238, [R1+0x870] ;  /* 0x0008700001ee7983 */ /* 0x000f280000300a00 */
[----:B-1----:R-:W4:Y:S04]  /*38570*/  LDL.LU.64 R22, [R1+0x868] ;  /* 0x0008680001167983 */ /* 0x002f280000300a00 */
[----:B------:R-:W4:Y:S01]  /*38580*/  LDL.LU.64 R34, [R1+0x850] ;  /* 0x0008500001227983 */ /* 0x000f220000300a00 */
[----:B--2---:R-:W-:-:S05]  /*38590*/  IMAD.WIDE R58, R251, 0x4, R124 ;  /* 0x00000004fb3a7825 */ /* 0x004fca00078e027c */
[----:B------:R1:W-:Y:S04]  /*385a0*/  STL.64 [R1+0x4960], R58 ;  /* 0x0049603a01007387 */ /* 0x0003e80000100a00 */
[----:B------:R-:W2:Y:S01]  /*385b0*/  LDL.LU.64 R234, [R1+0x848] ;  /* 0x0008480001ea7983 */ /* 0x000ea20000300a00 */
[----:B---3--:R-:W-:-:S05]  /*385c0*/  IMAD.WIDE R24, R251, 0x4, R134 ;  /* 0x00000004fb187825 */ /* 0x008fca00078e0286 */
[----:B------:R3:W-:Y:S04]  /*385d0*/  STL.64 [R1+0x4968], R24 ;  /* 0x0049681801007387 */ /* 0x0007e80000100a00 */
[----:B-1----:R-:W2:Y:S04]  /*385e0*/  LDL.LU.64 R58, [R1+0x818] ;  /* 0x00081800013a7983 */ /* 0x002ea80000300a00 */
[----:B------:R-:W2:Y:S04]  /*385f0*/  LDL.LU.64 R134, [R1+0x7e0] ;  /* 0x0007e00001867983 */ /* 0x000ea80000300a00 */
[----:B------:R-:W2:Y:S04]  /*38600*/  LDL.LU.64 R112, [R1+0x7a8] ;  /* 0x0007a80001707983 */ /* 0x000ea80000300a00 */
[----:B------:R-:W2:Y:S01]  /*38610*/  LDL.LU.64 R70, [R1+0x770] ;  /* 0x0007700001467983 */ /* 0x000ea20000300a00 */
[----:B------:R-:W-:-:S04]  /*38620*/  IMAD.WIDE R40, R251, 0x4, R40 ;  /* 0x00000004fb287825 */ /* 0x000fc800078e0228 */
[----:B---3--:R-:W-:-:S05]  /*38630*/  IMAD.WIDE R24, R251, 0x4, R196 ;  /* 0x00000004fb187825 */ /* 0x008fca00078e02c4 */
[----:B------:R1:W-:Y:S04]  /*38640*/  STL.64 [R1+0x8a8], R24 ;  /* 0x0008a81801007387 */ /* 0x0003e80000100a00 */
[----:B------:R-:W3:Y:S04]  /*38650*/  LDL.LU.64 R168, [R1+0x730] ;  /* 0x0007300001a87983 */ /* 0x000ee80000300a00 */
[----:B------:R-:W3:Y:S04]  /*38660*/  LDL.LU.64 R82, [R1+0x6f0] ;  /* 0x0006f00001527983 */ /* 0x000ee80000300a00 */
[----:B------:R-:W3:Y:S04]  /*38670*/  LDL.LU.64 R156, [R1+0xbf8] ;  /* 0x000bf800019c7983 */ /* 0x000ee80000300a00 */
[----:B------:R-:W3:Y:S04]  /*38680*/  LDL.LU.64 R94, [R1+0xc00] ;  /* 0x000c0000015e7983 */ /* 0x000ee80000300a00 */
[----:B------:R-:W3:Y:S04]  /*38690*/  LDL.LU.64 R120, [R1+0xc08] ;  /* 0x000c080001787983 */ /* 0x000ee80000300a00 */
[----:B------:R-:W3:Y:S04]  /*386a0*/  LDL.LU.64 R106, [R1+0xc10] ;  /* 0x000c1000016a7983 */ /* 0x000ee80000300a00 */
[----:B-1----:R-:W3:Y:S04]  /*386b0*/  LDL.LU.64 R24, [R1+0xc18] ;  /* 0x000c180001187983 */ /* 0x002ee80000300a00 */
[----:B------:R-:W3:Y:S04]  /*386c0*/  LDL.LU.64 R118, [R1+0xc20] ;  /* 0x000c200001767983 */ /* 0x000ee80000300a00 */
[----:B------:R-:W3:Y:S04]  /*386d0*/  LDL.LU.64 R124, [R1+0x548] ;  /* 0x00054800017c7983 */ /* 0x000ee80000300a00 */
[----:B------:R-:W3:Y:S01]  /*386e0*/  LDL.LU.64 R196, [R1+0x510] ;  /* 0x0005100001c47983 */ /* 0x000ee20000300a00 */
[----:B------:R-:W-:-:S04]  /*386f0*/  IMAD.WIDE R208, R251, 0x4, R208 ;  /* 0x00000004fbd07825 */ /* 0x000fc800078e02d0 */
[----:B------:R-:W-:-:S05]  /*38700*/  IMAD.WIDE R50, R251, 0x4, R50 ;  /* 0x00000004fb327825 */ /* 0x000fca00078e0232 */
[----:B------:R1:W-:Y:S04]  /*38710*/  STL.64 [R1+0x8a0], R50 ;  /* 0x0008a03201007387 */ /* 0x0003e80000100a00 */
[----:B-1----:R-:W3:Y:S04]  /*38720*/  LDL.LU.64 R50, [R1+0x4d8] ;  /* 0x0004d80001327983 */ /* 0x002ee80000300a00 */
[----:B------:R1:W-:Y:S04]  /*38730*/  STL.64 [R1+0x4970], R40 ;  /* 0x0049702801007387 */ /* 0x0003e80000100a00 */
[----:B-1----:R-:W3:Y:S01]  /*38740*/  LDL.LU.64 R40, [R1+0x4a0] ;  /* 0x0004a00001287983 */ /* 0x002ee20000300a00 */
[----:B------:R-:W-:-:S03]  /*38750*/  IMAD.WIDE R98, R251, 0x4, R98 ;  /* 0x00000004fb627825 */ /* 0x000fc600078e0262 */
        /* <DEDUP_REMOVED lines=9> */
[----:B-1----:R-:W3:Y:S04]  /*387f0*/  LDL.LU.64 R60, [R1+0x5cf8] ;  /* 0x005cf800013c7983 */ /* 0x002ee80000300a00 */
[----:B------:R1:W-:Y:S04]  /*38800*/  STL.64 [R1+0x4990], R8 ;  /* 0x0049900801007387 */ /* 0x0003e80000100a00 */
[----:B-1----:R-:W3:Y:S01]  /*38810*/  LDL.LU.64 R8, [R1+0x5cf0] ;  /* 0x005cf00001087983 */ /* 0x002ee20000300a00 */
[----:B----4-:R-:W-:-:S05]  /*38820*/  IMAD.WIDE R238, R251, 0x4, R238 ;  /* 0x00000004fbee7825 */ /* 0x010fca00078e02ee */
[----:B------:R1:W-:Y:S01]  /*38830*/  STL.64 [R1+0x4998], R238 ;  /* 0x004998ee01007387 */ /* 0x0003e20000100a00 */
[----:B------:R-:W-:-:S04]  /*38840*/  IMAD.WIDE R22, R251, 0x4, R22 ;  /* 0x00000004fb167825 */ /* 0x000fc800078e0216 */
[C---:B------:R-:W-:Y:S01]  /*38850*/  IMAD.WIDE R34, R251.reuse, 0x4, R34 ;  /* 0x00000004fb227825 */ /* 0x040fe200078e0222 */
[----:B-1----:R-:W4:Y:S04]  /*38860*/  LDL.LU.64 R238, [R1+0x5ce8] ;  /* 0x005ce80001ee7983 */ /* 0x002f280000300a00 */
[----:B------:R1:W-:Y:S04]  /*38870*/  STL.64 [R1+0x49a0], R22 ;  /* 0x0049a01601007387 */ /* 0x0003e80000100a00 */
[----:B-1----:R-:W4:Y:S04]  /*38880*/  LDL.LU.64 R22, [R1+0x5ce0] ;  /* 0x005ce00001167983 */ /* 0x002f280000300a00 */
[----:B------:R1:W-:Y:S01]  /*38890*/  STL.64 [R1+0x49a8], R236 ;  /* 0x0049a8ec01007387 */ /* 0x0003e20000100a00 */
[----:B--2---:R-:W-:-:S03]  /*388a0*/  IMAD.WIDE R234, R251, 0x4, R234 ;  /* 0x00000004fbea7825 */ /* 0x004fc600078e02ea */
[----:B-1----:R-:W2:Y:S04]  /*388b0*/  LDL.LU.64 R236, [R1+0x5cd8] ;  /* 0x005cd80001ec7983 */ /* 0x002ea80000300a00 */
[----:B------:R1:W-:Y:S01]  /*388c0*/  STL.64 [R1+0x49b0], R192 ;  /* 0x0049b0c001007387 */ /* 0x0003e20000100a00 */
[----:B------:R-:W-:-:S03]  /*388d0*/  IMAD.WIDE R58, R251, 0x4, R58 ;  /* 0x00000004fb3a7825 */ /* 0x000fc600078e023a */
[----:B-1----:R-:W4:Y:S04]  /*388e0*/  LDL.LU.64 R192, [R1+0x5cd0] ;  /* 0x005cd00001c07983 */ /* 0x002f280000300a00 */
[----:B------:R1:W-:Y:S04]  /*388f0*/  STL.64 [R1+0x49c0], R34 ;  /* 0x0049c02201007387 */ /* 0x0003e80000100a00 */
[----:B------:R-:W-:Y:S01]  /*38900*/  STL.64 [R1+0x49d0], R234 ;  /* 0x0049d0ea01007387 */ /* 0x000fe20000100a00 */
[----:B-1----:R-:W-:-:S03]  /*38910*/  IMAD.WIDE R34, R251, 0x4, R134 ;  /* 0x00000004fb227825 */ /* 0x002fc600078e0286 */
[----:B------:R-:W2:Y:S04]  /*38920*/  LDL.LU.64 R134, [R1+0x838] ;  /* 0x0008380001867983 */ /* 0x000ea80000300a00 */
[----:B------:R1:W-:Y:S04]  /*38930*/  STL.64 [R1+0x49e0], R58 ;  /* 0x0049e03a01007387 */ /* 0x0003e80000100a00 */
[----:B------:R1:W-:Y:S02]  /*38940*/  STL.64 [R1+0x49f0], R34 ;  /* 0x0049f02201007387 */ /* 0x0003e40000100a00 */
[----:B-1----:R-:W-:-:S04]  /*38950*/  IMAD.WIDE R58, R251, 0x4, R112 ;  /* 0x00000004fb3a7825 */ /* 0x002fc800078e0270 */
[C---:B------:R-:W-:Y:S01]  /*38960*/  IMAD.WIDE R34, R251.reuse, 0x4, R70 ;  /* 0x00000004fb227825 */ /* 0x040fe200078e0246 */
[----:B------:R1:W-:Y:S04]  /*38970*/  STL.64 [R1+0x4a00], R58 ;  /* 0x004a003a01007387 */ /* 0x0003e80000100a00 */
[----:B------:R1:W-:Y:S01]  /*38980*/  STL.64 [R1+0x4a10], R34 ;  /* 0x004a102201007387 */ /* 0x0003e20000100a00 */
[----:B---3--:R-:W-:-:S04]  /*38990*/  IMAD.WIDE R70, R251, 0x4, R168 ;  /* 0x00000004fb467825 */ /* 0x008fc800078e02a8 */
[C---:B-1----:R-:W-:Y:S01]  /*389a0*/  IMAD.WIDE R58, R251.reuse, 0x4, R82 ;  /* 0x00000004fb3a7825 */ /* 0x042fe200078e0252 */
[----:B------:R1:W-:Y:S03]  /*389b0*/  STL.64 [R1+0x4a20], R70 ;  /* 0x004a204601007387 */ /* 0x0003e60000100a00 */
[C---:B------:R-:W-:Y:S01]  /*389c0*/  IMAD.WIDE R34, R251.reuse, 0x4, R156 ;  /* 0x00000004fb227825 */ /* 0x040fe200078e029c */
[----:B------:R3:W-:Y:S04]  /*389d0*/  STL.64 [R1+0x4a38], R58 ;  /* 0x004a383a01007387 */ /* 0x0007e80000100a00 */
[----:B------:R3:W-:Y:S01]  /*389e0*/  STL.64 [R1+0x4a48], R34 ;  /* 0x004a482201007387 */ /* 0x0007e20000100a00 */
[----:B-1----:R-:W-:-:S04]  /*389f0*/  IMAD.WIDE R70, R251, 0x4, R94 ;  /* 0x00000004fb467825 */ /* 0x002fc800078e025e */
[C---:B---3--:R-:W-:Y:S01]  /*38a00*/  IMAD.WIDE R58, R251.reuse, 0x4, R120 ;  /* 0x00000004fb3a7825 */ /* 0x048fe200078e0278 */
[----:B------:R-:W-:Y:S03]  /*38a10*/  STL.64 [R1+0x4a58], R70 ;  /* 0x004a584601007387 */ /* 0x000fe60000100a00 */
[C---:B------:R-:W-:Y:S01]  /*38a20*/  IMAD.WIDE R34, R251.reuse, 0x4, R106 ;  /* 0x00000004fb227825 */ /* 0x040fe200078e026a */
        /* <DEDUP_REMOVED lines=8> */
[----:B------:R-:W3:Y:S04]  /*38ab0*/  LDL.LU.64 R124, [R1+0x810] ;  /* 0x00081000017c7983 */ /* 0x000ee80000300a00 */
[----:B------:R1:W-:Y:S04]  /*38ac0*/  STL.64 [R1+0x4aa8], R34 ;  /* 0x004aa82201007387 */ /* 0x0003e80000100a00 */
[----:B------:R-:W3:Y:S04]  /*38ad0*/  LDL.LU.64 R196, [R1+0x808] ;  /* 0x0008080001c47983 */ /* 0x000ee80000300a00 */
[----:B------:R1:W-:Y:S04]  /*38ae0*/  STL.64 [R1+0x4ab8], R24 ;  /* 0x004ab81801007387 */ /* 0x0003e80000100a00 */
[----:B-1----:R-:W3:Y:S01]  /*38af0*/  LDL.LU.64 R34, [R1+0x800] ;  /* 0x0008000001227983 */ /* 0x002ee20000300a00 */
[----:B------:R-:W-:-:S05]  /*38b00*/  IMAD.WIDE R50, R251, 0x4, R50 ;  /* 0x00000004fb327825 */ /* 0x000fca00078e0232 */
[----:B------:R1:W-:Y:S04]  /*38b10*/  STL.64 [R1+0x4ac8], R50 ;  /* 0x004ac83201007387 */ /* 0x0003e80000100a00 */
[----:B------:R-:W3:Y:S01]  /*38b20*/  LDL.LU.64 R234, [R1+0x7f8] ;  /* 0x0007f80001ea7983 */ /* 0x000ee20000300a00 */
[----:B------:R-:W-:-:S05]  /*38b30*/  IMAD.WIDE R24, R251, 0x4, R40 ;  /* 0x00000004fb187825 */ /* 0x000fca00078e0228 */
[----:B------:R1:W-:Y:S04]  /*38b40*/  STL.64 [R1+0x4ad8], R24 ;  /* 0x004ad81801007387 */ /* 0x0003e80000100a00 */
[----:B------:R-:W3:Y:S01]  /*38b50*/  LDL.LU.64 R58, [R1+0x7d8] ;  /* 0x0007d800013a7983 */ /* 0x000ee20000300a00 */
[----:B------:R-:W-:-:S05]  /*38b60*/  IMAD.WIDE R40, R251, 0x4, R208 ;  /* 0x00000004fb287825 */ /* 0x000fca00078e02d0 */
[----:B------:R1:W-:Y:S04]  /*38b70*/  STL.64 [R1+0x4ae8], R40 ;  /* 0x004ae82801007387 */ /* 0x0003e80000100a00 */
[----:B-1----:R-:W3:Y:S01]  /*38b80*/  LDL.LU.64 R50, [R1+0x7d0] ;  /* 0x0007d00001327983 */ /* 0x002ee20000300a00 */
[----:B------:R-:W-:-:S05]  /*38b90*/  IMAD.WIDE R24, R251, 0x4, R98 ;  /* 0x00000004fb187825 */ /* 0x000fca00078e0262 */
[----:B------:R2:W-:Y:S04]  /*38ba0*/  STL.64 [R1+0x4af0], R24 ;  /* 0x004af01801007387 */ /* 0x0005e80000100a00 */
        /* <DEDUP_REMOVED lines=9> */
[----:B------:R-:W3:Y:S01]  /*38c40*/  LDL.LU.64 R98, [R1+0x578] ;  /* 0x0005780001627983 */ /* 0x000ee20000300a00 */
[----:B------:R-:W-:-:S04]  /*38c50*/  IMAD.WIDE R48, R251, 0x4, R48 ;  /* 0x00000004fb307825 */ /* 0x000fc800078e0230 */
[----:B------:R-:W-:-:S04]  /*38c60*/  IMAD.WIDE R14, R251, 0x4, R14 ;  /* 0x00000004fb0e7825 */ /* 0x000fc800078e020e */
[----:B------:R-:W-:-:S04]  /*38c70*/  IMAD.WIDE R46, R251, 0x4, R46 ;  /* 0x00000004fb2e7825 */ /* 0x000fc800078e022e */
[----:B------:R-:W-:-:S04]  /*38c80*/  IMAD.WIDE R210, R251, 0x4, R210 ;  /* 0x00000004fbd27825 */ /* 0x000fc800078e02d2 */
[----:B--2---:R-:W-:-:S05]  /*38c90*/  IMAD.WIDE R24, R251, 0x4, R134 ;  /* 0x00000004fb187825 */ /* 0x004fca00078e0286 */
[----:B------:R4:W-:Y:S04]  /*38ca0*/  STL.64 [R1+0x4af8], R24 ;  /* 0x004af81801007387 */ /* 0x0009e80000100a00 */
[----:B------:R-:W2:Y:S04]  /*38cb0*/  LDL.LU.64 R106, [R1+0x540] ;  /* 0x00054000016a7983 */ /* 0x000ea80000300a00 */
[----:B------:R-:W2:Y:S01]  /*38cc0*/  LDL.LU.64 R134, [R1+0x508] ;  /* 0x0005080001867983 */ /* 0x000ea20000300a00 */
[----:B----4-:R-:W-:-:S05]  /*38cd0*/  IMAD.WIDE R24, R251, 0x4, R192 ;  /* 0x00000004fb187825 */ /* 0x010fca00078e02c0 */
[----:B------:R1:W-:Y:S04]  /*38ce0*/  STL.64 [R1+0x4b00], R24 ;  /* 0x004b001801007387 */ /* 0x0003e80000100a00 */
[----:B------:R-:W4:Y:S04]  /*38cf0*/  LDL.LU.64 R192, [R1+0x4d0] ;  /* 0x0004d00001c07983 */ /* 0x000f280000300a00 */
[----:B-1----:R-:W4:Y:S04]  /*38d00*/  LDL.LU.64 R24, [R1+0x498] ;  /* 0x0004980001187983 */ /* 0x002f280000300a00 */
[----:B------:R1:W-:Y:S04]  /*38d10*/  STL.64 [R1+0x4b08], R48 ;  /* 0x004b083001007387 */ /* 0x0003e80000100a00 */
[----:B------:R-:W4:Y:S04]  /*38d20*/  LDL.LU.64 R118, [R1+0x460] ;  /* 0x0004600001767983 */ /* 0x000f280000300a00 */
[----:B------:R1:W-:Y:S04]  /*38d30*/  STL.64 [R1+0x4b10], R14 ;  /* 0x004b100e01007387 */ /* 0x0003e80000100a00 */
[----:B-1----:R-:W4:Y:S04]  /*38d40*/  LDL.LU.64 R48, [R1+0x7c8] ;  /* 0x0007c80001307983 */ /* 0x002f280000300a00 */
[----:B------:R-:W4:Y:S01]  /*38d50*/  LDL.LU.64 R14, [R1+0x7c0] ;  /* 0x0007c000010e7983 */ /* 0x000f220000300a00 */
[----:B---3--:R-:W-:-:S05]  /*38d60*/  IMAD.WIDE R124, R251, 0x4, R124 ;  /* 0x00000004fb7c7825 */ /* 0x008fca00078e027c */
[----:B------:R1:W-:Y:S01]  /*38d70*/  STL.64 [R1+0x4b18], R124 ;  /* 0x004b187c01007387 */ /* 0x0003e20000100a00 */
[----:B------:R-:W-:-:S04]  /*38d80*/  IMAD.WIDE R196, R251, 0x4, R196 ;  /* 0x00000004fbc47825 */ /* 0x000fc800078e02c4 */
[C---:B------:R-:W-:Y:S01]  /*38d90*/  IMAD.WIDE R34, R251.reuse, 0x4, R34 ;  /* 0x00000004fb227825 */ /* 0x040fe200078e0222 */
[----:B-1----:R-:W3:Y:S04]  /*38da0*/  LDL.LU.64 R124, [R1+0x798] ;  /* 0x00079800017c7983 */ /* 0x002ee80000300a00 */
[----:B------:R1:W-:Y:S04]  /*38db0*/  STL.64 [R1+0x4b28], R196 ;  /* 0x004b28c401007387 */ /* 0x0003e80000100a00 */
[----:B-1----:R-:W3:Y:S04]  /*38dc0*/  LDL.LU.64 R196, [R1+0x790] ;  /* 0x0007900001c47983 */ /* 0x002ee80000300a00 */
        /* <DEDUP_REMOVED lines=17> */
[----:B-1----:R-:W3:Y:S01]  /*38ee0*/  LDL.LU.64 R40, [R1+0x5c98] ;  /* 0x005c980001287983 */ /* 0x002ee20000300a00 */
[----:B------:R-:W-:-:S05]  /*38ef0*/  IMAD.WIDE R112, R251, 0x4, R112 ;  /* 0x00000004fb707825 */ /* 0x000fca00078e0270 */
[----:B------:R1:W-:Y:S01]  /*38f00*/  STL.64 [R1+0x4b68], R112 ;  /* 0x004b687001007387 */ /* 0x0003e20000100a00 */
[----:B------:R-:W-:-:S04]  /*38f10*/  IMAD.WIDE R168, R251, 0x4, R168 ;  /* 0x00000004fba87825 */ /* 0x000fc800078e02a8 */
[----:B-1----:R-:W-:-:S04]  /*38f20*/  IMAD.WIDE R112, R251, 0x4, R70 ;  /* 0x00000004fb707825 */ /* 0x002fc800078e0246 */
[C---:B------:R-:W-:Y:S01]  /*38f30*/  IMAD.WIDE R70, R251.reuse, 0x4, R82 ;  /* 0x00000004fb467825 */ /* 0x040fe200078e0252 */
[----:B------:R1:W-:Y:S03]  /*38f40*/  STL.64 [R1+0x4b70], R112 ;  /* 0x004b707001007387 */ /* 0x0003e60000100a00 */
[C---:B------:R-:W-:Y:S01]  /*38f50*/  IMAD.WIDE R82, R251.reuse, 0x4, R94 ;  /* 0x00000004fb527825 */ /* 0x040fe200078e025e */
[----:B------:R-:W-:Y:S04]  /*38f60*/  STL.64 [R1+0x4b78], R168 ;  /* 0x004b78a801007387 */ /* 0x000fe80000100a00 */
[----:B------:R1:W-:Y:S02]  /*38f70*/  STL.64 [R1+0x4b88], R70 ;  /* 0x004b884601007387 */ /* 0x0003e40000100a00 */
[----:B-1----:R-:W-:-:S05]  /*38f80*/  IMAD.WIDE R112, R251, 0x4, R156 ;  /* 0x00000004fb707825 */ /* 0x002fca00078e029c */
[----:B------:R-:W-:Y:S01]  /*38f90*/  STL.64 [R1+0x4b90], R112 ;  /* 0x004b907001007387 */ /* 0x000fe20000100a00 */
[----:B------:R-:W-:-:S03]  /*38fa0*/  IMAD.WIDE R70, R251, 0x4, R208 ;  /* 0x00000004fb467825 */ /* 0x000fc600078e02d0 */
[----:B------:R-:W3:Y:S04]  /*38fb0*/  LDL.LU.64 R208, [R1+0x760] ;  /* 0x0007600001d07983 */ /* 0x000ee80000300a00 */
[----:B------:R1:W-:Y:S04]  /*38fc0*/  STL.64 [R1+0x4b98], R82 ;  /* 0x004b985201007387 */ /* 0x0003e80000100a00 */
[----:B------:R1:W-:Y:S02]  /*38fd0*/  STL.64 [R1+0x4ba0], R70 ;  /* 0x004ba04601007387 */ /* 0x0003e40000100a00 */
[----:B-1----:R-:W-:-:S04]  /*38fe0*/  IMAD.WIDE R82, R251, 0x4, R120 ;  /* 0x00000004fb527825 */ /* 0x002fc800078e0278 */
[C---:B------:R-:W-:Y:S02]  /*38ff0*/  IMAD.WIDE R70, R251.reuse, 0x4, R98 ;  /* 0x00000004fb467825 */ /* 0x040fe400078e0262 */
[----:B------:R-:W3:Y:S04]  /*39000*/  LDL.LU.64 R98, [R1+0x758] ;  /* 0x0007580001627983 */ /* 0x000ee80000300a00 */
[----:B------:R1:W-:Y:S04]  /*39010*/  STL.64 [R1+0x4bb0], R82 ;  /* 0x004bb05201007387 */ /* 0x0003e80000100a00 */
[----:B------:R4:W-:Y:S01]  /*39020*/  STL.64 [R1+0x4bb8], R70 ;  /* 0x004bb84601007387 */ /* 0x0009e20000100a00 */
[----:B--2---:R-:W-:-:S04]  /*39030*/  IMAD.WIDE R94, R251, 0x4, R106 ;  /* 0x00000004fb5e7825 */ /* 0x004fc800078e026a */
[C---:B-1----:R-:W-:Y:S01]  /*39040*/  IMAD.WIDE R82, R251.reuse, 0x4, R134 ;  /* 0x00000004fb527825 */ /* 0x042fe200078e0286 */
[----:B------:R-:W-:Y:S04]  /*39050*/  STL.64 [R1+0x4bc0], R94 ;  /* 0x004bc05e01007387 */ /* 0x000fe80000100a00 */
[----:B------:R-:W2:Y:S04]  /*39060*/  LDL.LU.64 R134, [R1+0x720] ;  /* 0x0007200001867983 */ /* 0x000ea80000300a00 */
[----:B------:R-:W-:Y:S01]  /*39070*/  STL.64 [R1+0x4bc8], R82 ;  /* 0x004bc85201007387 */ /* 0x000fe20000100a00 */
[----:B----4-:R-:W-:-:S03]  /*39080*/  IMAD.WIDE R70, R251, 0x4, R192 ;  /* 0x00000004fb467825 */ /* 0x010fc600078e02c0 */
[----:B------:R-:W4:Y:S01]  /*39090*/  LDL.LU.64 R192, [R1+0x6e0] ;  /* 0x0006e00001c07983 */ /* 0x000f220000300a00 */
[----:B------:R-:W-:-:S03]  /*390a0*/  IMAD.WIDE R24, R251, 0x4, R24 ;  /* 0x00000004fb187825 */ /* 0x000fc600078e0218 */
[----:B------:R1:W-:Y:S04]  /*390b0*/  STL.64 [R1+0x4bd0], R70 ;  /* 0x004bd04601007387 */ /* 0x0003e80000100a00 */
[----:B------:R1:W-:Y:S02]  /*390c0*/  STL.64 [R1+0x4bd8], R24 ;  /* 0x004bd81801007387 */ /* 0x0003e40000100a00 */
[----:B-1----:R-:W-:-:S04]  /*390d0*/  IMAD.WIDE R70, R251, 0x4, R118 ;  /* 0x00000004fb467825 */ /* 0x002fc800078e0276 */
[C---:B------:R-:W-:Y:S01]  /*390e0*/  IMAD.WIDE R48, R251.reuse, 0x4, R48 ;  /* 0x00000004fb307825 */ /* 0x040fe200078e0230 */
[----:B------:R-:W-:Y:S03]  /*390f0*/  STL.64 [R1+0x4be0], R70 ;  /* 0x004be04601007387 */ /* 0x000fe60000100a00 */
[C---:B------:R-:W-:Y:S01]  /*39100*/  IMAD.WIDE R24, R251.reuse, 0x4, R14 ;  /* 0x00000004fb187825 */ /* 0x040fe200078e020e */
[----:B------:R1:W-:Y:S03]  /*39110*/  STL.64 [R1+0x4bf0], R48 ;  /* 0x004bf03001007387 */ /* 0x0003e60000100a00 */
[C---:B------:R-:W-:Y:S01]  /*39120*/  IMAD.WIDE R14, R251.reuse, 0x4, R142 ;  /* 0x00000004fb0e7825 */ /* 0x040fe200078e028e */
[----:B------:R3:W-:Y:S04]  /*39130*/  STL.64 [R1+0x4c00], R24 ;  /* 0x004c001801007387 */ /* 0x0007e80000100a00 */
[----:B------:R3:W-:Y:S01]  /*39140*/  STL.64 [R1+0x4c08], R14 ;  /* 0x004c080e01007387 */ /* 0x0007e20000100a00 */
[----:B-1----:R-:W-:-:S05]  /*39150*/  IMAD.WIDE R48, R251, 0x4, R166 ;  /* 0x00000004fb307825 */ /* 0x002fca00078e02a6 */
[----:B------:R-:W-:Y:S01]  /*39160*/  STL.64 [R1+0x4c10], R48 ;  /* 0x004c103001007387 */ /* 0x000fe20000100a00 */
[----:B---3--:R-:W-:-:S05]  /*39170*/  IMAD.WIDE R24, R251, 0x4, R124 ;  /* 0x00000004fb187825 */ /* 0x008fca00078e027c */
[----:B------:R1:W-:Y:S01]  /*39180*/  STL.64 [R1+0x4c18], R24 ;  /* 0x004c181801007387 */ /* 0x0003e20000100a00 */
[----:B------:R-:W-:-:S04]  /*39190*/  IMAD.WIDE R14, R251, 0x4, R196 ;  /* 0x00000004fb0e7825 */ /* 0x000fc800078e02c4 */
[C---:B-1----:R-:W-:Y:S01]  /*391a0*/  IMAD.WIDE R24, R251.reuse, 0x4, R100 ;  /* 0x00000004fb187825 */ /* 0x042fe200078e0264 */
[----:B------:R1:W-:Y:S03]  /*391b0*/  STL.64 [R1+0x4c20], R14 ;  /* 0x004c200e01007387 */ /* 0x0003e60000100a00 */
[----:B-1----:R-:W-:-:S04]  /*391c0*/  IMAD.WIDE R14, R251, 0x4, R212 ;  /* 0x00000004fb0e7825 */ /* 0x002fc800078e02d4 */
[----:B------:R-:W-:-:S05]  /*391d0*/  IMAD.WIDE R40, R251, 0x4, R40 ;  /* 0x00000004fb287825 */ /* 0x000fca00078e0228 */
[----:B------:R-:W-:Y:S04]  /*391e0*/  STL.64 [R1+0x4c28], R40 ;  /* 0x004c282801007387 */ /* 0x000fe80000100a00 */
[----:B------:R-:W3:Y:S04]  /*391f0*/  LDL.LU.64 R112, [R1+0x6a8] ;  /* 0x0006a80001707983 */ /* 0x000ee80000300a00 */
[----:B------:R1:W-:Y:S04]  /*39200*/  STL.64 [R1+0x4c30], R24 ;  /* 0x004c301801007387 */ /* 0x0003e80000100a00 */
[----:B------:R-:W3:Y:S04]  /*39210*/  LDL.LU.64 R70, [R1+0x670] ;  /* 0x0006700001467983 */ /* 0x000ee80000300a00 */
        /* <DEDUP_REMOVED lines=10> */
[----:B------:R-:W3:Y:S04]  /*392c0*/  LDL.LU.64 R14, [R1+0x718] ;  /* 0x00071800010e7983 */ /* 0x000ee80000300a00 */
[----:B------:R-:W3:Y:S01]  /*392d0*/  LDL.LU.64 R142, [R1+0x710] ;  /* 0x00071000018e7983 */ /* 0x000ee20000300a00 */
[----:B------:R-:W-:-:S04]  /*392e0*/  IMAD.WIDE R40, R251, 0x4, R208 ;  /* 0x00000004fb287825 */ /* 0x000fc800078e02d0 */
[C---:B------:R-:W-:Y:S01]  /*392f0*/  IMAD.WIDE R98, R251.reuse, 0x4, R98 ;  /* 0x00000004fb627825 */ /* 0x040fe200078e0262 */
[----:B------:R1:W-:Y:S04]  /*39300*/  STL.64 [R1+0x4c40], R40 ;  /* 0x004c402801007387 */ /* 0x0003e80000100a00 */
[----:B------:R-:W3:Y:S04]  /*39310*/  LDL.LU.64 R166, [R1+0x6d8] ;  /* 0x0006d80001a67983 */ /* 0x000ee80000300a00 */
[----:B------:R2:W-:Y:S01]  /*39320*/  STL.64 [R1+0x4c48], R98 ;  /* 0x004c486201007387 */ /* 0x0005e20000100a00 */
[----:B-1----:R-:W-:-:S05]  /*39330*/  IMAD.WIDE R40, R251, 0x4, R50 ;  /* 0x00000004fb287825 */ /* 0x002fca00078e0232 */
[----:B------:R4:W-:Y:S01]  /*39340*/  STL.64 [R1+0x4c50], R40 ;  /* 0x004c502801007387 */ /* 0x0009e20000100a00 */
[----:B--2---:R-:W-:-:S04]  /*39350*/  IMAD.WIDE R98, R251, 0x4, R206 ;  /* 0x00000004fb627825 */ /* 0x004fc800078e02ce */
[C---:B------:R-:W-:Y:S01]  /*39360*/  IMAD.WIDE R50, R251.reuse, 0x4, R134 ;  /* 0x00000004fb327825 */ /* 0x040fe200078e0286 */
[----:B------:R-:W-:Y:S04]  /*39370*/  STL.64 [R1+0x4c58], R98 ;  /* 0x004c586201007387 */ /* 0x000fe80000100a00 */
[----:B------:R-:W2:Y:S01]  /*39380*/  LDL.LU.64 R124, [R1+0x6a0] ;  /* 0x0006a000017c7983 */ /* 0x000ea20000300a00 */
[----:B----4-:R-:W-:-:S03]  /*39390*/  IMAD.WIDE R40, R251, 0x4, R192 ;  /* 0x00000004fb287825 */ /* 0x010fc600078e02c0 */
[----:B------:R-:W-:Y:S04]  /*393a0*/  STL.64 [R1+0x4c60], R50 ;  /* 0x004c603201007387 */ /* 0x000fe80000100a00 */
[----:B------:R-:W4:Y:S04]  /*393b0*/  LDL.LU.64 R196, [R1+0x668] ;  /* 0x0006680001c47983 */ /* 0x000f280000300a00 */
[----:B------:R1:W-:Y:S04]  /*393c0*/  STL.64 [R1+0x4c68], R40 ;  /* 0x004c682801007387 */ /* 0x0003e80000100a00 */
[----:B-1----:R-:W4:Y:S04]  /*393d0*/  LDL.LU.64 R40, [R1+0x630] ;  /* 0x0006300001287983 */ /* 0x002f280000300a00 */
[----:B------:R-:W4:Y:S04]  /*393e0*/  LDL.LU.64 R100, [R1+0x5f8] ;  /* 0x0005f80001647983 */ /* 0x000f280000300a00 */
[----:B------:R-:W4:Y:S04]  /*393f0*/  LDL.LU.64 R212, [R1+0x5c0] ;  /* 0x0005c00001d47983 */ /* 0x000f280000300a00 */
[----:B------:R-:W4:Y:S04]  /*39400*/  LDL.LU.64 R208, [R1+0x568] ;  /* 0x0005680001d07983 */ /* 0x000f280000300a00 */
[----:B------:R-:W4:Y:S04]  /*39410*/  LDL.LU.64 R98, [R1+0x530] ;  /* 0x0005300001627983 */ /* 0x000f280000300a00 */
[----:B------:R-:W4:Y:S04]  /*39420*/  LDL.LU.64 R50, [R1+0x4f8] ;  /* 0x0004f80001327983 */ /* 0x000f280000300a00 */
[----:B------:R-:W4:Y:S04]  /*39430*/  LDL.LU.64 R206, [R1+0x4c0] ;  /* 0x0004c00001ce7983 */ /* 0x000f280000300a00 */
[----:B------:R-:W4:Y:S04]  /*39440*/  LDL.LU.64 R134, [R1+0x488] ;  /* 0x0004880001867983 */ /* 0x000f280000300a00 */
[----:B------:R-:W4:Y:S01]  /*39450*/  LDL.LU.64 R192, [R1+0x450] ;  /* 0x0004500001c07983 */ /* 0x000f220000300a00 */
[----:B------:R-:W-:-:S04]  /*39460*/  IMAD.WIDE R130, R251, 0x4, R130 ;  /* 0x00000004fb827825 */ /* 0x000fc800078e0282 */
[----:B------:R-:W-:-:S04]  /*39470*/  IMAD.WIDE R178, R251, 0x4, R178 ;  /* 0x00000004fbb27825 */ /* 0x000fc800078e02b2 */
[----:B---3--:R-:W-:-:S05]  /*39480*/  IMAD.WIDE R112, R251, 0x4, R112 ;  /* 0x00000004fb707825 */ /* 0x008fca00078e0270 */
[----:B------:R1:W-:Y:S01]  /*39490*/  STL.64 [R1+0x4c70], R112 ;  /* 0x004c707001007387 */ /* 0x0003e20000100a00 */
[----:B------:R-:W-:-:S04]  /*394a0*/  IMAD.WIDE R70, R251, 0x4, R70 ;  /* 0x00000004fb467825 */ /* 0x000fc800078e0246 */
[C---:B------:R-:W-:Y:S01]  /*394b0*/  IMAD.WIDE R168, R251.reuse, 0x4, R168 ;  /* 0x00000004fba87825 */ /* 0x040fe200078e02a8 */
[----:B-1----:R-:W3:Y:S03]  /*394c0*/  LDL.LU.64 R112, [R1+0x5c90] ;  /* 0x005c900001707983 */ /* 0x002ee60000300a00 */
        /* <DEDUP_REMOVED lines=44> */
[C---:B--2---:R-:W-:Y:S01]  /*39790*/  IMAD.WIDE R124, R251.reuse, 0x4, R124 ;  /* 0x00000004fb7c7825 */ /* 0x044fe200078e027c */
[----:B------:R1:W-:Y:S03]  /*397a0*/  STL.64 [R1+0x4d10], R166 ;  /* 0x004d10a601007387 */ /* 0x0003e60000100a00 */
[----:B----4-:R-:W-:-:S04]  /*397b0*/  IMAD.WIDE R196, R251, 0x4, R196 ;  /* 0x00000004fbc47825 */ /* 0x010fc800078e02c4 */
[C---:B------:R-:W-:Y:S01]  /*397c0*/  IMAD.WIDE R40, R251.reuse, 0x4, R40 ;  /* 0x00000004fb287825 */ /* 0x040fe200078e0228 */
[----:B-1----:R-:W2:Y:S03]  /*397d0*/  LDL.LU.64 R166, [R1+0x5c10] ;  /* 0x005c100001a67983 */ /* 0x002ea60000300a00 */
        /* <DEDUP_REMOVED lines=69> */
[----:B------:R1:W-:Y:S04]  /*39c30*/  STL.64 [R1+0x4f20], R120 ;  /* 0x004f207801007387 */ /* 0x0003e80000100a00 */
[----:B------:R-:W-:Y:S01]  /*39c40*/  STL.64 [R1+0x4f38], R156 ;  /* 0x004f389c01007387 */ /* 0x000fe20000100a00 */
        /* <DEDUP_REMOVED lines=11> */
[----:B------:R-:W4:Y:S01]  /*39d00*/  LDL.LU.64 R234, [R1+0x3a8] ;  /* 0x0003a80001ea7983 */ /* 0x000f220000300a00 */
[----:B-1----:R-:W-:-:S03]  /*39d10*/  IMAD.WIDE R108, R251, 0x4, R244 ;  /* 0x00000004fb6c7825 */ /* 0x002fc600078e02f4 */
[----:B------:R1:W-:Y:S04]  /*39d20*/  STL.64 [R1+0x4f98], R112 ;  /* 0x004f987001007387 */ /* 0x0003e80000100a00 */
[----:B------:R-:W2:Y:S01]  /*39d30*/  LDL.LU.64 R236, [R1+0x368] ;  /* 0x0003680001ec7983 */ /* 0x000ea20000300a00 */
[----:B------:R-:W-:-:S03]  /*39d40*/  IMAD.WIDE R156, R251, 0x4, R202 ;  /* 0x00000004fb9c7825 */ /* 0x000fc600078e02ca */
[----:B------:R1:W-:Y:S04]  /*39d50*/  STL.64 [R1+0x4fa8], R108 ;  /* 0x004fa86c01007387 */ /* 0x0003e80000100a00 */
[----:B------:R-:W3:Y:S01]  /*39d60*/  LDL.LU.64 R238, [R1+0x328] ;  /* 0x0003280001ee7983 */ /* 0x000ee20000300a00 */
[----:B-1----:R-:W-:-:S03]  /*39d70*/  IMAD.WIDE R112, R251, 0x4, R122 ;  /* 0x00000004fb707825 */ /* 0x002fc600078e027a */
[----:B------:R-:W3:Y:S04]  /*39d80*/  LDL.LU.64 R244, [R1+0x2e8] ;  /* 0x0002e80001f47983 */ /* 0x000ee80000300a00 */
[----:B------:R-:W3:Y:S04]  /*39d90*/  LDL.LU.64 R108, [R1+0x268] ;  /* 0x00026800016c7983 */ /* 0x000ee80000300a00 */
[----:B------:R-:W3:Y:S04]  /*39da0*/  LDL.LU.64 R120, [R1+0x228] ;  /* 0x0002280001787983 */ /* 0x000ee80000300a00 */
[----:B------:R-:W3:Y:S04]  /*39db0*/  LDL.LU.64 R210, [R1+0x1e8] ;  /* 0x0001e80001d27983 */ /* 0x000ee80000300a00 */
[----:B------:R1:W-:Y:S01]  /*39dc0*/  STL.64 [R1+0x4fb8], R156 ;  /* 0x004fb89c01007387 */ /* 0x0003e20000100a00 */
[----:B------:R-:W-:-:S03]  /*39dd0*/  IMAD.WIDE R220, R251, 0x4, R220 ;  /* 0x00000004fbdc7825 */ /* 0x000fc600078e02dc */
[----:B-1----:R-:W3:Y:S04]  /*39de0*/  LDL.LU.64 R156, [R1+0x1a8] ;  /* 0x0001a800019c7983 */ /* 0x002ee80000300a00 */
[----:B------:R-:W3:Y:S04]  /*39df0*/  LDL.LU.64 R168, [R1+0x168] ;  /* 0x0001680001a87983 */ /* 0x000ee80000300a00 */
[----:B------:R1:W-:Y:S04]  /*39e00*/  STL.64 [R1+0x4fc8], R112 ;  /* 0x004fc87001007387 */ /* 0x0003e80000100a00 */
[----:B------:R-:W3:Y:S01]  /*39e10*/  LDL.LU.64 R202, [R1+0x128] ;  /* 0x0001280001ca7983 */ /* 0x000ee20000300a00 */
[----:B------:R-:W-:-:S03]  /*39e20*/  IMAD.WIDE R222, R251, 0x4, R222 ;  /* 0x00000004fbde7825 */ /* 0x000fc600078e02de */
[----:B-1----:R-:W3:Y:S04]  /*39e30*/  LDL.LU.64 R112, [R1+0xe8] ;  /* 0x0000e80001707983 */ /* 0x002ee80000300a00 */
        /* <DEDUP_REMOVED lines=31> */
[----:B----4-:R-:W-:-:S04]  /*3a030*/  IMAD.WIDE R234, R251, 0x4, R234 ;  /* 0x00000004fbea7825 */ /* 0x010fc800078e02ea */
[----:B--2---:R-:W-:-:S04]  /*3a040*/  IMAD.WIDE R236, R251, 0x4, R236 ;  /* 0x00000004fbec7825 */ /* 0x004fc800078e02ec */
[----:B---3--:R-:W-:-:S04]  /*3a050*/  IMAD.WIDE R238, R251, 0x4, R238 ;  /* 0x00000004fbee7825 */ /* 0x008fc800078e02ee */
[C---:B------:R-:W-:Y:S01]  /*3a060*/  IMAD.WIDE R244, R251.reuse, 0x4, R244 ;  /* 0x00000004fbf47825 */ /* 0x040fe200078e02f4 */
[----:B------:R1:W-:Y:S03]  /*3a070*/  LDGSTS.E [R247+0x1ff00], desc[UR60][R240.64], P0 ;  /* 0x1ff00000f0f77fae */ /* 0x0003e6000812187c */
[----:B-1----:R-:W-:-:S05]  /*3a080*/  IMAD.WIDE R240, R251, 0x4, R240 ;  /* 0x00000004fbf07825 */ /* 0x002fca00078e02f0 */
[----:B------:R1:W-:Y:S04]  /*3a090*/  STL.64 [R1+0x5098], R240 ;  /* 0x005098f001007387 */ /* 0x0003e80000100a00 */
[----:B-1----:R-:W2:Y:S04]  /*3a0a0*/  LDL.LU.64 R240, [R1+0x2a8] ;  /* 0x0002a80001f07983 */ /* 0x002ea80000300a00 */
        /* <DEDUP_REMOVED lines=8> */
[----:B------:R-:W-:-:S04]  /*3a130*/  IMAD.WIDE R108, R251, 0x4, R108 ;  /* 0x00000004fb6c7825 */ /* 0x000fc800078e026c */
[----:B--2---:R-:W-:-:S05]  /*3a140*/  IMAD.WIDE R240, R251, 0x4, R240 ;  /* 0x00000004fbf07825 */ /* 0x004fca00078e02f0 */
[----:B------:R1:W-:Y:S02]  /*3a150*/  STL.64 [R1+0x668], R240 ;  /* 0x000668f001007387 */ /* 0x0003e40000100a00 */
[C---:B-1----:R-:W-:Y:S02]  /*3a160*/  IMAD.WIDE R240, R251.reuse, 0x4, R120 ;  /* 0x00000004fbf07825 */ /* 0x042fe400078e0278 */
[----:B------:R-:W2:Y:S04]  /*3a170*/  LDL.LU.64 R120, [R1+0x3e0] ;  /* 0x0003e00001787983 */ /* 0x000ea80000300a00 */
[----:B------:R1:W-:Y:S04]  /*3a180*/  STL.64 [R1+0x670], R108 ;  /* 0x0006706c01007387 */ /* 0x0003e80000100a00 */
[----:B------:R1:W-:Y:S02]  /*3a190*/  STL.64 [R1+0x678], R240 ;  /* 0x000678f001007387 */ /* 0x0003e40000100a00 */
[----:B-1----:R-:W-:-:S02]  /*3a1a0*/  IMAD.WIDE R108, R251, 0x4, R210 ;  /* 0x00000004fb6c7825 */ /* 0x002fc400078e02d2 */
[----:B------:R-:W2:Y:S02]  /*3a1b0*/  LDL.LU.64 R210, [R1+0x3e8] ;  /* 0x0003e80001d27983 */ /* 0x000ea40000300a00 */
[C---:B------:R-:W-:Y:S02]  /*3a1c0*/  IMAD.WIDE R240, R251.reuse, 0x4, R156 ;  /* 0x00000004fbf07825 */ /* 0x040fe400078e029c */
[----:B------:R1:W-:Y:S02]  /*3a1d0*/  STL.64 [R1+0x688], R108 ;  /* 0x0006886c01007387 */ /* 0x0003e40000100a00 */
[C---:B------:R-:W-:Y:S02]  /*3a1e0*/  IMAD.WIDE R156, R251.reuse, 0x4, R168 ;  /* 0x00000004fb9c7825 */ /* 0x040fe400078e02a8 */
[----:B------:R-:W-:Y:S02]  /*3a1f0*/  STL.64 [R1+0x6a0], R240 ;  /* 0x0006a0f001007387 */ /* 0x000fe40000100a00 */
[----:B-1----:R-:W-:-:S02]  /*3a200*/  IMAD.WIDE R108, R251, 0x4, R202 ;  /* 0x00000004fb6c7825 */ /* 0x002fc400078e02ca */
[----:B------:R-:W2:Y:S04]  /*3a210*/  LDL.LU.64 R202, [R1+0x3f8] ;  /* 0x0003f80001ca7983 */ /* 0x000ea80000300a00 */
[----:B------:R1:W-:Y:S04]  /*3a220*/  STL.64 [R1+0x6a8], R156 ;  /* 0x0006a89c01007387 */ /* 0x0003e80000100a00 */
[----:B------:R3:W-:Y:S01]  /*3a230*/  STL.64 [R1+0x6c0], R108 ;  /* 0x0006c06c01007387 */ /* 0x0007e20000100a00 */
[----:B-1----:R-:W-:-:S04]  /*3a240*/  IMAD.WIDE R156, R251, 0x4, R112 ;  /* 0x00000004fb9c7825 */ /* 0x002fc800078e0270 */
[C---:B------:R-:W-:Y:S01]  /*3a250*/  IMAD.WIDE R112, R251.reuse, 0x4, R122 ;  /* 0x00000004fb707825 */ /* 0x040fe200078e027a */
[----:B------:R1:W-:Y:S03]  /*3a260*/  STL.64 [R1+0x6c8], R156 ;  /* 0x0006c89c01007387 */ /* 0x0003e60000100a00 */
[----:B---3--:R-:W-:-:S04]  /*3a270*/  IMAD.WIDE R108, R251, 0x4, R194 ;  /* 0x00000004fb6c7825 */ /* 0x008fc800078e02c2 */
[C---:B------:R-:W-:Y:S01]  /*3a280*/  IMAD.WIDE R122, R251.reuse, 0x4, R182 ;  /* 0x00000004fb7a7825 */ /* 0x040fe200078e02b6 */
[----:B-1----:R-:W3:Y:S04]  /*3a290*/  LDL.LU.64 R156, [R1+0x3d8] ;  /* 0x0003d800019c7983 */ /* 0x002ee80000300a00 */
[----:B------:R4:W-:Y:S04]  /*3a2a0*/  STL.64 [R1+0x6e0], R112 ;  /* 0x0006e07001007387 */ /* 0x0009e80000100a00 */
[----:B------:R-:W3:Y:S04]  /*3a2b0*/  LDL.LU.64 R168, [R1+0x3d0] ;  /* 0x0003d00001a87983 */ /* 0x000ee80000300a00 */
[----:B------:R1:W-:Y:S01]  /*3a2c0*/  STL.64 [R1+0x6e8], R108 ;  /* 0x0006e86c01007387 */ /* 0x0003e20000100a00 */
[----:B----4-:R-:W-:-:S03]  /*3a2d0*/  IMAD.WIDE R112, R251, 0x4, R244 ;  /* 0x00000004fb707825 */ /* 0x010fc600078e02f4 */
[----:B------:R-:W-:Y:S01]  /*3a2e0*/  STL.64 [R1+0x710], R122 ;  /* 0x0007107a01007387 */ /* 0x000fe20000100a00 */
[----:B-1----:R-:W-:-:S03]  /*3a2f0*/  IMAD.WIDE R108, R251, 0x4, R238 ;  /* 0x00000004fb6c7825 */ /* 0x002fc600078e02ee */
[----:B------:R-:W4:Y:S04]  /*3a300*/  LDL.LU.64 R238, [R1+0x3c8] ;  /* 0x0003c80001ee7983 */ /* 0x000f280000300a00 */
[----:B------:R1:W-:Y:S04]  /*3a310*/  STL.64 [R1+0x718], R112 ;  /* 0x0007187001007387 */ /* 0x0003e80000100a00 */
[----:B------:R1:W-:Y:S02]  /*3a320*/  STL.64 [R1+0x750], R108 ;  /* 0x0007506c01007387 */ /* 0x0003e40000100a00 */
[----:B-1----:R-:W-:-:S02]  /*3a330*/  IMAD.WIDE R112, R251, 0x4, R236 ;  /* 0x00000004fb707825 */ /* 0x002fc400078e02ec */
[----:B------:R-:W4:Y:S04]  /*3a340*/  LDL.LU.64 R236, [R1+0x3f0] ;  /* 0x0003f00001ec7983 */ /* 0x000f280000300a00 */
[----:B------:R1:W-:Y:S04]  /*3a350*/  STL.64 [R1+0x770], R112 ;  /* 0x0007707001007387 */ /* 0x0003e80000100a00 */
[----:B------:R-:W4:Y:S01]  /*3a360*/  LDL.LU.64 R194, [R1+0x3a0] ;  /* 0x0003a00001c27983 */ /* 0x000f220000300a00 */
[----:B------:R-:W-:-:S03]  /*3a370*/  IMAD.WIDE R108, R251, 0x4, R234 ;  /* 0x00000004fb6c7825 */ /* 0x000fc600078e02ea */
[----:B------:R-:W4:Y:S01]  /*3a380*/  LDL.LU.64 R182, [R1+0x398] ;  /* 0x0003980001b67983 */ /* 0x000f220000300a00 */
[----:B------:R-:W-:-:S04]  /*3a390*/  IMAD.WIDE R122, R251, 0x4, R232 ;  /* 0x00000004fb7a7825 */ /* 0x000fc800078e02e8 */
[C---:B-1----:R-:W-:Y:S01]  /*3a3a0*/  IMAD.WIDE R112, R251.reuse, 0x4, R230 ;  /* 0x00000004fb707825 */ /* 0x042fe200078e02e6 */
[----:B------:R1:W-:Y:S04]  /*3a3b0*/  STL.64 [R1+0x790], R108 ;  /* 0x0007906c01007387 */ /* 0x0003e80000100a00 */
[----:B------:R1:W-:Y:S04]  /*3a3c0*/  STL.64 [R1+0x7a0], R122 ;  /* 0x0007a07a01007387 */ /* 0x0003e80000100a00 */
[----:B------:R-:W4:Y:S01]  /*3a3d0*/  LDL.LU.64 R244, [R1+0x390] ;  /* 0x0003900001f47983 */ /* 0x000f220000300a00 */
[----:B-1----:R-:W-:-:S03]  /*3a3e0*/  IMAD.WIDE R108, R251, 0x4, R228 ;  /* 0x00000004fb6c7825 */ /* 0x002fc600078e02e4 */
[----:B------:R1:W-:Y:S01]  /*3a3f0*/  STL.64 [R1+0x7a8], R112 ;  /* 0x0007a87001007387 */ /* 0x0003e20000100a00 */
[----:B------:R-:W-:-:S03]  /*3a400*/  IMAD.WIDE R122, R251, 0x4, R224 ;  /* 0x00000004fb7a7825 */ /* 0x000fc600078e02e0 */
[----:B------:R-:W4:Y:S04]  /*3a410*/  LDL.LU.64 R240, [R1+0x388] ;  /* 0x0003880001f07983 */ /* 0x000f280000300a00 */
[----:B------:R1:W-:Y:S02]  /*3a420*/  STL.64 [R1+0x7c0], R108 ;  /* 0x0007c06c01007387 */ /* 0x0003e40000100a00 */
[----:B-1----:R-:W-:-:S05]  /*3a430*/  IMAD.WIDE R112, R251, 0x4, R226 ;  /* 0x00000004fb707825 */ /* 0x002fca00078e02e2 */
[----:B------:R1:W-:Y:S01]  /*3a440*/  STL.64 [R1+0x7c8], R112 ;  /* 0x0007c87001007387 */ /* 0x0003e20000100a00 */
[----:B------:R-:W-:-:S03]  /*3a450*/  IMAD.WIDE R108, R251, 0x4, R222 ;  /* 0x00000004fb6c7825 */ /* 0x000fc600078e02de */
[----:B-1----:R-:W4:Y:S04]  /*3a460*/  LDL.LU.64 R112, [R1+0x360] ;  /* 0x0003600001707983 */ /* 0x002f280000300a00 */
[----:B------:R1:W-:Y:S04]  /*3a470*/  STL.64 [R1+0x7e0], R122 ;  /* 0x0007e07a01007387 */ /* 0x0003e80000100a00 */
[----:B-1----:R-:W4:Y:S04]  /*3a480*/  LDL.LU.64 R122, [R1+0x358] ;  /* 0x00035800017a7983 */ /* 0x002f280000300a00 */
[----:B------:R2:W-:Y:S01]  /*3a490*/  STL.64 [R1+0x7e8], R108 ;  /* 0x0007e86c01007387 */ /* 0x0005e20000100a00 */
[----:B------:R-:W-:-:S04]  /*3a4a0*/  IMAD.WIDE R216, R251, 0x4, R216 ;  /* 0x00000004fbd87825 */ /* 0x000fc800078e02d8 */
[----:B------:R-:W-:-:S04]  /*3a4b0*/  IMAD.WIDE R224, R251, 0x4, R48 ;  /* 0x00000004fbe07825 */ /* 0x000fc800078e0230 */
[----:B------:R-:W-:-:S04]  /*3a4c0*/  IMAD.WIDE R226, R251, 0x4, R60 ;  /* 0x00000004fbe27825 */ /* 0x000fc800078e023c */
[----:B------:R-:W-:-:S04]  /*3a4d0*/  IMAD.WIDE R228, R251, 0x4, R180 ;  /* 0x00000004fbe47825 */ /* 0x000fc800078e02b4 */
[----:B--2---:R-:W-:-:S04]  /*3a4e0*/  IMAD.WIDE R108, R251, 0x4, R120 ;  /* 0x00000004fb6c7825 */ /* 0x004fc800078e0278 */
[C---:B------:R-:W-:Y:S01]  /*3a4f0*/  IMAD.WIDE R120, R251.reuse, 0x4, R220 ;  /* 0x00000004fb787825 */ /* 0x040fe200078e02dc */
[----:B------:R1:W-:Y:S04]  /*3a500*/  STL.64 [R1+0x800], R108 ;  /* 0x0008006c01007387 */ /* 0x0003e80000100a00 */
[----:B-1----:R-:W2:Y:S01]  /*3a510*/  LDL.LU.64 R108, [R1+0x350] ;  /* 0x00035000016c7983 */ /* 0x002ea20000300a00 */
[----:B------:R-:W-:-:S03]  /*3a520*/  IMAD.WIDE R210, R251, 0x4, R210 ;  /* 0x00000004fbd27825 */ /* 0x000fc600078e02d2 */
[----:B------:R1:W-:Y:S04]  /*3a530*/  STL.64 [R1+0x808], R120 ;  /* 0x0008087801007387 */ /* 0x0003e80000100a00 */
[----:B-1----:R-:W2:Y:S04]  /*3a540*/  LDL.LU.64 R120, [R1+0x348] ;  /* 0x0003480001787983 */ /* 0x002ea80000300a00 */
[----:B------:R1:W-:Y:S01]  /*3a550*/  STL.64 [R1+0x820], R210 ;  /* 0x000820d201007387 */ /* 0x0003e20000100a00 */
[----:B------:R-:W-:-:S04]  /*3a560*/  IMAD.WIDE R202, R251, 0x4, R202 ;  /* 0x00000004fbca7825 */ /* 0x000fc800078e02ca */
[----:B-1----:R-:W-:-:S05]  /*3a570*/  IMAD.WIDE R210, R251, 0x4, R218 ;  /* 0x00000004fbd27825 */ /* 0x002fca00078e02da */
[----:B------:R1:W-:Y:S04]  /*3a580*/  STL.64 [R1+0x828], R210 ;  /* 0x000828d201007387 */ /* 0x0003e80000100a00 */
[----:B-1----:R-:W2:Y:S04]  /*3a590*/  LDL.LU.64 R210, [R1+0x320] ;  /* 0x0003200001d27983 */ /* 0x002ea80000300a00 */
[----:B------:R1:W-:Y:S01]  /*3a5a0*/  STL.64 [R1+0x840], R202 ;  /* 0x000840ca01007387 */ /* 0x0003e20000100a00 */
[----:B---3--:R-:W-:-:S04]  /*3a5b0*/  IMAD.WIDE R218, R251, 0x4, R156 ;  /* 0x00000004fbda7825 */ /* 0x008fc800078e029c */
[C---:B------:R-:W-:Y:S01]  /*3a5c0*/  IMAD.WIDE R220, R251.reuse, 0x4, R168 ;  /* 0x00000004fbdc7825 */ /* 0x040fe200078e02a8 */
[----:B-1----:R-:W3:Y:S04]  /*3a5d0*/  LDL.LU.64 R202, [R1+0x318] ;  /* 0x0003180001ca7983 */ /* 0x002ee80000300a00 */
[----:B------:R1:W-:Y:S04]  /*3a5e0*/  STL.64 [R1+0x860], R216 ;  /* 0x000860d801007387 */ /* 0x0003e80000100a00 */
[----:B------:R-:W3:Y:S04]  /*3a5f0*/  LDL.LU.64 R156, [R1+0x310] ;  /* 0x00031000019c7983 */ /* 0x000ee80000300a00 */
[----:B------:R-:W3:Y:S04]  /*3a600*/  LDL.LU.64 R168, [R1+0x308] ;  /* 0x0003080001a87983 */ /* 0x000ee80000300a00 */
[----:B------:R-:W3:Y:S04]  /*3a610*/  LDL.LU.64 R48, [R1+0x5ae8] ;  /* 0x005ae80001307983 */ /* 0x000ee80000300a00 */
[----:B------:R-:W3:Y:S04]  /*3a620*/  LDL.LU.64 R60, [R1+0x5ae0] ;  /* 0x005ae000013c7983 */ /* 0x000ee80000300a00 */
[----:B------:R-:W3:Y:S01]  /*3a630*/  LDL.LU.64 R180, [R1+0x2e0] ;  /* 0x0002e00001b47983 */ /* 0x000ee20000300a00 */
[----:B----4-:R-:W-:-:S03]  /*3a640*/  IMAD.WIDE R230, R251, 0x4, R194 ;  /* 0x00000004fbe67825 */ /* 0x010fc600078e02c2 */
[----:B------:R-:W4:Y:S01]  /*3a650*/  LDL.LU.64 R194, [R1+0x2d8] ;  /* 0x0002d80001c27983 */ /* 0x000f220000300a00 */
[----:B-1----:R-:W-:-:S04]  /*3a660*/  IMAD.WIDE R216, R251, 0x4, R236 ;  /* 0x00000004fbd87825 */ /* 0x002fc800078e02ec */
[----:B------:R-:W-:-:S04]  /*3a670*/  IMAD.WIDE R222, R251, 0x4, R238 ;  /* 0x00000004fbde7825 */ /* 0x000fc800078e02ee */
[C---:B------:R-:W-:Y:S02]  /*3a680*/  IMAD.WIDE R232, R251.reuse, 0x4, R182 ;  /* 0x00000004fbe87825 */ /* 0x040fe400078e02b6 */
[----:B------:R-:W4:Y:S02]  /*3a690*/  LDL.LU.64 R182, [R1+0x2d0] ;  /* 0x0002d00001b67983 */ /* 0x000f240000300a00 */
[C---:B------:R-:W-:Y:S02]  /*3a6a0*/  IMAD.WIDE R238, R251.reuse, 0x4, R72 ;  /* 0x00000004fbee7825 */ /* 0x040fe400078e0248 */
[----:B------:R-:W4:Y:S02]  /*3a6b0*/  LDL.LU.64 R72, [R1+0x5ad8] ;  /* 0x005ad80001487983 */ /* 0x000f240000300a00 */
[----:B------:R-:W-:-:S04]  /*3a6c0*/  IMAD.WIDE R234, R251, 0x4, R244 ;  /* 0x00000004fbea7825 */ /* 0x000fc800078e02f4 */
[C---:B------:R-:W-:Y:S02]  /*3a6d0*/  IMAD.WIDE R244, R251.reuse, 0x4, R84 ;  /* 0x00000004fbf47825 */ /* 0x040fe400078e0254 */
[----:B------:R-:W4:Y:S02]  /*3a6e0*/  LDL.LU.64 R84, [R1+0x5ad0] ;  /* 0x005ad00001547983 */ /* 0x000f240000300a00 */
[----:B------:R-:W-:-:S04]  /*3a6f0*/  IMAD.WIDE R236, R251, 0x4, R240 ;  /* 0x00000004fbec7825 */ /* 0x000fc800078e02f0 */
[C---:B------:R-:W-:Y:S02]  /*3a700*/  IMAD.WIDE R240, R251.reuse, 0x4, R96 ;  /* 0x00000004fbf07825 */ /* 0x040fe400078e0260 */
[----:B------:R-:W4:Y:S04]  /*3a710*/  LDL.LU.64 R96, [R1+0x5ac8] ;  /* 0x005ac80001607983 */ /* 0x000f280000300a00 */
[----:B------:R1:W-:Y:S01]  /*3a720*/  STL.64 [R1+0x30], R240 ;  /* 0x000030f001007387 */ /* 0x0003e20000100a00 */
[----:B------:R-:W-:-:S04]  /*3a730*/  IMAD.WIDE R132, R251, 0x4, R132 ;  /* 0x00000004fb847825 */ /* 0x000fc800078e0284 */
[----:B------:R-:W-:-:S05]  /*3a740*/  IMAD.WIDE R112, R251, 0x4, R112 ;  /* 0x00000004fb707825 */ /* 0x000fca00078e0270 */
[----:B------:R1:W-:Y:S01]  /*3a750*/  STL.64 [R1+0x68], R112 ;  /* 0x0000687001007387 */ /* 0x0003e20000100a00 */
[----:B------:R-:W-:-:S04]  /*3a760*/  IMAD.WIDE R144, R251, 0x4, R144 ;  /* 0x00000004fb907825 */ /* 0x000fc800078e0290 */
[C---:B-1----:R-:W-:Y:S01]  /*3a770*/  IMAD.WIDE R240, R251.reuse, 0x4, R122 ;  /* 0x00000004fbf07825 */ /* 0x042fe200078e027a */
[----:B------:R-:W4:Y:S04]  /*3a780*/  LDL.LU.64 R112, [R1+0x2a0] ;  /* 0x0002a00001707983 */ /* 0x000f280000300a00 */
[----:B------:R-:W4:Y:S04]  /*3a790*/  LDL.LU.64 R122, [R1+0x298] ;  /* 0x00029800017a7983 */ /* 0x000f280000300a00 */
[----:B------:R1:W-:Y:S01]  /*3a7a0*/  STL.64 [R1+0xa8], R240 ;  /* 0x0000a8f001007387 */ /* 0x0003e20000100a00 */
[----:B------:R-:W-:-:S03]  /*3a7b0*/  IMAD.WIDE R184, R251, 0x4, R184 ;  /* 0x00000004fbb87825 */ /* 0x000fc600078e02b8 */
[----:B-1----:R-:W4:Y:S01]  /*3a7c0*/  LDL.LU.64 R240, [R1+0x290] ;  /* 0x0002900001f07983 */ /* 0x002f220000300a00 */
[----:B------:R-:W-:-:S04]  /*3a7d0*/  IMAD.WIDE R14, R251, 0x4, R14 ;  /* 0x00000004fb0e7825 */ /* 0x000fc800078e020e */
[----:B------:R-:W-:-:S04]  /*3a7e0*/  IMAD.WIDE R26, R251, 0x4, R26 ;  /* 0x00000004fb1a7825 */ /* 0x000fc800078e021a */
[----:B--2---:R-:W-:-:S05]  /*3a7f0*/  IMAD.WIDE R108, R251, 0x4, R108 ;  /* 0x00000004fb6c7825 */ /* 0x004fca00078e026c */
[----:B------:R1:W-:Y:S01]  /*3a800*/  STL.64 [R1+0xe8], R108 ;  /* 0x0000e86c01007387 */ /* 0x0003e20000100a00 */
[----:B------:R-:W-:-:S03]  /*3a810*/  IMAD.WIDE R120, R251, 0x4, R120 ;  /* 0x00000004fb787825 */ /* 0x000fc600078e0278 */
[----:B-1----:R-:W2:Y:S04]  /*3a820*/  LDL.LU.64 R108, [R1+0x5ac0] ;  /* 0x005ac000016c7983 */ /* 0x002ea80000300a00 */
[----:B------:R1:W-:Y:S04]  /*3a830*/  STL.64 [R1+0x128], R120 ;  /* 0x0001287801007387 */ /* 0x0003e80000100a00 */
[----:B-1----:R-:W2:Y:S04]  /*3a840*/  LDL.LU.64 R120, [R1+0x5ab8] ;  /* 0x005ab80001787983 */ /* 0x002ea80000300a00 */
[----:B------:R1:W-:Y:S04]  /*3a850*/  STL.64 [R1+0x168], R132 ;  /* 0x0001688401007387 */ /* 0x0003e80000100a00 */
[----:B-1----:R-:W2:Y:S01]  /*3a860*/  LDL.LU.64 R132, [R1+0x5ab0] ;  /* 0x005ab00001847983 */ /* 0x002ea20000300a00 */
[----:B------:R-:W-:-:S03]  /*3a870*/  IMAD.WIDE R210, R251, 0x4, R210 ;  /* 0x00000004fbd27825 */ /* 0x000fc600078e02d2 */
[----:B------:R1:W-:Y:S04]  /*3a880*/  STL.64 [R1+0x1a8], R144 ;  /* 0x0001a89001007387 */ /* 0x0003e80000100a00 */
[----:B-1----:R-:W2:Y:S01]  /*3a890*/  LDL.LU.64 R144, [R1+0x5aa8] ;  /* 0x005aa80001907983 */ /* 0x002ea20000300a00 */
[----:B---3--:R-:W-:-:S03]  /*3a8a0*/  IMAD.WIDE R202, R251, 0x4, R202 ;  /* 0x00000004fbca7825 */ /* 0x008fc600078e02ca */
[----:B------:R1:W-:Y:S01]  /*3a8b0*/  STL.64 [R1+0x1e8], R184 ;  /* 0x0001e8b801007387 */ /* 0x0003e20000100a00 */
[----:B------:R-:W-:-:S04]  /*3a8c0*/  IMAD.WIDE R156, R251, 0x4, R156 ;  /* 0x00000004fb9c7825 */ /* 0x000fc800078e029c */
[C---:B------:R-:W-:Y:S01]  /*3a8d0*/  IMAD.WIDE R168, R251.reuse, 0x4, R168 ;  /* 0x00000004fba87825 */ /* 0x040fe200078e02a8 */
[----:B-1----:R-:W3:Y:S04]  /*3a8e0*/  LDL.LU.64 R184, [R1+0x260] ;  /* 0x0002600001b87983 */ /* 0x002ee80000300a00 */
[----:B------:R1:W-:Y:S04]  /*3a8f0*/  STL.64 [R1+0x228], R210 ;  /* 0x000228d201007387 */ /* 0x0003e80000100a00 */
        /* <DEDUP_REMOVED lines=8> */
[----:B-1----:R-:W4:Y:S04]  /*3a980*/  LDL.LU.64 R168, [R1+0x5a98] ;  /* 0x005a980001a87983 */ /* 0x002f280000300a00 */
[----:B------:R1:W-:Y:S02]  /*3a990*/  STL.64 [R1+0x300], R14 ;  /* 0x0003000e01007387 */ /* 0x0003e40000100a00 */
[----:B-1----:R-:W-:-:S02]  /*3a9a0*/  IMAD.WIDE R14, R251, 0x4, R248 ;  /* 0x00000004fb0e7825 */ /* 0x002fc400078e02f8 */
        /* <DEDUP_REMOVED lines=9> */
[----:B------:R-:W-:-:S04]  /*3aa40*/  IMAD.WIDE R182, R251, 0x4, R182 ;  /* 0x00000004fbb67825 */ /* 0x000fc800078e02b6 */
[C---:B------:R-:W-:Y:S01]  /*3aa50*/  IMAD.WIDE R192, R251.reuse, 0x4, R192 ;  /* 0x00000004fbc07825 */ /* 0x040fe200078e02c0 */
[----:B------:R1:W-:Y:S03]  /*3aa60*/  STL.64 [R1+0x2d0], R182 ;  /* 0x0002d0b601007387 */ /* 0x0003e60000100a00 */
[----:B------:R-:W-:-:S04]  /*3aa70*/  IMAD.WIDE R242, R251, 0x4, R242 ;  /* 0x00000004fbf27825 */ /* 0x000fc800078e02f2 */
[C---:B------:R-:W-:Y:S01]  /*3aa80*/  IMAD.WIDE R74, R251.reuse, 0x4, R74 ;  /* 0x00000004fb4a7825 */ /* 0x040fe200078e024a */
[----:B-1----:R-:W4:Y:S03]  /*3aa90*/  LDL.LU.64 R182, [R1+0x1e0] ;  /* 0x0001e00001b67983 */ /* 0x002f260000300a00 */
[----:B------:R-:W-:-:S04]  /*3aaa0*/  IMAD.WIDE R112, R251, 0x4, R112 ;  /* 0x00000004fb707825 */ /* 0x000fc800078e0270 */
[----:B------:R-:W-:-:S04]  /*3aab0*/  IMAD.WIDE R122, R251, 0x4, R122 ;  /* 0x00000004fb7a7825 */ /* 0x000fc800078e027a */
[----:B---3--:R-:W-:-:S05]  /*3aac0*/  IMAD.WIDE R194, R251, 0x4, R194 ;  /* 0x00000004fbc27825 */ /* 0x008fca00078e02c2 */
        /* <DEDUP_REMOVED lines=11> */
[----:B-1----:R-:W4:Y:S01]  /*3ab80*/  LDL.LU.64 R122, [R1+0x5a68] ;  /* 0x005a6800017a7983 */ /* 0x002f220000300a00 */
[----:B------:R-:W-:-:S05]  /*3ab90*/  IMAD.WIDE R240, R251, 0x4, R240 ;  /* 0x00000004fbf07825 */ /* 0x000fca00078e02f0 */
[----:B------:R1:W-:Y:S01]  /*3aba0*/  STL.64 [R1+0x290], R240 ;  /* 0x000290f001007387 */ /* 0x0003e20000100a00 */
[----:B------:R-:W-:-:S04]  /*3abb0*/  IMAD.WIDE R204, R251, 0x4, R204 ;  /* 0x00000004fbcc7825 */ /* 0x000fc800078e02cc */
[----:B------:R-:W-:-:S04]  /*3abc0*/  IMAD.WIDE R28, R251, 0x4, R28 ;  /* 0x00000004fb1c7825 */ /* 0x000fc800078e021c */
[----:B-1----:R-:W-:-:S04]  /*3abd0*/  IMAD.WIDE R240, R251, 0x4, R134 ;  /* 0x00000004fbf07825 */ /* 0x002fc800078e0286 */
[----:B------:R-:W-:-:S04]  /*3abe0*/  IMAD.WIDE R184, R251, 0x4, R184 ;  /* 0x00000004fbb87825 */ /* 0x000fc800078e02b8 */
[----:B--2---:R-:W-:-:S04]  /*3abf0*/  IMAD.WIDE R210, R251, 0x4, R210 ;  /* 0x00000004fbd27825 */ /* 0x004fc800078e02d2 */
[----:B------:R-:W-:-:S04]  /*3ac00*/  IMAD.WIDE R202, R251, 0x4, R202 ;  /* 0x00000004fbca7825 */ /* 0x000fc800078e02ca */
[----:B----4-:R-:W-:-:S05]  /*3ac10*/  IMAD.WIDE R122, R251, 0x4, R122 ;  /* 0x00000004fb7a7825 */ /* 0x010fca00078e027a */
[----:B------:R1:W-:Y:S04]  /*3ac20*/  STL.64 [R1+0x288], R122 ;  /* 0x0002887a01007387 */ /* 0x0003e80000100a00 */
[----:B-1----:R-:W2:Y:S04]  /*3ac30*/  LDL.LU.64 R122, [R1+0x1a0] ;  /* 0x0001a000017a7983 */ /* 0x002ea80000300a00 */
        /* <DEDUP_REMOVED lines=38> */
[----:B-1----:R-:W3:Y:S01]  /*3aea0*/  LDL.LU.64 R26, [R1+0x5a10] ;  /* 0x005a1000011a7983 */ /* 0x002ee20000300a00 */
[----:B------:R-:W-:-:S04]  /*3aeb0*/  IMAD.WIDE R74, R251, 0x4, R74 ;  /* 0x00000004fb4a7825 */ /* 0x000fc800078e024a */
[----:B------:R-:W-:-:S04]  /*3aec0*/  IMAD.WIDE R98, R251, 0x4, R98 ;  /* 0x00000004fb627825 */ /* 0x000fc800078e0262 */
[----:B------:R-:W-:-:S04]  /*3aed0*/  IMAD.WIDE R12, R251, 0x4, R12 ;  /* 0x00000004fb0c7825 */ /* 0x000fc800078e020c */
[----:B------:R-:W-:-:S04]  /*3aee0*/  IMAD.WIDE R110, R251, 0x4, R110 ;  /* 0x00000004fb6e7825 */ /* 0x000fc800078e026e */
[----:B--2---:R-:W-:-:S04]  /*3aef0*/  IMAD.WIDE R122, R251, 0x4, R122 ;  /* 0x00000004fb7a7825 */ /* 0x004fc800078e027a */
[----:B----4-:R-:W-:-:S04]  /*3af00*/  IMAD.WIDE R134, R251, 0x4, R134 ;  /* 0x00000004fb867825 */ /* 0x010fc800078e0286 */
[----:B------:R-:W-:-:S04]  /*3af10*/  IMAD.WIDE R240, R251, 0x4, R240 ;  /* 0x00000004fbf07825 */ /* 0x000fc800078e02f0 */
[----:B---3--:R-:W-:-:S04]  /*3af20*/  IMAD.WIDE R86, R251, 0x4, R86 ;  /* 0x00000004fb567825 */ /* 0x008fc800078e0256 */
        /* <DEDUP_REMOVED lines=35> */
[----:B------:R-:W-:-:S04]  /*3b160*/  IMAD.WIDE R202, R251, 0x4, R202 ;  /* 0x00000004fbca7825 */ /* 0x000fc800078e02ca */
[C---:B-1----:R-:W-:Y:S02]  /*3b170*/  IMAD.WIDE R240, R251.reuse, 0x4, R146 ;  /* 0x00000004fbf07825 */ /* 0x042fe400078e0292 */
[----:B------:R-:W4:Y:S04]  /*3b180*/  LDL.LU.64 R146, [R1+0x59b0] ;  /* 0x0059b00001927983 */ /* 0x000f280000300a00 */
[----:B------:R1:W-:Y:S04]  /*3b190*/  STL.64 [R1+0x178], R240 ;  /* 0x000178f001007387 */ /* 0x0003e80000100a00 */
        /* <DEDUP_REMOVED lines=13> */
[----:B------:R-:W-:-:S05]  /*3b270*/  IMAD.WIDE R206, R251, 0x4, R206 ;  /* 0x00000004fbce7825 */ /* 0x000fca00078e02ce */
[----:B------:R2:W-:Y:S01]  /*3b280*/  STL.64 [R1+0x158], R206 ;  /* 0x000158ce01007387 */ /* 0x0005e20000100a00 */
[----:B-1----:R-:W-:-:S04]  /*3b290*/  IMAD.WIDE R202, R251, 0x4, R208 ;  /* 0x00000004fbca7825 */ /* 0x002fc800078e02d0 */
[C---:B------:R-:W-:Y:S01]  /*3b2a0*/  IMAD.WIDE R208, R251.reuse, 0x4, R210 ;  /* 0x00000004fbd07825 */ /* 0x040fe200078e02d2 */
[----:B------:R1:W-:Y:S03]  /*3b2b0*/  STL.64 [R1+0x150], R202 ;  /* 0x000150ca01007387 */ /* 0x0003e60000100a00 */
[----:B--2---:R-:W-:-:S04]  /*3b2c0*/  IMAD.WIDE R206, R251, 0x4, R212 ;  /* 0x00000004fbce7825 */ /* 0x004fc800078e02d4 */
[C---:B------:R-:W-:Y:S01]  /*3b2d0*/  IMAD.WIDE R210, R251.reuse, 0x4, R214 ;  /* 0x00000004fbd27825 */ /* 0x040fe200078e02d6 */
[----:B-1----:R-:W2:Y:S04]  /*3b2e0*/  LDL.LU.64 R202, [R1+0x400] ;  /* 0x0004000001ca7983 */ /* 0x002ea80000300a00 */
[----:B------:R-:W-:Y:S04]  /*3b2f0*/  STL.64 [R1+0x148], R208 ;  /* 0x000148d001007387 */ /* 0x000fe80000100a00 */
[----:B------:R1:W-:Y:S04]  /*3b300*/  STL.64 [R1+0x140], R206 ;  /* 0x000140ce01007387 */ /* 0x0003e80000100a00 */
[----:B-1----:R-:W3:Y:S04]  /*3b310*/  LDL.LU.64 R206, [R1+0x408] ;  /* 0x0004080001ce7983 */ /* 0x002ee80000300a00 */
        /* <DEDUP_REMOVED lines=24> */
[----:B------:R-:W-:-:S04]  /*3b4a0*/  IMAD.WIDE R40, R251, 0x4, R40 ;  /* 0x00000004fb287825 */ /* 0x000fc800078e0228 */
[----:B------:R-:W-:-:S04]  /*3b4b0*/  IMAD.WIDE R52, R251, 0x4, R52 ;  /* 0x00000004fb347825 */ /* 0x000fc800078e0234 */
[----:B------:R-:W-:-:S04]  /*3b4c0*/  IMAD.WIDE R64, R251, 0x4, R64 ;  /* 0x00000004fb407825 */ /* 0x000fc800078e0240 */
[----:B------:R-:W-:-:S04]  /*3b4d0*/  IMAD.WIDE R240, R251, 0x4, R240 ;  /* 0x00000004fbf07825 */ /* 0x000fc800078e02f0 */
[----:B------:R-:W-:-:S04]  /*3b4e0*/  IMAD.WIDE R76, R251, 0x4, R76 ;  /* 0x00000004fb4c7825 */ /* 0x000fc800078e024c */
[----:B------:R-:W-:-:S04]  /*3b4f0*/  IMAD.WIDE R204, R251, 0x4, R204 ;  /* 0x00000004fbcc7825 */ /* 0x000fc800078e02cc */
[----:B--2---:R-:W-:-:S04]  /*3b500*/  IMAD.WIDE R88, R251, 0x4, R88 ;  /* 0x00000004fb587825 */ /* 0x004fc800078e0258 */
[----:B---3--:R-:W-:-:S04]  /*3b510*/  IMAD.WIDE R16, R251, 0x4, R16 ;  /* 0x00000004fb107825 */ /* 0x008fc800078e0210 */
[----:B----4-:R-:W-:-:S05]  /*3b520*/  IMAD.WIDE R12, R251, 0x4, R12 ;  /* 0x00000004fb0c7825 */ /* 0x010fca00078e020c */
        /* <DEDUP_REMOVED lines=41> */
[----:B------:R-:W-:-:S04]  /*3b7c0*/  IMAD.WIDE R160, R251, 0x4, R160 ;  /* 0x00000004fba07825 */ /* 0x000fc800078e02a0 */
[----:B--2---:R-:W-:-:S04]  /*3b7d0*/  IMAD.WIDE R12, R251, 0x4, R12 ;  /* 0x00000004fb0c7825 */ /* 0x004fc800078e020c */
[----:B----4-:R-:W-:-:S04]  /*3b7e0*/  IMAD.WIDE R240, R251, 0x4, R240 ;  /* 0x00000004fbf07825 */ /* 0x010fc800078e02f0 */
[----:B---3--:R-:W-:-:S05]  /*3b7f0*/  IMAD.WIDE R204, R251, 0x4, R204 ;  /* 0x00000004fbcc7825 */ /* 0x008fca00078e02cc */
        /* <DEDUP_REMOVED lines=39> */
[----:B------:R1:W-:Y:S01]  /*3ba70*/  STL.64 [R1+0x880], R240 ;  /* 0x000880f001007387 */ /* 0x0003e20000100a00 */
        /* <DEDUP_REMOVED lines=9> */
[----:B------:R-:W-:-:S04]  /*3bb10*/  IMAD.WIDE R76, R251, 0x4, R76 ;  /* 0x00000004fb4c7825 */ /* 0x000fc800078e024c */
[----:B------:R-:W-:-:S04]  /*3bb20*/  IMAD.WIDE R64, R251, 0x4, R64 ;  /* 0x00000004fb407825 */ /* 0x000fc800078e0240 */
[----:B------:R-:W-:-:S04]  /*3bb30*/  IMAD.WIDE R52, R251, 0x4, R52 ;  /* 0x00000004fb347825 */ /* 0x000fc800078e0234 */
[----:B---3--:R-:W-:-:S04]  /*3bb40*/  IMAD.WIDE R206, R251, 0x4, R206 ;  /* 0x00000004fbce7825 */ /* 0x008fc800078e02ce */
[----:B------:R-:W-:-:S04]  /*3bb50*/  IMAD.WIDE R40, R251, 0x4, R40 ;  /* 0x00000004fb287825 */ /* 0x000fc800078e0228 */
[----:B------:R-:W-:-:S04]  /*3bb60*/  IMAD.WIDE R28, R251, 0x4, R28 ;  /* 0x00000004fb1c7825 */ /* 0x000fc800078e021c */
[----:B------:R-:W-:-:S04]  /*3bb70*/  IMAD.WIDE R16, R251, 0x4, R16 ;  /* 0x00000004fb107825 */ /* 0x000fc800078e0210 */
        /* <DEDUP_REMOVED lines=23> */
[----:B-1----:R-:W-:-:S05]  /*3bcf0*/  IMAD.WIDE R240, R251, 0x4, R242 ;  /* 0x00000004fbf07825 */ /* 0x002fca00078e02f2 */
[----:B------:R1:W-:Y:S02]  /*3bd00*/  STL.64 [R1+0x888], R240 ;  /* 0x000888f001007387 */ /* 0x0003e40000100a00 */
[----:B-1----:R-:W1:Y:S02]  /*3bd10*/  LDC R241, c[0x0][0x230] ;  /* 0x00008c00fff17b82 */ /* 0x002e640000000800 */
[----:B------:R2:W-:Y:S01]  /*3bd20*/  STL.64 [R1+0x4a30], R10 ;  /* 0x004a300a01007387 */ /* 0x0005e20000100a00 */
[----:B------:R-:W-:-:S05]  /*3bd30*/  IMAD.WIDE R242, R251, 0x4, R6 ;  /* 0x00000004fbf27825 */ /* 0x000fca00078e0206 */
[----:B------:R-:W3:Y:S08]  /*3bd40*/  LDC R240, c[0x0][0x230] ;  /* 0x00008c00fff07b82 */ /* 0x000ef00000000800 */
[----:B--2---:R-:W2:Y:S01]  /*3bd50*/  LDC R11, c[0x0][0x230] ;  /* 0x00008c00ff0b7b82 */ /* 0x004ea20000000800 */
[----:B-1----:R-:W-:-:S05]  /*3bd60*/  VIADD R241, R241, 0xffffff7f ;  /* 0xffffff7ff1f17836 */ /* 0x002fca0000000000 */
[----:B------:R-:W-:Y:S02]  /*3bd70*/  ISETP.GE.U32.AND P0, PT, R241, 0x7fffff00, PT ;  /* 0x7fffff00f100780c */ /* 0x000fe40003f06070 */
[----:B------:R-:W1:Y:S01]  /*3bd80*/  LDC R241, c[0x0][0x230] ;  /* 0x00008c00fff17b82 */ /* 0x000e620000000800 */
[----:B------:R4:W-:Y:S01]  /*3bd90*/  STL.64 [R1+0x4b20], R8 ;  /* 0x004b200801007387 */ /* 0x0009e20000100a00 */
[----:B------:R-:W-:-:S03]  /*3bda0*/  IMAD.WIDE R6, R251, 0x4, R4 ;  /* 0x00000004fb067825 */ /* 0x000fc600078e0204 */
[----:B------:R-:W-:Y:S04]  /*3bdb0*/  STL.64 [R1+0x4b80], R242 ;  /* 0x004b80f201007387 */ /* 0x000fe80000100a00 */
[----:B------:R3:W-:Y:S01]  /*3bdc0*/  LDGSTS.E [R247+0x1ff80], desc[UR60][R4.64], P3 ;  /* 0x1ff8000004f77fae */ /* 0x0007e2000992187c */
[----:B----4-:R-:W4:Y:S03]  /*3bdd0*/  LDC R8, c[0x0][0x230] ;  /* 0x00008c00ff087b82 */ /* 0x010f260000000800 */
[----:B------:R2:W-:Y:S04]  /*3bde0*/  STL.64 [R1+0x4ba8], R6 ;  /* 0x004ba80601007387 */ /* 0x0005e80000100a00 */
[----:B------:R-:W0:Y:S01]  /*3bdf0*/  LDGDEPBAR ;  /* 0x00000000000079af */ /* 0x000e220000000000 */
[----:B---3--:R-:W-:Y:S01]  /*3be00*/  SEL R4, RZ, 0x4, P1 ;  /* 0x00000004ff047807 */ /* 0x008fe20000800000 */
[----:B--2---:R-:W-:Y:S01]  /*3be10*/  VIADD R6, R11, 0xffffff7b ;  /* 0xffffff7b0b067836 */ /* 0x004fe20000000000 */
[----:B-1----:R-:W-:-:S02]  /*3be20*/  IADD3 R7, R241, -0x8d, RZ ;  /* 0xffffff73f1077810 */ /* 0x002fc40007ffe0ff */
[----:B------:R-:W1:Y:S01]  /*3be30*/  LDC R241, c[0x0][0x230] ;  /* 0x00008c00fff17b82 */ /* 0x000e620000000800 */
[----:B------:R-:W-:Y:S02]  /*3be40*/  SEL R4, R4, RZ, P4 ;  /* 0x000000ff04047207 */ /* 0x000fe40002000000 */
[----:B------:R-:W-:Y:S02]  /*3be50*/  ISETP.GE.U32.AND P3, PT, R6, 0x7ffffefc, PT ;  /* 0x7ffffefc0600780c */ /* 0x000fe40003f66070 */
[----:B------:R-:W-:-:S03]  /*3be60*/  ISETP.GE.U32.AND P4, PT, R7, 0x7ffffef4, PT ;  /* 0x7ffffef40700780c */ /* 0x000fc60003f86070 */
[----:B------:R-:W2:Y:S08]  /*3be70*/  LDC R6, c[0x0][0x230] ;  /* 0x00008c00ff067b82 */ /* 0x000eb00000000800 */
[----:B------:R-:W3:Y:S01]  /*3be80*/  LDC R7, c[0x0][0x230] ;  /* 0x00008c00ff077b82 */ /* 0x000ee20000000800 */
[----:B------:R-:W-:Y:S02]  /*3be90*/  VIADD R5, R240, 0xffffff77 ;  /* 0xffffff77f0057836 */ /* 0x000fe40000000000 */
[----:B------:R-:W-:-:S03]  /*3bea0*/  IMAD.WIDE R184, R251, 0x4, R184 ;  /* 0x00000004fbb87825 */ /* 0x000fc600078e02b8 */
[----:B------:R-:W-:Y:S01]  /*3beb0*/  ISETP.GE.U32.AND P1, PT, R5, 0x7ffffef8, PT ;  /* 0x7ffffef80500780c */ /* 0x000fe20003f26070 */
        /* <DEDUP_REMOVED lines=64> */
[----:B-1----:R-:W-:Y:S02]  /*3c2c0*/  VIADD R5, R241, 0xffffff6f ;  /* 0xffffff6ff1057836 */ /* 0x002fe40000000000 */
[----:B------:R-:W4:Y:S01]  /*3c2d0*/  LDL.64 R240, [R1+0x2c28] ;  /* 0x002c280001f07983 */ /* 0x000f220000100a00 */
[----:B------:R-:W1:Y:S01]  /*3c2e0*/  LDC R251, c[0x0][0x230] ;  /* 0x00008c00fffb7b82 */ /* 0x000e620000000800 */
[----:B------:R-:W-:Y:S02]  /*3c2f0*/  ULDC UR6, c[0x0][0x230] ;  /* 0x00008c0000067ab9 */ /* 0x000fe40000000800 */
[----:B------:R-:W2:Y:S04]  /*3c300*/  LDL.64 R10, [R1+0x1cc0] ;  /* 0x001cc000010a7983 */ /* 0x000ea80000100a00 */
[----:B------:R3:W-:Y:S01]  /*3c310*/  STL.64 [R1+0x5948], R186 ;  /* 0x005948ba01007387 */ /* 0x0007e20000100a00 */
[----:B------:R-:W1:Y:S03]  /*3c320*/  LDC R9, c[0x0][0x230] ;  /* 0x00008c00ff097b82 */ /* 0x000e660000000800 */
[----:B---3--:R-:W3:Y:S04]  /*3c330*/  LDL.64 R186, [R1+0x2c38] ;  /* 0x002c380001ba7983 */ /* 0x008ee80000100a00 */
        /* <DEDUP_REMOVED lines=9> */
[----:B-1----:R-:W4:Y:S04]  /*3c3d0*/  LDL.64 R126, [R1+0x2c30] ;  /* 0x002c3000017e7983 */ /* 0x002f280000100a00 */
[----:B------:R1:W-:Y:S01]  /*3c3e0*/  STL.64 [R1+0x5918], R114 ;  /* 0x0059187201007387 */ /* 0x0003e20000100a00 */
[----:B------:R-:W-:Y:S06]  /*3c3f0*/  BAR.SYNC.DEFER_BLOCKING 0x0 ;  /* 0x0000000000007b1d */ /* 0x000fec0000010000 */
        /* <DEDUP_REMOVED lines=8> */
[----:B------:R-:W-:Y:S04]  /*3c480*/  STL.64 [R1+0x58b0], R54 ;  /* 0x0058b03601007387 */ /* 0x000fe80000100a00 */
[----:B------:R-:W-:Y:S04]  /*3c490*/  STL.64 [R1+0x5898], R42 ;  /* 0x0058982a01007387 */ /* 0x000fe80000100a00 */
[----:B------:R1:W-:Y:S04]  /*3c4a0*/  STL.64 [R1+0x5888], R30 ;  /* 0x0058881e01007387 */ /* 0x0003e80000100a00 */
[----:B------:R1:W-:Y:S04]  /*3c4b0*/  STL.64 [R1+0x5880], R18 ;  /* 0x0058801201007387 */ /* 0x0003e80000100a00 */
[----:B-1----:R-:W2:Y:S04]  /*3c4c0*/  LDL.64 R66, [R1+0x1db8] ;  /* 0x001db80001427983 */ /* 0x002ea80000100a00 */
[----:B------:R-:W2:Y:S04]  /*3c4d0*/  LDL.64 R30, [R1+0x2498] ;  /* 0x00249800011e7983 */ /* 0x000ea80000100a00 */
[----:B------:R-:W2:Y:S04]  /*3c4e0*/  LDL.64 R42, [R1+0x24a0] ;  /* 0x0024a000012a7983 */ /* 0x000ea80000100a00 */
[----:B------:R-:W2:Y:S04]  /*3c4f0*/  LDL.64 R54, [R1+0x2608] ;  /* 0x0026080001367983 */ /* 0x000ea80000100a00 */
[----:B------:R-:W2:Y:S04]  /*3c500*/  LDL.64 R18, [R1+0x2790] ;  /* 0x0027900001127983 */ /* 0x000ea80000100a00 */
[----:B------:R-:W-:Y:S01]  /*3c510*/  @!PT LDS RZ, [RZ] ;  /* 0x00000000fffff984 */ /* 0x000fe20000000800 */
[----:B------:R-:W-:Y:S01]  /*3c520*/  @!PT LDS RZ, [RZ] ;  /* 0x00000000fffff984 */ /* 0x000fe20000000800 */
[----:B------:R-:W-:Y:S01]  /*3c530*/  @!PT LDS RZ, [RZ] ;  /* 0x00000000fffff984 */ /* 0x000fe20000000800 */
[----:B----4-:R-:W-:Y:S04]  /*3c540*/  LDGSTS.E [R246+0x50000], desc[UR60][R126.64], !P0 ;  /* 0x500000007ef67fae */ /* 0x010fe8000c12187c */
[----:B---3--:R-:W-:Y:S04]  /*3c550*/  LDGSTS.E [R246+0x50080], desc[UR60][R186.64], !P0 ;  /* 0x50080000baf67fae */ /* 0x008fe8000c12187c */
[----:B------:R-:W3:Y:S04]  /*3c560*/  LDL.64 R126, [R1+0x1da8] ;  /* 0x001da800017e7983 */ /* 0x000ee80000100a00 */
[----:B------:R-:W4:Y:S04]  /*3c570*/  LDL.64 R186, [R1+0x1db0] ;  /* 0x001db00001ba7983 */ /* 0x000f280000100a00 */
[----:B--2---:R-:W-:Y:S04]  /*3c580*/  LDGSTS.E [R246+0x50100], desc[UR60][R78.64], !P0 ;  /* 0x501000004ef67fae */ /* 0x004fe8000c12187c */
[----:B------:R-:W-:Y:S04]  /*3c590*/  LDGSTS.E [R246+0x50180], desc[UR60][R240.64], !P0 ;  /* 0x50180000f0f67fae */ /* 0x000fe8000c12187c */
[----:B------:R-:W-:Y:S04]  /*3c5a0*/  LDGSTS.E [R246+0x50800], desc[UR60][R90.64], !P3 ;  /* 0x508000005af67fae */ /* 0x000fe8000d92187c */
[----:B------:R-:W-:Y:S04]  /*3c5b0*/  LDGSTS.E [R246+0x50880], desc[UR60][R138.64], !P3 ;  /* 0x508800008af67fae */ /* 0x000fe8000d92187c */
[----:B------:R-:W2:Y:S04]  /*3c5c0*/  LDL.64 R240, [R1+0x1dc0] ;  /* 0x001dc00001f07983 */ /* 0x000ea80000100a00 */
[----:B------:R-:W2:Y:S04]  /*3c5d0*/  LDL.64 R78, [R1+0x1e28] ;  /* 0x001e2800014e7983 */ /* 0x000ea80000100a00 */
[----:B------:R-:W2:Y:S04]  /*3c5e0*/  LDL.64 R138, [R1+0x1e30] ;  /* 0x001e3000018a7983 */ /* 0x000ea80000100a00 */
[----:B------:R-:W-:Y:S04]  /*3c5f0*/  LDGSTS.E [R246+0x50900], desc[UR60][R102.64], !P3 ;  /* 0x5090000066f67fae */ /* 0x000fe8000d92187c */
[----:B------:R1:W-:Y:S04]  /*3c600*/  LDGSTS.E [R246+0x50980], desc[UR60][R10.64], !P3 ;  /* 0x509800000af67fae */ /* 0x0003e8000d92187c */
[----:B------:R-:W2:Y:S04]  /*3c610*/  LDL.64 R90, [R1+0x1e38] ;  /* 0x001e3800015a7983 */ /* 0x000ea80000100a00 */
[----:B------:R-:W2:Y:S04]  /*3c620*/  LDL.64 R102, [R1+0x1e40] ;  /* 0x001e400001667983 */ /* 0x000ea80000100a00 */
[----:B------:R-:W-:Y:S01]  /*3c630*/  LDGSTS.E [R246+0x51000], desc[UR60][R150.64], !P1 ;  /* 0x5100000096f67fae */ /* 0x000fe2000c92187c */
[----:B------:R-:W-:Y:S01]  /*3c640*/  ISETP.GE.U32.AND P0, PT, R5, 0x7ffffef0, PT ;  /* 0x7ffffef00500780c */ /* 0x000fe20003f06070 */
[----:B-1----:R-:W1:Y:S02]  /*3c650*/  LDC R10, c[0x0][0x230] ;  /* 0x00008c00ff0a7b82 */ /* 0x002e640000000800 */
[----:B------:R-:W-:Y:S04]  /*3c660*/  LDGSTS.E [R246+0x51080], desc[UR60][R162.64], !P1 ;  /* 0x51080000a2f67fae */ /* 0x000fe8000c92187c */
[----:B------:R-:W-:Y:S02]  /*3c670*/  LDGSTS.E [R246+0x51100], desc[UR60][R114.64], !P1 ;  /* 0x5110000072f67fae */ /* 0x000fe4000c92187c */
[----:B------:R-:W1:Y:S02]  /*3c680*/  LDC R11, c[0x0][0x230] ;  /* 0x00008c00ff0b7b82 */ /* 0x000e640000000800 */
[----:B------:R-:W2:Y:S04]  /*3c690*/  LDL.64 R150, [R1+0x1ea8] ;  /* 0x001ea80001967983 */ /* 0x000ea80000100a00 */
[----:B------:R-:W2:Y:S04]  /*3c6a0*/  LDL.64 R162, [R1+0x1eb0] ;  /* 0x001eb00001a27983 */ /* 0x000ea80000100a00 */
[----:B------:R-:W-:Y:S04]  /*3c6b0*/  LDGSTS.E [R246+0x51180], desc[UR60][R174.64], !P1 ;  /* 0x51180000aef67fae */ /* 0x000fe8000c92187c */
[----:B------:R-:W2:Y:S01]  /*3c6c0*/  LDL.64 R114, [R1+0x1eb8] ;  /* 0x001eb80001727983 */ /* 0x000ea20000100a00 */
[----:B------:R-:W-:-:S03]  /*3c6d0*/  VIADD R5, R251, 0xffffff6b ;  /* 0xffffff6bfb057836 */ /* 0x000fc60000000000 */
[----:B------:R-:W2:Y:S02]  /*3c6e0*/  LDL.64 R174, [R1+0x1ec0] ;  /* 0x001ec00001ae7983 */ /* 0x000ea40000100a00 */
[----:B------:R-:W-:Y:S02]  /*3c6f0*/  ISETP.GE.U32.AND P3, PT, R5, 0x7ffffeec, PT ;  /* 0x7ffffeec0500780c */ /* 0x000fe40003f66070 */
[----:B---3--:R-:W-:Y:S04]  /*3c700*/  LDGSTS.E [R246+0x51800], desc[UR60][R126.64], !P4 ;  /* 0x518000007ef67fae */ /* 0x008fe8000e12187c */
[----:B----4-:R-:W-:Y:S04]  /*3c710*/  LDGSTS.E [R246+0x51880], desc[UR60][R186.64], !P4 ;  /* 0x51880000baf67fae */ /* 0x010fe8000e12187c */
[----:B------:R-:W-:Y:S04]  /*3c720*/  LDGSTS.E [R246+0x51900], desc[UR60][R66.64], !P4 ;  /* 0x5190000042f67fae */ /* 0x000fe8000e12187c */
[----:B------:R-:W3:Y:S04]  /*3c730*/  LDL.64 R126, [R1+0x1f28] ;  /* 0x001f2800017e7983 */ /* 0x000ee80000100a00 */
[----:B------:R-:W4:Y:S04]  /*3c740*/  LDL.64 R186, [R1+0x1f30] ;  /* 0x001f300001ba7983 */ /* 0x000f280000100a00 */
[----:B------:R-:W4:Y:S04]  /*3c750*/  LDL.64 R66, [R1+0x1f38] ;  /* 0x001f380001427983 */ /* 0x000f280000100a00 */
[----:B--2---:R-:W-:Y:S04]  /*3c760*/  LDGSTS.E [R246+0x51980], desc[UR60][R240.64], !P4 ;  /* 0x51980000f0f67fae */ /* 0x004fe8000e12187c */
[----:B------:R-:W-:Y:S04]  /*3c770*/  LDGSTS.E [R246+0x52000], desc[UR60][R78.64], !P0 ;  /* 0x520000004ef67fae */ /* 0x000fe8000c12187c */
[----:B------:R-:W-:Y:S04]  /*3c780*/  LDGSTS.E [R246+0x52080], desc[UR60][R138.64], !P0 ;  /* 0x520800008af67fae */ /* 0x000fe8000c12187c */
[----:B------:R-:W2:Y:S04]  /*3c790*/  LDL.64 R240, [R1+0x1f40] ;  /* 0x001f400001f07983 */ /* 0x000ea80000100a00 */
[----:B------:R-:W2:Y:S04]  /*3c7a0*/  LDL.64 R78, [R1+0x1fa8] ;  /* 0x001fa800014e7983 */ /* 0x000ea80000100a00 */
[----:B------:R-:W2:Y:S04]  /*3c7b0*/  LDL.64 R138, [R1+0x1fb0] ;  /* 0x001fb000018a7983 */ /* 0x000ea80000100a00 */
[----:B------:R-:W-:Y:S04]  /*3c7c0*/  LDGSTS.E [R246+0x52100], desc[UR60][R90.64], !P0 ;  /* 0x521000005af67fae */ /* 0x000fe8000c12187c */
[----:B------:R-:W-:Y:S04]  /*3c7d0*/  LDGSTS.E [R246+0x52180], desc[UR60][R102.64], !P0 ;  /* 0x5218000066f67fae */ /* 0x000fe8000c12187c */
[----:B------:R-:W2:Y:S04]  /*3c7e0*/  LDL.64 R90, [R1+0x1fb8] ;  /* 0x001fb800015a7983 */ /* 0x000ea80000100a00 */
[----:B------:R-:W2:Y:S04]  /*3c7f0*/  LDL.64 R102, [R1+0x1fc0] ;  /* 0x001fc00001667983 */ /* 0x000ea80000100a00 */
[----:B------:R-:W-:Y:S04]  /*3c800*/  LDGSTS.E [R246+0x52800], desc[UR60][R150.64], !P3 ;  /* 0x5280000096f67fae */ /* 0x000fe8000d92187c */
[----:B------:R-:W-:Y:S01]  /*3c810*/  LDGSTS.E [R246+0x52880], desc[UR60][R162.64], !P3 ;  /* 0x52880000a2f67fae */ /* 0x000fe2000d92187c */
[----:B------:R-:W-:-:S02]  /*3c820*/  VIADD R5, R8, 0xffffff67 ;  /* 0xffffff6708057836 */ /* 0x000fc40000000000 */
[----:B------:R-:W1:Y:S01]  /*3c830*/  LDC R8, c[0x0][0x230] ;  /* 0x00008c00ff087b82 */ /* 0x000e620000000800 */
[----:B------:R-:W-:Y:S04]  /*3c840*/  LDGSTS.E [R246+0x52900], desc[UR60][R114.64], !P3 ;  /* 0x5290000072f67fae */ /* 0x000fe8000d92187c */
[----:B------:R-:W2:Y:S04]  /*3c850*/  LDL.64 R150, [R1+0x2028] ;  /* 0x0020280001967983 */ /* 0x000ea80000100a00 */
[----:B------:R-:W2:Y:S01]  /*3c860*/  LDL.64 R162, [R1+0x2030] ;  /* 0x0020300001a27983 */ /* 0x000ea20000100a00 */
[----:B------:R-:W-:-:S02]  /*3c870*/  ISETP.GE.U32.AND P1, PT, R5, 0x7ffffee8, PT ;  /* 0x7ffffee80500780c */ /* 0x000fc40003f26070 */
[----:B------:R-:W-:Y:S01]  /*3c880*/  IADD3 R5, R6, -0x9d, RZ ;  /* 0xffffff6306057810 */ /* 0x000fe20007ffe0ff */
[----:B------:R-:W-:Y:S01]  /*3c890*/  LDGSTS.E [R246+0x52980], desc[UR60][R174.64], !P3 ;  /* 0x52980000aef67fae */ /* 0x000fe2000d92187c */
[----:B------:R-:W1:Y:S02]  /*3c8a0*/  LDC R6, c[0x0][0x230] ;  /* 0x00008c00ff067b82 */ /* 0x000e640000000800 */
[----:B------:R-:W-:Y:S01]  /*3c8b0*/  ISETP.GE.U32.AND P4, PT, R5, 0x7ffffee4, PT ;  /* 0x7ffffee40500780c */ /* 0x000fe20003f86070 */
[----:B------:R-:W2:Y:S01]  /*3c8c0*/  LDL.64 R114, [R1+0x2038] ;  /* 0x0020380001727983 */ /* 0x000ea20000100a00 */
[----:B------:R-:W-:-:S04]  /*3c8d0*/  VIADD R5, R7, 0xffffff5f ;  /* 0xffffff5f07057836 */ /* 0x000fc80000000000 */
[----:B------:R-:W1:Y:S01]  /*3c8e0*/  LDC R7, c[0x0][0x230] ;  /* 0x00008c00ff077b82 */ /* 0x000e620000000800 */
[----:B------:R-:W2:Y:S01]  /*3c8f0*/  LDL.64 R174, [R1+0x2040] ;  /* 0x0020400001ae7983 */ /* 0x000ea20000100a00 */
[----:B------:R-:W-:-:S03]  /*3c900*/  ISETP.GE.U32.AND P0, PT, R5, 0x7ffffee0, PT ;  /* 0x7ffffee00500780c */ /* 0x000fc60003f06070 */
        /* <DEDUP_REMOVED lines=17> */
[----:B------:R-:W-:Y:S04]  /*3ca20*/  LDGSTS.E [R246+0x54080], desc[UR60][R162.64], !P0 ;  /* 0x54080000a2f67fae */ /* 0x000fe8000c12187c */
[----:B------:R-:W2:Y:S04]  /*3ca30*/  LDL.64 R150, [R1+0x21a8] ;  /* 0x0021a80001967983 */ /* 0x000ea80000100a00 */
[----:B------:R-:W2:Y:S01]  /*3ca40*/  LDL.64 R162, [R1+0x21b0] ;  /* 0x0021b00001a27983 */ /* 0x000ea20000100a00 */
[----:B------:R-:W-:-:S02]  /*3ca50*/  VIADD R5, R9, 0xffffff5b ;  /* 0xffffff5b09057836 */ /* 0x000fc40000000000 */
[----:B------:R-:W2:Y:S01]  /*3ca60*/  LDC R9, c[0x0][0x230] ;  /* 0x00008c00ff097b82 */ /* 0x000ea20000000800 */
[----:B------:R-:W-:Y:S02]  /*3ca70*/  LDGSTS.E [R246+0x54100], desc[UR60][R114.64], !P0 ;  /* 0x5410000072f67fae */ /* 0x000fe4000c12187c */
[----:B------:R-:W-:Y:S01]  /*3ca80*/  ISETP.GE.U32.AND P3, PT, R5, 0x7ffffedc, PT ;  /* 0x7ffffedc0500780c */ /* 0x000fe20003f66070 */
[----:B-1----:R-:W-:Y:S01]  /*3ca90*/  VIADD R5, R10, 0xffffff57 ;  /* 0xffffff570a057836 */ /* 0x002fe20000000000 */
[----:B------:R-:W-:Y:S03]  /*3caa0*/  LDGSTS.E [R246+0x54180], desc[UR60][R174.64], !P0 ;  /* 0x54180000aef67fae */ /* 0x000fe6000c12187c */
[----:B------:R-:W1:Y:S01]  /*3cab0*/  LDC R10, c[0x0][0x230] ;  /* 0x00008c00ff0a7b82 */ /* 0x000e620000000800 */
[----:B------:R-:W-:Y:S01]  /*3cac0*/  ISETP.GE.U32.AND P1, PT, R5, 0x7ffffed8, PT ;  /* 0x7ffffed80500780c */ /* 0x000fe20003f26070 */
[----:B------:R-:W2:Y:S04]  /*3cad0*/  LDL.64 R114, [R1+0x21b8] ;  /* 0x0021b80001727983 */ /* 0x000ea80000100a00 */
[----:B------:R-:W2:Y:S01]  /*3cae0*/  LDL.64 R174, [R1+0x21c0] ;  /* 0x0021c00001ae7983 */ /* 0x000ea20000100a00 */
[----:B------:R-:W-:-:S02]  /*3caf0*/  IADD3 R5, R8, -0xad, RZ ;  /* 0xffffff5308057810 */ /* 0x000fc40007ffe0ff */
[----:B------:R-:W1:Y:S02]  /*3cb00*/  LDC R8, c[0x0][0x230] ;  /* 0x00008c00ff087b82 */ /* 0x000e640000000800 */
[----:B------:R-:W-:Y:S01]  /*3cb10*/  ISETP.GE.U32.AND P4, PT, R5, 0x7ffffed4, PT ;  /* 0x7ffffed40500780c */ /* 0x000fe20003f86070 */
        /* <DEDUP_REMOVED lines=21> */
[----:B------:R-:W1:Y:S01]  /*3cc70*/  LDC R6, c[0x0][0x230] ;  /* 0x00008c00ff067b82 */ /* 0x000e620000000800 */
[----:B------:R-:W-:Y:S02]  /*3cc80*/  LDGSTS.E [R246+0x55900], desc[UR60][R114.64], !P4 ;  /* 0x5590000072f67fae */ /* 0x000fe4000e12187c */
[----:B------:R-:W-:Y:S01]  /*3cc90*/  ISETP.GE.U32.AND P0, PT, R5, 0x7ffffed0, PT ;  /* 0x7ffffed00500780c */ /* 0x000fe20003f06070 */
[----:B------:R-:W-:Y:S01]  /*3cca0*/  VIADD R5, R7, 0xffffff4b ;  /* 0xffffff4b07057836 */ /* 0x000fe20000000000 */
[----:B------:R-:W-:Y:S03]  /*3ccb0*/  LDGSTS.E [R246+0x55980], desc[UR60][R174.64], !P4 ;  /* 0x55980000aef67fae */ /* 0x000fe6000e12187c */
[----:B------:R-:W1:Y:S01]  /*3ccc0*/  LDC R7, c[0x0][0x230] ;  /* 0x00008c00ff077b82 */ /* 0x000e620000000800 */
[----:B------:R-:W-:Y:S01]  /*3ccd0*/  ISETP.GE.U32.AND P3, PT, R5, 0x7ffffecc, PT ;  /* 0x7ffffecc0500780c */ /* 0x000fe20003f66070 */
[----:B------:R-:W2:Y:S04]  /*3cce0*/  LDL.64 R114, [R1+0x2338] ;  /* 0x0023380001727983 */ /* 0x000ea80000100a00 */
[----:B------:R-:W2:Y:S01]  /*3ccf0*/  LDL.64 R174, [R1+0x2340] ;  /* 0x0023400001ae7983 */ /* 0x000ea20000100a00 */
[----:B------:R-:W-:-:S02]  /*3cd00*/  VIADD R5, R9, 0xffffff47 ;  /* 0xffffff4709057836 */ /* 0x000fc40000000000 */
[----:B------:R-:W1:Y:S03]  /*3cd10*/  LDC R9, c[0x0][0x230] ;  /* 0x00008c00ff097b82 */ /* 0x000e660000000800 */
        /* <DEDUP_REMOVED lines=21> */
[----:B-1----:R-:W-:-:S02]  /*3ce70*/  IADD3 R5, R10, -0xbd, RZ ;  /* 0xffffff430a057810 */ /* 0x002fc40007ffe0ff */
[----:B------:R-:W1:Y:S01]  /*3ce80*/  LDC R10, c[0x0][0x230] ;  /* 0x00008c00ff0a7b82 */ /* 0x000e620000000800 */
[----:B------:R-:W-:Y:S01]  /*3ce90*/  LDGSTS.E [R246+0x57100], desc[UR60][R114.64], !P1 ;  /* 0x5710000072f67fae */ /* 0x000fe2000c92187c */
[----:B------:R-:W-:Y:S01]  /*3cea0*/  ISETP.GE.U32.AND P4, PT, R5, 0x7ffffec4, PT ;  /* 0x7ffffec40500780c */ /* 0x000fe20003f86070 */
[----:B------:R-:W-:Y:S02]  /*3ceb0*/  VIADD R5, R8, 0xffffff3f ;  /* 0xffffff3f08057836 */ /* 0x000fe40000000000 */
[----:B------:R-:W-:Y:S03]  /*3cec0*/  LDGSTS.E [R246+0x57180], desc[UR60][R174.64], !P1 ;  /* 0x57180000aef67fae */ /* 0x000fe6000c92187c */
[----:B------:R-:W-:Y:S01]  /*3ced0*/  ISETP.GE.U32.AND P0, PT, R5, 0x7ffffec0, PT ;  /* 0x7ffffec00500780c */ /* 0x000fe20003f06070 */
[----:B------:R-:W2:Y:S01]  /*3cee0*/  LDL.64 R114, [R1+0x24b8] ;  /* 0x0024b80001727983 */ /* 0x000ea20000100a00 */
[----:B------:R-:W1:Y:S03]  /*3cef0*/  LDC R8, c[0x0][0x230] ;  /* 0x00008c00ff087b82 */ /* 0x000e660000000800 */
[----:B------:R-:W2:Y:S01]  /*3cf00*/  LDL.64 R174, [R1+0x24c0] ;  /* 0x0024c00001ae7983 */ /* 0x000ea20000100a00 */
[----:B------:R-:W-:-:S04]  /*3cf10*/  VIADD R5, R6, 0xffffff3b ;  /* 0xffffff3b06057836 */ /* 0x000fc80000000000 */
[----:B------:R-:W1:Y:S01]  /*3cf20*/  LDC R6, c[0x0][0x230] ;  /* 0x00008c00ff067b82 */ /* 0x000e620000000800 */
        /* <DEDUP_REMOVED lines=24> */
[----:B------:R-:W-:Y:S02]  /*3d0b0*/  ISETP.GE.U32.AND P1, PT, R5, 0x7ffffeb8, PT ;  /* 0x7ffffeb80500780c */ /* 0x000fe40003f26070 */
[----:B------:R-:W-:Y:S01]  /*3d0c0*/  IADD3 R5, R9, -0xcd, RZ ;  /* 0xffffff3309057810 */ /* 0x000fe20007ffe0ff */
[----:B------:R-:W-:Y:S02]  /*3d0d0*/  LDGSTS.E [R246+0x58980], desc[UR60][R174.64], !P3 ;  /* 0x58980000aef67fae */ /* 0x000fe4000d92187c */
[----:B------:R-:W2:Y:S01]  /*3d0e0*/  LDC R9, c[0x0][0x230] ;  /* 0x00008c00ff097b82 */ /* 0x000ea20000000800 */
[----:B------:R-:W-:Y:S01]  /*3d0f0*/  ISETP.GE.U32.AND P4, PT, R5, 0x7ffffeb4, PT ;  /* 0x7ffffeb40500780c */ /* 0x000fe20003f86070 */
[----:B------:R-:W2:Y:S04]  /*3d100*/  LDL.64 R114, [R1+0x2638] ;  /* 0x0026380001727983 */ /* 0x000ea80000100a00 */
[----:B------:R-:W2:Y:S01]  /*3d110*/  LDL.64 R174, [R1+0x2640] ;  /* 0x0026400001ae7983 */ /* 0x000ea20000100a00 */
[----:B-1----:R-:W-:-:S02]  /*3d120*/  VIADD R5, R10, 0xffffff2f ;  /* 0xffffff2f0a057836 */ /* 0x002fc40000000000 */
        /* <DEDUP_REMOVED lines=88> */
[----:B------:R-:W-:-:S02]  /*3d6b0*/  IADD3 R5, R6, -0xed, RZ ;  /* 0xffffff1306057810 */ /* 0x000fc40007ffe0ff */
        /* <DEDUP_REMOVED lines=32> */
[----:B-1----:R-:W-:-:S02]  /*3d8c0*/  VIADD R5, R10, 0xffffff07 ;  /* 0xffffff070a057836 */ /* 0x002fc40000000000 */
[----:B------:R-:W1:Y:S01]  /*3d8d0*/  LDC R10, c[0x0][0x230] ;  /* 0x00008c00ff0a7b82 */ /* 0x000e620000000800 */
[----:B------:R-:W-:Y:S02]  /*3d8e0*/  LDGSTS.E [R246+0x5e900], desc[UR60][R114.64], !P3 ;  /* 0x5e90000072f67fae */ /* 0x000fe4000d92187c */
[----:B------:R-:W-:Y:S02]  /*3d8f0*/  ISETP.GE.U32.AND P1, PT, R5, 0x7ffffe88, PT ;  /* 0x7ffffe880500780c */ /* 0x000fe40003f26070 */
[----:B------:R-:W-:Y:S01]  /*3d900*/  IADD3 R5, R8, -0xfd, RZ ;  /* 0xffffff0308057810 */ /* 0x000fe20007ffe0ff */
[----:B------:R-:W-:Y:S02]  /*3d910*/  LDGSTS.E [R246+0x5e980], desc[UR60][R174.64], !P3 ;  /* 0x5e980000aef67fae */ /* 0x000fe4000d92187c */
        /* <DEDUP_REMOVED lines=31> */
[----:B------:R-:W-:Y:S01]  /*3db10*/  VIADD R5, R9, 0xffffff76 ;  /* 0xffffff7609057836 */ /* 0x000fe20000000000 */
[----:B------:R-:W-:Y:S03]  /*3db20*/  LDGSTS.E [R3+0x50380], desc[UR60][R174.64], !P0 ;  /* 0x50380000ae037fae */ /* 0x000fe6000c12187c */
[----:B------:R-:W2:Y:S01]  /*3db30*/  LDC R9, c[0x0][0x230] ;  /* 0x00008c00ff097b82 */ /* 0x000ea20000000800 */
[----:B------:R-:W-:Y:S01]  /*3db40*/  ISETP.GE.U32.AND P1, PT, R5, 0x7ffffef7, PT ;  /* 0x7ffffef70500780c */ /* 0x000fe20003f26070 */
[----:B------:R-:W2:Y:S04]  /*3db50*/  LDL.64 R114, [R1+0x1dd8] ;  /* 0x001dd80001727983 */ /* 0x000ea80000100a00 */
[----:B------:R-:W2:Y:S01]  /*3db60*/  LDL.64 R174, [R1+0x1de0] ;  /* 0x001de00001ae7983 */ /* 0x000ea20000100a00 */
[----:B-1----:R-:W-:-:S02]  /*3db70*/  IADD3 R5, R10, -0x8e, RZ ;  /* 0xffffff720a057810 */ /* 0x002fc40007ffe0ff */
        /* <DEDUP_REMOVED lines=56> */
[----:B------:R-:W2:Y:S01]  /*3df00*/  LDC R9, c[0x0][0x230] ;  /* 0x00008c00ff097b82 */ /* 0x000ea20000000800 */
[----:B------:R-:W-:Y:S01]  /*3df10*/  LDGSTS.E [R3+0x53300], desc[UR60][R114.64], !P1 ;  /* 0x5330000072037fae */ /* 0x000fe2000c92187c */
[----:B------:R-:W-:Y:S01]  /*3df20*/  ISETP.GE.U32.AND P4, PT, R5, 0x7ffffee3, PT ;  /* 0x7ffffee30500780c */ /* 0x000fe20003f86070 */
[----:B-1----:R-:W-:Y:S02]  /*3df30*/  VIADD R5, R10, 0xffffff5e ;  /* 0xffffff5e0a057836 */ /* 0x002fe40000000000 */
        /* <DEDUP_REMOVED lines=164> */
[----:B-1----:R-:W-:Y:S01]  /*3e980*/  IADD3 R5, R10, -0xde, RZ ;  /* 0xffffff220a057810 */ /* 0x002fe20007ffe0ff */
        /* <DEDUP_REMOVED lines=98> */
[----:B------:R-:W-:Y:S02]  /*3efb0*/  VIADD R5, R9, 0xffffff7d ;  /* 0xffffff7d09057836 */ /* 0x000fe40000000000 */
[----:B------:R-:W-:Y:S03]  /*3efc0*/  LDGSTS.E [R3+0x5f380], desc[UR60][R174.64], !P1 ;  /* 0x5f380000ae037fae */ /* 0x000fe6000c92187c */
[----:B------:R-:W-:Y:S01]  /*3efd0*/  ISETP.GE.U32.AND P0, PT, R5, 0x7ffffefe, PT ;  /* 0x7ffffefe0500780c */ /* 0x000fe20003f06070 */
[----:B------:R-:W2:Y:S01]  /*3efe0*/  LDL.64 R114, [R1+0x1cf8] ;  /* 0x001cf80001727983 */ /* 0x000ea20000100a00 */
[----:B------:R-:W2:Y:S03]  /*3eff0*/  LDC R9, c[0x0][0x230] ;  /* 0x00008c00ff097b82 */ /* 0x000ea60000000800 */
[----:B------:R-:W2:Y:S01]  /*3f000*/  LDL.64 R174, [R1+0x1d00] ;  /* 0x001d000001ae7983 */ /* 0x000ea20000100a00 */
[----:B-1----:R-:W-:-:S04]  /*3f010*/  VIADD R5, R10, 0xffffff79 ;  /* 0xffffff790a057836 */ /* 0x002fc80000000000 */
        /* <DEDUP_REMOVED lines=511> */
[----:B------:R-:W2:Y:S01]  /*41010*/  LDL.64 R90, [R1+0x2508] ;  /* 0x00250800015a7983 */ /* 0x000ea20000100a00 */
[----:B------:R-:W-:-:S02]  /*41020*/  IADD3 R5, R9, -0xc0, RZ ;  /* 0xffffff4009057810 */ /* 0x000fc40007ffe0ff */
[----:B------:R-:W2:Y:S01]  /*41030*/  LDC R9, c[0x0][0x230] ;  /* 0x00008c00ff097b82 */ /* 0x000ea20000000800 */
[----:B------:R-:W2:Y:S04]  /*41040*/  LDL.64 R102, [R1+0x2588] ;  /* 0x0025880001667983 */ /* 0x000ea80000100a00 */
[----:B------:R-:W-:Y:S04]  /*41050*/  LDGSTS.E [R0+0x57600], desc[UR60][R150.64], !P1 ;  /* 0x5760000096007fae */ /* 0x000fe8000c92187c */
[----:B------:R-:W-:Y:S04]  /*41060*/  LDGSTS.E [R0+0x57680], desc[UR60][R162.64], !P1 ;  /* 0x57680000a2007fae */ /* 0x000fe8000c92187c */
[----:B------:R-:W2:Y:S04]  /*41070*/  LDL.64 R150, [R1+0x2510] ;  /* 0x0025100001967983 */ /* 0x000ea80000100a00 */
[----:B------:R-:W2:Y:S01]  /*41080*/  LDL.64 R162, [R1+0x2518] ;  /* 0x0025180001a27983 */ /* 0x000ea20000100a00 */
[----:B------:R-:W-:Y:S01]  /*41090*/  ISETP.GE.U32.AND P4, PT, R5, 0x7ffffec1, PT ;  /* 0x7ffffec10500780c */ /* 0x000fe20003f86070 */
[----:B------:R-:W-:-:S02]  /*410a0*/  VIADD R5, R7, 0xffffff3c ;  /* 0xffffff3c07057836 */ /* 0x000fc40000000000 */
[----:B------:R-:W2:Y:S03]  /*410b0*/  LDC R7, c[0x0][0x230] ;  /* 0x00008c00ff077b82 */ /* 0x000ea60000000800 */
[----:B------:R-:W-:Y:S01]  /*410c0*/  ISETP.GE.U32.AND P0, PT, R5, 0x7ffffebd, PT ;  /* 0x7ffffebd0500780c */ /* 0x000fe20003f06070 */
[----:B------:R-:W-:Y:S04]  /*410d0*/  LDGSTS.E [R0+0x57700], desc[UR60][R174.64], !P1 ;  /* 0x57700000ae007fae */ /* 0x000fe8000c92187c */
[----:B------:R-:W-:Y:S01]  /*410e0*/  LDGSTS.E [R0+0x57780], desc[UR60][R114.64], !P1 ;  /* 0x5778000072007fae */ /* 0x000fe2000c92187c */
[----:B-1----:R-:W-:Y:S02]  /*410f0*/  VIADD R5, R6, 0xffffff38 ;  /* 0xffffff3806057836 */ /* 0x002fe40000000000 */
[----:B------:R-:W1:Y:S01]  /*41100*/  LDC R6, c[0x0][0x230] ;  /* 0x00008c00ff067b82 */ /* 0x000e620000000800 */
[----:B------:R-:W2:Y:S04]  /*41110*/  LDL.64 R174, [R1+0x2520] ;  /* 0x0025200001ae7983 */ /* 0x000ea80000100a00 */
        /* <DEDUP_REMOVED lines=8> */
[----:B--2---:R2:W-:Y:S04]  /*411a0*/  LDGSTS.E [R0+0x57f80], desc[UR60][R240.64], !P4 ;  /* 0x57f80000f0007fae */ /* 0x0045e8000e12187c */
[----:B------:R-:W-:Y:S04]  /*411b0*/  LDGSTS.E [R0+0x58600], desc[UR60][R78.64], !P0 ;  /* 0x586000004e007fae */ /* 0x000fe8000c12187c */
[----:B------:R-:W-:Y:S04]  /*411c0*/  LDGSTS.E [R0+0x58680], desc[UR60][R138.64], !P0 ;  /* 0x586800008a007fae */ /* 0x000fe8000c12187c */
[----:B------:R-:W-:Y:S01]  /*411d0*/  LDGSTS.E [R0+0x58700], desc[UR60][R30.64], !P0 ;  /* 0x587000001e007fae */ /* 0x000fe2000c12187c */
[----:B------:R-:W-:Y:S01]  /*411e0*/  VIADD R5, R10, 0xffffff34 ;  /* 0xffffff340a057836 */ /* 0x000fe20000000000 */
[----:B--2---:R-:W2:Y:S02]  /*411f0*/  LDC R240, c[0x0][0x230] ;  /* 0x00008c00fff07b82 */ /* 0x004ea40000000800 */
[----:B------:R-:W2:Y:S04]  /*41200*/  LDL.64 R78, [R1+0x2618] ;  /* 0x00261800014e7983 */ /* 0x000ea80000100a00 */
[----:B------:R-:W2:Y:S04]  /*41210*/  LDL.64 R138, [R1+0x2620] ;  /* 0x00262000018a7983 */ /* 0x000ea80000100a00 */
[----:B------:R-:W-:Y:S01]  /*41220*/  LDGSTS.E [R0+0x58780], desc[UR60][R42.64], !P0 ;  /* 0x587800002a007fae */ /* 0x000fe2000c12187c */
[----:B------:R-:W2:Y:S03]  /*41230*/  LDC R10, c[0x0][0x230] ;  /* 0x00008c00ff0a7b82 */ /* 0x000ea60000000800 */
[----:B------:R-:W-:Y:S01]  /*41240*/  LDGSTS.E [R0+0x58e00], desc[UR60][R90.64], !P3 ;  /* 0x58e000005a007fae */ /* 0x000fe2000d92187c */
[----:B------:R-:W-:-:S03]  /*41250*/  ISETP.GE.U32.AND P1, PT, R5, 0x7ffffeb5, PT ;  /* 0x7ffffeb50500780c */ /* 0x000fc60003f26070 */
[----:B------:R-:W2:Y:S04]  /*41260*/  LDL.64 R30, [R1+0x2798] ;  /* 0x00279800011e7983 */ /* 0x000ea80000100a00 */
[----:B------:R-:W2:Y:S04]  /*41270*/  LDL.64 R42, [R1+0x27a0] ;  /* 0x0027a000012a7983 */ /* 0x000ea80000100a00 */
[----:B------:R-:W2:Y:S04]  /*41280*/  LDL.64 R90, [R1+0x2698] ;  /* 0x00269800015a7983 */ /* 0x000ea80000100a00 */
[----:B------:R-:W-:Y:S04]  /*41290*/  LDGSTS.E [R0+0x58e80], desc[UR60][R150.64], !P3 ;  /* 0x58e8000096007fae */ /* 0x000fe8000d92187c */
[----:B------:R-:W-:Y:S04]  /*412a0*/  LDGSTS.E [R0+0x58f00], desc[UR60][R162.64], !P3 ;  /* 0x58f00000a2007fae */ /* 0x000fe8000d92187c */
[----:B------:R-:W2:Y:S04]  /*412b0*/  LDL.64 R150, [R1+0x2688] ;  /* 0x0026880001967983 */ /* 0x000ea80000100a00 */
[----:B------:R-:W2:Y:S01]  /*412c0*/  LDL.64 R162, [R1+0x2690] ;  /* 0x0026900001a27983 */ /* 0x000ea20000100a00 */
[----:B------:R-:W-:-:S02]  /*412d0*/  IADD3 R5, R11, -0xd0, RZ ;  /* 0xffffff300b057810 */ /* 0x000fc40007ffe0ff */
[----:B------:R-:W2:Y:S02]  /*412e0*/  LDC R11, c[0x0][0x230] ;  /* 0x00008c00ff0b7b82 */ /* 0x000ea40000000800 */
[----:B------:R-:W-:Y:S01]  /*412f0*/  ISETP.GE.U32.AND P4, PT, R5, 0x7ffffeb1, PT ;  /* 0x7ffffeb10500780c */ /* 0x000fe20003f86070 */
[----:B------:R-:W-:Y:S01]  /*41300*/  VIADD R5, R9, 0xffffff2c ;  /* 0xffffff2c09057836 */ /* 0x000fe20000000000 */
[----:B------:R-:W-:Y:S04]  /*41310*/  LDGSTS.E [R0+0x58f80], desc[UR60][R174.64], !P3 ;  /* 0x58f80000ae007fae */ /* 0x000fe8000d92187c */
[----:B------:R-:W-:Y:S01]  /*41320*/  ISETP.GE.U32.AND P0, PT, R5, 0x7ffffead, PT ;  /* 0x7ffffead0500780c */ /* 0x000fe20003f06070 */
[----:B------:R-:W-:Y:S01]  /*41330*/  VIADD R5, R8, 0xffffff28 ;  /* 0xffffff2808057836 */ /* 0x000fe20000000000 */
[----:B------:R-:W-:Y:S01]  /*41340*/  LDGSTS.E [R0+0x59600], desc[UR60][R102.64], !P1 ;  /* 0x5960000066007fae */ /* 0x000fe2000c92187c */
[----:B------:R-:W2:Y:S03]  /*41350*/  LDC R9, c[0x0][0x230] ;  /* 0x00008c00ff097b82 */ /* 0x000ea60000000800 */
[----:B------:R-:W-:Y:S04]  /*41360*/  LDGSTS.E [R0+0x59680], desc[UR60][R114.64], !P1 ;  /* 0x5968000072007fae */ /* 0x000fe8000c92187c */
[----:B------:R-:W2:Y:S01]  /*41370*/  LDL.64 R174, [R1+0x26a0] ;  /* 0x0026a00001ae7983 */ /* 0x000ea20000100a00 */
[----:B------:R-:W-:Y:S01]  /*41380*/  ISETP.GE.U32.AND P3, PT, R5, 0x7ffffea9, PT ;  /* 0x7ffffea90500780c */ /* 0x000fe20003f66070 */
[----:B------:R-:W-:Y:S01]  /*41390*/  VIADD R5, R7, 0xffffff24 ;  /* 0xffffff2407057836 */ /* 0x000fe20000000000 */
[----:B------:R-:W2:Y:S01]  /*413a0*/  LDC R8, c[0x0][0x230] ;  /* 0x00008c00ff087b82 */ /* 0x000ea20000000800 */
[----:B------:R-:W2:Y:S04]  /*413b0*/  LDL.64 R102, [R1+0x2710] ;  /* 0x0027100001667983 */ /* 0x000ea80000100a00 */
[----:B------:R-:W2:Y:S03]  /*413c0*/  LDL.64 R114, [R1+0x2718] ;  /* 0x0027180001727983 */ /* 0x000ea60000100a00 */
[----:B------:R-:W2:Y:S01]  /*413d0*/  LDC R7, c[0x0][0x230] ;  /* 0x00008c00ff077b82 */ /* 0x000ea20000000800 */
[----:B---3--:R-:W-:Y:S04]  /*413e0*/  LDGSTS.E [R0+0x59700], desc[UR60][R126.64], !P1 ;  /* 0x597000007e007fae */ /* 0x008fe8000c92187c */
[----:B----4-:R-:W-:Y:S01]  /*413f0*/  LDGSTS.E [R0+0x59780], desc[UR60][R186.64], !P1 ;  /* 0x59780000ba007fae */ /* 0x010fe2000c92187c */
[----:B------:R-:W-:-:S02]  /*41400*/  ISETP.GE.U32.AND P1, PT, R5, 0x7ffffea5, PT ;  /* 0x7ffffea50500780c */ /* 0x000fc40003f26070 */
[----:B-1----:R-:W-:Y:S01]  /*41410*/  IADD3 R5, R6, -0xe0, RZ ;  /* 0xffffff2006057810 */ /* 0x002fe20007ffe0ff */
[----:B------:R-:W-:Y:S01]  /*41420*/  LDGSTS.E [R0+0x59e00], desc[UR60][R54.64], !P4 ;  /* 0x59e0000036007fae */ /* 0x000fe2000e12187c */
[----:B------:R-:W1:Y:S03]  /*41430*/  LDC R6, c[0x0][0x230] ;  /* 0x00008c00ff067b82 */ /* 0x000e660000000800 */
[----:B------:R-:W3:Y:S04]  /*41440*/  LDL.64 R126, [R1+0x2720] ;  /* 0x00272000017e7983 */ /* 0x000ee80000100a00 */
[----:B------:R-:W4:Y:S04]  /*41450*/  LDL.64 R186, [R1+0x2708] ;  /* 0x0027080001ba7983 */ /* 0x000f280000100a00 */
[----:B------:R-:W-:Y:S04]  /*41460*/  LDGSTS.E [R0+0x59e80], desc[UR60][R66.64], !P4 ;  /* 0x59e8000042007fae */ /* 0x000fe8000e12187c */
[----:B------:R-:W3:Y:S04]  /*41470*/  LDL.64 R54, [R1+0x2808] ;  /* 0x0028080001367983 */ /* 0x000ee80000100a00 */
[----:B------:R-:W3:Y:S04]  /*41480*/  LDL.64 R66, [R1+0x2888] ;  /* 0x0028880001427983 */ /* 0x000ee80000100a00 */
[----:B--2---:R-:W-:Y:S04]  /*41490*/  LDGSTS.E [R0+0x59f00], desc[UR60][R78.64], !P4 ;  /* 0x59f000004e007fae */ /* 0x004fe8000e12187c */
[----:B------:R-:W-:Y:S01]  /*414a0*/  LDGSTS.E [R0+0x59f80], desc[UR60][R138.64], !P4 ;  /* 0x59f800008a007fae */ /* 0x000fe2000e12187c */
[----:B------:R-:W-:Y:S01]  /*414b0*/  ISETP.GE.U32.AND P4, PT, R5, 0x7ffffea1, PT ;  /* 0x7ffffea10500780c */ /* 0x000fe20003f86070 */
[----:B------:R-:W-:-:S02]  /*414c0*/  VIADD R5, R240, 0xffffff1c ;  /* 0xffffff1cf0057836 */ /* 0x000fc40000000000 */
[----:B------:R-:W2:Y:S04]  /*414d0*/  LDL.64 R240, [R1+0x2788] ;  /* 0x0027880001f07983 */ /* 0x000ea80000100a00 */
[----:B------:R-:W2:Y:S04]  /*414e0*/  LDL.64 R78, [R1+0x2898] ;  /* 0x00289800014e7983 */ /* 0x000ea80000100a00 */
[----:B------:R-:W2:Y:S04]  /*414f0*/  LDL.64 R138, [R1+0x2810] ;  /* 0x00281000018a7983 */ /* 0x000ea80000100a00 */
[----:B------:R-:W-:Y:S04]  /*41500*/  LDGSTS.E [R0+0x5a600], desc[UR60][R150.64], !P0 ;  /* 0x5a60000096007fae */ /* 0x000fe8000c12187c */
[----:B------:R-:W-:Y:S04]  /*41510*/  LDGSTS.E [R0+0x5a680], desc[UR60][R162.64], !P0 ;  /* 0x5a680000a2007fae */ /* 0x000fe8000c12187c */
[----:B------:R-:W-:Y:S04]  /*41520*/  LDGSTS.E [R0+0x5a700], desc[UR60][R90.64], !P0 ;  /* 0x5a7000005a007fae */ /* 0x000fe8000c12187c */
[----:B------:R-:W2:Y:S04]  /*41530*/  LDL.64 R150, [R1+0x2818] ;  /* 0x0028180001967983 */ /* 0x000ea80000100a00 */
[----:B------:R-:W2:Y:S04]  /*41540*/  LDL.64 R162, [R1+0x2820] ;  /* 0x0028200001a27983 */ /* 0x000ea80000100a00 */
[----:B------:R-:W2:Y:S04]  /*41550*/  LDL.64 R90, [R1+0x2908] ;  /* 0x00290800015a7983 */ /* 0x000ea80000100a00 */
[----:B------:R-:W-:Y:S04]  /*41560*/  LDGSTS.E [R0+0x5a780], desc[UR60][R174.64], !P0 ;  /* 0x5a780000ae007fae */ /* 0x000fe8000c12187c */
[----:B------:R-:W2:Y:S04]  /*41570*/  LDL.64 R174, [R1+0x2890] ;  /* 0x0028900001ae7983 */ /* 0x000ea80000100a00 */
[----:B----4-:R-:W-:Y:S04]  /*41580*/  LDGSTS.E [R0+0x5ae00], desc[UR60][R186.64], !P3 ;  /* 0x5ae00000ba007fae */ /* 0x010fe8000d92187c */
[----:B------:R-:W-:Y:S04]  /*41590*/  LDGSTS.E [R0+0x5ae80], desc[UR60][R102.64], !P3 ;  /* 0x5ae8000066007fae */ /* 0x000fe8000d92187c */
[----:B------:R-:W-:Y:S04]  /*415a0*/  LDGSTS.E [R0+0x5af00], desc[UR60][R114.64], !P3 ;  /* 0x5af0000072007fae */ /* 0x000fe8000d92187c */
[----:B------:R-:W4:Y:S04]  /*415b0*/  LDL.64 R186, [R1+0x28a0] ;  /* 0x0028a00001ba7983 */ /* 0x000f280000100a00 */
[----:B------:R-:W4:Y:S04]  /*415c0*/  LDL.64 R102, [R1+0x2910] ;  /* 0x0029100001667983 */ /* 0x000f280000100a00 */
[----:B---3--:R-:W-:Y:S04]  /*415d0*/  LDGSTS.E [R0+0x5af80], desc[UR60][R126.64], !P3 ;  /* 0x5af800007e007fae */ /* 0x008fe8000d92187c */
[----:B------:R-:W3:Y:S04]  /*415e0*/  LDL.64 R114, [R1+0x2918] ;  /* 0x0029180001727983 */ /* 0x000ee80000100a00 */
[----:B------:R-:W3:Y:S04]  /*415f0*/  LDL.64 R126, [R1+0x2920] ;  /* 0x00292000017e7983 */ /* 0x000ee80000100a00 */
[----:B--2---:R-:W-:Y:S04]  /*41600*/  LDGSTS.E [R0+0x5b600], desc[UR60][R240.64], !P1 ;  /* 0x5b600000f0007fae */ /* 0x004fe8000c92187c */
[----:B------:R-:W-:Y:S04]  /*41610*/  LDGSTS.E [R0+0x5b680], desc[UR60][R18.64], !P1 ;  /* 0x5b68000012007fae */ /* 0x000fe8000c92187c */
[----:B------:R-:W-:Y:S04]  /*41620*/  LDGSTS.E [R0+0x5b700], desc[UR60][R30.64], !P1 ;  /* 0x5b7000001e007fae */ /* 0x000fe8000c92187c */
[----:B------:R-:W-:Y:S04]  /*41630*/  LDGSTS.E [R0+0x5b780], desc[UR60][R42.64], !P1 ;  /* 0x5b7800002a007fae */ /* 0x000fe8000c92187c */
[----:B------:R-:W-:Y:S04]  /*41640*/  LDGSTS.E [R0+0x5be00], desc[UR60][R54.64], !P4 ;  /* 0x5be0000036007fae */ /* 0x000fe8000e12187c */
[----:B------:R-:W-:Y:S01]  /*41650*/  LDGSTS.E [R0+0x5be80], desc[UR60][R138.64], !P4 ;  /* 0x5be800008a007fae */ /* 0x000fe2000e12187c */
[----:B------:R-:W-:-:S03]  /*41660*/  ISETP.GE.U32.AND P0, PT, R5, 0x7ffffe9d, PT ;  /* 0x7ffffe9d0500780c */ /* 0x000fc60003f06070 */
[----:B------:R-:W2:Y:S04]  /*41670*/  LDL.64 R30, [R1+0x2a88] ;  /* 0x002a8800011e7983 */ /* 0x000ea80000100a00 */
[----:B------:R-:W2:Y:S04]  /*41680*/  LDL.64 R240, [R1+0x2b20] ;  /* 0x002b200001f07983 */ /* 0x000ea80000100a00 */
[----:B------:R-:W2:Y:S04]  /*41690*/  LDL.64 R138, [R1+0x2988] ;  /* 0x00298800018a7983 */ /* 0x000ea80000100a00 */
[----:B------:R-:W2:Y:S04]  /*416a0*/  LDL.64 R18, [R1+0x2b88] ;  /* 0x002b880001127983 */ /* 0x000ea80000100a00 */
[----:B------:R-:W2:Y:S04]  /*416b0*/  LDL.64 R42, [R1+0x2c08] ;  /* 0x002c0800012a7983 */ /* 0x000ea80000100a00 */
[----:B------:R-:W-:Y:S04]  /*416c0*/  LDGSTS.E [R0+0x5bf00], desc[UR60][R150.64], !P4 ;  /* 0x5bf0000096007fae */ /* 0x000fe8000e12187c */
[----:B------:R-:W-:Y:S01]  /*416d0*/  LDGSTS.E [R0+0x5bf80], desc[UR60][R162.64], !P4 ;  /* 0x5bf80000a2007fae */ /* 0x000fe2000e12187c */
[----:B------:R-:W-:-:S03]  /*416e0*/  VIADD R5, R11, 0xffffff18 ;  /* 0xffffff180b057836 */ /* 0x000fc60000000000 */
[----:B------:R-:W-:Y:S04]  /*416f0*/  LDGSTS.E [R0+0x5c600], desc[UR60][R66.64], !P0 ;  /* 0x5c60000042007fae */ /* 0x000fe8000c12187c */
[----:B------:R-:W2:Y:S04]  /*41700*/  LDL.64 R150, [R1+0x2990] ;  /* 0x0029900001967983 */ /* 0x000ea80000100a00 */
[----:B------:R-:W2:Y:S01]  /*41710*/  LDL.64 R162, [R1+0x2998] ;  /* 0x0029980001a27983 */ /* 0x000ea20000100a00 */
[----:B------:R-:W-:Y:S01]  /*41720*/  ISETP.GE.U32.AND P3, PT, R5, 0x7ffffe99, PT ;  /* 0x7ffffe990500780c */ /* 0x000fe20003f66070 */
[----:B------:R-:W-:-:S02]  /*41730*/  VIADD R5, R10, 0xffffff14 ;  /* 0xffffff140a057836 */ /* 0x000fc40000000000 */
[----:B------:R-:W2:Y:S03]  /*41740*/  LDL.64 R66, [R1+0x2a18] ;  /* 0x002a180001427983 */ /* 0x000ea60000100a00 */
[----:B------:R-:W-:Y:S01]  /*41750*/  ISETP.GE.U32.AND P1, PT, R5, 0x7ffffe95, PT ;  /* 0x7ffffe950500780c */ /* 0x000fe20003f26070 */
[----:B------:R-:W2:Y:S01]  /*41760*/  LDL.64 R10, [R1+0x2b08] ;  /* 0x002b0800010a7983 */ /* 0x000ea20000100a00 */
[----:B------:R-:W-:-:S03]  /*41770*/  IADD3 R5, R9, -0xf0, RZ ;  /* 0xffffff1009057810 */ /* 0x000fc60007ffe0ff */
[----:B------:R-:W-:Y:S01]  /*41780*/  LDGSTS.E [R0+0x5c680], desc[UR60][R174.64], !P0 ;  /* 0x5c680000ae007fae */ /* 0x000fe2000c12187c */
[----:B------:R-:W-:Y:S01]  /*41790*/  ISETP.GE.U32.AND P4, PT, R5, 0x7ffffe91, PT ;  /* 0x7ffffe910500780c */ /* 0x000fe20003f86070 */
[----:B------:R-:W-:Y:S02]  /*417a0*/  VIADD R5, R8, 0xffffff0c ;  /* 0xffffff0c08057836 */ /* 0x000fe40000000000 */
[----:B------:R-:W-:Y:S04]  /*417b0*/  LDGSTS.E [R0+0x5c700], desc[UR60][R78.64], !P0 ;  /* 0x5c7000004e007fae */ /* 0x000fe8000c12187c */
[----:B------:R-:W2:Y:S04]  /*417c0*/  LDL.64 R8, [R1+0x2aa0] ;  /* 0x002aa00001087983 */ /* 0x000ea80000100a00 */
[----:B------:R-:W2:Y:S04]  /*417d0*/  LDL.64 R174, [R1+0x29a0] ;  /* 0x0029a00001ae7983 */ /* 0x000ea80000100a00 */
[----:B------:R-:W2:Y:S04]  /*417e0*/  LDL.64 R78, [R1+0x2a20] ;  /* 0x002a2000014e7983 */ /* 0x000ea80000100a00 */
[----:B------:R-:W2:Y:S04]  /*417f0*/  LDL.64 R54, [R1+0x2c10] ;  /* 0x002c100001367983 */ /* 0x000ea80000100a00 */
[----:B----4-:R-:W-:Y:S01]  /*41800*/  LDGSTS.E [R0+0x5c780], desc[UR60][R186.64], !P0 ;  /* 0x5c780000ba007fae */ /* 0x010fe2000c12187c */
[----:B------:R-:W-:Y:S01]  /*41810*/  ISETP.GE.U32.AND P0, PT, R5, 0x7ffffe8d, PT ;  /* 0x7ffffe8d0500780c */ /* 0x000fe20003f06070 */
[----:B------:R-:W-:-:S02]  /*41820*/  VIADD R5, R7, 0xffffff08 ;  /* 0xffffff0807057836 */ /* 0x000fc40000000000 */
[----:B------:R-:W-:Y:S04]  /*41830*/  LDGSTS.E [R0+0x5ce00], desc[UR60][R90.64], !P3 ;  /* 0x5ce000005a007fae */ /* 0x000fe8000d92187c */
[----:B------:R-:W-:Y:S04]  /*41840*/  LDGSTS.E [R0+0x5ce80], desc[UR60][R102.64], !P3 ;  /* 0x5ce8000066007fae */ /* 0x000fe8000d92187c */
[----:B------:R-:W4:Y:S04]  /*41850*/  LDL.64 R186, [R1+0x2a08] ;  /* 0x002a080001ba7983 */ /* 0x000f280000100a00 */
[----:B---3--:R-:W-:Y:S04]  /*41860*/  LDGSTS.E [R0+0x5cf00], desc[UR60][R114.64], !P3 ;  /* 0x5cf0000072007fae */ /* 0x008fe8000d92187c */
[----:B------:R-:W-:Y:S01]  /*41870*/  LDGSTS.E [R0+0x5cf80], desc[UR60][R126.64], !P3 ;  /* 0x5cf800007e007fae */ /* 0x000fe2000d92187c */
[----:B------:R-:W-:Y:S01]  /*41880*/  ISETP.GE.U32.AND P3, PT, R5, 0x7ffffe89, PT ;  /* 0x7ffffe890500780c */ /* 0x000fe20003f66070 */
[----:B-1----:R-:W-:-:S02]  /*41890*/  VIADD R5, R6, 0xffffff04 ;  /* 0xffffff0406057836 */ /* 0x002fc40000000000 */
[----:B------:R-:W3:Y:S04]  /*418a0*/  LDL.64 R6, [R1+0x2a10] ;  /* 0x002a100001067983 */ /* 0x000ee80000100a00 */
[----:B------:R-:W3:Y:S04]  /*418b0*/  LDL.64 R90, [R1+0x2a90] ;  /* 0x002a9000015a7983 */ /* 0x000ee80000100a00 */
[----:B------:R-:W3:Y:S04]  /*418c0*/  LDL.64 R102, [R1+0x2a98] ;  /* 0x002a980001667983 */ /* 0x000ee80000100a00 */
[----:B------:R-:W3:Y:S04]  /*418d0*/  LDL.64 R114, [R1+0x2b10] ;  /* 0x002b100001727983 */ /* 0x000ee80000100a00 */
[----:B------:R-:W3:Y:S04]  /*418e0*/  LDL.64 R126, [R1+0x2c18] ;  /* 0x002c1800017e7983 */ /* 0x000ee80000100a00 */
[----:B--2---:R-:W-:Y:S04]  /*418f0*/  LDGSTS.E [R0+0x5d600], desc[UR60][R138.64], !P1 ;  /* 0x5d6000008a007fae */ /* 0x004fe8000c92187c */
[----:B------:R-:W2:Y:S04]  /*41900*/  LDL.64 R138, [R1+0x2b18] ;  /* 0x002b1800018a7983 */ /* 0x000ea80000100a00 */
[----:B------:R-:W-:Y:S04]  /*41910*/  LDGSTS.E [R0+0x5d680], desc[UR60][R150.64], !P1 ;  /* 0x5d68000096007fae */ /* 0x000fe8000c92187c */
[----:B------:R-:W-:Y:S04]  /*41920*/  LDGSTS.E [R0+0x5d700], desc[UR60][R162.64], !P1 ;  /* 0x5d700000a2007fae */ /* 0x000fe8000c92187c */
[----:B------:R-:W2:Y:S04]  /*41930*/  LDL.64 R150, [R1+0x2b90] ;  /* 0x002b900001967983 */ /* 0x000ea80000100a00 */
[----:B------:R-:W2:Y:S04]  /*41940*/  LDL.64 R162, [R1+0x2b98] ;  /* 0x002b980001a27983 */ /* 0x000ea80000100a00 */
[----:B------:R-:W-:Y:S01]  /*41950*/  LDGSTS.E [R0+0x5d780], desc[UR60][R174.64], !P1 ;  /* 0x5d780000ae007fae */ /* 0x000fe2000c92187c */
[----:B------:R-:W-:-:S03]  /*41960*/  ISETP.GE.U32.AND P1, PT, R5, 0x7ffffe85, PT ;  /* 0x7ffffe850500780c */ /* 0x000fc60003f26070 */
[----:B------:R-:W2:Y:S04]  /*41970*/  LDL.64 R174, [R1+0x2ba0] ;  /* 0x002ba00001ae7983 */ /* 0x000ea80000100a00 */
[----:B----4-:R-:W-:Y:S04]  /*41980*/  LDGSTS.E [R0+0x5de00], desc[UR60][R186.64], !P4 ;  /* 0x5de00000ba007fae */ /* 0x010fe8000e12187c */
[----:B------:R-:W4:Y:S04]  /*41990*/  LDL.64 R186, [R1+0x2c20] ;  /* 0x002c200001ba7983 */ /* 0x000f280000100a00 */
[----:B---3--:R-:W-:Y:S04]  /*419a0*/  LDGSTS.E [R0+0x5de80], desc[UR60][R6.64], !P4 ;  /* 0x5de8000006007fae */ /* 0x008fe8000e12187c */
[----:B------:R-:W-:Y:S04]  /*419b0*/  LDGSTS.E [R0+0x5df00], desc[UR60][R66.64], !P4 ;  /* 0x5df0000042007fae */ /* 0x000fe8000e12187c */
[----:B------:R-:W-:Y:S04]  /*419c0*/  LDGSTS.E [R0+0x5df80], desc[UR60][R78.64], !P4 ;  /* 0x5df800004e007fae */ /* 0x000fe8000e12187c */
[----:B------:R-:W-:Y:S04]  /*419d0*/  LDGSTS.E [R0+0x5e600], desc[UR60][R30.64], !P0 ;  /* 0x5e6000001e007fae */ /* 0x000fe8000c12187c */
[----:B------:R-:W3:Y:S04]  /*419e0*/  LDL.64 R66, [R1+0x1c40] ;  /* 0x001c400001427983 */ /* 0x000ee80000100a00 */
[----:B------:R-:W3:Y:S04]  /*419f0*/  LDL.64 R78, [R1+0x1c38] ;  /* 0x001c3800014e7983 */ /* 0x000ee80000100a00 */
[----:B------:R-:W-:Y:S04]  /*41a00*/  LDGSTS.E [R0+0x5e680], desc[UR60][R90.64], !P0 ;  /* 0x5e6800005a007fae */ /* 0x000fe8000c12187c */
[----:B------:R-:W-:Y:S04]  /*41a10*/  LDGSTS.E [R0+0x5e700], desc[UR60][R102.64], !P0 ;  /* 0x5e70000066007fae */ /* 0x000fe8000c12187c */
[----:B------:R-:W3:Y:S04]  /*41a20*/  LDL.64 R30, [R1+0x1c30] ;  /* 0x001c3000011e7983 */ /* 0x000ee80000100a00 */
[----:B------:R-:W3:Y:S04]  /*41a30*/  LDL.64 R90, [R1+0x1b68] ;  /* 0x001b6800015a7983 */ /* 0x000ee80000100a00 */
[----:B------:R-:W-:Y:S04]  /*41a40*/  LDGSTS.E [R0+0x5e780], desc[UR60][R8.64], !P0 ;  /* 0x5e78000008007fae */ /* 0x000fe8000c12187c */
[----:B------:R-:W3:Y:S04]  /*41a50*/  LDL.64 R102, [R1+0x1ad8] ;  /* 0x001ad80001667983 */ /* 0x000ee80000100a00 */
[----:B------:R-:W-:Y:S04]  /*41a60*/  LDGSTS.E [R0+0x5ee00], desc[UR60][R10.64], !P3 ;  /* 0x5ee000000a007fae */ /* 0x000fe8000d92187c */
[----:B------:R-:W-:Y:S01]  /*41a70*/  LDGSTS.E [R0+0x5ee80], desc[UR60][R114.64], !P3 ;  /* 0x5ee8000072007fae */ /* 0x000fe2000d92187c */
[----:B------:R-:W-:Y:S01]  /*41a80*/  UIADD3 UR6, UR6, -0x100, URZ ;  /* 0xffffff0006067890 */ /* 0x000fe2000fffe03f */
[----:B------:R-:W-:-:S02]  /*41a90*/  ISETP.NE.U32.AND P0, PT, R4, RZ, PT ;  /* 0x000000ff0400720c */ /* 0x000fc40003f05070 */
[----:B------:R-:W3:Y:S04]  /*41aa0*/  LDL.64 R4, [R1+0x2c58] ;  /* 0x002c580001047983 */ /* 0x000ee80000100a00 */
[----:B------:R-:W3:Y:S04]  /*41ab0*/  LDL.64 R6, [R1+0x17f0] ;  /* 0x0017f00001067983 */ /* 0x000ee80000100a00 */
[----:B------:R-:W3:Y:S04]  /*41ac0*/  LDL.64 R114, [R1+0x1680] ;  /* 0x0016800001727983 */ /* 0x000ee80000100a00 */
[----:B--2---:R-:W-:Y:S04]  /*41ad0*/  LDGSTS.E [R0+0x5ef00], desc[UR60][R138.64], !P3 ;  /* 0x5ef000008a007fae */ /* 0x004fe8000d92187c */
[----:B------:R-:W-:Y:S04]  /*41ae0*/  LDGSTS.E [R0+0x5ef80], desc[UR60][R240.64], !P3 ;  /* 0x5ef80000f0007fae */ /* 0x000fe8000d92187c */
[----:B------:R-:W-:Y:S04]  /*41af0*/  LDGSTS.E [R0+0x5f600], desc[UR60][R18.64], !P1 ;  /* 0x5f60000012007fae */ /* 0x000fe8000c92187c */
[----:B------:R-:W2:Y:S01]  /*41b00*/  LDL.64 R138, [R1+0x1508] ;  /* 0x00150800018a7983 */ /* 0x000ea20000100a00 */
[----:B------:R-:W-:-:S03]  /*41b10*/  UISETP.GE.U32.AND UP0, UPT, UR6, 0x7ffffe81, UPT ;  /* 0x7ffffe810600788c */ /* 0x000fc6000bf06070 */
[----:B------:R-:W2:Y:S04]  /*41b20*/  LDL.64 R8, [R1+0x15f8] ;  /* 0x0015f80001087983 */ /* 0x000ea80000100a00 */
[----:B------:R-:W2:Y:S04]  /*41b30*/  LDL.64 R10, [R1+0x1868] ;  /* 0x00186800010a7983 */ /* 0x000ea80000100a00 */
[----:B------:R-:W-:Y:S04]  /*41b40*/  LDGSTS.E [R0+0x5f680], desc[UR60][R150.64], !P1 ;  /* 0x5f68000096007fae */ /* 0x000fe8000c92187c */
[----:B------:R-:W-:Y:S04]  /*41b50*/  LDGSTS.E [R0+0x5f700], desc[UR60][R162.64], !P1 ;  /* 0x5f700000a2007fae */ /* 0x000fe8000c92187c */
[----:B------:R-:W2:Y:S04]  /*41b60*/  LDL.64 R240, [R1+0x1678] ;  /* 0x0016780001f07983 */ /* 0x000ea80000100a00 */
[----:B------:R-:W2:Y:S04]  /*41b70*/  LDL.64 R150, [R1+0x2c48] ;  /* 0x002c480001967983 */ /* 0x000ea80000100a00 */
[----:B------:R-:W2:Y:S01]  /*41b80*/  LDL.64 R162, [R1+0x650] ;  /* 0x0006500001a27983 */ /* 0x000ea20000100a00 */
[----:B------:R-:W-:-:S03]  /*41b90*/  PLOP3.LUT P4, PT, PT, PT, UP0, 0x80, 0x0 ;  /* 0x000000000000781c */ /* 0x000fc60003f8f008 */
[----:B------:R-:W2:Y:S04]  /*41ba0*/  LDL.64 R18, [R1+0x1708] ;  /* 0x0017080001127983 */ /* 0x000ea80000100a00 */
[----:B------:R-:W-:Y:S06]  /*41bb0*/  LDGSTS.E [R0+0x5f780], desc[UR60][R174.64], !P1 ;  /* 0x5f780000ae007fae */ /* 0x000fec000c92187c */
[----:B------:R-:W-:Y:S04]  /*41bc0*/  LDGSTS.E [R0+0x5fe00], desc[UR60][R42.64], !P4 ;  /* 0x5fe000002a007fae */ /* 0x000fe8000e12187c */
[----:B------:R-:W-:Y:S04]  /*41bd0*/  LDGSTS.E [R0+0x5fe80], desc[UR60][R54.64], !P4 ;  /* 0x5fe8000036007fae */ /* 0x000fe8000e12187c */
[----:B------:R-:W-:Y:S04]  /*41be0*/  LDGSTS.E [R0+0x5ff00], desc[UR60][R126.64], !P4 ;  /* 0x5ff000007e007fae */ /* 0x000fe8000e12187c */
[----:B------:R-:W2:Y:S04]  /*41bf0*/  LDL.64 R174, [R1+0x1718] ;  /* 0x0017180001ae7983 */ /* 0x000ea80000100a00 */
[----:B------:R-:W2:Y:S04]  /*41c00*/  LDL.64 R42, [R1+0x658] ;  /* 0x00065800012a7983 */ /* 0x000ea80000100a00 */
[----:B------:R-:W2:Y:S04]  /*41c10*/  LDL.64 R126, [R1+0x2c50] ;  /* 0x002c5000017e7983 */ /* 0x000ea80000100a00 */
[----:B------:R-:W2:Y:S04]  /*41c20*/  LDL.64 R54, [R1+0x1788] ;  /* 0x0017880001367983 */ /* 0x000ea80000100a00 */
[----:B----4-:R-:W-:Y:S04]  /*41c30*/  LDGSTS.E [R0+0x5ff80], desc[UR60][R186.64], !P4 ;  /* 0x5ff80000ba007fae */ /* 0x010fe8000e12187c */
[----:B------:R-:W0:Y:S04]  /*41c40*/  LDGDEPBAR ;  /* 0x00000000000079af */ /* 0x000e280000000000 */
[----:B------:R-:W4:Y:S04]  /*41c50*/  LDL.64 R186, [R1+0x1550] ;  /* 0x0015500001ba7983 */ /* 0x000f280000100a00 */
[----:B---3--:R-:W-:Y:S04]  /*41c60*/  LDGSTS.E [R246+0x20000], desc[UR60][R66.64], P6 ;  /* 0x2000000042f67fae */ /* 0x008fe8000b12187c */
[----:B------:R-:W-:Y:S04]  /*41c70*/  LDGSTS.E [R246+0x20080], desc[UR60][R78.64], P2 ;  /* 0x200800004ef67fae */ /* 0x000fe8000912187c */
[----:B------:R-:W3:Y:S04]  /*41c80*/  LDL.64 R66, [R1+0x1598] ;  /* 0x0015980001427983 */ /* 0x000ee80000100a00 */
[----:B------:R-:W3:Y:S04]  /*41c90*/  LDL.64 R78, [R1+0x328] ;  /* 0x00032800014e7983 */ /* 0x000ee80000100a00 */
[----:B------:R-:W-:Y:S04]  /*41ca0*/  LDGSTS.E [R246+0x20100], desc[UR60][R30.64], P5 ;  /* 0x201000001ef67fae */ /* 0x000fe8000a92187c */
[----:B------:R-:W-:Y:S04]  /*41cb0*/  LDGSTS.E [R246+0x20180], desc[UR60][R90.64], P0 ;  /* 0x201800005af67fae */ /* 0x000fe8000812187c */
[----:B------:R-:W-:Y:S04]  /*41cc0*/  LDGSTS.E [R246+0x21000], desc[UR60][R102.64], P6 ;  /* 0x2100000066f67fae */ /* 0x000fe8000b12187c */
[----:B------:R-:W3:Y:S04]  /*41cd0*/  LDL.64 R30, [R1+0x670] ;  /* 0x00067000011e7983 */ /* 0x000ee80000100a00 */
[----:B------:R-:W3:Y:S04]  /*41ce0*/  LDL.64 R90, [R1+0x660] ;  /* 0x00066000015a7983 */ /* 0x000ee80000100a00 */
[----:B------:R-:W3:Y:S04]  /*41cf0*/  LDL.64 R102, [R1+0x2c60] ;  /* 0x002c600001667983 */ /* 0x000ee80000100a00 */
[----:B------:R-:W-:Y:S04]  /*41d00*/  LDGSTS.E [R246+0x21080], desc[UR60][R114.64], P2 ;  /* 0x2108000072f67fae */ /* 0x000fe8000912187c */
[----:B------:R-:W3:Y:S04]  /*41d10*/  LDL.64 R114, [R1+0x668] ;  /* 0x0006680001727983 */ /* 0x000ee80000100a00 */
[----:B--2---:R-:W-:Y:S04]  /*41d20*/  LDGSTS.E [R246+0x21100], desc[UR60][R138.64], P5 ;  /* 0x211000008af67fae */ /* 0x004fe8000a92187c */
[----:B------:R-:W2:Y:S04]  /*41d30*/  LDL.64 R138, [R1+0x2c68] ;  /* 0x002c6800018a7983 */ /* 0x000ea80000100a00 */
[----:B------:R-:W-:Y:S04]  /*41d40*/  LDGSTS.E [R246+0x21180], desc[UR60][R162.64], P0 ;  /* 0x21180000a2f67fae */ /* 0x000fe8000812187c */
[----:B------:R-:W-:Y:S04]  /*41d50*/  LDGSTS.E [R246+0x22000], desc[UR60][R150.64], P6 ;  /* 0x2200000096f67fae */ /* 0x000fe8000b12187c */
[----:B------:R-:W2:Y:S04]  /*41d60*/  LDL.64 R162, [R1+0x18e0] ;  /* 0x0018e00001a27983 */ /* 0x000ea80000100a00 */
[----:B------:R-:W2:Y:S04]  /*41d70*/  LDL.64 R150, [R1+0x2c70] ;  /* 0x002c700001967983 */ /* 0x000ea80000100a00 */
[----:B------:R-:W-:Y:S04]  /*41d80*/  LDGSTS.E [R246+0x22080], desc[UR60][R174.64], P2 ;  /* 0x22080000aef67fae */ /* 0x000fe8000912187c */
[----:B------:R-:W2:Y:S04]  /*41d90*/  LDL.64 R174, [R1+0x1938] ;  /* 0x0019380001ae7983 */ /* 0x000ea80000100a00 */
[----:B----4-:R-:W-:Y:S04]  /*41da0*/  LDGSTS.E [R246+0x22100], desc[UR60][R186.64], P5 ;  /* 0x22100000baf67fae */ /* 0x010fe8000a92187c */
[----:B------:R-:W-:Y:S04]  /*41db0*/  LDGSTS.E [R246+0x22180], desc[UR60][R42.64], P0 ;  /* 0x221800002af67fae */ /* 0x000fe8000812187c */
[----:B------:R-:W-:Y:S04]  /*41dc0*/  LDGSTS.E [R246+0x23000], desc[UR60][R126.64], P6 ;  /* 0x230000007ef67fae */ /* 0x000fe8000b12187c */
[----:B------:R-:W4:Y:S04]  /*41dd0*/  LDL.64 R186, [R1+0x1778] ;  /* 0x0017780001ba7983 */ /* 0x000f280000100a00 */
[----:B------:R-:W4:Y:S04]  /*41de0*/  LDL.64 R42, [R1+0x678] ;  /* 0x00067800012a7983 */ /* 0x000f280000100a00 */
[----:B------:R-:W4:Y:S04]  /*41df0*/  LDL.64 R126, [R1+0x2cb0] ;  /* 0x002cb000017e7983 */ /* 0x000f280000100a00 */
[----:B------:R-:W-:Y:S04]  /*41e00*/  LDGSTS.E [R246+0x23080], desc[UR60][R54.64], P2 ;  /* 0x2308000036f67fae */ /* 0x000fe8000912187c */
[----:B---3--:R-:W-:Y:S04]  /*41e10*/  LDGSTS.E [R246+0x23100], desc[UR60][R66.64], P5 ;  /* 0x2310000042f67fae */ /* 0x008fe8000a92187c */
[----:B------:R-:W-:Y:S04]  /*41e20*/  LDGSTS.E [R246+0x23180], desc[UR60][R78.64], P0 ;  /* 0x231800004ef67fae */ /* 0x000fe8000812187c */
[----:B------:R-:W3:Y:S04]  /*41e30*/  LDL.64 R54, [R1+0x1998] ;  /* 0x0019980001367983 */ /* 0x000ee80000100a00 */
[----:B------:R-:W3:Y:S04]  /*41e40*/  LDL.64 R66, [R1+0x17e8] ;  /* 0x0017e80001427983 */ /* 0x000ee80000100a00 */
[----:B------:R-:W-:Y:S04]  /*41e50*/  LDGSTS.E [R246+0x24000], desc[UR60][R4.64], P6 ;  /* 0x2400000004f67fae */ /* 0x000fe8000b12187c */
[----:B------:R-:W3:Y:S04]  /*41e60*/  LDL.64 R78, [R1+0x688] ;  /* 0x00068800014e7983 */ /* 0x000ee80000100a00 */
[----:B------:R-:W-:Y:S04]  /*41e70*/  LDGSTS.E [R246+0x24080], desc[UR60][R6.64], P2 ;  /* 0x2408000006f67fae */ /* 0x000fe8000912187c */
[----:B------:R-:W-:Y:S04]  /*41e80*/  LDGSTS.E [R246+0x24100], desc[UR60][R8.64], P5 ;  /* 0x2410000008f67fae */ /* 0x000fe8000a92187c */
[----:B------:R-:W-:Y:S04]  /*41e90*/  LDGSTS.E [R246+0x24180], desc[UR60][R90.64], P0 ;  /* 0x241800005af67fae */ /* 0x000fe8000812187c */
[----:B------:R-:W-:Y:S04]  /*41ea0*/  LDGSTS.E [R246+0x25000], desc[UR60][R102.64], P6 ;  /* 0x2500000066f67fae */ /* 0x000fe8000b12187c */
[----:B------:R-:W-:Y:S04]  /*41eb0*/  LDGSTS.E [R246+0x25080], desc[UR60][R10.64], P2 ;  /* 0x250800000af67fae */ /* 0x000fe8000912187c */
[----:B------:R-:W3:Y:S04]  /*41ec0*/  LDL.64 R90, [R1+0x2cf0] ;  /* 0x002cf000015a7983 */ /* 0x000ee80000100a00 */
[----:B------:R-:W3:Y:S04]  /*41ed0*/  LDL.64 R102, [R1+0x19e0] ;  /* 0x0019e00001667983 */ /* 0x000ee80000100a00 */
[----:B------:R-:W-:Y:S04]  /*41ee0*/  LDGSTS.E [R246+0x25100], desc[UR60][R240.64], P5 ;  /* 0x25100000f0f67fae */ /* 0x000fe8000a92187c */
[----:B------:R-:W-:Y:S04]  /*41ef0*/  LDGSTS.E [R246+0x25180], desc[UR60][R114.64], P0 ;  /* 0x2518000072f67fae */ /* 0x000fe8000812187c */
[----:B--2---:R-:W-:Y:S04]  /*41f00*/  LDGSTS.E [R246+0x26000], desc[UR60][R138.64], P6 ;  /* 0x260000008af67fae */ /* 0x004fe8000b12187c */
[----:B------:R-:W2:Y:S04]  /*41f10*/  LDL.64 R4, [R1+0x6c0] ;  /* 0x0006c00001047983 */ /* 0x000ea80000100a00 */
[----:B------:R-:W2:Y:S04]  /*41f20*/  LDL.64 R114, [R1+0x1860] ;  /* 0x0018600001727983 */ /* 0x000ea80000100a00 */
[----:B------:R-:W2:Y:S04]  /*41f30*/  LDL.64 R138, [R1+0x6a0] ;  /* 0x0006a000018a7983 */ /* 0x000ea80000100a00 */
[----:B------:R-:W2:Y:S04]  /*41f40*/  LDL.64 R6, [R1+0x4938] ;  /* 0x0049380001067983 */ /* 0x000ea80000100a00 */
[----:B------:R-:W2:Y:S04]  /*41f50*/  LDL.64 R8, [R1+0x1bc8] ;  /* 0x001bc80001087983 */ /* 0x000ea80000100a00 */
[----:B------:R-:W-:Y:S04]  /*41f60*/  LDGSTS.E [R246+0x26080], desc[UR60][R162.64], P2 ;  /* 0x26080000a2f67fae */ /* 0x000fe8000912187c */
[----:B------:R-:W-:Y:S04]  /*41f70*/  LDGSTS.E [R246+0x26100], desc[UR60][R18.64], P5 ;  /* 0x2610000012f67fae */ /* 0x000fe8000a92187c */
[----:B------:R-:W-:Y:S04]  /*41f80*/  LDGSTS.E [R246+0x26180], desc[UR60][R30.64], P0 ;  /* 0x261800001ef67fae */ /* 0x000fe8000812187c */
[----:B------:R-:W2:Y:S04]  /*41f90*/  LDL.64 R162, [R1+0x4730] ;  /* 0x0047300001a27983 */ /* 0x000ea80000100a00 */
[----:B------:R-:W-:Y:S04]  /*41fa0*/  LDGSTS.E [R246+0x27000], desc[UR60][R150.64], P6 ;  /* 0x2700000096f67fae */ /* 0x000fe8000b12187c */
[----:B------:R-:W2:Y:S04]  /*41fb0*/  LDL.64 R30, [R1+0x4830] ;  /* 0x00483000011e7983 */ /* 0x000ea80000100a00 */
[----:B------:R-:W2:Y:S04]  /*41fc0*/  LDL.64 R10, [R1+0x5278] ;  /* 0x00527800010a7983 */ /* 0x000ea80000100a00 */
[----:B------:R-:W2:Y:S04]  /*41fd0*/  LDL.64 R150, [R1+0x1ba0] ;  /* 0x001ba00001967983 */ /* 0x000ea80000100a00 */
[----:B------:R-:W-:Y:S04]  /*41fe0*/  LDGSTS.E [R246+0x27080], desc[UR60][R174.64], P2 ;  /* 0x27080000aef67fae */ /* 0x000fe8000912187c */
        /* <DEDUP_REMOVED lines=8> */
[----:B------:R-:W4:Y:S04]  /*42070*/  LDL.64 R126, [R1+0x1950] ;  /* 0x00195000017e7983 */ /* 0x000f280000100a00 */
[----:B---3--:R-:W-:Y:S04]  /*42080*/  LDGSTS.E [R246+0x28080], desc[UR60][R54.64], P2 ;  /* 0x2808000036f67fae */ /* 0x008fe8000912187c */
[----:B------:R-:W-:Y:S04]  /*42090*/  LDGSTS.E [R246+0x28100], desc[UR60][R66.64], P5 ;  /* 0x2810000042f67fae */ /* 0x000fe8000a92187c */
[----:B------:R-:W-:Y:S04]  /*420a0*/  LDGSTS.E [R246+0x28180], desc[UR60][R78.64], P0 ;  /* 0x281800004ef67fae */ /* 0x000fe8000812187c */
[----:B------:R-:W3:Y:S04]  /*420b0*/  LDL.64 R54, [R1+0x19a0] ;  /* 0x0019a00001367983 */ /* 0x000ee80000100a00 */
[----:B------:R-:W3:Y:S04]  /*420c0*/  LDL.64 R66, [R1+0x49b8] ;  /* 0x0049b80001427983 */ /* 0x000ee80000100a00 */
        /* <DEDUP_REMOVED lines=8> */
[----:B------:R-:W2:Y:S04]  /*42150*/  LDL.64 R138, [R1+0x6e8] ;  /* 0x0006e800018a7983 */ /* 0x000ea80000100a00 */
[----:B------:R-:W-:Y:S04]  /*42160*/  LDGSTS.E [R246+0x2a000], desc[UR60][R162.64], P6 ;  /* 0x2a000000a2f67fae */ /* 0x000fe8000b12187c */
[----:B------:R-:W2:Y:S04]  /*42170*/  LDL.64 R162, [R1+0x52a8] ;  /* 0x0052a80001a27983 */ /* 0x000ea80000100a00 */
[----:B------:R-:W-:Y:S04]  /*42180*/  LDGSTS.E [R246+0x2a080], desc[UR60][R150.64], P2 ;  /* 0x2a08000096f67fae */ /* 0x000fe8000912187c */
[----:B------:R-:W2:Y:S04]  /*42190*/  LDL.64 R150, [R1+0x4db0] ;  /* 0x004db00001967983 */ /* 0x000ea80000100a00 */
[----:B------:R-:W-:Y:S04]  /*421a0*/  LDGSTS.E [R246+0x2a100], desc[UR60][R174.64], P5 ;  /* 0x2a100000aef67fae */ /* 0x000fe8000a92187c */
[----:B------:R-:W2:Y:S04]  /*421b0*/  LDL.64 R174, [R1+0x49d8] ;  /* 0x0049d80001ae7983 */ /* 0x000ea80000100a00 */
[----:B----4-:R-:W-:Y:S04]  /*421c0*/  LDGSTS.E [R246+0x2a180], desc[UR60][R186.64], P0 ;  /* 0x2a180000baf67fae */ /* 0x010fe8000812187c */
        /* <DEDUP_REMOVED lines=10> */
[----:B---3--:R-:W-:Y:S04]  /*42270*/  LDGSTS.E [R246+0x2c100], desc[UR60][R54.64], P5 ;  /* 0x2c10000036f67fae */ /* 0x008fe8000a92187c */
[----:B------:R-:W-:Y:S04]  /*42280*/  LDGSTS.E [R246+0x2c180], desc[UR60][R78.64], P0 ;  /* 0x2c1800004ef67fae */ /* 0x000fe8000812187c */
[----:B------:R-:W-:Y:S04]  /*42290*/  LDGSTS.E [R246+0x2d000], desc[UR60][R10.64], P6 ;  /* 0x2d0000000af67fae */ /* 0x000fe8000b12187c */
[----:B------:R-:W3:Y:S04]  /*422a0*/  LDL.64 R54, [R1+0x718] ;  /* 0x0007180001367983 */ /* 0x000ee80000100a00 */
[----:B------:R-:W-:Y:S04]  /*422b0*/  LDGSTS.E [R246+0x2d080], desc[UR60][R240.64], P2 ;  /* 0x2d080000f0f67fae */ /* 0x000fe8000912187c */
[----:B------:R-:W-:Y:S04]  /*422c0*/  LDGSTS.E [R246+0x2d100], desc[UR60][R66.64], P5 ;  /* 0x2d10000042f67fae */ /* 0x000fe8000a92187c */
[----:B------:R-:W3:Y:S04]  /*422d0*/  LDL.64 R78, [R1+0x52e0] ;  /* 0x0052e000014e7983 */ /* 0x000ee80000100a00 */
[----:B------:R-:W-:Y:S04]  /*422e0*/  LDGSTS.E [R246+0x2d180], desc[UR60][R102.64], P0 ;  /* 0x2d18000066f67fae */ /* 0x000fe8000812187c */
[----:B------:R-:W3:Y:S04]  /*422f0*/  LDL.64 R66, [R1+0x49f8] ;  /* 0x0049f80001427983 */ /* 0x000ee80000100a00 */
[----:B------:R-:W3:Y:S04]  /*42300*/  LDL.64 R4, [R1+0x4a18] ;  /* 0x004a180001047983 */ /* 0x000ee80000100a00 */
[----:B------:R-:W3:Y:S04]  /*42310*/  LDL.64 R102, [R1+0x4dd8] ;  /* 0x004dd80001667983 */ /* 0x000ee80000100a00 */
[----:B--2---:R-:W-:Y:S04]  /*42320*/  LDGSTS.E [R246+0x2e000], desc[UR60][R114.64], P6 ;  /* 0x2e00000072f67fae */ /* 0x004fe8000b12187c */
[----:B------:R-:W-:Y:S04]  /*42330*/  LDGSTS.E [R246+0x2e080], desc[UR60][R18.64], P2 ;  /* 0x2e08000012f67fae */ /* 0x000fe8000912187c */
[----:B------:R-:W-:Y:S04]  /*42340*/  LDGSTS.E [R246+0x2e100], desc[UR60][R90.64], P5 ;  /* 0x2e1000005af67fae */ /* 0x000fe8000a92187c */
[----:B------:R-:W2:Y:S04]  /*42350*/  LDL.64 R114, [R1+0x750] ;  /* 0x0007500001727983 */ /* 0x000ea80000100a00 */
        /* <DEDUP_REMOVED lines=16> */
[----:B------:R-:W4:Y:S04]  /*42460*/  LDL.64 R186, [R1+0x4e08] ;  /* 0x004e080001ba7983 */ /* 0x000f280000100a00 */
[----:B------:R-:W-:Y:S04]  /*42470*/  LDGSTS.E [R246+0x30080], desc[UR60][R42.64], P2 ;  /* 0x300800002af67fae */ /* 0x000fe8000912187c */
[----:B------:R-:W4:Y:S04]  /*42480*/  LDL.64 R30, [R1+0x4e50] ;  /* 0x004e5000011e7983 */ /* 0x000f280000100a00 */
[----:B------:R-:W-:Y:S04]  /*42490*/  LDGSTS.E [R246+0x30100], desc[UR60][R126.64], P5 ;  /* 0x301000007ef67fae */ /* 0x000fe8000a92187c */
[----:B------:R-:W4:Y:S04]  /*424a0*/  LDL.64 R42, [R1+0x4e20] ;  /* 0x004e2000012a7983 */ /* 0x000f280000100a00 */
[----:B------:R-:W4:Y:S04]  /*424b0*/  LDL.64 R126, [R1+0x4a28] ;  /* 0x004a2800017e7983 */ /* 0x000f280000100a00 */
[----:B---3--:R-:W-:Y:S04]  /*424c0*/  LDGSTS.E [R246+0x30180], desc[UR60][R54.64], P0 ;  /* 0x3018000036f67fae */ /* 0x008fe8000812187c */
[----:B------:R-:W3:Y:S04]  /*424d0*/  LDL.64 R54, [R1+0x4e38] ;  /* 0x004e380001367983 */ /* 0x000ee80000100a00 */
[----:B------:R-:W-:Y:S04]  /*424e0*/  LDGSTS.E [R246+0x31000], desc[UR60][R78.64], P6 ;  /* 0x310000004ef67fae */ /* 0x000fe8000b12187c */
[----:B------:R-:W3:Y:S04]  /*424f0*/  LDL.64 R78, [R1+0x4a40] ;  /* 0x004a4000014e7983 */ /* 0x000ee80000100a00 */
[----:B------:R-:W-:Y:S04]  /*42500*/  LDGSTS.E [R246+0x31080], desc[UR60][R102.64], P2 ;  /* 0x3108000066f67fae */ /* 0x000fe8000912187c */
[----:B------:R-:W-:Y:S04]  /*42510*/  LDGSTS.E [R246+0x31100], desc[UR60][R66.64], P5 ;  /* 0x3110000042f67fae */ /* 0x000fe8000a92187c */
[----:B------:R-:W3:Y:S04]  /*42520*/  LDL.64 R102, [R1+0x7a8] ;  /* 0x0007a80001667983 */ /* 0x000ee80000100a00 */
[----:B--2---:R-:W-:Y:S04]  /*42530*/  LDGSTS.E [R246+0x31180], desc[UR60][R114.64], P0 ;  /* 0x3118000072f67fae */ /* 0x004fe8000812187c */
[----:B------:R-:W2:Y:S04]  /*42540*/  LDL.64 R66, [R1+0x4a50] ;  /* 0x004a500001427983 */ /* 0x000ea80000100a00 */
[----:B------:R-:W2:Y:S04]  /*42550*/  LDL.64 R114, [R1+0x7c0] ;  /* 0x0007c00001727983 */ /* 0x000ea80000100a00 */
[----:B------:R-:W-:Y:S04]  /*42560*/  LDGSTS.E [R246+0x32000], desc[UR60][R162.64], P6 ;  /* 0x32000000a2f67fae */ /* 0x000fe8000b12187c */
[----:B------:R-:W-:Y:S04]  /*42570*/  LDGSTS.E [R246+0x32080], desc[UR60][R90.64], P2 ;  /* 0x320800005af67fae */ /* 0x000fe8000912187c */
[----:B------:R-:W2:Y:S04]  /*42580*/  LDL.64 R162, [R1+0x5370] ;  /* 0x0053700001a27983 */ /* 0x000ea80000100a00 */
[----:B------:R-:W-:Y:S04]  /*42590*/  LDGSTS.E [R246+0x32100], desc[UR60][R150.64], P5 ;  /* 0x3210000096f67fae */ /* 0x000fe8000a92187c */
[----:B------:R-:W2:Y:S04]  /*425a0*/  LDL.64 R90, [R1+0x4e68] ;  /* 0x004e6800015a7983 */ /* 0x000ea80000100a00 */
[----:B------:R-:W-:Y:S04]  /*425b0*/  LDGSTS.E [R246+0x32180], desc[UR60][R138.64], P0 ;  /* 0x321800008af67fae */ /* 0x000fe8000812187c */
[----:B------:R-:W2:Y:S04]  /*425c0*/  LDL.64 R150, [R1+0x4a60] ;  /* 0x004a600001967983 */ /* 0x000ea80000100a00 */
[----:B------:R-:W-:Y:S04]  /*425d0*/  LDGSTS.E [R246+0x33000], desc[UR60][R174.64], P6 ;  /* 0x33000000aef67fae */ /* 0x000fe8000b12187c */
[----:B------:R-:W2:Y:S04]  /*425e0*/  LDL.64 R138, [R1+0x7c8] ;  /* 0x0007c800018a7983 */ /* 0x000ea80000100a00 */
[----:B------:R-:W2:Y:S04]  /*425f0*/  LDL.64 R174, [R1+0x5388] ;  /* 0x0053880001ae7983 */ /* 0x000ea80000100a00 */
[----:B----4-:R-:W-:Y:S04]  /*42600*/  LDGSTS.E [R246+0x33080], desc[UR60][R186.64], P2 ;  /* 0x33080000baf67fae */ /* 0x010fe8000912187c */
[----:B------:R-:W-:Y:S04]  /*42610*/  LDGSTS.E [R246+0x33100], desc[UR60][R4.64], P5 ;  /* 0x3310000004f67fae */ /* 0x000fe8000a92187c */
        /* <DEDUP_REMOVED lines=8> */
[----:B------:R-:W-:Y:S04]  /*426a0*/  LDGSTS.E [R246+0x35000], desc[UR60][R240.64], P6 ;  /* 0x35000000f0f67fae */ /* 0x000fe8000b12187c */
[----:B---3--:R-:W-:Y:S04]  /*426b0*/  LDGSTS.E [R246+0x35080], desc[UR60][R54.64], P2 ;  /* 0x3508000036f67fae */ /* 0x008fe8000912187c */
[----:B------:R-:W3:Y:S04]  /*426c0*/  LDL.64 R4, [R1+0x808] ;  /* 0x0008080001047983 */ /* 0x000ee80000100a00 */
[----:B------:R-:W3:Y:S04]  /*426d0*/  LDL.64 R6, [R1+0x4ab0] ;  /* 0x004ab00001067983 */ /* 0x000ee80000100a00 */
[----:B------:R-:W3:Y:S04]  /*426e0*/  LDL.64 R54, [R1+0x53a0] ;  /* 0x0053a00001367983 */ /* 0x000ee80000100a00 */
[----:B------:R-:W-:Y:S04]  /*426f0*/  LDGSTS.E [R246+0x35100], desc[UR60][R78.64], P5 ;  /* 0x351000004ef67fae */ /* 0x000fe8000a92187c */
[----:B------:R-:W3:Y:S04]  /*42700*/  LDL.64 R8, [R1+0x820] ;  /* 0x0008200001087983 */ /* 0x000ee80000100a00 */
[----:B------:R-:W3:Y:S04]  /*42710*/  LDL.64 R10, [R1+0x828] ;  /* 0x00082800010a7983 */ /* 0x000ee80000100a00 */
[----:B------:R-:W3:Y:S04]  /*42720*/  LDL.64 R78, [R1+0x4e98] ;  /* 0x004e9800014e7983 */ /* 0x000ee80000100a00 */
[----:B------:R-:W-:Y:S04]  /*42730*/  LDGSTS.E [R246+0x35180], desc[UR60][R102.64], P0 ;  /* 0x3518000066f67fae */ /* 0x000fe8000812187c */
[----:B------:R-:W-:Y:S04]  /*42740*/  LDGSTS.E [R246+0x36000], desc[UR60][R18.64], P6 ;  /* 0x3600000012f67fae */ /* 0x000fe8000b12187c */
[----:B------:R-:W-:Y:S04]  /*42750*/  LDGSTS.E [R246+0x36080], desc[UR60][R30.64], P2 ;  /* 0x360800001ef67fae */ /* 0x000fe8000912187c */
[----:B--2---:R-:W-:Y:S04]  /*42760*/  LDGSTS.E [R246+0x36100], desc[UR60][R66.64], P5 ;  /* 0x3610000042f67fae */ /* 0x004fe8000a92187c */
[----:B------:R-:W2:Y:S04]  /*42770*/  LDL.64 R102, [R1+0x4a80] ;  /* 0x004a800001667983 */ /* 0x000ea80000100a00 */
[----:B------:R-:W-:Y:S04]  /*42780*/  LDGSTS.E [R246+0x36180], desc[UR60][R114.64], P0 ;  /* 0x3618000072f67fae */ /* 0x000fe8000812187c */
[----:B------:R-:W2:Y:S04]  /*42790*/  LDL.64 R66, [R1+0x53b8] ;  /* 0x0053b80001427983 */ /* 0x000ea80000100a00 */
        /* <DEDUP_REMOVED lines=14> */
[----:B----4-:R-:W-:Y:S04]  /*42880*/  LDGSTS.E [R246+0x38080], desc[UR60][R186.64], P2 ;  /* 0x38080000baf67fae */ /* 0x010fe8000912187c */
[----:B------:R-:W4:Y:S04]  /*42890*/  LDL.64 R186, [R1+0x4ec8] ;  /* 0x004ec80001ba7983 */ /* 0x000f280000100a00 */
[----:B------:R-:W-:Y:S04]  /*428a0*/  LDGSTS.E [R246+0x38100], desc[UR60][R42.64], P5 ;  /* 0x381000002af67fae */ /* 0x000fe8000a92187c */
[----:B------:R-:W-:Y:S04]  /*428b0*/  LDGSTS.E [R246+0x38180], desc[UR60][R126.64], P0 ;  /* 0x381800007ef67fae */ /* 0x000fe8000812187c */
[----:B------:R-:W4:Y:S04]  /*428c0*/  LDL.64 R42, [R1+0x5400] ;  /* 0x00540000012a7983 */ /* 0x000f280000100a00 */
[----:B------:R-:W4:Y:S04]  /*428d0*/  LDL.64 R126, [R1+0x4ef8] ;  /* 0x004ef800017e7983 */ /* 0x000f280000100a00 */
[----:B---3--:R-:W-:Y:S04]  /*428e0*/  LDGSTS.E [R246+0x39000], desc[UR60][R54.64], P6 ;  /* 0x3900000036f67fae */ /* 0x008fe8000b12187c */
        /* <DEDUP_REMOVED lines=20> */
[----:B------:R-:W4:Y:S04]  /*42a30*/  LDL.LU.64 R186, [R1+0x5948] ;  /* 0x0059480001ba7983 */ /* 0x000f280000300a00 */
[----:B------:R-:W-:Y:S04]  /*42a40*/  LDGSTS.E [R246+0x3c000], desc[UR60][R30.64], P6 ;  /* 0x3c0000001ef67fae */ /* 0x000fe8000b12187c */
[----:B------:R-:W4:Y:S04]  /*42a50*/  LDL.LU.64 R174, [R1+0x5940] ;  /* 0x0059400001ae7983 */ /* 0x000f280000300a00 */
[----:B------:R-:W-:Y:S04]  /*42a60*/  LDGSTS.E [R246+0x3c080], desc[UR60][R138.64], P2 ;  /* 0x3c0800008af67fae */ /* 0x000fe8000912187c */
[----:B------:R-:W4:Y:S04]  /*42a70*/  LDL.64 R30, [R1+0x15c0] ;  /* 0x0015c000011e7983 */ /* 0x000f280000100a00 */
[----:B------:R-:W-:Y:S04]  /*42a80*/  LDGSTS.E [R246+0x3c100], desc[UR60][R6.64], P5 ;  /* 0x3c10000006f67fae */ /* 0x000fe8000a92187c */
[----:B------:R-:W4:Y:S04]  /*42a90*/  LDL.64 R138, [R1+0x680] ;  /* 0x00068000018a7983 */ /* 0x000f280000100a00 */
[----:B------:R-:W-:Y:S04]  /*42aa0*/  LDGSTS.E [R246+0x3c180], desc[UR60][R8.64], P0 ;  /* 0x3c18000008f67fae */ /* 0x000fe8000812187c */
[----:B------:R-:W-:Y:S04]  /*42ab0*/  LDGSTS.E [R246+0x3d000], desc[UR60][R42.64], P6 ;  /* 0x3d0000002af67fae */ /* 0x000fe8000b12187c */
[----:B------:R-:W-:Y:S04]  /*42ac0*/  LDGSTS.E [R246+0x3d080], desc[UR60][R126.64], P2 ;  /* 0x3d0800007ef67fae */ /* 0x000fe8000912187c */
[----:B---3--:R-:W-:Y:S04]  /*42ad0*/  LDGSTS.E [R246+0x3d100], desc[UR60][R54.64], P5 ;  /* 0x3d10000036f67fae */ /* 0x008fe8000a92187c */
        /* <DEDUP_REMOVED lines=26> */
[----:B------:R-:W4:Y:S04]  /*42c80*/  LDL.64 R30, [R1+0x2e0] ;  /* 0x0002e000011e7983 */ /* 0x000f280000100a00 */
[----:B------:R-:W-:Y:S04]  /*42c90*/  LDGSTS.E [R248+0x20380], desc[UR60][R216.64], P0 ;  /* 0x20380000d8f87fae */ /* 0x000fe8000812187c */
[----:B------:R-:W4:Y:S04]  /*42ca0*/  LDL.64 R138, [R1+0x1b08] ;  /* 0x001b0800018a7983 */ /* 0x000f280000100a00 */
[----:B------:R-:W-:Y:S04]  /*42cb0*/  STL.64 [R1+0x5890], R216 ;  /* 0x005890d801007387 */ /* 0x000fe80000100a00 */
[----:B---3--:R-:W-:Y:S04]  /*42cc0*/  LDGSTS.E [R248+0x21200], desc[UR60][R126.64], P6 ;  /* 0x212000007ef87fae */ /* 0x008fe8000b12187c */
[----:B------:R-:W-:Y:S04]  /*42cd0*/  LDGSTS.E [R248+0x21280], desc[UR60][R42.64], P2 ;  /* 0x212800002af87fae */ /* 0x000fe8000912187c */
[----:B------:R-:W-:Y:S04]  /*42ce0*/  LDGSTS.E [R248+0x21300], desc[UR60][R54.64], P5 ;  /* 0x2130000036f87fae */ /* 0x000fe8000a92187c */
[----:B------:R-:W3:Y:S04]  /*42cf0*/  LDL.64 R126, [R1+0x17f8] ;  /* 0x0017f800017e7983 */ /* 0x000ee80000100a00 */
[----:B------:R-:W3:Y:S04]  /*42d00*/  LDL.64 R42, [R1+0x1608] ;  /* 0x00160800012a7983 */ /* 0x000ee80000100a00 */
[----:B------:R-:W3:Y:S04]  /*42d10*/  LDL.64 R54, [R1+0x2a0] ;  /* 0x0002a00001367983 */ /* 0x000ee80000100a00 */
[----:B------:R-:W-:Y:S04]  /*42d20*/  LDGSTS.E [R248+0x21380], desc[UR60][R230.64], P0 ;  /* 0x21380000e6f87fae */ /* 0x000fe8000812187c */
[----:B------:R1:W-:Y:S04]  /*42d30*/  STL.64 [R1+0x58a0], R230 ;  /* 0x0058a0e601007387 */ /* 0x0003e80000100a00 */
[----:B--2---:R-:W-:Y:S04]  /*42d40*/  LDGSTS.E [R248+0x22200], desc[UR60][R78.64], P6 ;  /* 0x222000004ef87fae */ /* 0x004fe8000b12187c */
[----:B------:R-:W-:Y:S04]  /*42d50*/  LDGSTS.E [R248+0x22280], desc[UR60][R102.64], P2 ;  /* 0x2228000066f87fae */ /* 0x000fe8000912187c */
[----:B-1----:R-:W2:Y:S04]  /*42d60*/  LDL.64 R230, [R1+0x16f0] ;  /* 0x0016f00001e67983 */ /* 0x002ea80000100a00 */
[----:B------:R-:W2:Y:S04]  /*42d70*/  LDL.64 R78, [R1+0x1b28] ;  /* 0x001b2800014e7983 */ /* 0x000ea80000100a00 */
[----:B------:R-:W-:Y:S04]  /*42d80*/  LDGSTS.E [R248+0x22300], desc[UR60][R114.64], P5 ;  /* 0x2230000072f87fae */ /* 0x000fe8000a92187c */
[----:B------:R-:W2:Y:S04]  /*42d90*/  LDL.64 R102, [R1+0x1870] ;  /* 0x0018700001667983 */ /* 0x000ea80000100a00 */
[----:B------:R-:W-:Y:S04]  /*42da0*/  LDGSTS.E [R248+0x22380], desc[UR60][R240.64], P0 ;  /* 0x22380000f0f87fae */ /* 0x000fe8000812187c */
        /* <DEDUP_REMOVED lines=9> */
[----:B------:R-:W-:Y:S04]  /*42e40*/  LDGSTS.E [R248+0x24280], desc[UR60][R90.64], P2 ;  /* 0x242800005af87fae */ /* 0x000fe8000912187c */
[----:B------:R-:W-:Y:S04]  /*42e50*/  LDGSTS.E [R248+0x24300], desc[UR60][R150.64], P5 ;  /* 0x2430000096f87fae */ /* 0x000fe8000a92187c */
        /* <DEDUP_REMOVED lines=8> */
[----:B----4-:R-:W-:Y:S04]  /*42ee0*/  LDGSTS.E [R248+0x24380], desc[UR60][R30.64], P0 ;  /* 0x243800001ef87fae */ /* 0x010fe8000812187c */
[----:B------:R-:W-:Y:S04]  /*42ef0*/  LDGSTS.E [R248+0x25200], desc[UR60][R138.64], P6 ;  /* 0x252000008af87fae */ /* 0x000fe8000b12187c */
        /* <DEDUP_REMOVED lines=8> */
[----:B--2---:R-:W-:Y:S04]  /*42f80*/  LDGSTS.E [R248+0x26200], desc[UR60][R78.64], P6 ;  /* 0x262000004ef87fae */ /* 0x004fe8000b12187c */
[----:B------:R-:W-:Y:S04]  /*42f90*/  LDGSTS.E [R248+0x26280], desc[UR60][R102.64], P2 ;  /* 0x2628000066f87fae */ /* 0x000fe8000912187c */
[----:B------:R-:W2:Y:S04]  /*42fa0*/  LDL.64 R78, [R1+0x19c8] ;  /* 0x0019c800014e7983 */ /* 0x000ea80000100a00 */
[----:B------:R-:W-:Y:S04]  /*42fb0*/  LDGSTS.E [R248+0x26300], desc[UR60][R114.64], P5 ;  /* 0x2630000072f87fae */ /* 0x000fe8000a92187c */
        /* <DEDUP_REMOVED lines=42> */
[----:B------:R-:W-:Y:S04]  /*43260*/  LDGSTS.E [R248+0x2c280], desc[UR60][R162.64], P2 ;  /* 0x2c280000a2f87fae */ /* 0x000fe8000912187c */
[----:B------:R-:W2:Y:S04]  /*43270*/  LDL.64 R10, [R1+0x52e8] ;  /* 0x0052e800010a7983 */ /* 0x000ea80000100a00 */
[----:B------:R-:W2:Y:S04]  /*43280*/  LDL.64 R66, [R1+0x320] ;  /* 0x0003200001427983 */ /* 0x000ea80000100a00 */
[----:B------:R-:W2:Y:S04]  /*43290*/  LDL.64 R162, [R1+0x4dc8] ;  /* 0x004dc80001a27983 */ /* 0x000ea80000100a00 */
        /* <DEDUP_REMOVED lines=12> */
[----:B------:R-:W3:Y:S04]  /*43360*/  LDL.64 R126, [R1+0x4df8] ;  /* 0x004df800017e7983 */ /* 0x000ee80000100a00 */
[----:B------:R-:W-:Y:S04]  /*43370*/  LDGSTS.E [R248+0x2e200], desc[UR60][R30.64], P6 ;  /* 0x2e2000001ef87fae */ /* 0x000fe8000b12187c */
        /* <DEDUP_REMOVED lines=11> */
[----:B------:R-:W-:Y:S04]  /*43430*/  LDGSTS.E [R248+0x2f300], desc[UR60][R6.64], P5 ;  /* 0x2f30000006f87fae */ /* 0x000fe8000a92187c */
[----:B------:R-:W-:Y:S04]  /*43440*/  LDGSTS.E [R248+0x2f380], desc[UR60][R66.64], P0 ;  /* 0x2f38000042f87fae */ /* 0x000fe8000812187c */
[----:B------:R-:W2:Y:S04]  /*43450*/  LDL.LU.64 R162, [R1+0x5938] ;  /* 0x0059380001a27983 */ /* 0x000ea80000300a00 */
[----:B------:R-:W2:Y:S04]  /*43460*/  LDL.64 R6, [R1+0x4e40] ;  /* 0x004e400001067983 */ /* 0x000ea80000100a00 */
[----:B------:R-:W2:Y:S04]  /*43470*/  LDL.64 R66, [R1+0x4a38] ;  /* 0x004a380001427983 */ /* 0x000ea80000100a00 */
[----:B------:R-:W-:Y:S04]  /*43480*/  LDGSTS.E [R248+0x30200], desc[UR60][R150.64], P6 ;  /* 0x3020000096f87fae */ /* 0x000fe8000b12187c */
[----:B------:R-:W-:Y:S04]  /*43490*/  LDGSTS.E [R248+0x30280], desc[UR60][R90.64], P2 ;  /* 0x302800005af87fae */ /* 0x000fe8000912187c */
[----:B------:R-:W2:Y:S04]  /*434a0*/  LDL.LU.64 R150, [R1+0x5930] ;  /* 0x0059300001967983 */ /* 0x000ea80000300a00 */
[----:B------:R-:W2:Y:S04]  /*434b0*/  LDL.64 R90, [R1+0x5348] ;  /* 0x00534800015a7983 */ /* 0x000ea80000100a00 */
[----:B----4-:R-:W-:Y:S04]  /*434c0*/  LDGSTS.E [R248+0x30300], desc[UR60][R138.64], P5 ;  /* 0x303000008af87fae */ /* 0x010fe8000a92187c */
[----:B------:R-:W-:Y:S04]  /*434d0*/  LDGSTS.E [R248+0x30380], desc[UR60][R230.64], P0 ;  /* 0x30380000e6f87fae */ /* 0x000fe8000812187c */
[----:B------:R-:W-:Y:S04]  /*434e0*/  LDGSTS.E [R248+0x31200], desc[UR60][R10.64], P6 ;  /* 0x312000000af87fae */ /* 0x000fe8000b12187c */
[----:B------:R-:W4:Y:S04]  /*434f0*/  LDL.LU.64 R138, [R1+0x5928] ;  /* 0x00592800018a7983 */ /* 0x000f280000300a00 */
[----:B------:R-:W4:Y:S04]  /*43500*/  LDL.64 R230, [R1+0x4e58] ;  /* 0x004e580001e67983 */ /* 0x000f280000100a00 */
[----:B------:R-:W4:Y:S04]  /*43510*/  LDL.64 R10, [R1+0x4a48] ;  /* 0x004a4800010a7983 */ /* 0x000f280000100a00 */
[----:B---3--:R-:W-:Y:S04]  /*43520*/  LDGSTS.E [R248+0x31280], desc[UR60][R126.64], P2 ;  /* 0x312800007ef87fae */ /* 0x008fe8000912187c */
[----:B------:R-:W-:Y:S04]  /*43530*/  LDGSTS.E [R248+0x31300], desc[UR60][R240.64], P5 ;  /* 0x31300000f0f87fae */ /* 0x000fe8000a92187c */
[----:B------:R-:W-:Y:S04]  /*43540*/  LDGSTS.E [R248+0x31380], desc[UR60][R216.64], P0 ;  /* 0x31380000d8f87fae */ /* 0x000fe8000812187c */
[----:B------:R-:W3:Y:S04]  /*43550*/  LDL.LU.64 R126, [R1+0x5920] ;  /* 0x00592000017e7983 */ /* 0x000ee80000300a00 */
[----:B------:R-:W3:Y:S04]  /*43560*/  LDL.64 R240, [R1+0x5360] ;  /* 0x0053600001f07983 */ /* 0x000ee80000100a00 */
[----:B------:R-:W-:Y:S04]  /*43570*/  LDGSTS.E [R248+0x32200], desc[UR60][R54.64], P6 ;  /* 0x3220000036f87fae */ /* 0x000fe8000b12187c */
[----:B------:R-:W3:Y:S04]  /*43580*/  LDL.64 R216, [R1+0x4e70] ;  /* 0x004e700001d87983 */ /* 0x000ee80000100a00 */
[----:B------:R-:W-:Y:S04]  /*43590*/  LDGSTS.E [R248+0x32280], desc[UR60][R8.64], P2 ;  /* 0x3228000008f87fae */ /* 0x000fe8000912187c */
[----:B------:R-:W3:Y:S04]  /*435a0*/  LDL.64 R54, [R1+0x4a58] ;  /* 0x004a580001367983 */ /* 0x000ee80000100a00 */
[----:B------:R-:W-:Y:S04]  /*435b0*/  LDGSTS.E [R248+0x32300], desc[UR60][R18.64], P5 ;  /* 0x3230000012f87fae */ /* 0x000fe8000a92187c */
[----:B------:R-:W3:Y:S04]  /*435c0*/  LDL.64 R8, [R1+0x5378] ;  /* 0x0053780001087983 */ /* 0x000ee80000100a00 */
[----:B--2---:R-:W-:Y:S04]  /*435d0*/  LDGSTS.E [R248+0x32380], desc[UR60][R78.64], P0 ;  /* 0x323800004ef87fae */ /* 0x004fe8000812187c */
[----:B------:R-:W2:Y:S04]  /*435e0*/  LDL.64 R18, [R1+0x4e88] ;  /* 0x004e880001127983 */ /* 0x000ea80000100a00 */
[----:B------:R-:W-:Y:S04]  /*435f0*/  LDGSTS.E [R248+0x33200], desc[UR60][R114.64], P6 ;  /* 0x3320000072f87fae */ /* 0x000fe8000b12187c */
[----:B------:R-:W2:Y:S04]  /*43600*/  LDL.64 R78, [R1+0x4a68] ;  /* 0x004a6800014e7983 */ /* 0x000ea80000100a00 */
[----:B------:R-:W-:Y:S04]  /*43610*/  LDGSTS.E [R248+0x33280], desc[UR60][R102.64], P2 ;  /* 0x3328000066f87fae */ /* 0x000fe8000912187c */
[----:B------:R-:W2:Y:S04]  /*43620*/  LDL.LU.64 R114, [R1+0x5918] ;  /* 0x0059180001727983 */ /* 0x000ea80000300a00 */
[----:B------:R-:W-:Y:S04]  /*43630*/  LDGSTS.E [R248+0x33300], desc[UR60][R4.64], P5 ;  /* 0x3330000004f87fae */ /* 0x000fe8000a92187c */
[----:B------:R-:W2:Y:S04]  /*43640*/  LDL.LU.64 R102, [R1+0x5910] ;  /* 0x0059100001667983 */ /* 0x000ea80000300a00 */
[----:B------:R-:W-:Y:S04]  /*43650*/  LDGSTS.E [R248+0x33380], desc[UR60][R30.64], P0 ;  /* 0x333800001ef87fae */ /* 0x000fe8000812187c */
[----:B------:R-:W2:Y:S04]  /*43660*/  LDL.64 R4, [R1+0x5390] ;  /* 0x0053900001047983 */ /* 0x000ea80000100a00 */
[----:B------:R-:W-:Y:S04]  /*43670*/  LDGSTS.E [R248+0x34200], desc[UR60][R42.64], P6 ;  /* 0x342000002af87fae */ /* 0x000fe8000b12187c */
[----:B------:R-:W2:Y:S04]  /*43680*/  LDL.64 R30, [R1+0x4ea0] ;  /* 0x004ea000011e7983 */ /* 0x000ea80000100a00 */
[----:B------:R-:W-:Y:S04]  /*43690*/  LDGSTS.E [R248+0x34280], desc[UR60][R6.64], P2 ;  /* 0x3428000006f87fae */ /* 0x000fe8000912187c */
[----:B------:R-:W2:Y:S04]  /*436a0*/  LDL.64 R42, [R1+0x4a78] ;  /* 0x004a7800012a7983 */ /* 0x000ea80000100a00 */
[----:B------:R-:W-:Y:S04]  /*436b0*/  LDGSTS.E [R248+0x34300], desc[UR60][R66.64], P5 ;  /* 0x3430000042f87fae */ /* 0x000fe8000a92187c */
[----:B------:R1:W-:Y:S04]  /*436c0*/  STL.64 [R1+0x58a8], R214 ;  /* 0x0058a8d601007387 */ /* 0x0003e80000100a00 */
[----:B------:R-:W-:Y:S04]  /*436d0*/  LDGSTS.E [R248+0x34380], desc[UR60][R214.64], P0 ;  /* 0x34380000d6f87fae */ /* 0x000fe8000812187c */
[----:B------:R-:W2:Y:S04]  /*436e0*/  LDL.64 R6, [R1+0x53a8] ;  /* 0x0053a80001067983 */ /* 0x000ea80000100a00 */
[----:B------:R-:W-:Y:S04]  /*436f0*/  LDGSTS.E [R248+0x35200], desc[UR60][R90.64], P6 ;  /* 0x352000005af87fae */ /* 0x000fe8000b12187c */
[----:B------:R-:W2:Y:S04]  /*43700*/  LDL.64 R66, [R1+0x4eb8] ;  /* 0x004eb80001427983 */ /* 0x000ea80000100a00 */
[----:B------:R-:W2:Y:S04]  /*43710*/  LDL.64 R90, [R1+0x4a88] ;  /* 0x004a8800015a7983 */ /* 0x000ea80000100a00 */
[----:B------:R-:W-:Y:S04]  /*43720*/  STL.64 [R1+0x58b8], R212 ;  /* 0x0058b8d401007387 */ /* 0x000fe80000100a00 */
[----:B----4-:R-:W-:Y:S04]  /*43730*/  LDGSTS.E [R248+0x35280], desc[UR60][R230.64], P2 ;  /* 0x35280000e6f87fae */ /* 0x010fe8000912187c */
[----:B------:R-:W-:Y:S04]  /*43740*/  LDGSTS.E [R248+0x35300], desc[UR60][R10.64], P5 ;  /* 0x353000000af87fae */ /* 0x000fe8000a92187c */
[----:B------:R-:W-:Y:S04]  /*43750*/  LDGSTS.E [R248+0x35380], desc[UR60][R212.64], P0 ;  /* 0x35380000d4f87fae */ /* 0x000fe8000812187c */
[----:B------:R-:W4:Y:S04]  /*43760*/  LDL.64 R10, [R1+0x53c0] ;  /* 0x0053c000010a7983 */ /* 0x000f280000100a00 */
[----:B---3--:R-:W-:Y:S04]  /*43770*/  LDGSTS.E [R248+0x36200], desc[UR60][R240.64], P6 ;  /* 0x36200000f0f87fae */ /* 0x008fe8000b12187c */
[----:B------:R-:W-:Y:S04]  /*43780*/  LDGSTS.E [R248+0x36280], desc[UR60][R216.64], P2 ;  /* 0x36280000d8f87fae */ /* 0x000fe8000912187c */
[----:B------:R-:W3:Y:S04]  /*43790*/  LDL.64 R240, [R1+0x4ed0] ;  /* 0x004ed00001f07983 */ /* 0x000ee80000100a00 */
[----:B------:R-:W-:Y:S04]  /*437a0*/  LDGSTS.E [R248+0x36300], desc[UR60][R54.64], P5 ;  /* 0x3630000036f87fae */ /* 0x000fe8000a92187c */
[----:B------:R-:W-:Y:S04]  /*437b0*/  LDGSTS.E [R248+0x36380], desc[UR60][R210.64], P0 ;  /* 0x36380000d2f87fae */ /* 0x000fe8000812187c */
[----:B------:R-:W-:Y:S04]  /*437c0*/  LDGSTS.E [R248+0x37200], desc[UR60][R8.64], P6 ;  /* 0x3720000008f87fae */ /* 0x000fe8000b12187c */
[----:B------:R-:W3:Y:S04]  /*437d0*/  LDL.64 R54, [R1+0x4a98] ;  /* 0x004a980001367983 */ /* 0x000ee80000100a00 */
[----:B------:R-:W-:Y:S04]  /*437e0*/  STL.64 [R1+0x58c0], R210 ;  /* 0x0058c0d201007387 */ /* 0x000fe80000100a00 */
[----:B------:R-:W3:Y:S04]  /*437f0*/  LDL.64 R8, [R1+0x53d8] ;  /* 0x0053d80001087983 */ /* 0x000ee80000100a00 */
[----:B--2---:R-:W-:Y:S04]  /*43800*/  LDGSTS.E [R248+0x37280], desc[UR60][R18.64], P2 ;  /* 0x3728000012f87fae */ /* 0x004fe8000912187c */
[----:B------:R-:W-:Y:S04]  /*43810*/  LDGSTS.E [R248+0x37300], desc[UR60][R78.64], P5 ;  /* 0x373000004ef87fae */ /* 0x000fe8000a92187c */
[----:B------:R-:W-:Y:S04]  /*43820*/  LDGSTS.E [R248+0x37380], desc[UR60][R208.64], P0 ;  /* 0x37380000d0f87fae */ /* 0x000fe8000812187c */
[----:B------:R-:W2:Y:S04]  /*43830*/  LDL.64 R18, [R1+0x4ee8] ;  /* 0x004ee80001127983 */ /* 0x000ea80000100a00 */
[----:B------:R-:W2:Y:S04]  /*43840*/  LDL.64 R78, [R1+0x4aa8] ;  /* 0x004aa800014e7983 */ /* 0x000ea80000100a00 */
[----:B------:R2:W-:Y:S04]  /*43850*/  STL.64 [R1+0x58d0], R208 ;  /* 0x0058d0d001007387 */ /* 0x0005e80000100a00 */
        /* <DEDUP_REMOVED lines=10> */
[----:B-1----:R-:W2:Y:S04]  /*43900*/  LDL.64 R214, [R1+0x4f18] ;  /* 0x004f180001d67983 */ /* 0x002ea80000100a00 */
[----:B------:R-:W-:Y:S04]  /*43910*/  LDGSTS.E [R248+0x39300], desc[UR60][R90.64], P5 ;  /* 0x393000005af87fae */ /* 0x000fe8000a92187c */
[----:B------:R-:W2:Y:S04]  /*43920*/  LDL.64 R66, [R1+0x4ac8] ;  /* 0x004ac80001427983 */ /* 0x000ea80000100a00 */
[----:B------:R-:W-:Y:S04]  /*43930*/  LDGSTS.E [R248+0x39380], desc[UR60][R204.64], P0 ;  /* 0x39380000ccf87fae */ /* 0x000fe8000812187c */
[----:B------:R-:W2:Y:S04]  /*43940*/  LDL.64 R90, [R1+0x5408] ;  /* 0x00540800015a7983 */ /* 0x000ea80000100a00 */
[----:B------:R1:W-:Y:S04]  /*43950*/  STL.64 [R1+0x58e8], R204 ;  /* 0x0058e8cc01007387 */ /* 0x0003e80000100a00 */
[----:B------:R-:W2:Y:S04]  /*43960*/  LDL.64 R230, [R1+0x5420] ;  /* 0x0054200001e67983 */ /* 0x000ea80000100a00 */
[----:B------:R-:W2:Y:S04]  /*43970*/  LDL.64 R216, [R1+0x848] ;  /* 0x0008480001d87983 */ /* 0x000ea80000100a00 */
[----:B------:R-:W2:Y:S04]  /*43980*/  LDL.64 R6, [R1+0x5438] ;  /* 0x0054380001067983 */ /* 0x000ea80000100a00 */
[----:B----4-:R-:W-:Y:S04]  /*43990*/  LDGSTS.E [R248+0x3a200], desc[UR60][R10.64], P6 ;  /* 0x3a2000000af87fae */ /* 0x010fe8000b12187c */
[----:B------:R-:W4:Y:S04]  /*439a0*/  LDL.64 R10, [R1+0x4f30] ;  /* 0x004f3000010a7983 */ /* 0x000f280000100a00 */
[----:B---3--:R-:W-:Y:S04]  /*439b0*/  LDGSTS.E [R248+0x3a280], desc[UR60][R240.64], P2 ;  /* 0x3a280000f0f87fae */ /* 0x008fe8000912187c */
        /* <DEDUP_REMOVED lines=12> */
[----:B------:R-:W-:Y:S04]  /*43a80*/  STL.64 [R1+0x5900], R200 ;  /* 0x005900c801007387 */ /* 0x000fe80000100a00 */
[----:B------:R-:W-:Y:S04]  /*43a90*/  LDGSTS.E [R248+0x3c200], desc[UR60][R4.64], P6 ;  /* 0x3c20000004f87fae */ /* 0x000fe8000b12187c */
[----:B------:R-:W-:Y:S04]  /*43aa0*/  LDGSTS.E [R248+0x3c280], desc[UR60][R30.64], P2 ;  /* 0x3c2800001ef87fae */ /* 0x000fe8000912187c */
[----:B------:R-:W2:Y:S04]  /*43ab0*/  LDL.64 R4, [R1+0x1aa0] ;  /* 0x001aa00001047983 */ /* 0x000ea80000100a00 */
        /* <DEDUP_REMOVED lines=18> */
[----:B-1----:R-:W2:Y:S04]  /*43be0*/  LDL.64 R204, [R1+0x4b48] ;  /* 0x004b480001cc7983 */ /* 0x002ea80000100a00 */
[----:B------:R-:W2:Y:S04]  /*43bf0*/  LDL.64 R198, [R1+0x57d0] ;  /* 0x0057d00001c67983 */ /* 0x000ea80000100a00 */
[----:B------:R-:W2:Y:S04]  /*43c00*/  LDL.64 R200, [R1+0x54b8] ;  /* 0x0054b80001c87983 */ /* 0x000ea80000100a00 */
[----:B------:R-:W2:Y:S04]  /*43c10*/  LDL.64 R202, [R1+0x57e0] ;  /* 0x0057e00001ca7983 */ /* 0x000ea80000100a00 */
[----:B----4-:R-:W-:Y:S04]  /*43c20*/  LDGSTS.E [R248+0x3e280], desc[UR60][R10.64], P2 ;  /* 0x3e2800000af87fae */ /* 0x010fe8000912187c */
[----:B------:R-:W4:Y:S04]  /*43c30*/  LDL.64 R10, [R1+0x1528] ;  /* 0x00152800010a7983 */ /* 0x000f280000100a00 */
[----:B---3--:R-:W-:Y:S04]  /*43c40*/  LDGSTS.E [R248+0x3e300], desc[UR60][R54.64], P5 ;  /* 0x3e30000036f87fae */ /* 0x008fe8000a92187c */
        /* <DEDUP_REMOVED lines=8> */
[----:B--2---:R-:W-:Y:S04]  /*43cd0*/  LDGSTS.E [R3+0x20400], desc[UR60][R18.64], P6 ;  /* 0x2040000012037fae */ /* 0x004fe8000b12187c */
        /* <DEDUP_REMOVED lines=11> */
[----:B------:R-:W2:Y:S04]  /*43d90*/  LDL.64 R42, [R1+0x1b10] ;  /* 0x001b1000012a7983 */ /* 0x000ea80000100a00 */
[----:B------:R-:W-:Y:S04]  /*43da0*/  LDGSTS.E [R3+0x21500], desc[UR60][R90.64], P5 ;  /* 0x215000005a037fae */ /* 0x000fe8000a92187c */
[----:B------:R-:W-:Y:S04]  /*43db0*/  LDGSTS.E [R3+0x21580], desc[UR60][R232.64], P0 ;  /* 0x21580000e8037fae */ /* 0x000fe8000812187c */
[----:B------:R-:W-:Y:S04]  /*43dc0*/  LDGSTS.E [R3+0x22400], desc[UR60][R66.64], P6 ;  /* 0x2240000042037fae */ /* 0x000fe8000b12187c */
[----:B------:R-:W2:Y:S04]  /*43dd0*/  LDL.64 R90, [R1+0x1618] ;  /* 0x00161800015a7983 */ /* 0x000ea80000100a00 */
[----:B------:R-:W2:Y:S04]  /*43de0*/  LDL.64 R66, [R1+0x1b38] ;  /* 0x001b380001427983 */ /* 0x000ea80000100a00 */
[----:B------:R-:W-:Y:S04]  /*43df0*/  LDGSTS.E [R3+0x22480], desc[UR60][R230.64], P2 ;  /* 0x22480000e6037fae */ /* 0x000fe8000912187c */
        /* <DEDUP_REMOVED lines=21> */
[----:B------:R-:W-:Y:S04]  /*43f50*/  LDGSTS.E [R3+0x25400], desc[UR60][R42.64], P6 ;  /* 0x254000002a037fae */ /* 0x000fe8000b12187c */
        /* <DEDUP_REMOVED lines=50> */
[----:B------:R-:W3:Y:S04]  /*44280*/  LDL.64 R54, [R1+0x4b18] ;  /* 0x004b180001367983 */ /* 0x000ee80000100a00 */
[----:B------:R-:W-:Y:S04]  /*44290*/  LDGSTS.E [R3+0x2b500], desc[UR60][R240.64], P5 ;  /* 0x2b500000f0037fae */ /* 0x000fe8000a92187c */
[----:B------:R-:W-:Y:S04]  /*442a0*/  LDGSTS.E [R3+0x2b580], desc[UR60][R6.64], P0 ;  /* 0x2b58000006037fae */ /* 0x000fe8000812187c */
        /* <DEDUP_REMOVED lines=57> */
[----:B------:R-:W-:Y:S04]  /*44640*/  LDGSTS.E [R3+0x33480], desc[UR60][R4.64], P2 ;  /* 0x3348000004037fae */ /* 0x000fe8000912187c */
[----:B------:R-:W2:Y:S04]  /*44650*/  LDL.64 R214, [R1+0x55b8] ;  /* 0x0055b80001d67983 */ /* 0x000ea80000100a00 */
[----:B------:R-:W2:Y:S04]  /*44660*/  LDL.64 R4, [R1+0x5588] ;  /* 0x0055880001047983 */ /* 0x000ea80000100a00 */
[----:B----4-:R-:W-:Y:S04]  /*44670*/  LDGSTS.E [R3+0x33500], desc[UR60][R10.64], P5 ;  /* 0x335000000a037fae */ /* 0x010fe8000a92187c */
        /* <DEDUP_REMOVED lines=9> */
[----:B------:R-:W3:Y:S04]  /*44710*/  LDL.64 R230, [R1+0x50b8] ;  /* 0x0050b80001e67983 */ /* 0x000ee80000100a00 */
[----:B--2---:R-:W-:Y:S04]  /*44720*/  LDGSTS.E [R3+0x35480], desc[UR60][R18.64], P2 ;  /* 0x3548000012037fae */ /* 0x004fe8000912187c */
        /* <DEDUP_REMOVED lines=25> */
[----:B------:R-:W3:Y:S04]  /*448c0*/  LDL.64 R54, [R1+0x4bd0] ;  /* 0x004bd00001367983 */ /* 0x000ee80000100a00 */
[----:B------:R-:W-:Y:S04]  /*448d0*/  LDGSTS.E [R3+0x39400], desc[UR60][R240.64], P6 ;  /* 0x39400000f0037fae */ /* 0x000fe8000b12187c */
[----:B--2---:R-:W-:Y:S04]  /*448e0*/  LDGSTS.E [R3+0x39480], desc[UR60][R6.64], P2 ;  /* 0x3948000006037fae */ /* 0x004fe8000912187c */
        /* <DEDUP_REMOVED lines=63> */
[----:B------:R-:W4:Y:S04]  /*44ce0*/  LDL.64 R230, [R1+0x16a0] ;  /* 0x0016a00001e67983 */ /* 0x000f280000100a00 */
[----:B--2---:R-:W-:Y:S04]  /*44cf0*/  LDGSTS.E [R249+0x22700], desc[UR60][R240.64], P5 ;  /* 0x22700000f0f97fae */ /* 0x004fe8000a92187c */
        /* <DEDUP_REMOVED lines=26> */
[----:B---3--:R-:W-:Y:S04]  /*44ea0*/  LDGSTS.E [R249+0x25780], desc[UR60][R54.64], P0 ;  /* 0x2578000036f97fae */ /* 0x008fe8000812187c */
[----:B----4-:R-:W-:Y:S04]  /*44eb0*/  LDGSTS.E [R249+0x26600], desc[UR60][R10.64], P6 ;  /* 0x266000000af97fae */ /* 0x010fe8000b12187c */
[----:B------:R-:W-:Y:S04]  /*44ec0*/  LDGSTS.E [R249+0x26680], desc[UR60][R210.64], P2 ;  /* 0x26680000d2f97fae */ /* 0x000fe8000912187c */
[----:B------:R-:W3:Y:S04]  /*44ed0*/  LDL.64 R54, [R1+0x970] ;  /* 0x0009700001367983 */ /* 0x000ee80000100a00 */
[----:B------:R-:W-:Y:S04]  /*44ee0*/  LDGSTS.E [R249+0x26700], desc[UR60][R230.64], P5 ;  /* 0x26700000e6f97fae */ /* 0x000fe8000a92187c */
[----:B------:R-:W4:Y:S04]  /*44ef0*/  LDL.64 R10, [R1+0x19d8] ;  /* 0x0019d800010a7983 */ /* 0x000f280000100a00 */
[----:B--2---:R-:W-:Y:S04]  /*44f00*/  LDGSTS.E [R249+0x26780], desc[UR60][R216.64], P0 ;  /* 0x26780000d8f97fae */ /* 0x004fe8000812187c */
        /* <DEDUP_REMOVED lines=9> */
[----:B------:R-:W2:Y:S04]  /*44fa0*/  LDL.64 R78, [R1+0x18c0] ;  /* 0x0018c000014e7983 */ /* 0x000ea80000100a00 */
[----:B------:R-:W2:Y:S04]  /*44fb0*/  LDL.64 R210, [R1+0x52b8] ;  /* 0x0052b80001d27983 */ /* 0x000ea80000100a00 */
        /* <DEDUP_REMOVED lines=12> */
[----:B---3--:R-:W-:Y:S04]  /*45080*/  LDGSTS.E [R249+0x29700], desc[UR60][R54.64], P5 ;  /* 0x2970000036f97fae */ /* 0x008fe8000a92187c */
[----:B------:R-:W-:Y:S04]  /*45090*/  LDGSTS.E [R249+0x29780], desc[UR60][R214.64], P0 ;  /* 0x29780000d6f97fae */ /* 0x000fe8000812187c */
[----:B------:R-:W-:Y:S04]  /*450a0*/  LDGSTS.E [R249+0x2a600], desc[UR60][R8.64], P6 ;  /* 0x2a60000008f97fae */ /* 0x000fe8000b12187c */
[----:B------:R-:W3:Y:S04]  /*450b0*/  LDL.64 R54, [R1+0x90] ;  /* 0x0000900001367983 */ /* 0x000ee80000100a00 */
[----:B----4-:R-:W-:Y:S04]  /*450c0*/  LDGSTS.E [R249+0x2a680], desc[UR60][R10.64], P2 ;  /* 0x2a6800000af97fae */ /* 0x010fe8000912187c */
[----:B------:R-:W4:Y:S04]  /*450d0*/  LDL.64 R214, [R1+0x4f50] ;  /* 0x004f500001d67983 */ /* 0x000f280000100a00 */
[----:B------:R-:W4:Y:S04]  /*450e0*/  LDL.64 R8, [R1+0x4af0] ;  /* 0x004af00001087983 */ /* 0x000f280000100a00 */
        /* <DEDUP_REMOVED lines=67> */
[----:B--2---:R-:W-:Y:S04]  /*45520*/  LDGSTS.E [R249+0x33680], desc[UR60][R8.64], P2 ;  /* 0x3368000008f97fae */ /* 0x004fe8000912187c */
[----:B------:R-:W2:Y:S04]  /*45530*/  LDL.64 R214, [R1+0x5680] ;  /* 0x0056800001d67983 */ /* 0x000ea80000100a00 */
[----:B------:R-:W-:Y:S04]  /*45540*/  LDGSTS.E [R249+0x33700], desc[UR60][R10.64], P5 ;  /* 0x337000000af97fae */ /* 0x000fe8000a92187c */
[----:B------:R-:W-:Y:S04]  /*45550*/  LDGSTS.E [R249+0x33780], desc[UR60][R158.64], P0 ;  /* 0x337800009ef97fae */ /* 0x000fe8000812187c */
[----:B------:R-:W4:Y:S04]  /*45560*/  LDL.64 R8, [R1+0x5660] ;  /* 0x0056600001087983 */ /* 0x000f280000100a00 */
        /* <DEDUP_REMOVED lines=24> */
[----:B---3--:R-:W-:Y:S04]  /*456f0*/  LDGSTS.E [R249+0x37680], desc[UR60][R54.64], P2 ;  /* 0x3768000036f97fae */ /* 0x008fe8000912187c */
[----:B------:R-:W-:Y:S04]  /*45700*/  LDGSTS.E [R249+0x37700], desc[UR60][R6.64], P5 ;  /* 0x3770000006f97fae */ /* 0x000fe8000a92187c */
[----:B------:R-:W-:Y:S04]  /*45710*/  LDGSTS.E [R249+0x37780], desc[UR60][R110.64], P0 ;  /* 0x377800006ef97fae */ /* 0x000fe8000812187c */
[----:B------:R-:W3:Y:S04]  /*45720*/  LDL.64 R54, [R1+0x4ca0] ;  /* 0x004ca00001367983 */ /* 0x000ee80000100a00 */
[----:B------:R-:W3:Y:S04]  /*45730*/  LDL.64 R6, [R1+0x51a8] ;  /* 0x0051a80001067983 */ /* 0x000ee80000100a00 */
[----:B----4-:R-:W-:Y:S04]  /*45740*/  LDGSTS.E [R249+0x38600], desc[UR60][R8.64], P6 ;  /* 0x3860000008f97fae */ /* 0x010fe8000b12187c */
[----:B--2---:R-:W-:Y:S04]  /*45750*/  LDGSTS.E [R249+0x38680], desc[UR60][R10.64], P2 ;  /* 0x386800000af97fae */ /* 0x004fe8000912187c */
[----:B------:R-:W2:Y:S04]  /*45760*/  LDL.64 R8, [R1+0x51b0] ;  /* 0x0051b00001087983 */ /* 0x000ea80000100a00 */
[----:B------:R-:W4:Y:S04]  /*45770*/  LDL.64 R10, [R1+0x5690] ;  /* 0x00569000010a7983 */ /* 0x000f280000100a00 */
        /* <DEDUP_REMOVED lines=26> */
[----:B------:R-:W-:Y:S04]  /*45920*/  LDGSTS.E [R249+0x3c700], desc[UR60][R230.64], P5 ;  /* 0x3c700000e6f97fae */ /* 0x000fe8000a92187c */
[----:B------:R-:W-:Y:S04]  /*45930*/  LDGSTS.E [R249+0x3c780], desc[UR60][R50.64], P0 ;  /* 0x3c78000032f97fae */ /* 0x000fe8000812187c */
[----:B------:R-:W3:Y:S04]  /*45940*/  LDL.64 R6, [R1+0x1ac0] ;  /* 0x001ac00001067983 */ /* 0x000ee80000100a00 */
[----:B------:R-:W-:Y:S04]  /*45950*/  LDGSTS.E [R249+0x3d600], desc[UR60][R216.64], P6 ;  /* 0x3d600000d8f97fae */ /* 0x000fe8000b12187c */
[----:B--2---:R-:W-:Y:S04]  /*45960*/  LDGSTS.E [R249+0x3d680], desc[UR60][R8.64], P2 ;  /* 0x3d68000008f97fae */ /* 0x004fe8000912187c */
        /* <DEDUP_REMOVED lines=31> */
[----:B--2---:R-:W-:Y:S04]  /*45b60*/  LDGSTS.E [R2+0x21880], desc[UR60][R216.64], P2 ;  /* 0x21880000d8027fae */ /* 0x004fe8000912187c */
[----:B------:R-:W-:Y:S04]  /*45b70*/  LDGSTS.E [R2+0x21900], desc[UR60][R8.64], P5 ;  /* 0x2190000008027fae */ /* 0x000fe8000a92187c */
[----:B------:R-:W-:Y:S04]  /*45b80*/  LDGSTS.E [R2+0x21980], desc[UR60][R236.64], P0 ;  /* 0x21980000ec027fae */ /* 0x000fe8000812187c */
[----:B------:R-:W2:Y:S04]  /*45b90*/  LDL.64 R216, [R1+0x16b0] ;  /* 0x0016b00001d87983 */ /* 0x000ea80000100a00 */
[----:B------:R-:W2:Y:S04]  /*45ba0*/  LDL.64 R8, [R1+0x1b48] ;  /* 0x001b480001087983 */ /* 0x000ea80000100a00 */
[----:B----4-:R-:W-:Y:S04]  /*45bb0*/  LDGSTS.E [R2+0x22800], desc[UR60][R10.64], P6 ;  /* 0x228000000a027fae */ /* 0x010fe8000b12187c */
[----:B------:R-:W-:Y:S04]  /*45bc0*/  LDGSTS.E [R2+0x22880], desc[UR60][R78.64], P2 ;  /* 0x228800004e027fae */ /* 0x000fe8000912187c */
[----:B------:R-:W4:Y:S04]  /*45bd0*/  LDL.64 R10, [R1+0x1bf8] ;  /* 0x001bf800010a7983 */ /* 0x000f280000100a00 */
        /* <DEDUP_REMOVED lines=22> */
[----:B------:R-:W3:Y:S04]  /*45d40*/  LDL.64 R4, [R1+0x19a8] ;  /* 0x0019a80001047983 */ /* 0x000ee80000100a00 */
[----:B------:R-:W-:Y:S04]  /*45d50*/  LDGSTS.E [R2+0x25980], desc[UR60][R230.64], P0 ;  /* 0x25980000e6027fae */ /* 0x000fe8000812187c */
[----:B------:R-:W3:Y:S04]  /*45d60*/  LDL.64 R6, [R1+0x968] ;  /* 0x0009680001067983 */ /* 0x000ee80000100a00 */
[----:B--2---:R-:W-:Y:S04]  /*45d70*/  LDGSTS.E [R2+0x26800], desc[UR60][R8.64], P6 ;  /* 0x2680000008027fae */ /* 0x004fe8000b12187c */
[----:B------:R-:W-:Y:S04]  /*45d80*/  LDGSTS.E [R2+0x26880], desc[UR60][R212.64], P2 ;  /* 0x26880000d4027fae */ /* 0x000fe8000912187c */
[----:B------:R-:W2:Y:S04]  /*45d90*/  LDL.64 R230, [R1+0x188] ;  /* 0x0001880001e67983 */ /* 0x000ea80000100a00 */
[----:B------:R-:W-:Y:S04]  /*45da0*/  LDGSTS.E [R2+0x26900], desc[UR60][R216.64], P5 ;  /* 0x26900000d8027fae */ /* 0x000fe8000a92187c */
[----:B------:R-:W2:Y:S04]  /*45db0*/  LDL.64 R8, [R1+0x2cf8] ;  /* 0x002cf80001087983 */ /* 0x000ea80000100a00 */
[----:B----4-:R-:W-:Y:S04]  /*45dc0*/  LDGSTS.E [R2+0x26980], desc[UR60][R78.64], P0 ;  /* 0x269800004e027fae */ /* 0x010fe8000812187c */
        /* <DEDUP_REMOVED lines=25> */
[----:B------:R-:W-:Y:S04]  /*45f60*/  LDGSTS.E [R2+0x29900], desc[UR60][R6.64], P5 ;  /* 0x2990000006027fae */ /* 0x000fe8000a92187c */
[----:B------:R-:W3:Y:S04]  /*45f70*/  LDL.64 R4, [R1+0x4998] ;  /* 0x0049980001047983 */ /* 0x000ee80000100a00 */
[----:B------:R-:W3:Y:S04]  /*45f80*/  LDL.64 R6, [R1+0x88] ;  /* 0x0000880001067983 */ /* 0x000ee80000100a00 */
[----:B--2---:R-:W-:Y:S04]  /*45f90*/  LDGSTS.E [R2+0x29980], desc[UR60][R230.64], P0 ;  /* 0x29980000e6027fae */ /* 0x004fe8000812187c */
        /* <DEDUP_REMOVED lines=35> */
[----:B--2---:R-:W-:Y:S04]  /*461d0*/  LDGSTS.E [R2+0x2e900], desc[UR60][R230.64], P5 ;  /* 0x2e900000e6027fae */ /* 0x004fe8000a92187c */
[----:B------:R-:W2:Y:S04]  /*461e0*/  LDL.64 R212, [R1+0x4c48] ;  /* 0x004c480001d47983 */ /* 0x000ea80000100a00 */
        /* <DEDUP_REMOVED lines=27> */
[----:B------:R-:W-:Y:S04]  /*463a0*/  LDGSTS.E [R2+0x32880], desc[UR60][R6.64], P2 ;  /* 0x3288000006027fae */ /* 0x000fe8000912187c */
[----:B------:R-:W3:Y:S04]  /*463b0*/  LDL.64 R4, [R1+0x5270] ;  /* 0x0052700001047983 */ /* 0x000ee80000100a00 */
[----:B--2---:R-:W-:Y:S04]  /*463c0*/  LDGSTS.E [R2+0x32900], desc[UR60][R212.64], P5 ;  /* 0x32900000d4027fae */ /* 0x004fe8000a92187c */
[----:B------:R-:W2:Y:S04]  /*463d0*/  LDL.64 R6, [R1+0x4d70] ;  /* 0x004d700001067983 */ /* 0x000ea80000100a00 */
[----:B------:R-:W-:Y:S04]  /*463e0*/  LDGSTS.E [R2+0x32980], desc[UR60][R168.64], P0 ;  /* 0x32980000a8027fae */ /* 0x000fe8000812187c */
        /* <DEDUP_REMOVED lines=21> */
[----:B------:R-:W4:Y:S04]  /*46540*/  LDL.64 R214, [R1+0x5308] ;  /* 0x0053080001d67983 */ /* 0x000f280000100a00 */
        /* <DEDUP_REMOVED lines=9> */
[----:B--2---:R-:W-:Y:S04]  /*465e0*/  LDGSTS.E [R2+0x37900], desc[UR60][R6.64], P5 ;  /* 0x3790000006027fae */ /* 0x004fe8000a92187c */
        /* <DEDUP_REMOVED lines=62> */
[----:B------:R-:W-:Y:S04]  /*469d0*/  LDGSTS.E [R250+0x20a80], desc[UR60][R42.64], P2 ;  /* 0x20a800002afa7fae */ /* 0x000fe8000912187c */
[----:B------:R-:W3:Y:S04]  /*469e0*/  LDL.64 R30, [R1+0x300] ;  /* 0x00030000011e7983 */ /* 0x000ee80000100a00 */
[----:B------:R-:W3:Y:S04]  /*469f0*/  LDL.64 R2, [R1+0x1b40] ;  /* 0x001b400001027983 */ /* 0x000ee80000100a00 */
[----:B------:R-:W3:Y:S04]  /*46a00*/  LDL.64 R42, [R1+0x1a28] ;  /* 0x001a2800012a7983 */ /* 0x000ee80000100a00 */
[----:B--2---:R-:W-:Y:S04]  /*46a10*/  LDGSTS.E [R250+0x20b00], desc[UR60][R6.64], P5 ;  /* 0x20b0000006fa7fae */ /* 0x004fe8000a92187c */
        /* <DEDUP_REMOVED lines=59> */
[----:B------:R-:W-:Y:S04]  /*46dd0*/  LDGSTS.E [R250+0x28a80], desc[UR60][R216.64], P2 ;  /* 0x28a80000d8fa7fae */ /* 0x000fe8000912187c */
        /* <DEDUP_REMOVED lines=35> */
[----:B------:R-:W-:Y:S04]  /*47010*/  LDGSTS.E [R250+0x2da00], desc[UR60][R208.64], P6 ;  /* 0x2da00000d0fa7fae */ /* 0x000fe8000b12187c */
[----:B------:R-:W3:Y:S04]  /*47020*/  LDL.64 R42, [R1+0x4c28] ;  /* 0x004c2800012a7983 */ /* 0x000ee80000100a00 */
[----:B--2---:R-:W-:Y:S04]  /*47030*/  LDGSTS.E [R250+0x2da80], desc[UR60][R6.64], P2 ;  /* 0x2da8000006fa7fae */ /* 0x004fe8000912187c */
[----:B------:R-:W2:Y:S04]  /*47040*/  LDL.64 R208, [R1+0x238] ;  /* 0x0002380001d07983 */ /* 0x000ea80000100a00 */
[----:B------:R-:W2:Y:S04]  /*47050*/  LDL.64 R206, [R1+0x310] ;  /* 0x0003100001ce7983 */ /* 0x000ea80000100a00 */
[----:B------:R-:W2:Y:S04]  /*47060*/  LDL.64 R6, [R1+0x5150] ;  /* 0x0051500001067983 */ /* 0x000ea80000100a00 */
[----:B----4-:R-:W-:Y:S04]  /*47070*/  LDGSTS.E [R250+0x2db00], desc[UR60][R78.64], P5 ;  /* 0x2db000004efa7fae */ /* 0x010fe8000a92187c */
[----:B------:R-:W4:Y:S04]  /*47080*/  LDL.64 R78, [R1+0x5628] ;  /* 0x00562800014e7983 */ /* 0x000f280000100a00 */
        /* <DEDUP_REMOVED lines=22> */
[----:B---3--:R-:W-:Y:S04]  /*471f0*/  LDGSTS.E [R250+0x30b00], desc[UR60][R54.64], P5 ;  /* 0x30b0000036fa7fae */ /* 0x008fe8000a92187c */
        /* <DEDUP_REMOVED lines=43> */
[----:B----4-:R-:W-:Y:S04]  /*474b0*/  LDGSTS.E [R250+0x37a00], desc[UR60][R6.64], P6 ;  /* 0x37a0000006fa7fae */ /* 0x010fe8000b12187c */
[----:B------:R-:W2:Y:S04]  /*474c0*/  LDL.64 R78, [R1+0x5458] ;  /* 0x00545800014e7983 */ /* 0x000ea80000100a00 */
        /* <DEDUP_REMOVED lines=29> */
[----:B--2---:R-:W-:Y:S04]  /*476a0*/  LDGSTS.E [R250+0x3ba80], desc[UR60][R78.64], P2 ;  /* 0x3ba800004efa7fae */ /* 0x004fe8000912187c */
[----:B----4-:R-:W-:Y:S04]  /*476b0*/  LDGSTS.E [R250+0x3bb00], desc[UR60][R6.64], P5 ;  /* 0x3bb0000006fa7fae */ /* 0x010fe8000a92187c */
[----:B------:R-:W2:Y:S04]  /*476c0*/  LDL.64 R78, [R1+0x4b20] ;  /* 0x004b2000014e7983 */ /* 0x000ea80000100a00 */
        /* <DEDUP_REMOVED lines=63> */
[----:B----4-:R-:W-:Y:S04]  /*47ac0*/  LDGSTS.E [R0+0x24c80], desc[UR60][R6.64], P2 ;  /* 0x24c8000006007fae */ /* 0x010fe8000912187c */
[----:B------:R-:W2:Y:S04]  /*47ad0*/  LDL.64 R78, [R1+0x1970] ;  /* 0x00197000014e7983 */ /* 0x000ea80000100a00 */
        /* <DEDUP_REMOVED lines=201> */
[----:B----4-:R-:W-:Y:S04]  /*48770*/  LDGSTS.E [R0+0x3fd00], desc[UR60][R90.64], P5 ;  /* 0x3fd000005a007fae */ /* 0x010fe8000a92187c */
[----:B------:R-:W-:Y:S04]  /*48780*/  LDGSTS.E [R0+0x3fd80], desc[UR60][R242.64], P0 ;  /* 0x3fd80000f2007fae */ /* 0x000fe8000812187c */
[----:B------:R-:W-:Y:S04]  /*48790*/  LDGSTS.E [R247+0x20e00], desc[UR60][R208.64], P6 ;  /* 0x20e00000d0f77fae */ /* 0x000fe8000b12187c */
[----:B------:R-:W4:Y:S04]  /*487a0*/  LDL.64 R90, [R1+0x2f0] ;  /* 0x0002f000015a7983 */ /* 0x000f280000100a00 */
[----:B------:R-:W2:Y:S04]  /*487b0*/  LDL.64 R242, [R1+0x1590] ;  /* 0x0015900001f27983 */ /* 0x000ea80000100a00 */
[----:B------:R-:W-:Y:S04]  /*487c0*/  LDGSTS.E [R247+0x20e80], desc[UR60][R210.64], P2 ;  /* 0x20e80000d2f77fae */ /* 0x000fe8000912187c */
[----:B------:R-:W4:Y:S04]  /*487d0*/  LDL.64 R208, [R1+0x2c90] ;  /* 0x002c900001d07983 */ /* 0x000f280000100a00 */
[----:B------:R-:W4:Y:S04]  /*487e0*/  LDL.64 R210, [R1+0x1978] ;  /* 0x0019780001d27983 */ /* 0x000f280000100a00 */
[----:B------:R-:W-:Y:S04]  /*487f0*/  LDGSTS.E [R247+0x20f00], desc[UR60][R66.64], P5 ;  /* 0x20f0000042f77fae */ /* 0x000fe8000a92187c */
[----:B------:R-:W-:Y:S04]  /*48800*/  LDGSTS.E [R247+0x20f80], desc[UR60][R228.64], P0 ;  /* 0x20f80000e4f77fae */ /* 0x000fe8000812187c */
        /* <DEDUP_REMOVED lines=8> */
[----:B------:R-:W-:Y:S04]  /*48890*/  LDGSTS.E [R247+0x22e00], desc[UR60][R240.64], P6 ;  /* 0x22e00000f0f77fae */ /* 0x000fe8000b12187c */
        /* <DEDUP_REMOVED lines=13> */
[----:B----4-:R-:W-:Y:S04]  /*48970*/  LDGSTS.E [R247+0x23f80], desc[UR60][R90.64], P0 ;  /* 0x23f800005af77fae */ /* 0x010fe8000812187c */
[----:B------:R-:W-:Y:S04]  /*48980*/  LDGSTS.E [R247+0x24e00], desc[UR60][R78.64], P6 ;  /* 0x24e000004ef77fae */ /* 0x000fe8000b12187c */
[----:B------:R-:W2:Y:S04]  /*48990*/  LDL.64 R242, [R1+0x1c10] ;  /* 0x001c100001f27983 */ /* 0x000ea80000100a00 */
        /* <DEDUP_REMOVED lines=67> */
[----:B------:R-:W4:Y:S04]  /*48dd0*/  LDL.64 R216, [R1+0x4cc8] ;  /* 0x004cc80001d87983 */ /* 0x000f280000100a00 */
[----:B------:R-:W4:Y:S04]  /*48de0*/  LDL.64 R78, [R1+0x5110] ;  /* 0x00511000014e7983 */ /* 0x000f280000100a00 */
[----:B------:R-:W-:Y:S04]  /*48df0*/  LDGSTS.E [R247+0x2cf80], desc[UR60][R4.64], P0 ;  /* 0x2cf8000004f77fae */ /* 0x000fe8000812187c */
[----:B------:R-:W4:Y:S04]  /*48e00*/  LDL.64 R4, [R1+0x56c0] ;  /* 0x0056c00001047983 */ /* 0x000f280000100a00 */
[----:B------:R-:W-:Y:S04]  /*48e10*/  LDGSTS.E [R247+0x2de00], desc[UR60][R66.64], P6 ;  /* 0x2de0000042f77fae */ /* 0x000fe8000b12187c */
[----:B------:R-:W4:Y:S04]  /*48e20*/  LDL.64 R66, [R1+0x5610] ;  /* 0x0056100001427983 */ /* 0x000f280000100a00 */
[----:B---3--:R-:W-:Y:S04]  /*48e30*/  LDGSTS.E [R247+0x2de80], desc[UR60][R54.64], P2 ;  /* 0x2de8000036f77fae */ /* 0x008fe8000912187c */
[----:B------:R-:W-:Y:S04]  /*48e40*/  LDGSTS.E [R247+0x2df00], desc[UR60][R6.64], P5 ;  /* 0x2df0000006f77fae */ /* 0x000fe8000a92187c */
[----:B------:R-:W3:Y:S04]  /*48e50*/  LDL.64 R54, [R1+0x4c38] ;  /* 0x004c380001367983 */ /* 0x000ee80000100a00 */
[----:B------:R-:W-:Y:S04]  /*48e60*/  LDGSTS.E [R247+0x2df80], desc[UR60][R10.64], P0 ;  /* 0x2df800000af77fae */ /* 0x000fe8000812187c */
[----:B------:R-:W3:Y:S04]  /*48e70*/  LDL.64 R6, [R1+0x5200] ;  /* 0x0052000001067983 */ /* 0x000ee80000100a00 */
[----:B------:R-:W-:Y:S04]  /*48e80*/  LDGSTS.E [R247+0x2ee00], desc[UR60][R30.64], P6 ;  /* 0x2ee000001ef77fae */ /* 0x000fe8000b12187c */
[----:B------:R-:W3:Y:S04]  /*48e90*/  LDL.64 R10, [R1+0x56e0] ;  /* 0x0056e000010a7983 */ /* 0x000ee80000100a00 */
[----:B------:R-:W3:Y:S04]  /*48ea0*/  LDL.64 R30, [R1+0x4d00] ;  /* 0x004d0000011e7983 */ /* 0x000ee80000100a00 */
[----:B------:R-:W-:Y:S04]  /*48eb0*/  LDGSTS.E [R247+0x2ee80], desc[UR60][R240.64], P2 ;  /* 0x2ee80000f0f77fae */ /* 0x000fe8000912187c */
[----:B------:R-:W-:Y:S04]  /*48ec0*/  LDGSTS.E [R247+0x2ef00], desc[UR60][R18.64], P5 ;  /* 0x2ef0000012f77fae */ /* 0x000fe8000a92187c */
[----:B------:R-:W3:Y:S04]  /*48ed0*/  LDL.64 R240, [R1+0x5240] ;  /* 0x0052400001f07983 */ /* 0x000ee80000100a00 */
[----:B------:R-:W3:Y:S04]  /*48ee0*/  LDL.64 R18, [R1+0x4d40] ;  /* 0x004d400001127983 */ /* 0x000ee80000100a00 */
[----:B------:R-:W-:Y:S04]  /*48ef0*/  LDGSTS.E [R247+0x2ef80], desc[UR60][R42.64], P0 ;  /* 0x2ef800002af77fae */ /* 0x000fe8000812187c */
        /* <DEDUP_REMOVED lines=44> */
[----:B--2---:R-:W-:Y:S04]  /*491c0*/  LDGSTS.E [R247+0x35e00], desc[UR60][R242.64], P6 ;  /* 0x35e00000f2f77fae */ /* 0x004fe8000b12187c */
[----:B------:R-:W-:Y:S04]  /*491d0*/  LDGSTS.E [R247+0x35e80], desc[UR60][R42.64], P2 ;  /* 0x35e800002af77fae */ /* 0x000fe8000912187c */
[----:B----4-:R-:W-:Y:S04]  /*491e0*/  LDGSTS.E [R247+0x35f00], desc[UR60][R90.64], P5 ;  /* 0x35f000005af77fae */ /* 0x010fe8000a92187c */
[----:B------:R-:W2:Y:S04]  /*491f0*/  LDL.64 R242, [R1+0x4f08] ;  /* 0x004f080001f27983 */ /* 0x000ea80000100a00 */
        /* <DEDUP_REMOVED lines=19> */
[----:B------:R-:W5:Y:S04]  /*49330*/  LDL.LU.64 R198, [R1+0x5908] ;  /* 0x0059080001c67983 */ /* 0x000f680000300a00 */
[----:B----4-:R-:W-:Y:S04]  /*49340*/  LDGSTS.E [R247+0x38f00], desc[UR60][R90.64], P5 ;  /* 0x38f000005af77fae */ /* 0x010fe8000a92187c */
[----:B------:R-:W5:Y:S04]  /*49350*/  LDL.LU.64 R200, [R1+0x5900] ;  /* 0x0059000001c87983 */ /* 0x000f680000300a00 */
[----:B------:R-:W4:Y:S04]  /*49360*/  LDL.LU.64 R90, [R1+0x58f8] ;  /* 0x0058f800015a7983 */ /* 0x000f280000300a00 */
[----:B----4-:R-:W-:Y:S04]  /*49370*/  LDGSTS.E [R247+0x38f80], desc[UR60][R90.64], P0 ;  /* 0x38f800005af77fae */ /* 0x010fe8000812187c */
[----:B------:R-:W-:Y:S04]  /*49380*/  LDGSTS.E [R247+0x39e00], desc[UR60][R202.64], P6 ;  /* 0x39e00000caf77fae */ /* 0x000fe8000b12187c */
[----:B------:R-:W-:Y:S04]  /*49390*/  LDGSTS.E [R247+0x39e80], desc[UR60][R204.64], P2 ;  /* 0x39e80000ccf77fae */ /* 0x000fe8000912187c */
[----:B------:R-:W-:Y:S04]  /*493a0*/  LDGSTS.E [R247+0x39f00], desc[UR60][R78.64], P5 ;  /* 0x39f000004ef77fae */ /* 0x000fe8000a92187c */
[----:B------:R-:W5:Y:S04]  /*493b0*/  LDL.LU.64 R202, [R1+0x58f0] ;  /* 0x0058f00001ca7983 */ /* 0x000f680000300a00 */
        /* <DEDUP_REMOVED lines=12> */
[----:B---3--:R-:W-:Y:S04]  /*49480*/  LDGSTS.E [R247+0x3bf00], desc[UR60][R54.64], P5 ;  /* 0x3bf0000036f77fae */ /* 0x008fe8000a92187c */
[----:B------:R-:W5:Y:S04]  /*49490*/  LDL.LU.64 R210, [R1+0x58c0] ;  /* 0x0058c00001d27983 */ /* 0x000f680000300a00 */
[----:B------:R-:W5:Y:S04]  /*494a0*/  LDL.LU.64 R212, [R1+0x58b8] ;  /* 0x0058b80001d47983 */ /* 0x000f680000300a00 */
[----:B------:R-:W3:Y:S04]  /*494b0*/  LDL.LU.64 R54, [R1+0x58b0] ;  /* 0x0058b00001367983 */ /* 0x000ee80000300a00 */
[----:B---3--:R-:W-:Y:S04]  /*494c0*/  LDGSTS.E [R247+0x3bf80], desc[UR60][R54.64], P0 ;  /* 0x3bf8000036f77fae */ /* 0x008fe8000812187c */
[----:B------:R-:W-:Y:S04]  /*494d0*/  LDGSTS.E [R247+0x3ce00], desc[UR60][R214.64], P6 ;  /* 0x3ce00000d6f77fae */ /* 0x000fe8000b12187c */
[----:B------:R-:W-:Y:S04]  /*494e0*/  LDGSTS.E [R247+0x3ce80], desc[UR60][R230.64], P2 ;  /* 0x3ce80000e6f77fae */ /* 0x000fe8000912187c */
[----:B------:R-:W-:Y:S04]  /*494f0*/  LDGSTS.E [R247+0x3cf00], desc[UR60][R42.64], P5 ;  /* 0x3cf000002af77fae */ /* 0x000fe8000a92187c */
        /* <DEDUP_REMOVED lines=8> */
[----:B------:R-:W3:Y:S04]  /*49580*/  LDL.LU.64 R30, [R1+0x5888] ;  /* 0x00588800011e7983 */ /* 0x000ee80000300a00 */
[----:B------:R-:W4:Y:S04]  /*49590*/  LDL.LU.64 R18, [R1+0x5880] ;  /* 0x0058800001127983 */ /* 0x000f280000300a00 */
[----:B------:R1:W-:Y:S04]  /*495a0*/  STL [R1], RZ ;  /* 0x000000ff01007387 */ /* 0x0003e80000100800 */
[----:B------:R1:W-:Y:S04]  /*495b0*/  STL [R1+0x4], RZ ;  /* 0x000004ff01007387 */ /* 0x0003e80000100800 */
        /* <DEDUP_REMOVED lines=749> */
[----:B---3--:R-:W-:Y:S04]  /*4c490*/  LDGSTS.E [R247+0x3df80], desc[UR60][R30.64], P0 ;  /* 0x3df800001ef77fae */ /* 0x008fe8000812187c */
[----:B------:R3:W-:Y:S04]  /*4c4a0*/  STL [R1+0x148c], RZ ;  /* 0x00148cff01007387 */ /* 0x0007e80000100800 */
[----:B------:R-:W-:Y:S04]  /*4c4b0*/  LDGSTS.E [R247+0x3ee00], desc[UR60][R4.64], P6 ;  /* 0x3ee0000004f77fae */ /* 0x000fe8000b12187c */
[----:B------:R3:W-:Y:S04]  /*4c4c0*/  STL [R1+0x14a0], RZ ;  /* 0x0014a0ff01007387 */ /* 0x0007e80000100800 */
[----:B------:R-:W-:Y:S04]  /*4c4d0*/  LDGSTS.E [R247+0x3ee80], desc[UR60][R6.64], P2 ;  /* 0x3ee8000006f77fae */ /* 0x000fe8000912187c */
[----:B------:R3:W-:Y:S04]  /*4c4e0*/  STL [R1+0x14a4], RZ ;  /* 0x0014a4ff01007387 */ /* 0x0007e80000100800 */
[----:B------:R3:W-:Y:S04]  /*4c4f0*/  LDGSTS.E [R247+0x3ef00], desc[UR60][R10.64], P5 ;  /* 0x3ef000000af77fae */ /* 0x0007e8000a92187c */
[----:B------:R1:W-:Y:S04]  /*4c500*/  STL [R1+0x14a8], RZ ;  /* 0x0014a8ff01007387 */ /* 0x0003e80000100800 */
[----:B----4-:R-:W-:Y:S04]  /*4c510*/  LDGSTS.E [R247+0x3ef80], desc[UR60][R18.64], P0 ;  /* 0x3ef8000012f77fae */ /* 0x010fe8000812187c */
[----:B------:R4:W-:Y:S04]  /*4c520*/  STL [R1+0x14ac], RZ ;  /* 0x0014acff01007387 */ /* 0x0009e80000100800 */
[----:B------:R4:W-:Y:S04]  /*4c530*/  LDGSTS.E [R247+0x3fe00], desc[UR60][R240.64], P6 ;  /* 0x3fe00000f0f77fae */ /* 0x0009e8000b12187c */
[----:B------:R1:W-:Y:S04]  /*4c540*/  STL [R1+0xa40], RZ ;  /* 0x000a40ff01007387 */ /* 0x0003e80000100800 */
[----:B--2---:R2:W-:Y:S04]  /*4c550*/  LDGSTS.E [R247+0x3fe80], desc[UR60][R242.64], P2 ;  /* 0x3fe80000f2f77fae */ /* 0x0045e8000912187c */
[----:B------:R1:W-:Y:S04]  /*4c560*/  STL [R1+0xa44], RZ ;  /* 0x000a44ff01007387 */ /* 0x0003e80000100800 */
[----:B------:R1:W-:Y:S04]  /*4c570*/  LDGSTS.E [R247+0x3ff00], desc[UR60][R250.64], P5 ;  /* 0x3ff00000faf77fae */ /* 0x0003e8000a92187c */
[----:B------:R1:W-:Y:S04]  /*4c580*/  STL [R1+0xa48], RZ ;  /* 0x000a48ff01007387 */ /* 0x0003e80000100800 */
[----:B------:R1:W-:Y:S04]  /*4c590*/  LDGSTS.E [R247+0x3ff80], desc[UR60][R248.64], P0 ;  /* 0x3ff80000f8f77fae */ /* 0x0003e8000812187c */
[----:B------:R1:W-:Y:S04]  /*4c5a0*/  STL [R1+0xa4c], RZ ;  /* 0x000a4cff01007387 */ /* 0x0003e80000100800 */
[----:B------:R2:W-:Y:S04]  /*4c5b0*/  STL [R1+0xa50], RZ ;  /* 0x000a50ff01007387 */ /* 0x0005e80000100800 */
[----:B------:R-:W0:Y:S01]  /*4c5c0*/  LDGDEPBAR ;  /* 0x00000000000079af */ /* 0x000e220000000000 */
[----:B------:R-:W-:Y:S01]  /*4c5d0*/  UISETP.GE.AND UP0, UPT, UR8, 0x80, UPT ;  /* 0x000000800800788c */ /* 0x000fe2000bf06270 */
[----:B-1----:R-:W-:-:S02]  /*4c5e0*/  CS2R R8, SRZ ;  /* 0x0000000000087805 */ /* 0x002fc4000001ff00 */
[----:B---3--:R-:W-:Y:S02]  /*4c5f0*/  CS2R R10, SRZ ;  /* 0x00000000000a7805 */ /* 0x008fe4000001ff00 */
[----:B------:R-:W-:Y:S02]  /*4c600*/  CS2R R4, SRZ ;  /* 0x0000000000047805 */ /* 0x000fe4000001ff00 */
[----:B------:R-:W-:Y:S02]  /*4c610*/  CS2R R6, SRZ ;  /* 0x0000000000067805 */ /* 0x000fe4000001ff00 */
[----:B----4-:R-:W-:Y:S02]  /*4c620*/  CS2R R240, SRZ ;  /* 0x0000000000f07805 */ /* 0x010fe4000001ff00 */
[----:B--2---:R-:W-:Y:S02]  /*4c630*/  CS2R R242, SRZ ;  /* 0x0000000000f27805 */ /* 0x004fe4000001ff00 */
[----:B------:R-:W-:Y:S01]  /*4c640*/  PLOP3.LUT P0, PT, PT, PT, UP0, 0x80, 0x0 ;  /* 0x000000000000781c */ /* 0x000fe20003f0f008 */
        /* <DEDUP_REMOVED lines=250> */
[----:B------:R1:W-:Y:S01]  /*4d5f0*/  STL [R1+0x14dc], RZ ;  /* 0x0014dcff01007387 */ /* 0x0003e20000100800 */
[----:B------:R-:W-:Y:S05]  /*4d600*/  @!P0 BRA `(.L_x_0) ;  /* 0x00000ce800dc8947 */ /* 0x000fea0003800000 */
[----:B------:R-:W2:Y:S04]  /*4d610*/  LDL.LU.64 R6, [R1+0x2c30] ;  /* 0x002c300001067983 */ /* 0x000ea80000300a00 */
[----:B------:R-:W3:Y:S04]  /*4d620*/  LDL.LU.64 R8, [R1+0x1c48] ;  /* 0x001c480001087983 */ /* 0x000ee80000300a00 */
[----:B------:R-:W4:Y:S04]  /*4d630*/  LDL.LU.64 R240, [R1+0x1c50] ;  /* 0x001c500001f07983 */ /* 0x000f280000300a00 */
[----:B------:R-:W4:Y:S04]  /*4d640*/  LDL.LU.64 R242, [R1+0x1c58] ;  /* 0x001c580001f27983 */ /* 0x000f280000300a00 */
[----:B------:R-:W4:Y:S04]  /*4d650*/  LDL.LU.64 R246, [R1+0x1c60] ;  /* 0x001c600001f67983 */ /* 0x000f280000300a00 */
[----:B------:R-:W4:Y:S04]  /*4d660*/  LDL.LU.64 R10, [R1+0x1c70] ;  /* 0x001c7000010a7983 */ /* 0x000f280000300a00 */
[----:B------:R-:W4:Y:S04]  /*4d670*/  LDL.LU.64 R4, [R1+0x1c78] ;  /* 0x001c780001047983 */ /* 0x000f280000300a00 */
[----:B------:R1:W-:Y:S04]  /*4d680*/  STL.64 [R1+0x58a8], R20 ;  /* 0x0058a81401007387 */ /* 0x0003e80000100a00 */
[----:B-1----:R-:W4:Y:S04]  /*4d690*/  LDL.LU.64 R20, [R1+0x1c68] ;  /* 0x001c680001147983 */ /* 0x002f280000300a00 */
[----:B------:R1:W-:Y:S04]  /*4d6a0*/  STL.64 [R1+0x58a0], R42 ;  /* 0x0058a02a01007387 */ /* 0x0003e80000100a00 */
[----:B-1----:R-:W3:Y:S04]  /*4d6b0*/  LDL.LU.64 R42, [R1+0x2c38] ;  /* 0x002c3800012a7983 */ /* 0x002ee80000300a00 */
[----:B------:R1:W-:Y:S04]  /*4d6c0*/  STL.64 [R1+0x5898], R30 ;  /* 0x0058981e01007387 */ /* 0x0003e80000100a00 */
[----:B-1----:R-:W4:Y:S04]  /*4d6d0*/  LDL.LU.64 R30, [R1+0x2c28] ;  /* 0x002c2800011e7983 */ /* 0x002f280000300a00 */
[----:B------:R1:W-:Y:S04]  /*4d6e0*/  STL.64 [R1+0x5890], R18 ;  /* 0x0058901201007387 */ /* 0x0003e80000100a00 */
[----:B-1----:R-:W4:Y:S04]  /*4d6f0*/  LDL.LU.64 R18, [R1+0x2c40] ;  /* 0x002c400001127983 */ /* 0x002f280000300a00 */
[----:B------:R-:W-:Y:S04]  /*4d700*/  STL.64 [R1+0x5888], R250 ;  /* 0x005888fa01007387 */ /* 0x000fe80000100a00 */
[----:B------:R-:W-:Y:S04]  /*4d710*/  STL.64 [R1+0x5880], R248 ;  /* 0x005880f801007387 */ /* 0x000fe80000100a00 */
[----:B--2---:R1:W-:Y:S01]  /*4d720*/  STL [R1+0x2d40], R6 ;  /* 0x002d400601007387 */ /* 0x0043e20000100800 */
[----:B------:R-:W-:-:S03]  /*4d730*/  MOV R0, R7 ;  /* 0x0000000700007202 */ /* 0x000fc60000000f00 */
[----:B-1----:R-:W2:Y:S04]  /*4d740*/  LDL.LU.64 R6, [R1+0x1c80] ;  /* 0x001c800001067983 */ /* 0x002ea80000300a00 */
[----:B------:R1:W-:Y:S04]  /*4d750*/  STL [R1+0x2d3c], R0 ;  /* 0x002d3c0001007387 */ /* 0x0003e80000100800 */
[----:B---3--:R3:W-:Y:S01]  /*4d760*/  STL [R1+0x2d48], R42 ;  /* 0x002d482a01007387 */ /* 0x0087e20000100800 */
[----:B-1----:R-:W-:-:S03]  /*4d770*/  IMAD.MOV.U32 R0, RZ, RZ, R43 ;  /* 0x000000ffff007224 */ /* 0x002fc600078e002b */
[----:B---3--:R-:W3:Y:S04]  /*4d780*/  LDL.LU.64 R42, [R1+0x1c88] ;  /* 0x001c8800012a7983 */ /* 0x008ee80000300a00 */
[----:B------:R1:W-:Y:S04]  /*4d790*/  STL [R1+0x2d44], R0 ;  /* 0x002d440001007387 */ /* 0x0003e80000100800 */
[----:B----4-:R4:W-:Y:S01]  /*4d7a0*/  STL [R1+0x2d50], R18 ;  /* 0x002d501201007387 */ /* 0x0109e20000100800 */
[----:B-1----:R-:W-:-:S03]  /*4d7b0*/  IMAD.MOV.U32 R0, RZ, RZ, R19 ;  /* 0x000000ffff007224 */ /* 0x002fc600078e0013 */
[----:B----4-:R-:W4:Y:S04]  /*4d7c0*/  LDL.LU.64 R18, [R1+0x1c90] ;  /* 0x001c900001127983 */ /* 0x010f280000300a00 */
[----:B------:R1:W-:Y:S04]  /*4d7d0*/  STL [R1+0x2d4c], R0 ;  /* 0x002d4c0001007387 */ /* 0x0003e80000100800 */
[----:B------:R1:W-:Y:S02]  /*4d7e0*/  STL [R1+0x2d58], R30 ;  /* 0x002d581e01007387 */ /* 0x0003e40000100800 */
[----:B-1----:R-:W-:-:S02]  /*4d7f0*/  IMAD.MOV.U32 R0, RZ, RZ, R31 ;  /* 0x000000ffff007224 */ /* 0x002fc400078e001f */
[----:B------:R-:W4:Y:S04]  /*4d800*/  LDL.LU.64 R30, [R1+0x1c98] ;  /* 0x001c9800011e7983 */ /* 0x000f280000300a00 */
[----:B------:R1:W-:Y:S04]  /*4d810*/  STL [R1+0x2d54], R0 ;  /* 0x002d540001007387 */ /* 0x0003e80000100800 */
[----:B------:R1:W-:Y:S02]  /*4d820*/  STL [R1+0x2d60], R8 ;  /* 0x002d600801007387 */ /* 0x0003e40000100800 */
[----:B-1----:R-:W-:-:S02]  /*4d830*/  MOV R0, R9 ;  /* 0x0000000900007202 */ /* 0x002fc40000000f00 */
[----:B------:R-:W4:Y:S04]  /*4d840*/  LDL.LU.64 R8, [R1+0x1ca0] ;  /* 0x001ca00001087983 */ /* 0x000f280000300a00 */
[----:B------:R1:W-:Y:S04]  /*4d850*/  STL [R1+0x2d5c], R0 ;  /* 0x002d5c0001007387 */ /* 0x0003e80000100800 */
[----:B------:R1:W-:Y:S02]  /*4d860*/  STL [R1+0x2d68], R240 ;  /* 0x002d68f001007387 */ /* 0x0003e40000100800 */
[----:B-1----:R-:W-:-:S02]  /*4d870*/  IMAD.MOV.U32 R0, RZ, RZ, R241 ;  /* 0x000000ffff007224 */ /* 0x002fc400078e00f1 */
        /* <DEDUP_REMOVED lines=22> */
[----:B--2---:R2:W-:Y:S01]  /*4d9e0*/  STL [R1+0x2d98], R6 ;  /* 0x002d980601007387 */ /* 0x0045e20000100800 */
[----:B-1----:R-:W-:-:S03]  /*4d9f0*/  IMAD.MOV.U32 R0, RZ, RZ, R7 ;  /* 0x000000ffff007224 */ /* 0x002fc600078e0007 */
[----:B--2---:R-:W2:Y:S04]  /*4da00*/  LDL.LU.64 R6, [R1+0x1cd8] ;  /* 0x001cd80001067983 */ /* 0x004ea80000300a00 */
[----:B------:R1:W-:Y:S04]  /*4da10*/  STL [R1+0x2d94], R0 ;  /* 0x002d940001007387 */ /* 0x0003e80000100800 */
[----:B---3--:R3:W-:Y:S01]  /*4da20*/  STL [R1+0x2da0], R42 ;  /* 0x002da02a01007387 */ /* 0x0087e20000100800 */
[----:B-1----:R-:W-:-:S03]  /*4da30*/  MOV R0, R43 ;  /* 0x0000002b00007202 */ /* 0x002fc60000000f00 */
        /* <DEDUP_REMOVED lines=43> */
[----:B-1----:R-:W-:-:S03]  /*4dcf0*/  IMAD.MOV.U32 R0, RZ, RZ, R43 ;  /* 0x000000ffff007224 */ /* 0x002fc600078e002b */
[----:B---3--:R-:W3:Y:S04]  /*4dd00*/  LDL.LU.64 R42, [R1+0x1d38] ;  /* 0x001d3800012a7983 */ /* 0x008ee80000300a00 */
[----:B------:R1:W-:Y:S04]  /*4dd10*/  STL [R1+0x2df4], R0 ;  /* 0x002df40001007387 */ /* 0x0003e80000100800 */
[----:B----4-:R4:W-:Y:S01]  /*4dd20*/  STL [R1+0x2e00], R18 ;  /* 0x002e001201007387 */ /* 0x0109e20000100800 */
[----:B-1----:R-:W-:-:S03]  /*4dd30*/  MOV R0, R19 ;  /* 0x0000001300007202 */ /* 0x002fc60000000f00 */
        /* <DEDUP_REMOVED lines=79> */
[----:B-1----:R-:W-:-:S03]  /*4e230*/  MOV R0, R7 ;  /* 0x0000000700007202 */ /* 0x002fc60000000f00 */
        /* <DEDUP_REMOVED lines=1722> */
[----:B----4-:R-:W-:Y:S01]  /*54de0*/  STL [R1+0x3c18], R18 ;  /* 0x003c181201007387 */ /* 0x010fe20000100800 */
[----:B-1----:R-:W-:-:S03]  /*54df0*/  IMAD.MOV.U32 R0, RZ, RZ, R19 ;  /* 0x000000ffff007224 */ /* 0x002fc600078e0013 */
[----:B------:R-:W4:Y:S04]  /*54e00*/  LDL.LU.64 R250, [R1+0x2b58] ;  /* 0x002b580001fa7983 */ /* 0x000f280000300a00 */
[----:B------:R1:W-:Y:S04]  /*54e10*/  STL [R1+0x3c14], R0 ;  /* 0x003c140001007387 */ /* 0x0003e80000100800 */
[----:B------:R1:W-:Y:S02]  /*54e20*/  STL [R1+0x3c20], R30 ;  /* 0x003c201e01007387 */ /* 0x0003e40000100800 */
[----:B-1----:R-:W-:-:S02]  /*54e30*/  MOV R0, R31 ;  /* 0x0000001f00007202 */ /* 0x002fc40000000f00 */
[----:B------:R-:W4:Y:S04]  /*54e40*/  LDL.LU.64 R30, [R1+0x2b60] ;  /* 0x002b6000011e7983 */ /* 0x000f280000300a00 */
[----:B------:R1:W-:Y:S04]  /*54e50*/  STL [R1+0x3c1c], R0 ;  /* 0x003c1c0001007387 */ /* 0x0003e80000100800 */
[----:B------:R-:W-:Y:S04]  /*54e60*/  STL [R1+0x3c28], R8 ;  /* 0x003c280801007387 */ /* 0x000fe80000100800 */
[----:B------:R-:W4:Y:S01]  /*54e70*/  LDL.LU.64 R18, [R1+0x2b68] ;  /* 0x002b680001127983 */ /* 0x000f220000300a00 */
[----:B-1----:R-:W-:-:S05]  /*54e80*/  IMAD.MOV.U32 R0, RZ, RZ, R9 ;  /* 0x000000ffff007224 */ /* 0x002fca00078e0009 */
[----:B------:R1:W-:Y:S04]  /*54e90*/  STL [R1+0x3c24], R0 ;  /* 0x003c240001007387 */ /* 0x0003e80000100800 */
[----:B------:R1:W-:Y:S02]  /*54ea0*/  STL [R1+0x3c30], R240 ;  /* 0x003c30f001007387 */ /* 0x0003e40000100800 */
[----:B-1----:R-:W-:Y:S02]  /*54eb0*/  IMAD.MOV.U32 R0, RZ, RZ, R241 ;  /* 0x000000ffff007224 */ /* 0x002fe400078e00f1 */
[----:B------:R-:W4:Y:S04]  /*54ec0*/  LDL.LU.64 R240, [R1+0x2b70] ;  /* 0x002b700001f07983 */ /* 0x000f280000300a00 */
[----:B------:R1:W-:Y:S04]  /*54ed0*/  STL [R1+0x3c2c], R0 ;  /* 0x003c2c0001007387 */ /* 0x0003e80000100800 */
[----:B------:R1:W-:Y:S02]  /*54ee0*/  STL [R1+0x3c38], R242 ;  /* 0x003c38f201007387 */ /* 0x0003e40000100800 */
[----:B-1----:R-:W-:-:S02]  /*54ef0*/  IMAD.MOV.U32 R0, RZ, RZ, R243 ;  /* 0x000000ffff007224 */ /* 0x002fc400078e00f3 */
[----:B------:R-:W4:Y:S04]  /*54f00*/  LDL.LU.64 R242, [R1+0x2b78] ;  /* 0x002b780001f27983 */ /* 0x000f280000300a00 */
[----:B------:R1:W-:Y:S04]  /*54f10*/  STL [R1+0x3c34], R0 ;  /* 0x003c340001007387 */ /* 0x0003e80000100800 */
[----:B------:R1:W-:Y:S04]  /*54f20*/  STL [R1+0x3c40], R246 ;  /* 0x003c40f601007387 */ /* 0x0003e80000100800 */
[----:B------:R-:W4:Y:S01]  /*54f30*/  LDL.LU.64 R8, [R1+0x2b80] ;  /* 0x002b800001087983 */ /* 0x000f220000300a00 */
[----:B-1----:R-:W-:-:S03]  /*54f40*/  MOV R0, R247 ;  /* 0x000000f700007202 */ /* 0x002fc60000000f00 */
[----:B------:R-:W-:Y:S04]  /*54f50*/  STL [R1+0x3c48], R20 ;  /* 0x003c481401007387 */ /* 0x000fe80000100800 */
[----:B------:R1:W-:Y:S04]  /*54f60*/  STL [R1+0x3c3c], R0 ;  /* 0x003c3c0001007387 */ /* 0x0003e80000100800 */
[----:B------:R-:W4:Y:S01]  /*54f70*/  LDL.LU.64 R246, [R1+0x2b88] ;  /* 0x002b880001f67983 */ /* 0x000f220000300a00 */
[----:B-1----:R-:W-:-:S03]  /*54f80*/  IMAD.MOV.U32 R0, RZ, RZ, R21 ;  /* 0x000000ffff007224 */ /* 0x002fc600078e0015 */
        /* <DEDUP_REMOVED lines=8> */
[----:B--2---:R-:W-:Y:S04]  /*55010*/  STL [R1+0x3c60], R6 ;  /* 0x003c600601007387 */ /* 0x004fe80000100800 */
[----:B------:R1:W-:Y:S04]  /*55020*/  STL [R1+0x3c54], R0 ;  /* 0x003c540001007387 */ /* 0x0003e80000100800 */
[----:B------:R-:W2:Y:S01]  /*55030*/  LDL.LU.64 R4, [R1+0x2ba0] ;  /* 0x002ba00001047983 */ /* 0x000ea20000300a00 */
[----:B-1----:R-:W-:-:S03]  /*55040*/  MOV R0, R7 ;  /* 0x0000000700007202 */ /* 0x002fc60000000f00 */
[----:B---3--:R-:W-:Y:S04]  /*55050*/  STL [R1+0x3c68], R42 ;  /* 0x003c682a01007387 */ /* 0x008fe80000100800 */
[----:B------:R1:W-:Y:S04]  /*55060*/  STL [R1+0x3c5c], R0 ;  /* 0x003c5c0001007387 */ /* 0x0003e80000100800 */
[----:B------:R-:W3:Y:S01]  /*55070*/  LDL.LU.64 R6, [R1+0x2ba8] ;  /* 0x002ba80001067983 */ /* 0x000ee20000300a00 */
[----:B-1----:R-:W-:-:S03]  /*55080*/  IMAD.MOV.U32 R0, RZ, RZ, R43 ;  /* 0x000000ffff007224 */ /* 0x002fc600078e002b */
[----:B----4-:R-:W-:Y:S04]  /*55090*/  STL [R1+0x3c70], R250 ;  /* 0x003c70fa01007387 */ /* 0x010fe80000100800 */
[----:B------:R1:W-:Y:S04]  /*550a0*/  STL [R1+0x3c64], R0 ;  /* 0x003c640001007387 */ /* 0x0003e80000100800 */
[----:B------:R-:W4:Y:S01]  /*550b0*/  LDL.LU.64 R42, [R1+0x2bb0] ;  /* 0x002bb000012a7983 */ /* 0x000f220000300a00 */
[----:B-1----:R-:W-:-:S03]  /*550c0*/  IMAD.MOV.U32 R0, RZ, RZ, R251 ;  /* 0x000000ffff007224 */ /* 0x002fc600078e00fb */
[----:B------:R-:W-:Y:S04]  /*550d0*/  STL [R1+0x3c78], R30 ;  /* 0x003c781e01007387 */ /* 0x000fe80000100800 */
[----:B------:R1:W-:Y:S02]  /*550e0*/  STL [R1+0x3c6c], R0 ;  /* 0x003c6c0001007387 */ /* 0x0003e40000100800 */
[----:B-1----:R-:W-:Y:S02]  /*550f0*/  IMAD.MOV.U32 R0, RZ, RZ, R31 ;  /* 0x000000ffff007224 */ /* 0x002fe400078e001f */
        /* <DEDUP_REMOVED lines=12> */
[----:B------:R-:W-:Y:S04]  /*551c0*/  STL [R1+0x3c98], R8 ;  /* 0x003c980801007387 */ /* 0x000fe80000100800 */
[----:B------:R1:W-:Y:S04]  /*551d0*/  STL [R1+0x3c8c], R0 ;  /* 0x003c8c0001007387 */ /* 0x0003e80000100800 */
[----:B------:R-:W4:Y:S01]  /*551e0*/  LDL.LU.64 R242, [R1+0x2bd0] ;  /* 0x002bd00001f27983 */ /* 0x000f220000300a00 */
[----:B-1----:R-:W-:-:S03]  /*551f0*/  IMAD.MOV.U32 R0, RZ, RZ, R9 ;  /* 0x000000ffff007224 */ /* 0x002fc600078e0009 */
[----:B------:R-:W-:Y:S04]  /*55200*/  STL [R1+0x3ca0], R246 ;  /* 0x003ca0f601007387 */ /* 0x000fe80000100800 */
        /* <DEDUP_REMOVED lines=12> */
[----:B--2---:R2:W-:Y:S01]  /*552d0*/  STL [R1+0x3cb8], R4 ;  /* 0x003cb80401007387 */ /* 0x0045e20000100800 */
[----:B-1----:R-:W-:-:S03]  /*552e0*/  IMAD.MOV.U32 R0, RZ, RZ, R5 ;  /* 0x000000ffff007224 */ /* 0x002fc600078e0005 */
[----:B--2---:R-:W2:Y:S04]  /*552f0*/  LDL.LU.64 R4, [R1+0x2bf0] ;  /* 0x002bf00001047983 */ /* 0x004ea80000300a00 */
[----:B------:R3:W-:Y:S02]  /*55300*/  STL [R1+0x3cb4], R0 ;  /* 0x003cb40001007387 */ /* 0x0007e40000100800 */
[----:B---3--:R-:W-:Y:S02]  /*55310*/  MOV R0, R7 ;  /* 0x0000000700007202 */ /* 0x008fe40000000f00 */
[----:B------:R1:W-:Y:S04]  /*55320*/  STL [R1+0x3cc0], R6 ;  /* 0x003cc00601007387 */ /* 0x0003e80000100800 */
[----:B------:R-:W3:Y:S04]  /*55330*/  LDL.LU.64 R20, [R1+0x2bf8] ;  /* 0x002bf80001147983 */ /* 0x000ee80000300a00 */
[----:B------:R1:W-:Y:S04]  /*55340*/  STL [R1+0x3cbc], R0 ;  /* 0x003cbc0001007387 */ /* 0x0003e80000100800 */
[----:B----4-:R4:W-:Y:S04]  /*55350*/  STL [R1+0x3cc8], R42 ;  /* 0x003cc82a01007387 */ /* 0x0109e80000100800 */
[----:B-1----:R-:W3:Y:S01]  /*55360*/  LDL.LU.64 R6, [R1+0x2c00] ;  /* 0x002c000001067983 */ /* 0x002ee20000300a00 */
[----:B------:R-:W-:-:S03]  /*55370*/  IMAD.MOV.U32 R0, RZ, RZ, R43 ;  /* 0x000000ffff007224 */ /* 0x000fc600078e002b */
[----:B----4-:R-:W4:Y:S04]  /*55380*/  LDL.LU.64 R42, [R1+0x2c08] ;  /* 0x002c0800012a7983 */ /* 0x010f280000300a00 */
[----:B------:R1:W-:Y:S04]  /*55390*/  STL [R1+0x3cc4], R0 ;  /* 0x003cc40001007387 */ /* 0x0003e80000100800 */
[----:B------:R-:W-:Y:S01]  /*553a0*/  STL [R1+0x3cd0], R30 ;  /* 0x003cd01e01007387 */ /* 0x000fe20000100800 */
[----:B-1----:R-:W-:-:S03]  /*553b0*/  IMAD.MOV.U32 R0, RZ, RZ, R31 ;  /* 0x000000ffff007224 */ /* 0x002fc600078e001f */
[----:B------:R-:W4:Y:S04]  /*553c0*/  LDL.LU.64 R248, [R1+0x2c10] ;  /* 0x002c100001f87983 */ /* 0x000f280000300a00 */
[----:B------:R1:W-:Y:S04]  /*553d0*/  STL [R1+0x3ccc], R0 ;  /* 0x003ccc0001007387 */ /* 0x0003e80000100800 */
[----:B------:R1:W-:Y:S02]  /*553e0*/  STL [R1+0x3cd8], R18 ;  /* 0x003cd81201007387 */ /* 0x0003e40000100800 */
[----:B-1----:R-:W-:-:S02]  /*553f0*/  IMAD.MOV.U32 R0, RZ, RZ, R19 ;  /* 0x000000ffff007224 */ /* 0x002fc400078e0013 */
[----:B------:R-:W4:Y:S04]  /*55400*/  LDL.LU.64 R30, [R1+0x2c18] ;  /* 0x002c1800011e7983 */ /* 0x000f280000300a00 */
[----:B------:R-:W-:Y:S04]  /*55410*/  STL [R1+0x3ce0], R240 ;  /* 0x003ce0f001007387 */ /* 0x000fe80000100800 */
[----:B------:R1:W-:Y:S04]  /*55420*/  STL [R1+0x3cd4], R0 ;  /* 0x003cd40001007387 */ /* 0x0003e80000100800 */
[----:B------:R-:W4:Y:S01]  /*55430*/  LDL.LU.64 R18, [R1+0x2c20] ;  /* 0x002c200001127983 */ /* 0x000f220000300a00 */
[----:B-1----:R-:W-:-:S03]  /*55440*/  MOV R0, R241 ;  /* 0x000000f100007202 */ /* 0x002fc60000000f00 */
        /* <DEDUP_REMOVED lines=12> */
[----:B-1----:R-:W-:-:S03]  /*55510*/  IMAD.MOV.U32 R0, RZ, RZ, R247 ;  /* 0x000000ffff007224 */ /* 0x002fc600078e00f7 */
[----:B------:R-:W4:Y:S04]  /*55520*/  LDL.LU.64 R246, [R1+0x17d8] ;  /* 0x0017d80001f67983 */ /* 0x000f280000300a00 */
[----:B------:R1:W-:Y:S02]  /*55530*/  STL [R1+0x3cf4], R0 ;  /* 0x003cf40001007387 */ /* 0x0003e40000100800 */
[----:B-1----:R-:W-:Y:S02]  /*55540*/  MOV R0, R11 ;  /* 0x0000000b00007202 */ /* 0x002fe40000000f00 */
[----:B------:R1:W-:Y:S04]  /*55550*/  STL [R1+0x3d00], R10 ;  /* 0x003d000a01007387 */ /* 0x0003e80000100800 */
[----:B-1----:R-:W4:Y:S04]  /*55560*/  LDL.LU.64 R10, [R1+0x15c0] ;  /* 0x0015c000010a7983 */ /* 0x002f280000300a00 */
[----:B------:R1:W-:Y:S04]  /*55570*/  STL [R1+0x3cfc], R0 ;  /* 0x003cfc0001007387 */ /* 0x0003e80000100800 */
[----:B--2---:R2:W-:Y:S01]  /*55580*/  STL [R1+0x3d08], R4 ;  /* 0x003d080401007387 */ /* 0x0045e20000100800 */
[----:B-1----:R-:W-:-:S03]  /*55590*/  IMAD.MOV.U32 R0, RZ, RZ, R5 ;  /* 0x000000ffff007224 */ /* 0x002fc600078e0005 */
[----:B--2---:R-:W2:Y:S04]  /*555a0*/  LDL.LU.64 R4, [R1+0x680] ;  /* 0x0006800001047983 */ /* 0x004ea80000300a00 */
[----:B------:R3:W-:Y:S02]  /*555b0*/  STL [R1+0x3d04], R0 ;  /* 0x003d040001007387 */ /* 0x0007e40000100800 */
[----:B---3--:R-:W-:Y:S02]  /*555c0*/  IMAD.MOV.U32 R0, RZ, RZ, R21 ;  /* 0x000000ffff007224 */ /* 0x008fe400078e0015 */
[----:B------:R1:W-:Y:S04]  /*555d0*/  STL [R1+0x3d10], R20 ;  /* 0x003d101401007387 */ /* 0x0003e80000100800 */
[----:B-1----:R-:W3:Y:S04]  /*555e0*/  LDL.LU.64 R20, [R1+0x58a8] ;  /* 0x0058a80001147983 */ /* 0x002ee80000300a00 */
[----:B------:R-:W-:Y:S04]  /*555f0*/  STL [R1+0x3d18], R6 ;  /* 0x003d180601007387 */ /* 0x000fe80000100800 */
[----:B------:R1:W-:Y:S04]  /*55600*/  STL [R1+0x3d0c], R0 ;  /* 0x003d0c0001007387 */ /* 0x0003e80000100800 */
[----:B----4-:R-:W-:Y:S01]  /*55610*/  STL [R1+0x3d20], R42 ;  /* 0x003d202a01007387 */ /* 0x010fe20000100800 */
[----:B-1----:R-:W-:-:S05]  /*55620*/  IMAD.MOV.U32 R0, RZ, RZ, R7 ;  /* 0x000000ffff007224 */ /* 0x002fca00078e0007 */
[----:B------:R1:W-:Y:S04]  /*55630*/  STL [R1+0x3d14], R0 ;  /* 0x003d140001007387 */ /* 0x0003e80000100800 */
[----:B------:R-:W4:Y:S01]  /*55640*/  LDL.LU.64 R6, [R1+0x1818] ;  /* 0x0018180001067983 */ /* 0x000f220000300a00 */
[----:B-1----:R-:W-:-:S03]  /*55650*/  MOV R0, R43 ;  /* 0x0000002b00007202 */ /* 0x002fc60000000f00 */
[----:B------:R-:W3:Y:S04]  /*55660*/  LDL.LU.64 R42, [R1+0x58a0] ;  /* 0x0058a000012a7983 */ /* 0x000ee80000300a00 */
[----:B------:R-:W-:Y:S04]  /*55670*/  STL [R1+0x3d28], R248 ;  /* 0x003d28f801007387 */ /* 0x000fe80000100800 */
[----:B------:R1:W-:Y:S02]  /*55680*/  STL [R1+0x3d1c], R0 ;  /* 0x003d1c0001007387 */ /* 0x0003e40000100800 */
[----:B-1----:R-:W-:-:S02]  /*55690*/  IMAD.MOV.U32 R0, RZ, RZ, R249 ;  /* 0x000000ffff007224 */ /* 0x002fc400078e00f9 */
[----:B------:R-:W-:Y:S04]  /*556a0*/  STL [R1+0x3d30], R30 ;  /* 0x003d301e01007387 */ /* 0x000fe80000100800 */
[----:B------:R1:W-:Y:S04]  /*556b0*/  STL [R1+0x3d24], R0 ;  /* 0x003d240001007387 */ /* 0x0003e80000100800 */
[----:B------:R-:W3:Y:S01]  /*556c0*/  LDL.LU.64 R248, [R1+0x738] ;  /* 0x0007380001f87983 */ /* 0x000ee20000300a00 */
[----:B-1----:R-:W-:-:S03]  /*556d0*/  IMAD.MOV.U32 R0, RZ, RZ, R31 ;  /* 0x000000ffff007224 */ /* 0x002fc600078e001f */
[----:B------:R-:W3:Y:S04]  /*556e0*/  LDL.LU.64 R30, [R1+0x5898] ;  /* 0x00589800011e7983 */ /* 0x000ee80000300a00 */
[----:B------:R-:W-:Y:S04]  /*556f0*/  STL [R1+0x3d38], R18 ;  /* 0x003d381201007387 */ /* 0x000fe80000100800 */
[----:B------:R1:W-:Y:S02]  /*55700*/  STL [R1+0x3d2c], R0 ;  /* 0x003d2c0001007387 */ /* 0x0003e40000100800 */
[----:B-1----:R-:W-:-:S02]  /*55710*/  IMAD.MOV.U32 R0, RZ, RZ, R19 ;  /* 0x000000ffff007224 */ /* 0x002fc400078e0013 */
[----:B------:R-:W3:Y:S04]  /*55720*/  LDL.LU.64 R18, [R1+0x5890] ;  /* 0x0058900001127983 */ /* 0x000ee80000300a00 */
[----:B------:R-:W-:Y:S04]  /*55730*/  STL [R1+0x3d40], R240 ;  /* 0x003d40f001007387 */ /* 0x000fe80000100800 */
[----:B------:R1:W-:Y:S02]  /*55740*/  STL [R1+0x3d34], R0 ;  /* 0x003d340001007387 */ /* 0x0003e40000100800 */
[----:B-1----:R-:W-:-:S02]  /*55750*/  MOV R0, R241 ;  /* 0x000000f100007202 */ /* 0x002fc40000000f00 */
[----:B------:R-:W3:Y:S04]  /*55760*/  LDL.LU.64 R240, [R1+0x1858] ;  /* 0x0018580001f07983 */ /* 0x000ee80000300a00 */
[----:B------:R1:W-:Y:S04]  /*55770*/  STL [R1+0x3d3c], R0 ;  /* 0x003d3c0001007387 */ /* 0x0003e80000100800 */
[----:B------:R1:W-:Y:S02]  /*55780*/  STL [R1+0x3d48], R242 ;  /* 0x003d48f201007387 */ /* 0x0003e40000100800 */
[----:B-1----:R-:W-:-:S02]  /*55790*/  IMAD.MOV.U32 R0, RZ, RZ, R243 ;  /* 0x000000ffff007224 */ /* 0x002fc400078e00f3 */
[----:B------:R-:W3:Y:S04]  /*557a0*/  LDL.LU.64 R242, [R1+0x15e0] ;  /* 0x0015e00001f27983 */ /* 0x000ee80000300a00 */
[----:B------:R1:W-:Y:S04]  /*557b0*/  STL [R1+0x3d44], R0 ;  /* 0x003d440001007387 */ /* 0x0003e80000100800 */
[----:B------:R1:W-:Y:S02]  /*557c0*/  STL [R1+0x3d50], R250 ;  /* 0x003d50fa01007387 */ /* 0x0003e40000100800 */
[----:B-1----:R-:W-:-:S02]  /*557d0*/  IMAD.MOV.U32 R0, RZ, RZ, R251 ;  /* 0x000000ffff007224 */ /* 0x002fc400078e00fb */
[----:B------:R-:W3:Y:S04]  /*557e0*/  LDL.LU.64 R250, [R1+0x5888] ;  /* 0x0058880001fa7983 */ /* 0x000ee80000300a00 */
[----:B------:R-:W-:Y:S04]  /*557f0*/  STL [R1+0x3d58], R8 ;  /* 0x003d580801007387 */ /* 0x000fe80000100800 */
[----:B------:R1:W-:Y:S04]  /*55800*/  STL [R1+0x3d4c], R0 ;  /* 0x003d4c0001007387 */ /* 0x0003e80000100800 */
[----:B------:R-:W-:Y:S01]  /*55810*/  STL [R1+0x3d60], R246 ;  /* 0x003d60f601007387 */ /* 0x000fe20000100800 */
[----:B-1----:R-:W-:-:S05]  /*55820*/  IMAD.MOV.U32 R0, RZ, RZ, R9 ;  /* 0x000000ffff007224 */ /* 0x002fca00078e0009 */
[----:B------:R1:W-:Y:S04]  /*55830*/  STL [R1+0x3d54], R0 ;  /* 0x003d540001007387 */ /* 0x0003e80000100800 */
[----:B------:R-:W3:Y:S01]  /*55840*/  LDL.LU.64 R8, [R1+0x1890] ;  /* 0x0018900001087983 */ /* 0x000ee20000300a00 */
[----:B-1----:R-:W-:-:S05]  /*55850*/  MOV R0, R247 ;  /* 0x000000f700007202 */ /* 0x002fca0000000f00 */
[----:B------:R1:W-:Y:S04]  /*55860*/  STL [R1+0x3d5c], R0 ;  /* 0x003d5c0001007387 */ /* 0x0003e80000100800 */
[----:B------:R2:W-:Y:S04]  /*55870*/  STL [R1+0x3d68], R10 ;  /* 0x003d680a01007387 */ /* 0x0005e80000100800 */
[----:B------:R-:W3:Y:S01]  /*55880*/  LDL.LU.64 R246, [R1+0x15f0] ;  /* 0x0015f00001f67983 */ /* 0x000ee20000300a00 */
[----:B-1----:R-:W-:-:S03]  /*55890*/  IMAD.MOV.U32 R0, RZ, RZ, R11 ;  /* 0x000000ffff007224 */ /* 0x002fc600078e000b */
[----:B--2---:R-:W-:Y:S04]  /*558a0*/  STL [R1+0x3d70], R4 ;  /* 0x003d700401007387 */ /* 0x004fe80000100800 */
[----:B------:R1:W-:Y:S04]  /*558b0*/  STL [R1+0x3d64], R0 ;  /* 0x003d640001007387 */ /* 0x0003e80000100800 */
[----:B------:R-:W2:Y:S01]  /*558c0*/  LDL.LU.64 R10, [R1+0x908] ;  /* 0x00090800010a7983 */ /* 0x000ea20000300a00 */
[----:B-1----:R-:W-:-:S03]  /*558d0*/  IMAD.MOV.U32 R0, RZ, RZ, R5 ;  /* 0x000000ffff007224 */ /* 0x002fc600078e0005 */
[----:B-----5:R-:W-:Y:S04]  /*558e0*/  STL [R1+0x3d78], R216 ;  /* 0x003d78d801007387 */ /* 0x020fe80000100800 */
[----:B------:R-:W-:Y:S04]  /*558f0*/  STL [R1+0x3d6c], R0 ;  /* 0x003d6c0001007387 */ /* 0x000fe80000100800 */
[----:B------:R1:W-:Y:S04]  /*55900*/  STL [R1+0x3d74], R217 ;  /* 0x003d74d901007387 */ /* 0x0003e80000100800 */
[----:B-1----:R-:W3:Y:S01]  /*55910*/  LDL.LU.64 R216, [R1+0x15d0] ;  /* 0x0015d00001d87983 */ /* 0x002ee20000300a00 */
[----:B----4-:R-:W-:-:S03]  /*55920*/  IMAD.MOV.U32 R0, RZ, RZ, R7 ;  /* 0x000000ffff007224 */ /* 0x010fc600078e0007 */
[----:B------:R-:W-:Y:S04]  /*55930*/  STL [R1+0x3d80], R6 ;  /* 0x003d800601007387 */ /* 0x000fe80000100800 */
[----:B------:R-:W4:Y:S04]  /*55940*/  LDL.LU.64 R4, [R1+0x18c8] ;  /* 0x0018c80001047983 */ /* 0x000f280000300a00 */
[----:B------:R3:W-:Y:S02]  /*55950*/  STL [R1+0x3d7c], R0 ;  /* 0x003d7c0001007387 */ /* 0x0007e40000100800 */
[----:B---3--:R-:W-:-:S02]  /*55960*/  MOV R0, R217 ;  /* 0x000000d900007202 */ /* 0x008fc40000000f00 */
[----:B------:R1:W-:Y:S04]  /*55970*/  STL [R1+0x3d88], R216 ;  /* 0x003d88d801007387 */ /* 0x0003e80000100800 */
[----:B------:R-:W3:Y:S04]  /*55980*/  LDL.LU.64 R6, [R1+0x1600] ;  /* 0x0016000001067983 */ /* 0x000ee80000300a00 */
[----:B------:R-:W-:Y:S04]  /*55990*/  STL [R1+0x3d90], R248 ;  /* 0x003d90f801007387 */ /* 0x000fe80000100800 */
[----:B------:R2:W-:Y:S04]  /*559a0*/  STL [R1+0x3d84], R0 ;  /* 0x003d840001007387 */ /* 0x0005e80000100800 */
[----:B-1----:R-:W3:Y:S01]  /*559b0*/  LDL.LU.64 R216, [R1+0x948] ;  /* 0x0009480001d87983 */ /* 0x002ee20000300a00 */
[----:B--2---:R-:W-:-:S03]  /*559c0*/  IMAD.MOV.U32 R0, RZ, RZ, R249 ;  /* 0x000000ffff007224 */ /* 0x004fc600078e00f9 */
[----:B------:R-:W2:Y:S04]  /*559d0*/  LDL.LU.64 R248, [R1+0x5880] ;  /* 0x0058800001f87983 */ /* 0x000ea80000300a00 */
[----:B------:R-:W-:Y:S04]  /*559e0*/  STL [R1+0x3d98], R218 ;  /* 0x003d98da01007387 */ /* 0x000fe80000100800 */
[----:B------:R-:W-:Y:S04]  /*559f0*/  STL [R1+0x3d8c], R0 ;  /* 0x003d8c0001007387 */ /* 0x000fe80000100800 */
[----:B------:R1:W-:Y:S04]  /*55a00*/  STL [R1+0x3d94], R219 ;  /* 0x003d94db01007387 */ /* 0x0003e80000100800 */
[----:B-1----:R-:W4:Y:S01]  /*55a10*/  LDL.LU.64 R218, [R1+0x8c8] ;  /* 0x0008c80001da7983 */ /* 0x002f220000300a00 */
[----:B------:R-:W-:-:S03]  /*55a20*/  IMAD.MOV.U32 R0, RZ, RZ, R241 ;  /* 0x000000ffff007224 */ /* 0x000fc600078e00f1 */
[----:B------:R1:W-:Y:S04]  /*55a30*/  STL [R1+0x3da0], R240 ;  /* 0x003da0f001007387 */ /* 0x0003e80000100800 */
[----:B-1----:R-:W2:Y:S04]  /*55a40*/  LDL.LU.64 R240, [R1+0x1a10] ;  /* 0x001a100001f07983 */ /* 0x002ea80000300a00 */
[----:B------:R1:W-:Y:S04]  /*55a50*/  STL [R1+0x3d9c], R0 ;  /* 0x003d9c0001007387 */ /* 0x0003e80000100800 */
[----:B------:R4:W-:Y:S01]  /*55a60*/  STL [R1+0x3da8], R242 ;  /* 0x003da8f201007387 */ /* 0x0009e20000100800 */
[----:B-1----:R-:W-:-:S03]  /*55a70*/  IMAD.MOV.U32 R0, RZ, RZ, R243 ;  /* 0x000000ffff007224 */ /* 0x002fc600078e00f3 */
[----:B----4-:R-:W-:Y:S04]  /*55a80*/  STL [R1+0x3db0], R218 ;  /* 0x003db0da01007387 */ /* 0x010fe80000100800 */
[----:B------:R1:W-:Y:S04]  /*55a90*/  STL [R1+0x3da4], R0 ;  /* 0x003da40001007387 */ /* 0x0003e80000100800 */
[----:B------:R-:W4:Y:S01]  /*55aa0*/  LDL.LU.64 R242, [R1+0x1610] ;  /* 0x0016100001f27983 */ /* 0x000f220000300a00 */
[----:B-1----:R-:W-:-:S03]  /*55ab0*/  MOV R0, R219 ;  /* 0x000000db00007202 */ /* 0x002fc60000000f00 */
[----:B------:R-:W-:Y:S04]  /*55ac0*/  STL [R1+0x3db8], R220 ;  /* 0x003db8dc01007387 */ /* 0x000fe80000100800 */
[----:B------:R1:W-:Y:S04]  /*55ad0*/  STL [R1+0x3dac], R0 ;  /* 0x003dac0001007387 */ /* 0x0003e80000100800 */
[----:B------:R-:W4:Y:S04]  /*55ae0*/  LDL.LU.64 R218, [R1+0x980] ;  /* 0x0009800001da7983 */ /* 0x000f280000300a00 */
[----:B------:R-:W-:Y:S01]  /*55af0*/  STL [R1+0x3db4], R221 ;  /* 0x003db4dd01007387 */ /* 0x000fe20000100800 */
[----:B-1----:R-:W-:-:S03]  /*55b00*/  IMAD.MOV.U32 R0, RZ, RZ, R9 ;  /* 0x000000ffff007224 */ /* 0x002fc600078e0009 */
[----:B------:R1:W-:Y:S04]  /*55b10*/  STL [R1+0x3dc0], R8 ;  /* 0x003dc00801007387 */ /* 0x0003e80000100800 */
[----:B------:R-:W-:Y:S04]  /*55b20*/  STL [R1+0x3dc8], R246 ;  /* 0x003dc8f601007387 */ /* 0x000fe80000100800 */
[----:B------:R3:W-:Y:S04]  /*55b30*/  STL [R1+0x3dbc], R0 ;  /* 0x003dbc0001007387 */ /* 0x0007e80000100800 */
[----:B-1----:R-:W4:Y:S01]  /*55b40*/  LDL.LU.64 R8, [R1+0x1a40] ;  /* 0x001a400001087983 */ /* 0x002f220000300a00 */
[----:B---3--:R-:W-:-:S03]  /*55b50*/  IMAD.MOV.U32 R0, RZ, RZ, R247 ;  /* 0x000000ffff007224 */ /* 0x008fc600078e00f7 */
[----:B------:R-:W-:Y:S04]  /*55b60*/  STL [R1+0x3dd0], R10 ;  /* 0x003dd00a01007387 */ /* 0x000fe80000100800 */
[----:B------:R1:W-:Y:S04]  /*55b70*/  STL [R1+0x3dc4], R0 ;  /* 0x003dc40001007387 */ /* 0x0003e80000100800 */
[----:B------:R-:W3:Y:S01]  /*55b80*/  LDL.LU.64 R246, [R1+0x1620] ;  /* 0x0016200001f67983 */ /* 0x000ee20000300a00 */
[----:B-1----:R-:W-:-:S03]  /*55b90*/  IMAD.MOV.U32 R0, RZ, RZ, R11 ;  /* 0x000000ffff007224 */ /* 0x002fc600078e000b */
[----:B------:R-:W-:Y:S04]  /*55ba0*/  STL [R1+0x3dd8], R222 ;  /* 0x003dd8de01007387 */ /* 0x000fe80000100800 */
[----:B------:R1:W-:Y:S04]  /*55bb0*/  STL [R1+0x3dcc], R0 ;  /* 0x003dcc0001007387 */ /* 0x0003e80000100800 */
[----:B------:R-:W3:Y:S04]  /*55bc0*/  LDL.LU.64 R10, [R1+0x9c0] ;  /* 0x0009c000010a7983 */ /* 0x000ee80000300a00 */
[----:B------:R-:W-:Y:S01]  /*55bd0*/  STL [R1+0x3dd4], R223 ;  /* 0x003dd4df01007387 */ /* 0x000fe20000100800 */
[----:B-1----:R-:W-:-:S03]  /*55be0*/  MOV R0, R5 ;  /* 0x0000000500007202 */ /* 0x002fc60000000f00 */
[----:B------:R1:W-:Y:S04]  /*55bf0*/  STL [R1+0x3de0], R4 ;  /* 0x003de00401007387 */ /* 0x0003e80000100800 */
[----:B------:R-:W-:Y:S04]  /*55c00*/  STL [R1+0x3de8], R6 ;  /* 0x003de80601007387 */ /* 0x000fe80000100800 */
[----:B------:R2:W-:Y:S04]  /*55c10*/  STL [R1+0x3ddc], R0 ;  /* 0x003ddc0001007387 */ /* 0x0005e80000100800 */
[----:B-1----:R-:W3:Y:S01]  /*55c20*/  LDL.LU.64 R4, [R1+0x1ad8] ;  /* 0x001ad80001047983 */ /* 0x002ee20000300a00 */
[----:B--2---:R-:W-:-:S03]  /*55c30*/  IMAD.MOV.U32 R0, RZ, RZ, R7 ;  /* 0x000000ffff007224 */ /* 0x004fc600078e0007 */
[----:B------:R-:W-:Y:S04]  /*55c40*/  STL [R1+0x3df0], R216 ;  /* 0x003df0d801007387 */ /* 0x000fe80000100800 */
[----:B------:R1:W-:Y:S04]  /*55c50*/  STL [R1+0x3de4], R0 ;  /* 0x003de40001007387 */ /* 0x0003e80000100800 */
[----:B------:R-:W2:Y:S01]  /*55c60*/  LDL.LU.64 R6, [R1+0x1680] ;  /* 0x0016800001067983 */ /* 0x000ea20000300a00 */
[----:B-1----:R-:W-:-:S03]  /*55c70*/  IMAD.MOV.U32 R0, RZ, RZ, R217 ;  /* 0x000000ffff007224 */ /* 0x002fc600078e00d9 */
[----:B------:R-:W-:Y:S04]  /*55c80*/  STL [R1+0x3df8], R224 ;  /* 0x003df8e001007387 */ /* 0x000fe80000100800 */
[----:B------:R1:W-:Y:S04]  /*55c90*/  STL [R1+0x3dec], R0 ;  /* 0x003dec0001007387 */ /* 0x0003e80000100800 */
[----:B------:R-:W2:Y:S04]  /*55ca0*/  LDL.LU.64 R222, [R1+0x1508] ;  /* 0x0015080001de7983 */ /* 0x000ea80000300a00 */
[----:B------:R-:W-:Y:S04]  /*55cb0*/  STL [R1+0x3df4], R225 ;  /* 0x003df4e101007387 */ /* 0x000fe80000100800 */
[----:B------:R1:W-:Y:S04]  /*55cc0*/  STL [R1+0x3e00], R240 ;  /* 0x003e00f001007387 */ /* 0x0003e80000100800 */
[----:B------:R-:W2:Y:S01]  /*55cd0*/  LDL.LU.64 R216, [R1+0x650] ;  /* 0x0006500001d87983 */ /* 0x000ea20000300a00 */
[----:B-1----:R-:W-:-:S03]  /*55ce0*/  IMAD.MOV.U32 R0, RZ, RZ, R241 ;  /* 0x000000ffff007224 */ /* 0x002fc600078e00f1 */
[----:B------:R-:W2:Y:S04]  /*55cf0*/  LDL.LU.64 R240, [R1+0x1a70] ;  /* 0x001a700001f07983 */ /* 0x000ea80000300a00 */
[----:B------:R1:W-:Y:S04]  /*55d00*/  STL [R1+0x3dfc], R0 ;  /* 0x003dfc0001007387 */ /* 0x0003e80000100800 */
[----:B----4-:R4:W-:Y:S01]  /*55d10*/  STL [R1+0x3e08], R242 ;  /* 0x003e08f201007387 */ /* 0x0109e20000100800 */
[----:B-1----:R-:W-:-:S03]  /*55d20*/  MOV R0, R243 ;  /* 0x000000f300007202 */ /* 0x002fc60000000f00 */
[----:B----4-:R-:W4:Y:S04]  /*55d30*/  LDL.LU.64 R242, [R1+0x1638] ;  /* 0x0016380001f27983 */ /* 0x010f280000300a00 */
[----:B------:R1:W-:Y:S04]  /*55d40*/  STL [R1+0x3e04], R0 ;  /* 0x003e040001007387 */ /* 0x0003e80000100800 */
[----:B------:R-:W-:Y:S04]  /*55d50*/  STL [R1+0x3e10], R218 ;  /* 0x003e10da01007387 */ /* 0x000fe80000100800 */
[----:B------:R-:W4:Y:S01]  /*55d60*/  LDL.LU.64 R220, [R1+0x14e0] ;  /* 0x0014e00001dc7983 */ /* 0x000f220000300a00 */
[----:B-1----:R-:W-:-:S05]  /*55d70*/  IMAD.MOV.U32 R0, RZ, RZ, R219 ;  /* 0x000000ffff007224 */ /* 0x002fca00078e00db */
[----:B------:R1:W-:Y:S04]  /*55d80*/  STL [R1+0x3e0c], R0 ;  /* 0x003e0c0001007387 */ /* 0x0003e80000100800 */
[----:B------:R-:W-:Y:S04]  /*55d90*/  STL [R1+0x3e18], R226 ;  /* 0x003e18e201007387 */ /* 0x000fe80000100800 */
[----:B------:R-:W-:Y:S01]  /*55da0*/  STL [R1+0x3e14], R227 ;  /* 0x003e14e301007387 */ /* 0x000fe20000100800 */
[----:B-1----:R-:W-:-:S03]  /*55db0*/  IMAD.MOV.U32 R0, RZ, RZ, R9 ;  /* 0x000000ffff007224 */ /* 0x002fc600078e0009 */
[----:B------:R1:W-:Y:S04]  /*55dc0*/  STL [R1+0x3e20], R8 ;  /* 0x003e200801007387 */ /* 0x0003e80000100800 */
[----:B-1----:R-:W4:Y:S04]  /*55dd0*/  LDL.LU.64 R8, [R1+0x1aa0] ;  /* 0x001aa00001087983 */ /* 0x002f280000300a00 */
[----:B------:R1:W-:Y:S04]  /*55de0*/  STL [R1+0x3e1c], R0 ;  /* 0x003e1c0001007387 */ /* 0x0003e80000100800 */
[----:B---3--:R3:W-:Y:S01]  /*55df0*/  STL [R1+0x3e28], R246 ;  /* 0x003e28f601007387 */ /* 0x0087e20000100800 */
[----:B-1----:R-:W-:-:S03]  /*55e00*/  IMAD.MOV.U32 R0, RZ, RZ, R247 ;  /* 0x000000ffff007224 */ /* 0x002fc600078e00f7 */
[----:B---3--:R-:W3:Y:S04]  /*55e10*/  LDL.LU.64 R246, [R1+0x1648] ;  /* 0x0016480001f67983 */ /* 0x008ee80000300a00 */
[----:B------:R1:W-:Y:S04]  /*55e20*/  STL [R1+0x3e24], R0 ;  /* 0x003e240001007387 */ /* 0x0003e80000100800 */
[----:B------:R1:W-:Y:S02]  /*55e30*/  STL [R1+0x3e30], R10 ;  /* 0x003e300a01007387 */ /* 0x0003e40000100800 */
[----:B-1----:R-:W-:-:S02]  /*55e40*/  MOV R0, R11 ;  /* 0x0000000b00007202 */ /* 0x002fc40000000f00 */
[----:B------:R-:W3:Y:S04]  /*55e50*/  LDL.LU.64 R10, [R1+0x14e8] ;  /* 0x0014e800010a7983 */ /* 0x000ee80000300a00 */
[----:B------:R1:W-:Y:S04]  /*55e60*/  STL [R1+0x3e2c], R0 ;  /* 0x003e2c0001007387 */ /* 0x0003e80000100800 */
[----:B------:R-:W-:Y:S04]  /*55e70*/  STL [R1+0x3e38], R228 ;  /* 0x003e38e401007387 */ /* 0x000fe80000100800 */
[----:B------:R-:W-:Y:S01]  /*55e80*/  STL [R1+0x3e34], R229 ;  /* 0x003e34e501007387 */ /* 0x000fe20000100800 */
[----:B-1----:R-:W-:-:S03]  /*55e90*/  IMAD.MOV.U32 R0, RZ, RZ, R5 ;  /* 0x000000ffff007224 */ /* 0x002fc600078e0005 */
[----:B------:R1:W-:Y:S04]  /*55ea0*/  STL [R1+0x3e40], R4 ;  /* 0x003e400401007387 */ /* 0x0003e80000100800 */
[----:B------:R-:W3:Y:S04]  /*55eb0*/  LDL.LU.64 R218, [R1+0x1ac8] ;  /* 0x001ac80001da7983 */ /* 0x000ee80000300a00 */
[----:B------:R1:W-:Y:S04]  /*55ec0*/  STL [R1+0x3e3c], R0 ;  /* 0x003e3c0001007387 */ /* 0x0003e80000100800 */
[----:B--2---:R2:W-:Y:S04]  /*55ed0*/  STL [R1+0x3e48], R6 ;  /* 0x003e480601007387 */ /* 0x0045e80000100800 */
[----:B-1----:R-:W3:Y:S01]  /*55ee0*/  LDL.LU.64 R4, [R1+0x1658] ;  /* 0x0016580001047983 */ /* 0x002ee20000300a00 */
[----:B------:R-:W-:-:S03]  /*55ef0*/  IMAD.MOV.U32 R0, RZ, RZ, R7 ;  /* 0x000000ffff007224 */ /* 0x000fc600078e0007 */
[----:B------:R-:W-:Y:S04]  /*55f00*/  STL [R1+0x3e50], R222 ;  /* 0x003e50de01007387 */ /* 0x000fe80000100800 */
[----:B------:R1:W-:Y:S04]  /*55f10*/  STL [R1+0x3e44], R0 ;  /* 0x003e440001007387 */ /* 0x0003e80000100800 */
[----:B--2---:R-:W2:Y:S01]  /*55f20*/  LDL.LU.64 R6, [R1+0x14f0] ;  /* 0x0014f00001067983 */ /* 0x004ea20000300a00 */
[----:B-1----:R-:W-:-:S03]  /*55f30*/  IMAD.MOV.U32 R0, RZ, RZ, R223 ;  /* 0x000000ffff007224 */ /* 0x002fc600078e00df */
[----:B------:R-:W-:Y:S04]  /*55f40*/  STL [R1+0x3e58], R216 ;  /* 0x003e58d801007387 */ /* 0x000fe80000100800 */
[----:B------:R1:W-:Y:S04]  /*55f50*/  STL [R1+0x3e4c], R0 ;  /* 0x003e4c0001007387 */ /* 0x0003e80000100800 */
[----:B------:R-:W-:Y:S01]  /*55f60*/  STL [R1+0x3e60], R240 ;  /* 0x003e60f001007387 */ /* 0x000fe20000100800 */
[----:B-1----:R-:W-:-:S05]  /*55f70*/  MOV R0, R217 ;  /* 0x000000d900007202 */ /* 0x002fca0000000f00 */
[----:B------:R1:W-:Y:S04]  /*55f80*/  STL [R1+0x3e54], R0 ;  /* 0x003e540001007387 */ /* 0x0003e80000100800 */
[----:B------:R-:W2:Y:S01]  /*55f90*/  LDL.LU.64 R216, [R1+0x1ac0] ;  /* 0x001ac00001d87983 */ /* 0x000ea20000300a00 */
[----:B-1----:R-:W-:-:S05]  /*55fa0*/  IMAD.MOV.U32 R0, RZ, RZ, R241 ;  /* 0x000000ffff007224 */ /* 0x002fca00078e00f1 */
[----:B------:R1:W-:Y:S04]  /*55fb0*/  STL [R1+0x3e5c], R0 ;  /* 0x003e5c0001007387 */ /* 0x0003e80000100800 */
[----:B----4-:R4:W-:Y:S01]  /*55fc0*/  STL [R1+0x3e68], R242 ;  /* 0x003e68f201007387 */ /* 0x0109e20000100800 */
[----:B-1----:R-:W-:-:S03]  /*55fd0*/  IMAD.MOV.U32 R0, RZ, RZ, R243 ;  /* 0x000000ffff007224 */ /* 0x002fc600078e00f3 */
[----:B------:R-:W2:Y:S04]  /*55fe0*/  LDL.LU.64 R240, [R1+0x1668] ;  /* 0x0016680001f07983 */ /* 0x000ea80000300a00 */
[----:B------:R-:W-:Y:S04]  /*55ff0*/  STL [R1+0x3e70], R220 ;  /* 0x003e70dc01007387 */ /* 0x000fe80000100800 */
[----:B------:R1:W-:Y:S04]  /*56000*/  STL [R1+0x3e64], R0 ;  /* 0x003e640001007387 */ /* 0x0003e80000100800 */
[----:B----4-:R-:W4:Y:S01]  /*56010*/  LDL.LU.64 R242, [R1+0x14f8] ;  /* 0x0014f80001f27983 */ /* 0x010f220000300a00 */
[----:B-1----:R-:W-:-:S03]  /*56020*/  IMAD.MOV.U32 R0, RZ, RZ, R221 ;  /* 0x000000ffff007224 */ /* 0x002fc600078e00dd */
[----:B------:R-:W-:Y:S04]  /*56030*/  STL [R1+0x3e78], R230 ;  /* 0x003e78e601007387 */ /* 0x000fe80000100800 */
[----:B------:R1:W-:Y:S04]  /*56040*/  STL [R1+0x3e6c], R0 ;  /* 0x003e6c0001007387 */ /* 0x0003e80000100800 */
[----:B------:R-:W-:Y:S04]  /*56050*/  STL [R1+0x3e74], R231 ;  /* 0x003e74e701007387 */ /* 0x000fe80000100800 */
[----:B------:R3:W-:Y:S01]  /*56060*/  STL [R1+0x3e80], R8 ;  /* 0x003e800801007387 */ /* 0x0007e20000100800 */
[----:B-1----:R-:W-:-:S03]  /*56070*/  MOV R0, R9 ;  /* 0x0000000900007202 */ /* 0x002fc60000000f00 */
[----:B---3--:R-:W3:Y:S04]  /*56080*/  LDL.LU.64 R8, [R1+0x1ab8] ;  /* 0x001ab80001087983 */ /* 0x008ee80000300a00 */
        /* <DEDUP_REMOVED lines=8> */
[----:B------:R1:W-:Y:S04]  /*56110*/  STL [R1+0x3e8c], R0 ;  /* 0x003e8c0001007387 */ /* 0x0003e80000100800 */
[----:B------:R-:W-:Y:S04]  /*56120*/  STL [R1+0x3e98], R232 ;  /* 0x003e98e801007387 */ /* 0x000fe80000100800 */
[----:B------:R-:W-:Y:S01]  /*56130*/  STL [R1+0x3e94], R233 ;  /* 0x003e94e901007387 */ /* 0x000fe20000100800 */
[----:B-1----:R-:W-:-:S03]  /*56140*/  IMAD.MOV.U32 R0, RZ, RZ, R219 ;  /* 0x000000ffff007224 */ /* 0x002fc600078e00db */
[----:B------:R-:W-:Y:S04]  /*56150*/  STL [R1+0x3ea0], R218 ;  /* 0x003ea0da01007387 */ /* 0x000fe80000100800 */
[----:B------:R-:W-:Y:S04]  /*56160*/  STL [R1+0x3ea8], R4 ;  /* 0x003ea80401007387 */ /* 0x000fe80000100800 */
[----:B------:R1:W-:Y:S04]  /*56170*/  STL [R1+0x3e9c], R0 ;  /* 0x003e9c0001007387 */ /* 0x0003e80000100800 */
[----:B------:R-:W3:Y:S01]  /*56180*/  LDL.LU.64 R220, [R1+0x1ab0] ;  /* 0x001ab00001dc7983 */ /* 0x000ee20000300a00 */
[----:B-1----:R-:W-:-:S03]  /*56190*/  MOV R0, R5 ;  /* 0x0000000500007202 */ /* 0x002fc60000000f00 */
[----:B--2---:R-:W-:Y:S04]  /*561a0*/  STL [R1+0x3eb0], R6 ;  /* 0x003eb00601007387 */ /* 0x004fe80000100800 */
[----:B------:R1:W-:Y:S04]  /*561b0*/  STL [R1+0x3ea4], R0 ;  /* 0x003ea40001007387 */ /* 0x0003e80000100800 */
[----:B------:R-:W2:Y:S01]  /*561c0*/  LDL.LU.64 R4, [R1+0x1690] ;  /* 0x0016900001047983 */ /* 0x000ea20000300a00 */
[----:B-1----:R-:W-:-:S03]  /*561d0*/  IMAD.MOV.U32 R0, RZ, RZ, R7 ;  /* 0x000000ffff007224 */ /* 0x002fc600078e0007 */
[----:B------:R-:W-:Y:S04]  /*561e0*/  STL [R1+0x3eb8], R234 ;  /* 0x003eb8ea01007387 */ /* 0x000fe80000100800 */
[----:B------:R1:W-:Y:S04]  /*561f0*/  STL [R1+0x3eac], R0 ;  /* 0x003eac0001007387 */ /* 0x0003e80000100800 */
[----:B------:R-:W2:Y:S04]  /*56200*/  LDL.LU.64 R6, [R1+0x1510] ;  /* 0x0015100001067983 */ /* 0x000ea80000300a00 */
[----:B------:R-:W-:Y:S01]  /*56210*/  STL [R1+0x3eb4], R235 ;  /* 0x003eb4eb01007387 */ /* 0x000fe20000100800 */
[----:B-1----:R-:W-:-:S03]  /*56220*/  IMAD.MOV.U32 R0, RZ, RZ, R217 ;  /* 0x000000ffff007224 */ /* 0x002fc600078e00d9 */
[----:B------:R-:W-:Y:S04]  /*56230*/  STL [R1+0x3ec0], R216 ;  /* 0x003ec0d801007387 */ /* 0x000fe80000100800 */
[----:B------:R-:W-:Y:S04]  /*56240*/  STL [R1+0x3ec8], R240 ;  /* 0x003ec8f001007387 */ /* 0x000fe80000100800 */
[----:B------:R1:W-:Y:S04]  /*56250*/  STL [R1+0x3ebc], R0 ;  /* 0x003ebc0001007387 */ /* 0x0003e80000100800 */
[----:B------:R-:W2:Y:S01]  /*56260*/  LDL.LU.64 R218, [R1+0x1aa8] ;  /* 0x001aa80001da7983 */ /* 0x000ea20000300a00 */
[----:B-1----:R-:W-:-:S05]  /*56270*/  IMAD.MOV.U32 R0, RZ, RZ, R241 ;  /* 0x000000ffff007224 */ /* 0x002fca00078e00f1 */
[----:B------:R1:W-:Y:S04]  /*56280*/  STL [R1+0x3ec4], R0 ;  /* 0x003ec40001007387 */ /* 0x0003e80000100800 */
[----:B----4-:R4:W-:Y:S04]  /*56290*/  STL [R1+0x3ed0], R242 ;  /* 0x003ed0f201007387 */ /* 0x0109e80000100800 */
[----:B------:R-:W2:Y:S01]  /*562a0*/  LDL.LU.64 R240, [R1+0x16a8] ;  /* 0x0016a80001f07983 */ /* 0x000ea20000300a00 */
[----:B-1----:R-:W-:-:S05]  /*562b0*/  MOV R0, R243 ;  /* 0x000000f300007202 */ /* 0x002fca0000000f00 */
[----:B------:R3:W-:Y:S04]  /*562c0*/  STL [R1+0x3ecc], R0 ;  /* 0x003ecc0001007387 */ /* 0x0007e80000100800 */
[----:B------:R-:W-:Y:S04]  /*562d0*/  STL [R1+0x3ed8], R236 ;  /* 0x003ed8ec01007387 */ /* 0x000fe80000100800 */
[----:B------:R-:W-:Y:S04]  /*562e0*/  STL [R1+0x3ed4], R237 ;  /* 0x003ed4ed01007387 */ /* 0x000fe80000100800 */
[----:B----4-:R-:W4:Y:S01]  /*562f0*/  LDL.LU.64 R242, [R1+0x1518] ;  /* 0x0015180001f27983 */ /* 0x010f220000300a00 */
[----:B---3--:R-:W-:-:S03]  /*56300*/  IMAD.MOV.U32 R0, RZ, RZ, R9 ;  /* 0x000000ffff007224 */ /* 0x008fc600078e0009 */
[----:B------:R-:W-:Y:S04]  /*56310*/  STL [R1+0x3ee0], R8 ;  /* 0x003ee00801007387 */ /* 0x000fe80000100800 */
[----:B------:R-:W3:Y:S04]  /*56320*/  LDL.LU.64 R216, [R1+0x30] ;  /* 0x0000300001d87983 */ /* 0x000ee80000300a00 */
[----:B------:R1:W-:Y:S02]  /*56330*/  STL [R1+0x3edc], R0 ;  /* 0x003edc0001007387 */ /* 0x0003e40000100800 */
[----:B-1----:R-:W-:-:S02]  /*56340*/  IMAD.MOV.U32 R0, RZ, RZ, R247 ;  /* 0x000000ffff007224 */ /* 0x002fc400078e00f7 */
[----:B------:R1:W-:Y:S04]  /*56350*/  STL [R1+0x3ee8], R246 ;  /* 0x003ee8f601007387 */ /* 0x0003e80000100800 */
[----:B-1----:R-:W3:Y:S04]  /*56360*/  LDL.LU.64 R246, [R1+0x2c48] ;  /* 0x002c480001f67983 */ /* 0x002ee80000300a00 */
[----:B------:R1:W-:Y:S04]  /*56370*/  STL [R1+0x3ee4], R0 ;  /* 0x003ee40001007387 */ /* 0x0003e80000100800 */
[----:B------:R1:W-:Y:S04]  /*56380*/  STL [R1+0x3ef0], R10 ;  /* 0x003ef00a01007387 */ /* 0x0003e80000100800 */
[----:B------:R-:W3:Y:S01]  /*56390*/  LDL.LU.64 R8, [R1+0x1718] ;  /* 0x0017180001087983 */ /* 0x000ee20000300a00 */
[----:B-1----:R-:W-:-:S05]  /*563a0*/  IMAD.MOV.U32 R0, RZ, RZ, R11 ;  /* 0x000000ffff007224 */ /* 0x002fca00078e000b */
[----:B------:R1:W-:Y:S04]  /*563b0*/  STL [R1+0x3eec], R0 ;  /* 0x003eec0001007387 */ /* 0x0003e80000100800 */
[----:B------:R-:W-:Y:S04]  /*563c0*/  STL [R1+0x3ef8], R238 ;  /* 0x003ef8ee01007387 */ /* 0x000fe80000100800 */
[----:B------:R-:W-:Y:S04]  /*563d0*/  STL [R1+0x3ef4], R239 ;  /* 0x003ef4ef01007387 */ /* 0x000fe80000100800 */
[----:B------:R-:W3:Y:S04]  /*563e0*/  LDL.LU.64 R10, [R1+0x1550] ;  /* 0x00155000010a7983 */ /* 0x000ee80000300a00 */
[----:B------:R2:W-:Y:S01]  /*563f0*/  STL [R1+0x3f00], R220 ;  /* 0x003f00dc01007387 */ /* 0x0005e20000100800 */
[----:B-1----:R-:W-:-:S03]  /*56400*/  MOV R0, R221 ;  /* 0x000000dd00007202 */ /* 0x002fc60000000f00 */
[----:B--2---:R-:W2:Y:S04]  /*56410*/  LDL.LU.64 R220, [R1+0x658] ;  /* 0x0006580001dc7983 */ /* 0x004ea80000300a00 */
[----:B------:R1:W-:Y:S04]  /*56420*/  STL [R1+0x3efc], R0 ;  /* 0x003efc0001007387 */ /* 0x0003e80000100800 */
[----:B------:R1:W-:Y:S02]  /*56430*/  STL [R1+0x3f08], R4 ;  /* 0x003f080401007387 */ /* 0x0003e40000100800 */
[----:B-1----:R-:W-:-:S02]  /*56440*/  IMAD.MOV.U32 R0, RZ, RZ, R5 ;  /* 0x000000ffff007224 */ /* 0x002fc400078e0005 */
[----:B------:R-:W2:Y:S04]  /*56450*/  LDL.LU.64 R4, [R1+0x1ad0] ;  /* 0x001ad00001047983 */ /* 0x000ea80000300a00 */
[----:B------:R1:W-:Y:S04]  /*56460*/  STL [R1+0x3f04], R0 ;  /* 0x003f040001007387 */ /* 0x0003e80000100800 */
[----:B------:R1:W-:Y:S04]  /*56470*/  STL [R1+0x3f10], R6 ;  /* 0x003f100601007387 */ /* 0x0003e80000100800 */
[----:B------:R-:W2:Y:S01]  /*56480*/  LDL.LU.64 R222, [R1+0x16c0] ;  /* 0x0016c00001de7983 */ /* 0x000ea20000300a00 */
[----:B-1----:R-:W-:-:S05]  /*56490*/  IMAD.MOV.U32 R0, RZ, RZ, R7 ;  /* 0x000000ffff007224 */ /* 0x002fca00078e0007 */
[----:B------:R1:W-:Y:S04]  /*564a0*/  STL [R1+0x3f0c], R0 ;  /* 0x003f0c0001007387 */ /* 0x0003e80000100800 */
[----:B------:R-:W-:Y:S04]  /*564b0*/  STL [R1+0x3f18], R244 ;  /* 0x003f18f401007387 */ /* 0x000fe80000100800 */
[----:B------:R-:W-:Y:S04]  /*564c0*/  STL [R1+0x3f14], R245 ;  /* 0x003f14f501007387 */ /* 0x000fe80000100800 */
[----:B------:R-:W2:Y:S04]  /*564d0*/  LDL.LU.64 R6, [R1+0x1520] ;  /* 0x0015200001067983 */ /* 0x000ea80000300a00 */
[----:B------:R1:W-:Y:S02]  /*564e0*/  STL [R1+0x3f20], R218 ;  /* 0x003f20da01007387 */ /* 0x0003e40000100800 */
[----:B-1----:R-:W-:-:S02]  /*564f0*/  IMAD.MOV.U32 R0, RZ, RZ, R219 ;  /* 0x000000ffff007224 */ /* 0x002fc400078e00db */
[----:B------:R-:W2:Y:S04]  /*56500*/  LDL.LU.64 R218, [R1+0x68] ;  /* 0x0000680001da7983 */ /* 0x000ea80000300a00 */
[----:B------:R1:W-:Y:S04]  /*56510*/  STL [R1+0x3f1c], R0 ;  /* 0x003f1c0001007387 */ /* 0x0003e80000100800 */
[----:B------:R1:W-:Y:S02]  /*56520*/  STL [R1+0x3f28], R240 ;  /* 0x003f28f001007387 */ /* 0x0003e40000100800 */
[----:B-1----:R-:W-:-:S02]  /*56530*/  MOV R0, R241 ;  /* 0x000000f100007202 */ /* 0x002fc40000000f00 */
[----:B------:R-:W2:Y:S04]  /*56540*/  LDL.LU.64 R240, [R1+0x1ae0] ;  /* 0x001ae00001f07983 */ /* 0x000ea80000300a00 */
[----:B------:R1:W-:Y:S04]  /*56550*/  STL [R1+0x3f24], R0 ;  /* 0x003f240001007387 */ /* 0x0003e80000100800 */
[----:B----4-:R4:W-:Y:S01]  /*56560*/  STL [R1+0x3f30], R242 ;  /* 0x003f30f201007387 */ /* 0x0109e20000100800 */
[----:B-1----:R-:W-:-:S03]  /*56570*/  IMAD.MOV.U32 R0, RZ, RZ, R243 ;  /* 0x000000ffff007224 */ /* 0x002fc600078e00f3 */
[----:B----4-:R-:W4:Y:S04]  /*56580*/  LDL.LU.64 R242, [R1+0x16d0] ;  /* 0x0016d00001f27983 */ /* 0x010f280000300a00 */
[----:B------:R1:W-:Y:S04]  /*56590*/  STL [R1+0x3f2c], R0 ;  /* 0x003f2c0001007387 */ /* 0x0003e80000100800 */
[----:B---3--:R3:W-:Y:S01]  /*565a0*/  STL [R1+0x3f38], R216 ;  /* 0x003f38d801007387 */ /* 0x0087e20000100800 */
[----:B-1----:R-:W-:-:S03]  /*565b0*/  IMAD.MOV.U32 R0, RZ, RZ, R217 ;  /* 0x000000ffff007224 */ /* 0x002fc600078e00d9 */
[----:B---3--:R-:W3:Y:S04]  /*565c0*/  LDL.LU.64 R216, [R1+0x1528] ;  /* 0x0015280001d87983 */ /* 0x008ee80000300a00 */
[----:B------:R1:W-:Y:S04]  /*565d0*/  STL [R1+0x3f34], R0 ;  /* 0x003f340001007387 */ /* 0x0003e80000100800 */
[----:B------:R1:W-:Y:S02]  /*565e0*/  STL [R1+0x3f40], R246 ;  /* 0x003f40f601007387 */ /* 0x0003e40000100800 */
[----:B-1----:R-:W-:-:S02]  /*565f0*/  IMAD.MOV.U32 R0, RZ, RZ, R247 ;  /* 0x000000ffff007224 */ /* 0x002fc400078e00f7 */
[----:B------:R-:W3:Y:S04]  /*56600*/  LDL.LU.64 R246, [R1+0xa8] ;  /* 0x0000a80001f67983 */ /* 0x000ee80000300a00 */
[----:B------:R1:W-:Y:S04]  /*56610*/  STL [R1+0x3f3c], R0 ;  /* 0x003f3c0001007387 */ /* 0x0003e80000100800 */
        /* <DEDUP_REMOVED lines=8> */
[----:B--2---:R2:W-:Y:S01]  /*566a0*/  STL [R1+0x3f58], R220 ;  /* 0x003f58dc01007387 */ /* 0x0045e20000100800 */
[----:B-1----:R-:W-:-:S03]  /*566b0*/  IMAD.MOV.U32 R0, RZ, RZ, R221 ;  /* 0x000000ffff007224 */ /* 0x002fc600078e00dd */
[----:B--2---:R-:W2:Y:S04]  /*566c0*/  LDL.LU.64 R220, [R1+0x1530] ;  /* 0x0015300001dc7983 */ /* 0x004ea80000300a00 */
[----:B------:R1:W-:Y:S04]  /*566d0*/  STL [R1+0x3f54], R0 ;  /* 0x003f540001007387 */ /* 0x0003e80000100800 */
        /* <DEDUP_REMOVED lines=8> */
[----:B------:R1:W-:Y:S02]  /*56760*/  STL [R1+0x3f70], R6 ;  /* 0x003f700601007387 */ /* 0x0003e40000100800 */
[----:B-1----:R-:W-:-:S02]  /*56770*/  IMAD.MOV.U32 R0, RZ, RZ, R7 ;  /* 0x000000ffff007224 */ /* 0x002fc400078e0007 */
        /* <DEDUP_REMOVED lines=10> */
[----:B----4-:R4:W-:Y:S01]  /*56820*/  STL [R1+0x3f88], R242 ;  /* 0x003f88f201007387 */ /* 0x0109e20000100800 */
[----:B-1----:R-:W-:-:S03]  /*56830*/  MOV R0, R243 ;  /* 0x000000f300007202 */ /* 0x002fc60000000f00 */
        /* <DEDUP_REMOVED lines=43> */
[----:B-1----:R-:W-:-:S03]  /*56af0*/  IMAD.MOV.U32 R0, RZ, RZ, R243 ;  /* 0x000000ffff007224 */ /* 0x002fc600078e00f3 */
[----:B----4-:R-:W4:Y:S04]  /*56b00*/  LDL.LU.64 R242, [R1+0x1e8] ;  /* 0x0001e80001f27983 */ /* 0x010f280000300a00 */
[----:B------:R1:W-:Y:S04]  /*56b10*/  STL [R1+0x3fdc], R0 ;  /* 0x003fdc0001007387 */ /* 0x0003e80000100800 */
[----:B---3--:R3:W-:Y:S01]  /*56b20*/  STL [R1+0x3fe8], R216 ;  /* 0x003fe8d801007387 */ /* 0x0087e20000100800 */
        /* <DEDUP_REMOVED lines=15> */
[----:B--2---:R2:W-:Y:S01]  /*56c20*/  STL [R1+0x4008], R220 ;  /* 0x004008dc01007387 */ /* 0x0045e20000100800 */
[----:B-1----:R-:W-:-:S03]  /*56c30*/  MOV R0, R221 ;  /* 0x000000dd00007202 */ /* 0x002fc60000000f00 */
        /* <DEDUP_REMOVED lines=842> */
[----:B------:R-:W-:Y:S04]  /*5a0e0*/  STL [R1+0x46a0], R222 ;  /* 0x0046a0de01007387 */ /* 0x000fe80000100800 */
[----:B------:R-:W2:Y:S01]  /*5a0f0*/  LDL.LU.64 R224, [R1+0x19b8] ;  /* 0x0019b80001e07983 */ /* 0x000ea20000300a00 */
[----:B-1----:R-:W-:-:S05]  /*5a100*/  IMAD.MOV.U32 R0, RZ, RZ, R223 ;  /* 0x000000ffff007224 */ /* 0x002fca00078e00df */
[----:B------:R1:W-:Y:S04]  /*5a110*/  STL [R1+0x469c], R0 ;  /* 0x00469c0001007387 */ /* 0x0003e80000100800 */
[----:B------:R1:W-:Y:S02]  /*5a120*/  STL [R1+0x46a8], R6 ;  /* 0x0046a80601007387 */ /* 0x0003e40000100800 */
[----:B-1----:R-:W-:Y:S02]  /*5a130*/  MOV R0, R7 ;  /* 0x0000000700007202 */ /* 0x002fe40000000f00 */
[----:B------:R-:W2:Y:S04]  /*5a140*/  LDL.LU.64 R6, [R1+0x1800] ;  /* 0x0018000001067983 */ /* 0x000ea80000300a00 */
[----:B------:R1:W-:Y:S04]  /*5a150*/  STL [R1+0x46a4], R0 ;  /* 0x0046a40001007387 */ /* 0x0003e80000100800 */
[----:B------:R-:W-:Y:S01]  /*5a160*/  STL [R1+0x46b0], R218 ;  /* 0x0046b0da01007387 */ /* 0x000fe20000100800 */
[----:B-1----:R-:W-:-:S03]  /*5a170*/  IMAD.MOV.U32 R0, RZ, RZ, R219 ;  /* 0x000000ffff007224 */ /* 0x002fc600078e00db */
        /* <DEDUP_REMOVED lines=10> */
[----:B---3--:R-:W-:Y:S04]  /*5a220*/  STL [R1+0x46c8], R216 ;  /* 0x0046c8d801007387 */ /* 0x008fe80000100800 */
[----:B------:R-:W3:Y:S01]  /*5a230*/  LDL.LU.64 R218, [R1+0x1810] ;  /* 0x0018100001da7983 */ /* 0x000ee20000300a00 */
[----:B-1----:R-:W-:-:S05]  /*5a240*/  MOV R0, R217 ;  /* 0x000000d900007202 */ /* 0x002fca0000000f00 */
[----:B------:R1:W-:Y:S02]  /*5a250*/  STL [R1+0x46c4], R0 ;  /* 0x0046c40001007387 */ /* 0x0003e40000100800 */
[----:B-1----:R-:W-:Y:S02]  /*5a260*/  IMAD.MOV.U32 R0, RZ, RZ, R247 ;  /* 0x000000ffff007224 */ /* 0x002fe400078e00f7 */
[----:B------:R1:W-:Y:S04]  /*5a270*/  STL [R1+0x46d0], R246 ;  /* 0x0046d0f601007387 */ /* 0x0003e80000100800 */
[----:B-1----:R-:W3:Y:S04]  /*5a280*/  LDL.LU.64 R246, [R1+0x170] ;  /* 0x0001700001f67983 */ /* 0x002ee80000300a00 */
[----:B------:R1:W-:Y:S04]  /*5a290*/  STL [R1+0x46cc], R0 ;  /* 0x0046cc0001007387 */ /* 0x0003e80000100800 */
[----:B------:R-:W-:Y:S04]  /*5a2a0*/  STL [R1+0x46d8], R8 ;  /* 0x0046d80801007387 */ /* 0x000fe80000100800 */
[----:B------:R-:W3:Y:S01]  /*5a2b0*/  LDL.LU.64 R216, [R1+0x4730] ;  /* 0x0047300001d87983 */ /* 0x000ee20000300a00 */
[----:B-1----:R-:W-:-:S05]  /*5a2c0*/  IMAD.MOV.U32 R0, RZ, RZ, R9 ;  /* 0x000000ffff007224 */ /* 0x002fca00078e0009 */
[----:B------:R1:W-:Y:S04]  /*5a2d0*/  STL [R1+0x46d4], R0 ;  /* 0x0046d40001007387 */ /* 0x0003e80000100800 */
[----:B------:R2:W-:Y:S01]  /*5a2e0*/  STL [R1+0x46e0], R10 ;  /* 0x0046e00a01007387 */ /* 0x0005e20000100800 */
[----:B-1----:R-:W-:-:S03]  /*5a2f0*/  IMAD.MOV.U32 R0, RZ, RZ, R11 ;  /* 0x000000ffff007224 */ /* 0x002fc600078e000b */
[----:B------:R-:W3:Y:S04]  /*5a300*/  LDL.LU.64 R8, [R1+0x1ba0] ;  /* 0x001ba00001087983 */ /* 0x000ee80000300a00 */
[----:B--2---:R-:W-:Y:S04]  /*5a310*/  STL [R1+0x46e8], R220 ;  /* 0x0046e8dc01007387 */ /* 0x004fe80000100800 */
[----:B------:R1:W-:Y:S04]  /*5a320*/  STL [R1+0x46dc], R0 ;  /* 0x0046dc0001007387 */ /* 0x0003e80000100800 */
[----:B------:R-:W2:Y:S01]  /*5a330*/  LDL.LU.64 R10, [R1+0x18d8] ;  /* 0x0018d800010a7983 */ /* 0x000ea20000300a00 */
[----:B-1----:R-:W-:-:S03]  /*5a340*/  MOV R0, R221 ;  /* 0x000000dd00007202 */ /* 0x002fc60000000f00 */
[----:B------:R-:W-:Y:S04]  /*5a350*/  STL [R1+0x46f0], R4 ;  /* 0x0046f00401007387 */ /* 0x000fe80000100800 */
[----:B------:R1:W-:Y:S04]  /*5a360*/  STL [R1+0x46e4], R0 ;  /* 0x0046e40001007387 */ /* 0x0003e80000100800 */
[----:B------:R-:W2:Y:S01]  /*5a370*/  LDL.LU.64 R220, [R1+0x6a8] ;  /* 0x0006a80001dc7983 */ /* 0x000ea20000300a00 */
[----:B-1----:R-:W-:-:S03]  /*5a380*/  IMAD.MOV.U32 R0, RZ, RZ, R5 ;  /* 0x000000ffff007224 */ /* 0x002fc600078e0005 */
[----:B------:R-:W-:Y:S04]  /*5a390*/  STL [R1+0x46f8], R224 ;  /* 0x0046f8e001007387 */ /* 0x000fe80000100800 */
[----:B------:R1:W-:Y:S04]  /*5a3a0*/  STL [R1+0x46ec], R0 ;  /* 0x0046ec0001007387 */ /* 0x0003e80000100800 */
[----:B------:R-:W2:Y:S01]  /*5a3b0*/  LDL.LU.64 R4, [R1+0x2cd8] ;  /* 0x002cd80001047983 */ /* 0x000ea20000300a00 */
[----:B-1----:R-:W-:-:S03]  /*5a3c0*/  IMAD.MOV.U32 R0, RZ, RZ, R225 ;  /* 0x000000ffff007224 */ /* 0x002fc600078e00e1 */
[----:B------:R-:W-:Y:S04]  /*5a3d0*/  STL [R1+0x4700], R6 ;  /* 0x0047000601007387 */ /* 0x000fe80000100800 */
[----:B------:R1:W-:Y:S02]  /*5a3e0*/  STL [R1+0x46f4], R0 ;  /* 0x0046f40001007387 */ /* 0x0003e40000100800 */
[----:B-1----:R-:W-:Y:S02]  /*5a3f0*/  IMAD.MOV.U32 R0, RZ, RZ, R7 ;  /* 0x000000ffff007224 */ /* 0x002fe400078e0007 */
        /* <DEDUP_REMOVED lines=24> */
[----:B------:R-:W-:Y:S04]  /*5a580*/  STL [R1+0x4738], R8 ;  /* 0x0047380801007387 */ /* 0x000fe80000100800 */
[----:B------:R1:W-:Y:S04]  /*5a590*/  STL [R1+0x472c], R0 ;  /* 0x00472c0001007387 */ /* 0x0003e80000100800 */
[----:B------:R-:W3:Y:S01]  /*5a5a0*/  LDL.LU.64 R216, [R1+0x158] ;  /* 0x0001580001d87983 */ /* 0x000ee20000300a00 */
[----:B-1----:R-:W-:-:S03]  /*5a5b0*/  IMAD.MOV.U32 R0, RZ, RZ, R9 ;  /* 0x000000ffff007224 */ /* 0x002fc600078e0009 */
[----:B--2---:R-:W-:Y:S04]  /*5a5c0*/  STL [R1+0x4740], R10 ;  /* 0x0047400a01007387 */ /* 0x004fe80000100800 */
[----:B------:R1:W-:Y:S04]  /*5a5d0*/  STL [R1+0x4734], R0 ;  /* 0x0047340001007387 */ /* 0x0003e80000100800 */
[----:B------:R-:W2:Y:S01]  /*5a5e0*/  LDL.LU.64 R8, [R1+0x2ce8] ;  /* 0x002ce80001087983 */ /* 0x000ea20000300a00 */
[----:B-1----:R-:W-:-:S03]  /*5a5f0*/  IMAD.MOV.U32 R0, RZ, RZ, R11 ;  /* 0x000000ffff007224 */ /* 0x002fc600078e000b */
[----:B------:R-:W-:Y:S04]  /*5a600*/  STL [R1+0x4748], R220 ;  /* 0x004748dc01007387 */ /* 0x000fe80000100800 */
[----:B------:R1:W-:Y:S04]  /*5a610*/  STL [R1+0x473c], R0 ;  /* 0x00473c0001007387 */ /* 0x0003e80000100800 */
[----:B------:R-:W2:Y:S01]  /*5a620*/  LDL.LU.64 R10, [R1+0x19d8] ;  /* 0x0019d800010a7983 */ /* 0x000ea20000300a00 */
[----:B-1----:R-:W-:-:S03]  /*5a630*/  MOV R0, R221 ;  /* 0x000000dd00007202 */ /* 0x002fc60000000f00 */
[----:B------:R-:W-:Y:S04]  /*5a640*/  STL [R1+0x4750], R4 ;  /* 0x0047500401007387 */ /* 0x000fe80000100800 */
[----:B------:R1:W-:Y:S04]  /*5a650*/  STL [R1+0x4744], R0 ;  /* 0x0047440001007387 */ /* 0x0003e80000100800 */
[----:B------:R-:W2:Y:S01]  /*5a660*/  LDL.LU.64 R220, [R1+0x1848] ;  /* 0x0018480001dc7983 */ /* 0x000ea20000300a00 */
[----:B-1----:R-:W-:-:S03]  /*5a670*/  IMAD.MOV.U32 R0, RZ, RZ, R5 ;  /* 0x000000ffff007224 */ /* 0x002fc600078e0005 */
[----:B------:R-:W2:Y:S04]  /*5a680*/  LDL.LU.64 R4, [R1+0x150] ;  /* 0x0001500001047983 */ /* 0x000ea80000300a00 */
[----:B------:R1:W-:Y:S04]  /*5a690*/  STL [R1+0x474c], R0 ;  /* 0x00474c0001007387 */ /* 0x0003e80000100800 */
[----:B------:R1:W-:Y:S02]  /*5a6a0*/  STL [R1+0x4758], R6 ;  /* 0x0047580601007387 */ /* 0x0003e40000100800 */
[----:B-1----:R-:W-:-:S02]  /*5a6b0*/  IMAD.MOV.U32 R0, RZ, RZ, R7 ;  /* 0x000000ffff007224 */ /* 0x002fc400078e0007 */
[----:B------:R-:W2:Y:S04]  /*5a6c0*/  LDL.LU.64 R6, [R1+0x2cf8] ;  /* 0x002cf80001067983 */ /* 0x000ea80000300a00 */
[----:B------:R1:W-:Y:S04]  /*5a6d0*/  STL [R1+0x4754], R0 ;  /* 0x0047540001007387 */ /* 0x0003e80000100800 */
[----:B------:R-:W-:Y:S01]  /*5a6e0*/  STL [R1+0x4760], R222 ;  /* 0x004760de01007387 */ /* 0x000fe20000100800 */
[----:B-1----:R-:W-:-:S03]  /*5a6f0*/  IMAD.MOV.U32 R0, RZ, RZ, R223 ;  /* 0x000000ffff007224 */ /* 0x002fc600078e00df */
[----:B------:R-:W2:Y:S04]  /*5a700*/  LDL.LU.64 R224, [R1+0x1b18] ;  /* 0x001b180001e07983 */ /* 0x000ea80000300a00 */
[----:B------:R1:W-:Y:S04]  /*5a710*/  STL [R1+0x475c], R0 ;  /* 0x00475c0001007387 */ /* 0x0003e80000100800 */
[----:B------:R4:W-:Y:S01]  /*5a720*/  STL [R1+0x4768], R240 ;  /* 0x004768f001007387 */ /* 0x0009e20000100800 */
[----:B-1----:R-:W-:-:S03]  /*5a730*/  MOV R0, R241 ;  /* 0x000000f100007202 */ /* 0x002fc60000000f00 */
[----:B------:R-:W2:Y:S04]  /*5a740*/  LDL.LU.64 R222, [R1+0x928] ;  /* 0x0009280001de7983 */ /* 0x000ea80000300a00 */
[----:B------:R1:W-:Y:S04]  /*5a750*/  STL [R1+0x4764], R0 ;  /* 0x0047640001007387 */ /* 0x0003e80000100800 */
[----:B----4-:R4:W-:Y:S04]  /*5a760*/  STL [R1+0x4770], R242 ;  /* 0x004770f201007387 */ /* 0x0109e80000100800 */
[----:B------:R-:W2:Y:S01]  /*5a770*/  LDL.LU.64 R240, [R1+0x148] ;  /* 0x0001480001f07983 */ /* 0x000ea20000300a00 */
[----:B-1----:R-:W-:-:S03]  /*5a780*/  IMAD.MOV.U32 R0, RZ, RZ, R243 ;  /* 0x000000ffff007224 */ /* 0x002fc600078e00f3 */
[----:B---3--:R-:W-:Y:S04]  /*5a790*/  STL [R1+0x4778], R218 ;  /* 0x004778da01007387 */ /* 0x008fe80000100800 */
[----:B------:R1:W-:Y:S04]  /*5a7a0*/  STL [R1+0x476c], R0 ;  /* 0x00476c0001007387 */ /* 0x0003e80000100800 */
[----:B----4-:R-:W3:Y:S01]  /*5a7b0*/  LDL.LU.64 R242, [R1+0x2d00] ;  /* 0x002d000001f27983 */ /* 0x010ee20000300a00 */
[----:B-1----:R-:W-:-:S03]  /*5a7c0*/  IMAD.MOV.U32 R0, RZ, RZ, R219 ;  /* 0x000000ffff007224 */ /* 0x002fc600078e00db */
[----:B------:R-:W-:Y:S04]  /*5a7d0*/  STL [R1+0x4780], R246 ;  /* 0x004780f601007387 */ /* 0x000fe80000100800 */
[----:B------:R1:W-:Y:S04]  /*5a7e0*/  STL [R1+0x4774], R0 ;  /* 0x0047740001007387 */ /* 0x0003e80000100800 */
[----:B------:R-:W4:Y:S01]  /*5a7f0*/  LDL.LU.64 R218, [R1+0x1b20] ;  /* 0x001b200001da7983 */ /* 0x000f220000300a00 */
[----:B-1----:R-:W-:-:S03]  /*5a800*/  IMAD.MOV.U32 R0, RZ, RZ, R247 ;  /* 0x000000ffff007224 */ /* 0x002fc600078e00f7 */
[----:B------:R-:W4:Y:S04]  /*5a810*/  LDL.LU.64 R246, [R1+0x920] ;  /* 0x0009200001f67983 */ /* 0x000f280000300a00 */
[----:B------:R1:W-:Y:S04]  /*5a820*/  STL [R1+0x477c], R0 ;  /* 0x00477c0001007387 */ /* 0x0003e80000100800 */
        /* <DEDUP_REMOVED lines=29> */
[----:B------:R-:W-:Y:S04]  /*5aa00*/  STL [R1+0x47c8], R240 ;  /* 0x0047c8f001007387 */ /* 0x000fe80000100800 */
[----:B------:R1:W-:Y:S02]  /*5aa10*/  STL [R1+0x47bc], R0 ;  /* 0x0047bc0001007387 */ /* 0x0003e40000100800 */
[----:B-1----:R-:W-:-:S02]  /*5aa20*/  MOV R0, R241 ;  /* 0x000000f100007202 */ /* 0x002fc40000000f00 */
[----:B------:R-:W2:Y:S04]  /*5aa30*/  LDL.LU.64 R240, [R1+0x1888] ;  /* 0x0018880001f07983 */ /* 0x000ea80000300a00 */
[----:B------:R1:W-:Y:S04]  /*5aa40*/  STL [R1+0x47c4], R0 ;  /* 0x0047c40001007387 */ /* 0x0003e80000100800 */
[----:B---3--:R3:W-:Y:S01]  /*5aa50*/  STL [R1+0x47d0], R242 ;  /* 0x0047d0f201007387 */ /* 0x0087e20000100800 */
[----:B-1----:R-:W-:-:S03]  /*5aa60*/  IMAD.MOV.U32 R0, RZ, RZ, R243 ;  /* 0x000000ffff007224 */ /* 0x002fc600078e00f3 */
[----:B---3--:R-:W3:Y:S04]  /*5aa70*/  LDL.LU.64 R242, [R1+0x130] ;  /* 0x0001300001f27983 */ /* 0x008ee80000300a00 */
[----:B------:R1:W-:Y:S04]  /*5aa80*/  STL [R1+0x47cc], R0 ;  /* 0x0047cc0001007387 */ /* 0x0003e80000100800 */
[----:B----4-:R4:W-:Y:S01]  /*5aa90*/  STL [R1+0x47d8], R218 ;  /* 0x0047d8da01007387 */ /* 0x0109e20000100800 */
[----:B-1----:R-:W-:-:S03]  /*5aaa0*/  IMAD.MOV.U32 R0, RZ, RZ, R219 ;  /* 0x000000ffff007224 */ /* 0x002fc600078e00db */
[----:B------:R-:W-:Y:S04]  /*5aab0*/  STL [R1+0x47e0], R246 ;  /* 0x0047e0f601007387 */ /* 0x000fe80000100800 */
[----:B------:R1:W-:Y:S04]  /*5aac0*/  STL [R1+0x47d4], R0 ;  /* 0x0047d40001007387 */ /* 0x0003e80000100800 */
[----:B----4-:R-:W4:Y:S01]  /*5aad0*/  LDL.LU.64 R218, [R1+0x4830] ;  /* 0x0048300001da7983 */ /* 0x010f220000300a00 */
[----:B-1----:R-:W-:-:S03]  /*5aae0*/  IMAD.MOV.U32 R0, RZ, RZ, R247 ;  /* 0x000000ffff007224 */ /* 0x002fc600078e00f7 */
        /* <DEDUP_REMOVED lines=21> */
[----:B------:R1:W-:Y:S02]  /*5ac40*/  STL [R1+0x4804], R0 ;  /* 0x0048040001007387 */ /* 0x0003e40000100800 */
[----:B-1----:R-:W-:-:S02]  /*5ac50*/  IMAD.MOV.U32 R0, RZ, RZ, R7 ;  /* 0x000000ffff007224 */ /* 0x002fc400078e0007 */
[----:B------:R1:W-:Y:S04]  /*5ac60*/  STL [R1+0x4810], R6 ;  /* 0x0048100601007387 */ /* 0x0003e80000100800 */
[----:B-1----:R-:W2:Y:S04]  /*5ac70*/  LDL.LU.64 R6, [R1+0x900] ;  /* 0x0009000001067983 */ /* 0x002ea80000300a00 */
[----:B------:R1:W-:Y:S04]  /*5ac80*/  STL [R1+0x480c], R0 ;  /* 0x00480c0001007387 */ /* 0x0003e80000100800 */
[----:B------:R1:W-:Y:S04]  /*5ac90*/  STL [R1+0x4818], R2 ;  /* 0x0048180201007387 */ /* 0x0003e80000100800 */
[----:B------:R-:W2:Y:S01]  /*5aca0*/  LDL.LU.64 R220, [R1+0x120] ;  /* 0x0001200001dc7983 */ /* 0x000ea20000300a00 */
[----:B-1----:R-:W-:-:S03]  /*5acb0*/  IMAD.MOV.U32 R0, RZ, RZ, R3 ;  /* 0x000000ffff007224 */ /* 0x002fc600078e0003 */
[----:B------:R-:W-:Y:S04]  /*5acc0*/  STL [R1+0x4820], R240 ;  /* 0x004820f001007387 */ /* 0x000fe80000100800 */
[----:B------:R1:W-:Y:S04]  /*5acd0*/  STL [R1+0x4814], R0 ;  /* 0x0048140001007387 */ /* 0x0003e80000100800 */
[----:B------:R-:W2:Y:S01]  /*5ace0*/  LDL.LU.64 R2, [R1+0x2d28] ;  /* 0x002d280001027983 */ /* 0x000ea20000300a00 */
[----:B-1----:R-:W-:-:S03]  /*5acf0*/  IMAD.MOV.U32 R0, RZ, RZ, R241 ;  /* 0x000000ffff007224 */ /* 0x002fc600078e00f1 */
[----:B---3--:R-:W-:Y:S04]  /*5ad00*/  STL [R1+0x4828], R242 ;  /* 0x004828f201007387 */ /* 0x008fe80000100800 */
[----:B------:R1:W-:Y:S04]  /*5ad10*/  STL [R1+0x481c], R0 ;  /* 0x00481c0001007387 */ /* 0x0003e80000100800 */
[----:B------:R-:W3:Y:S01]  /*5ad20*/  LDL.LU.64 R240, [R1+0x1b78] ;  /* 0x001b780001f07983 */ /* 0x000ee20000300a00 */
[----:B-1----:R-:W-:-:S03]  /*5ad30*/  MOV R0, R243 ;  /* 0x000000f300007202 */ /* 0x002fc60000000f00 */
[----:B------:R-:W3:Y:S04]  /*5ad40*/  LDL.LU.64 R242, [R1+0x18b0] ;  /* 0x0018b00001f27983 */ /* 0x000ee80000300a00 */
[----:B------:R1:W-:Y:S04]  /*5ad50*/  STL [R1+0x4824], R0 ;  /* 0x0048240001007387 */ /* 0x0003e80000100800 */
[----:B----4-:R4:W-:Y:S01]  /*5ad60*/  STL [R1+0x4830], R218 ;  /* 0x004830da01007387 */ /* 0x0109e20000100800 */
[----:B-1----:R-:W-:-:S03]  /*5ad70*/  IMAD.MOV.U32 R0, RZ, RZ, R219 ;  /* 0x000000ffff007224 */ /* 0x002fc600078e00db */
[----:B----4-:R-:W4:Y:S04]  /*5ad80*/  LDL.LU.64 R218, [R1+0x118] ;  /* 0x0001180001da7983 */ /* 0x010f280000300a00 */
        /* <DEDUP_REMOVED lines=23> */
[----:B------:R1:W-:Y:S02]  /*5af00*/  STL [R1+0x485c], R0 ;  /* 0x00485c0001007387 */ /* 0x0003e40000100800 */
[----:B-1----:R-:W-:-:S02]  /*5af10*/  MOV R0, R7 ;  /* 0x0000000700007202 */ /* 0x002fc40000000f00 */
[----:B------:R1:W-:Y:S04]  /*5af20*/  STL [R1+0x4868], R6 ;  /* 0x0048680601007387 */ /* 0x0003e80000100800 */
[----:B------:R-:W-:Y:S04]  /*5af30*/  STL [R1+0x4870], R220 ;  /* 0x004870dc01007387 */ /* 0x000fe80000100800 */
[----:B------:R1:W-:Y:S04]  /*5af40*/  STL [R1+0x4864], R0 ;  /* 0x0048640001007387 */ /* 0x0003e80000100800 */
[----:B-1----:R-:W2:Y:S01]  /*5af50*/  LDL.LU.64 R6, [R1+0x1b90] ;  /* 0x001b900001067983 */ /* 0x002ea20000300a00 */
[----:B------:R-:W-:-:S03]  /*5af60*/  IMAD.MOV.U32 R0, RZ, RZ, R221 ;  /* 0x000000ffff007224 */ /* 0x000fc600078e00dd */
[----:B------:R-:W-:Y:S04]  /*5af70*/  STL [R1+0x4878], R2 ;  /* 0x0048780201007387 */ /* 0x000fe80000100800 */
[----:B------:R1:W-:Y:S02]  /*5af80*/  STL [R1+0x486c], R0 ;  /* 0x00486c0001007387 */ /* 0x0003e40000100800 */
[----:B-1----:R-:W-:Y:S02]  /*5af90*/  IMAD.MOV.U32 R0, RZ, RZ, R3 ;  /* 0x000000ffff007224 */ /* 0x002fe400078e0003 */
[----:B------:R-:W2:Y:S04]  /*5afa0*/  LDL.LU.64 R2, [R1+0x8e8] ;  /* 0x0008e80001027983 */ /* 0x000ea80000300a00 */
[----:B------:R1:W-:Y:S04]  /*5afb0*/  STL [R1+0x4874], R0 ;  /* 0x0048740001007387 */ /* 0x0003e80000100800 */
[----:B---3--:R3:W-:Y:S01]  /*5afc0*/  STL [R1+0x4880], R240 ;  /* 0x004880f001007387 */ /* 0x0087e20000100800 */
[----:B-1----:R-:W-:-:S03]  /*5afd0*/  IMAD.MOV.U32 R0, RZ, RZ, R241 ;  /* 0x000000ffff007224 */ /* 0x002fc600078e00f1 */
[----:B------:R-:W-:Y:S04]  /*5afe0*/  STL [R1+0x4888], R242 ;  /* 0x004888f201007387 */ /* 0x000fe80000100800 */
[----:B------:R1:W-:Y:S04]  /*5aff0*/  STL [R1+0x487c], R0 ;  /* 0x00487c0001007387 */ /* 0x0003e80000100800 */
[----:B---3--:R-:W3:Y:S01]  /*5b000*/  LDL.LU.64 R240, [R1+0x108] ;  /* 0x0001080001f07983 */ /* 0x008ee20000300a00 */
[----:B-1----:R-:W-:-:S03]  /*5b010*/  MOV R0, R243 ;  /* 0x000000f300007202 */ /* 0x002fc60000000f00 */
[----:B----4-:R-:W-:Y:S04]  /*5b020*/  STL [R1+0x4890], R218 ;  /* 0x004890da01007387 */ /* 0x010fe80000100800 */
[----:B------:R1:W-:Y:S04]  /*5b030*/  STL [R1+0x4884], R0 ;  /* 0x0048840001007387 */ /* 0x0003e80000100800 */
[----:B------:R-:W4:Y:S01]  /*5b040*/  LDL.LU.64 R242, [R1+0x48d8] ;  /* 0x0048d80001f27983 */ /* 0x000f220000300a00 */
[----:B-1----:R-:W-:-:S03]  /*5b050*/  IMAD.MOV.U32 R0, RZ, RZ, R219 ;  /* 0x000000ffff007224 */ /* 0x002fc600078e00db */
[----:B--2---:R-:W-:Y:S04]  /*5b060*/  STL [R1+0x4898], R246 ;  /* 0x004898f601007387 */ /* 0x004fe80000100800 */
[----:B------:R1:W-:Y:S04]  /*5b070*/  STL [R1+0x488c], R0 ;  /* 0x00488c0001007387 */ /* 0x0003e80000100800 */
[----:B------:R-:W2:Y:S01]  /*5b080*/  LDL.LU.64 R228, [R1+0x1ba8] ;  /* 0x001ba80001e47983 */ /* 0x000ea20000300a00 */
[----:B-1----:R-:W-:-:S03]  /*5b090*/  IMAD.MOV.U32 R0, RZ, RZ, R247 ;  /* 0x000000ffff007224 */ /* 0x002fc600078e00f7 */
[----:B------:R-:W-:Y:S04]  /*5b0a0*/  STL [R1+0x48a0], R216 ;  /* 0x0048a0d801007387 */ /* 0x000fe80000100800 */
[----:B------:R1:W-:Y:S04]  /*5b0b0*/  STL [R1+0x4894], R0 ;  /* 0x0048940001007387 */ /* 0x0003e80000100800 */
[----:B------:R-:W2:Y:S04]  /*5b0c0*/  LDL.LU.64 R246, [R1+0x8e0] ;  /* 0x0008e00001f67983 */ /* 0x000ea80000300a00 */
[----:B------:R-:W2:Y:S01]  /*5b0d0*/  LDL.LU.64 R226, [R1+0x100] ;  /* 0x0001000001e27983 */ /* 0x000ea20000300a00 */
[----:B-1----:R-:W-:-:S05]  /*5b0e0*/  IMAD.MOV.U32 R0, RZ, RZ, R217 ;  /* 0x000000ffff007224 */ /* 0x002fca00078e00d9 */
[----:B------:R1:W-:Y:S04]  /*5b0f0*/  STL [R1+0x489c], R0 ;  /* 0x00489c0001007387 */ /* 0x0003e80000100800 */
[----:B------:R-:W-:Y:S04]  /*5b100*/  STL [R1+0x48a8], R8 ;  /* 0x0048a80801007387 */ /* 0x000fe80000100800 */
[----:B------:R-:W2:Y:S01]  /*5b110*/  LDL.LU.64 R224, [R1+0x48f8] ;  /* 0x0048f80001e07983 */ /* 0x000ea20000300a00 */
[----:B-1----:R-:W-:-:S05]  /*5b120*/  MOV R0, R9 ;  /* 0x0000000900007202 */ /* 0x002fca0000000f00 */
[----:B------:R1:W-:Y:S04]  /*5b130*/  STL [R1+0x48a4], R0 ;  /* 0x0048a40001007387 */ /* 0x0003e80000100800 */
[----:B------:R-:W-:Y:S04]  /*5b140*/  STL [R1+0x48b0], R10 ;  /* 0x0048b00a01007387 */ /* 0x000fe80000100800 */
[----:B------:R-:W2:Y:S01]  /*5b150*/  LDL.LU.64 R222, [R1+0x1bb0] ;  /* 0x001bb00001de7983 */ /* 0x000ea20000300a00 */
[----:B-1----:R-:W-:-:S03]  /*5b160*/  IMAD.MOV.U32 R0, RZ, RZ, R11 ;  /* 0x000000ffff007224 */ /* 0x002fc600078e000b */
[----:B------:R-:W2:Y:S04]  /*5b170*/  LDL.LU.64 R220, [R1+0x18f0] ;  /* 0x0018f00001dc7983 */ /* 0x000ea80000300a00 */
        /* <DEDUP_REMOVED lines=11> */
[----:B------:R1:W-:Y:S04]  /*5b230*/  STL [R1+0x48c8], R2 ;  /* 0x0048c80201007387 */ /* 0x0003e80000100800 */
[----:B------:R-:W2:Y:S01]  /*5b240*/  LDL.LU.64 R4, [R1+0xf0] ;  /* 0x0000f00001047983 */ /* 0x000ea20000300a00 */
[----:B-1----:R-:W-:-:S03]  /*5b250*/  MOV R0, R3 ;  /* 0x0000000300007202 */ /* 0x002fc60000000f00 */
[----:B------:R-:W2:Y:S04]  /*5b260*/  LDL.LU.64 R2, [R1+0x4938] ;  /* 0x0049380001027983 */ /* 0x000ea80000300a00 */
[----:B------:R1:W-:Y:S04]  /*5b270*/  STL [R1+0x48c4], R0 ;  /* 0x0048c40001007387 */ /* 0x0003e80000100800 */
[----:B---3--:R3:W-:Y:S01]  /*5b280*/  STL [R1+0x48d0], R240 ;  /* 0x0048d0f001007387 */ /* 0x0087e20000100800 */
[----:B-1----:R-:W-:-:S03]  /*5b290*/  IMAD.MOV.U32 R0, RZ, RZ, R241 ;  /* 0x000000ffff007224 */ /* 0x002fc600078e00f1 */
[----:B------:R-:W2:Y:S04]  /*5b2a0*/  LDL.LU.64 R6, [R1+0x1bc8] ;  /* 0x001bc80001067983 */ /* 0x000ea80000300a00 */
[----:B----4-:R-:W-:Y:S04]  /*5b2b0*/  STL [R1+0x48d8], R242 ;  /* 0x0048d8f201007387 */ /* 0x010fe80000100800 */
[----:B------:R1:W-:Y:S04]  /*5b2c0*/  STL [R1+0x48cc], R0 ;  /* 0x0048cc0001007387 */ /* 0x0003e80000100800 */
[----:B---3--:R-:W3:Y:S01]  /*5b2d0*/  LDL.LU.64 R240, [R1+0x19a0] ;  /* 0x0019a00001f07983 */ /* 0x008ee20000300a00 */
[----:B-1----:R-:W-:-:S03]  /*5b2e0*/  IMAD.MOV.U32 R0, RZ, RZ, R243 ;  /* 0x000000ffff007224 */ /* 0x002fc600078e00f3 */
[----:B--2---:R-:W-:Y:S04]  /*5b2f0*/  STL [R1+0x48e0], R228 ;  /* 0x0048e0e401007387 */ /* 0x004fe80000100800 */
[----:B------:R1:W-:Y:S04]  /*5b300*/  STL [R1+0x48d4], R0 ;  /* 0x0048d40001007387 */ /* 0x0003e80000100800 */
[----:B------:R-:W2:Y:S01]  /*5b310*/  LDL.LU.64 R242, [R1+0x6c8] ;  /* 0x0006c80001f27983 */ /* 0x000ea20000300a00 */
[----:B-1----:R-:W-:-:S03]  /*5b320*/  IMAD.MOV.U32 R0, RZ, RZ, R229 ;  /* 0x000000ffff007224 */ /* 0x002fc600078e00e5 */
[----:B------:R-:W-:Y:S04]  /*5b330*/  STL [R1+0x48e8], R246 ;  /* 0x0048e8f601007387 */ /* 0x000fe80000100800 */
[----:B------:R1:W-:Y:S04]  /*5b340*/  STL [R1+0x48dc], R0 ;  /* 0x0048dc0001007387 */ /* 0x0003e80000100800 */
[----:B------:R-:W-:Y:S01]  /*5b350*/  STL [R1+0x48f0], R226 ;  /* 0x0048f0e201007387 */ /* 0x000fe20000100800 */
[----:B-1----:R-:W-:-:S05]  /*5b360*/  MOV R0, R247 ;  /* 0x000000f700007202 */ /* 0x002fca0000000f00 */
[----:B------:R1:W-:Y:S04]  /*5b370*/  STL [R1+0x48e4], R0 ;  /* 0x0048e40001007387 */ /* 0x0003e80000100800 */
[----:B------:R-:W4:Y:S01]  /*5b380*/  LDL.LU.64 R246, [R1+0x1b50] ;  /* 0x001b500001f67983 */ /* 0x000f220000300a00 */
[----:B-1----:R-:W-:-:S03]  /*5b390*/  IMAD.MOV.U32 R0, RZ, RZ, R227 ;  /* 0x000000ffff007224 */ /* 0x002fc600078e00e3 */
[----:B------:R-:W-:Y:S04]  /*5b3a0*/  STL [R1+0x48f8], R224 ;  /* 0x0048f8e001007387 */ /* 0x000fe80000100800 */
[----:B------:R1:W-:Y:S04]  /*5b3b0*/  STL [R1+0x48ec], R0 ;  /* 0x0048ec0001007387 */ /* 0x0003e80000100800 */
[----:B------:R-:W-:Y:S01]  /*5b3c0*/  STL [R1+0x4900], R222 ;  /* 0x004900de01007387 */ /* 0x000fe20000100800 */
[----:B-1----:R-:W-:-:S05]  /*5b3d0*/  IMAD.MOV.U32 R0, RZ, RZ, R225 ;  /* 0x000000ffff007224 */ /* 0x002fca00078e00e1 */
[----:B------:R1:W-:Y:S04]  /*5b3e0*/  STL [R1+0x48f4], R0 ;  /* 0x0048f40001007387 */ /* 0x0003e80000100800 */
[----:B------:R-:W-:Y:S01]  /*5b3f0*/  STL [R1+0x4908], R220 ;  /* 0x004908dc01007387 */ /* 0x000fe20000100800 */
[----:B-1----:R-:W-:-:S05]  /*5b400*/  IMAD.MOV.U32 R0, RZ, RZ, R223 ;  /* 0x000000ffff007224 */ /* 0x002fca00078e00df */
[----:B------:R1:W-:Y:S02]  /*5b410*/  STL [R1+0x48fc], R0 ;  /* 0x0048fc0001007387 */ /* 0x0003e40000100800 */
[----:B-1----:R-:W-:Y:S02]  /*5b420*/  MOV R0, R221 ;  /* 0x000000dd00007202 */ /* 0x002fe40000000f00 */
[----:B------:R-:W-:Y:S04]  /*5b430*/  STL [R1+0x4910], R218 ;  /* 0x004910da01007387 */ /* 0x000fe80000100800 */
[----:B------:R1:W-:Y:S04]  /*5b440*/  STL [R1+0x4904], R0 ;  /* 0x0049040001007387 */ /* 0x0003e80000100800 */
[----:B------:R-:W-:Y:S01]  /*5b450*/  STL [R1+0x4918], R216 ;  /* 0x004918d801007387 */ /* 0x000fe20000100800 */
[----:B-1----:R-:W-:-:S05]  /*5b460*/  IMAD.MOV.U32 R0, RZ, RZ, R219 ;  /* 0x000000ffff007224 */ /* 0x002fca00078e00db */
[----:B------:R1:W-:Y:S02]  /*5b470*/  STL [R1+0x490c], R0 ;  /* 0x00490c0001007387 */ /* 0x0003e40000100800 */
[----:B-1----:R-:W-:Y:S02]  /*5b480*/  IMAD.MOV.U32 R0, RZ, RZ, R217 ;  /* 0x000000ffff007224 */ /* 0x002fe400078e00d9 */
[----:B------:R-:W-:Y:S04]  /*5b490*/  STL [R1+0x4920], R8 ;  /* 0x0049200801007387 */ /* 0x000fe80000100800 */
        /* <DEDUP_REMOVED lines=11> */
[----:B------:R-:W1:Y:S01]  /*5b550*/  S2R R3, SR_TID.X ;  /* 0x0000000000037919 */ /* 0x000e620000002100 */
[----:B------:R-:W-:Y:S04]  /*5b560*/  STL [R1+0x4940], R6 ;  /* 0x0049400601007387 */ /* 0x000fe80000100800 */
[----:B------:R3:W-:Y:S02]  /*5b570*/  STL [R1+0x4934], R0 ;  /* 0x0049340001007387 */ /* 0x0007e40000100800 */
[----:B---3--:R-:W-:-:S02]  /*5b580*/  IMAD.MOV.U32 R0, RZ, RZ, R7 ;  /* 0x000000ffff007224 */ /* 0x008fc400078e0007 */
[----:B------:R-:W-:Y:S04]  /*5b590*/  STL [R1+0x4948], R240 ;  /* 0x004948f001007387 */ /* 0x000fe80000100800 */
[----:B------:R3:W-:Y:S02]  /*5b5a0*/  STL [R1+0x493c], R0 ;  /* 0x00493c0001007387 */ /* 0x0007e40000100800 */
[----:B---3--:R-:W-:Y:S01]  /*5b5b0*/  MOV R0, R241 ;  /* 0x000000f100007202 */ /* 0x008fe20000000f00 */
[----:B--2---:R-:W-:-:S04]  /*5b5c0*/  IMAD.MOV.U32 R5, RZ, RZ, R243 ;  /* 0x000000ffff057224 */ /* 0x004fc800078e00f3 */
[----:B------:R2:W-:Y:S04]  /*5b5d0*/  STL [R1+0x4944], R0 ;  /* 0x0049440001007387 */ /* 0x0005e80000100800 */
[----:B------:R-:W-:Y:S01]  /*5b5e0*/  STL [R1+0x4950], R242 ;  /* 0x004950f201007387 */ /* 0x000fe20000100800 */
[----:B-1----:R-:W-:-:S03]  /*5b5f0*/  LOP3.LUT R4, R3, 0x3, RZ, 0xc0, !PT ;  /* 0x0000000303047812 */ /* 0x002fc600078ec0ff */
[----:B------:R4:W-:Y:S01]  /*5b600*/  STL [R1+0x494c], R5 ;  /* 0x00494c0501007387 */ /* 0x0009e20000100800 */
[----:B--2---:R-:W-:-:S05]  /*5b610*/  LOP3.LUT R0, R3, 0x1c, RZ, 0xc0, !PT ;  /* 0x0000001c03007812 */ /* 0x004fca00078ec0ff */
[----:B------:R-:W-:Y:S02]  /*5b620*/  IMAD R0, R4, 0x220, R0 ;  /* 0x0000022004007824 */ /* 0x000fe400078e0200 */
[----:B----4-:R-:W-:Y:S01]  /*5b630*/  IMAD.MOV.U32 R5, RZ, RZ, R247 ;  /* 0x000000ffff057224 */ /* 0x010fe200078e00f7 */
[----:B------:R-:W-:Y:S04]  /*5b640*/  STL [R1+0x4958], R246 ;  /* 0x004958f601007387 */ /* 0x000fe80000100800 */
[----:B------:R1:W-:Y:S04]  /*5b650*/  STL [R1+0x4954], R5 ;  /* 0x0049540501007387 */ /* 0x0003e80000100800 */
[----:B------:R-:W2:Y:S04]  /*5b660*/  LDL.LU.64 R6, [R1+0x50c8] ;  /* 0x0050c80001067983 */ /* 0x000ea80000300a00 */
[----:B-1----:R-:W3:Y:S04]  /*5b670*/  LDL.LU.64 R4, [R1+0x1bd0] ;  /* 0x001bd00001047983 */ /* 0x002ee80000300a00 */
[----:B--2---:R1:W-:Y:S04]  /*5b680*/  STL.64 [R1+0x1be0], R6 ;  /* 0x001be00601007387 */ /* 0x0043e80000100a00 */
[----:B-1----:R-:W2:Y:S04]  /*5b690*/  LDL.LU.64 R6, [R1+0x8c0] ;  /* 0x0008c00001067983 */ /* 0x002ea80000300a00 */
[----:B---3--:R1:W-:Y:S04]  /*5b6a0*/  STL.64 [R1+0x1bd8], R4 ;  /* 0x001bd80401007387 */ /* 0x0083e80000100a00 */
        /* <DEDUP_REMOVED lines=321> */
[----:B--2---:R-:W-:Y:S04]  /*5cac0*/  STL.64 [R1+0x2aa0], R6 ;  /* 0x002aa00601007387 */ /* 0x004fe80000100a00 */
[----:B------:R-:W-:Y:S04]  /*5cad0*/  STL.64 [R1+0x2a90], R214 ;  /* 0x002a90d601007387 */ /* 0x000fe80000100a00 */
[----:B---3--:R1:W-:Y:S04]  /*5cae0*/  STL.64 [R1+0x2a98], R4 ;  /* 0x002a980401007387 */ /* 0x0083e80000100a00 */
[----:B-1----:R-:W2:Y:S04]  /*5caf0*/  LDL.LU.64 R4, [R1+0x5348] ;  /* 0x0053480001047983 */ /* 0x002ea80000300a00 */
[----:B------:R-:W3:Y:S04]  /*5cb00*/  LDL.LU.64 R6, [R1+0x4e58] ;  /* 0x004e580001067983 */ /* 0x000ee80000300a00 */
[----:B--2---:R1:W-:Y:S04]  /*5cb10*/  STL.64 [R1+0x2a88], R4 ;  /* 0x002a880401007387 */ /* 0x0043e80000100a00 */
[----:B-1----:R-:W2:Y:S04]  /*5cb20*/  LDL.LU.64 R4, [R1+0x4a48] ;  /* 0x004a480001047983 */ /* 0x002ea80000300a00 */
[----:B---3--:R-:W-:Y:S04]  /*5cb30*/  STL.64 [R1+0x2a80], R6 ;  /* 0x002a800601007387 */ /* 0x008fe80000100a00 */
[----:B------:R-:W-:Y:S04]  /*5cb40*/  STL.64 [R1+0x2a70], R212 ;  /* 0x002a70d401007387 */ /* 0x000fe80000100a00 */
[----:B--2---:R1:W-:Y:S04]  /*5cb50*/  STL.64 [R1+0x2a78], R4 ;  /* 0x002a780401007387 */ /* 0x0043e80000100a00 */
        /* <DEDUP_REMOVED lines=69> */
[----:B------:R-:W-:Y:S04]  /*5cfb0*/  STL.64 [R1+0x2930], R12 ;  /* 0x0029300c01007387 */ /* 0x000fe80000100a00 */
[----:B--2---:R2:W-:Y:S04]  /*5cfc0*/  STL.64 [R1+0x2938], R4 ;  /* 0x0029380401007387 */ /* 0x0045e80000100a00 */
[----:B-1----:R-:W3:Y:S04]  /*5cfd0*/  LDL.LU.64 R6, [R1+0x4f50] ;  /* 0x004f500001067983 */ /* 0x002ee80000300a00 */
[----:B--2---:R-:W2:Y:S04]  /*5cfe0*/  LDL.LU.64 R4, [R1+0x4af0] ;  /* 0x004af00001047983 */ /* 0x004ea80000300a00 */
        /* <DEDUP_REMOVED lines=204> */
[----:B------:R-:W-:Y:S04]  /*5dcb0*/  STL.64 [R1+0x2680], R16 ;  /* 0x0026801001007387 */ /* 0x000fe80000100a00 */
[----:B--2---:R2:W-:Y:S04]  /*5dcc0*/  STL.64 [R1+0x2688], R4 ;  /* 0x0026880401007387 */ /* 0x0045e80000100a00 */
[----:B-1----:R-:W3:Y:S04]  /*5dcd0*/  LDL.LU.64 R6, [R1+0x50e8] ;  /* 0x0050e80001067983 */ /* 0x002ee80000300a00 */
[----:B--2---:R-:W2:Y:S04]  /*5dce0*/  LDL.LU.64 R4, [R1+0x4bf0] ;  /* 0x004bf00001047983 */ /* 0x004ea80000300a00 */
        /* <DEDUP_REMOVED lines=548> */
[----:B--2---:R2:W-:Y:S01]  /*5ff30*/  STL.64 [R1+0x1d88], R4 ;  /* 0x001d880401007387 */ /* 0x0045e20000100a00 */
[----:B-1----:R-:W-:Y:S01]  /*5ff40*/  MOV R6, R250 ;  /* 0x000000fa00067202 */ /* 0x002fe20000000f00 */
[----:B------:R-:W-:-:S05]  /*5ff50*/  IMAD.MOV.U32 R7, RZ, RZ, R251 ;  /* 0x000000ffff077224 */ /* 0x000fca00078e00fb */
[----:B------:R-:W-:Y:S01]  /*5ff60*/  STL.64 [R1+0x1d80], R6 ;  /* 0x001d800601007387 */ /* 0x000fe20000100a00 */
[----:B--2---:R-:W-:Y:S02]  /*5ff70*/  IMAD.MOV.U32 R4, RZ, RZ, R248 ;  /* 0x000000ffff047224 */ /* 0x004fe400078e00f8 */
[----:B------:R-:W-:-:S05]  /*5ff80*/  IMAD.MOV.U32 R5, RZ, RZ, R249 ;  /* 0x000000ffff057224 */ /* 0x000fca00078e00f9 */
[----:B------:R1:W-:Y:S04]  /*5ff90*/  STL.64 [R1+0x1d78], R4 ;  /* 0x001d780401007387 */ /* 0x0003e80000100a00 */
        /* <DEDUP_REMOVED lines=1012> */
[C---:B------:R-:W-:Y:S01]  /*63ee0*/  LOP3.LUT R2, R3.reuse, 0x7, RZ, 0xc0, !PT ;  /* 0x0000000703027812 */ /* 0x040fe200078ec0ff */
[----:B------:R-:W-:Y:S01]  /*63ef0*/  USHF.R.S32.HI UR11, URZ, 0x1f, UR8 ;  /* 0x0000001f3f0b7899 */ /* 0x000fe20008011408 */
[----:B------:R-:W-:Y:S01]  /*63f00*/  IMAD.SHL.U32 R3, R3, 0x2, RZ ;  /* 0x0000000203037824 */ /* 0x000fe200078e00ff */
[----:B------:R-:W-:-:S02]  /*63f10*/  USHF.R.S32.HI UR12, URZ, 0x1f, UR9 ;  /* 0x0000001f3f0c7899 */ /* 0x000fc40008011409 */
[----:B------:R-:W-:Y:S01]  /*63f20*/  IMAD R2, R2, 0x210, RZ ;  /* 0x0000021002027824 */ /* 0x000fe200078e02ff */
[----:B------:R-:W-:Y:S02]  /*63f30*/  ULEA.HI UR11, UR11, UR8, URZ, 0x7 ;  /* 0x000000080b0b7291 */ /* 0x000fe4000f8f383f */
[----:B------:R-:W-:Y:S02]  /*63f40*/  USHF.R.S32.HI UR15, URZ, 0x1f, UR10 ;  /* 0x0000001f3f0f7899 */ /* 0x000fe4000801140a */
[----:B------:R-:W-:Y:S01]  /*63f50*/  USHF.L.U32 UR13, UR9, 0x2, URZ ;  /* 0x00000002090d7899 */ /* 0x000fe2000800063f */
[----:B------:R-:W-:Y:S02]  /*63f60*/  CS2R R8, SRZ ;  /* 0x0000000000087805 */ /* 0x000fe4000001ff00 */
[----:B------:R-:W-:Y:S02]  /*63f70*/  LOP3.LUT R2, R2, 0x30, R3, 0x78, !PT ;  /* 0x0000003002027812 */ /* 0x000fe400078e7803 */
[----:B------:R-:W-:-:S02]  /*63f80*/  CS2R R10, SRZ ;  /* 0x00000000000a7805 */ /* 0x000fc4000001ff00 */
[----:B-1----:R-:W-:Y:S02]  /*63f90*/  CS2R R4, SRZ ;  /* 0x0000000000047805 */ /* 0x002fe4000001ff00 */
[----:B------:R-:W-:Y:S02]  /*63fa0*/  CS2R R6, SRZ ;  /* 0x0000000000067805 */ /* 0x000fe4000001ff00 */
[----:B------:R-:W-:Y:S02]  /*63fb0*/  CS2R R240, SRZ ;  /* 0x0000000000f07805 */ /* 0x000fe4000001ff00 */
[----:B------:R-:W-:Y:S01]  /*63fc0*/  CS2R R242, SRZ ;  /* 0x0000000000f27805 */ /* 0x000fe2000001ff00 */
[----:B------:R-:W-:Y:S02]  /*63fd0*/  USHF.L.U64.HI UR8, UR9, 0x2, UR12 ;  /* 0x0000000209087899 */ /* 0x000fe4000801020c */
[----:B------:R-:W-:Y:S02]  /*63fe0*/  USHF.L.U32 UR14, UR10, 0x2, URZ ;  /* 0x000000020a0e7899 */ /* 0x000fe4000800063f */
[----:B------:R-:W-:-:S02]  /*63ff0*/  USHF.L.U64.HI UR9, UR10, 0x2, UR15 ;  /* 0x000000020a097899 */ /* 0x000fc4000801020f */
[----:B------:R-:W-:Y:S01]  /*64000*/  USHF.R.S32.HI UR10, URZ, 0x7, UR11 ;  /* 0x000000073f0a7899 */ /* 0x000fe2000801140b */
[----:B------:R-:W-:Y:S01]  /*64010*/  UMOV UR4, URZ ;  /* 0x0000003f00047c82 */ /* 0x000fe20008000000 */
[----:B------:R-:W-:Y:S01]  /*64020*/  UMOV UR7, 0x1 ;  /* 0x0000000100077882 */ /* 0x000fe20000000000 */
[----:B--2---:R-:W-:-:S09]  /*64030*/  UMOV UR11, 0xffffffff ;  /* 0xffffffff000b7882 */ /* 0x004fd20000000000 */
.L_x_1:
[----:B------:R-:W-:-:S04]  /*64040*/  DEPBAR.LE SB0, 0x2 ;  /* 0x000080800000791a */ /* 0x000fc80000000000 */
[----:B------:R-:W-:Y:S01]  /*64050*/  UIADD3 UR11, UR11, 0x1, URZ ;  /* 0x000000010b0b7890 */ /* 0x000fe2000fffe03f */
[----:B------:R-:W2:Y:S03]  /*64060*/  LDL.LU.64 R12, [R1] ;  /* 0x00000000010c7983 */ /* 0x000ea60000300a00 */
[----:B------:R-:W-:Y:S01]  /*64070*/  UISETP.GT.AND UP0, UPT, UR11, 0x1, UPT ;  /* 0x000000010b00788c */ /* 0x000fe2000bf04270 */
[C---:B------:R-:W-:Y:S01]  /*64080*/  LOP3.LUT R180, R0.reuse, 0x20, RZ, 0x3c, !PT ;  /* 0x0000002000b47812 */ /* 0x040fe200078e3cff */
[----:B------:R-:W2:Y:S01]  /*64090*/  LDL.LU.64 R14, [R1+0x8] ;  /* 0x00000800010e7983 */ /* 0x000ea20000300a00 */
[C---:B------:R-:W-:Y:S01]  /*640a0*/  LOP3.LUT R168, R0.reuse, 0x40, RZ, 0x3c, !PT ;  /* 0x0000004000a87812 */ /* 0x040fe200078e3cff */
[----:B------:R-:W-:Y:S01]  /*640b0*/  USEL UR11, UR11, URZ, !UP0 ;  /* 0x0000003f0b0b7287 */ /* 0x000fe2000c000000 */
[----:B------:R-:W-:Y:S01]  /*640c0*/  LOP3.LUT R3, R0, 0x60, RZ, 0x3c, !PT ;  /* 0x0000006000037812 */ /* 0x000fe200078e3cff */
[----:B-----5:R-:W-:Y:S02]  /*640d0*/  STL [R1+0x58f0], R252 ;  /* 0x0058f0fc01007387 */ /* 0x020fe40000100800 */
[----:B------:R-:W-:Y:S01]  /*640e0*/  ULEA UR12, UR11, UR5, 0x10 ;  /* 0x000000050b0c7291 */ /* 0x000fe2000f8e803f */
[----:B------:R-:W-:Y:S01]  /*640f0*/  BAR.SYNC.DEFER_BLOCKING 0x0 ;  /* 0x0000000000007b1d */ /* 0x000fe20000010000 */
[----:B------:R-:W-:-:S07]  /*64100*/  ULEA UR15, UR11, UR5, 0x11 ;  /* 0x000000050b0f7291 */ /* 0x000fce000f8e883f */
[----:B------:R-:W-:Y:S04]  /*64110*/  LDS R132, [R0+UR12+0x40000] ;  /* 0x0400000c00847984 */ /* 0x000fe80008000800 */
[----:B------:R-:W-:Y:S04]  /*64120*/  LDS R134, [R0+UR12+0x40800] ;  /* 0x0408000c00867984 */ /* 0x000fe80008000800 */
[----:B------:R-:W-:Y:S04]  /*64130*/  LDS R133, [R180+UR12+0x40000] ;  /* 0x0400000cb4857984 */ /* 0x000fe80008000800 */
[----:B------:R-:W-:Y:S04]  /*64140*/  LDS R135, [R180+UR12+0x40800] ;  /* 0x0408000cb4877984 */ /* 0x000fe80008000800 */
[----:B------:R-:W1:Y:S04]  /*64150*/  LDSM.16.M88.4 R92, [R2+UR15] ;  /* 0x0000000f025c783b */ /* 0x000e680008000200 */
[----:B------:R-:W3:Y:S04]  /*64160*/  LDSM.16.M88.4 R88, [R2+UR15+0x1000] ;  /* 0x0010000f0258783b */ /* 0x000ee80008000200 */
[----:B------:R-:W4:Y:S04]  /*64170*/  LDSM.16.M88.4 R84, [R2+UR15+0x2000] ;  /* 0x0020000f0254783b */ /* 0x000f280008000200 */
[----:B------:R-:W4:Y:S04]  /*64180*/  LDSM.16.M88.4 R80, [R2+UR15+0x3000] ;  /* 0x0030000f0250783b */ /* 0x000f280008000200 */
[----:B------:R-:W4:Y:S04]  /*64190*/  LDSM.16.M88.4 R128, [R2+UR15+0x4000] ;  /* 0x0040000f0280783b */ /* 0x000f280008000200 */
[----:B------:R-:W4:Y:S04]  /*641a0*/  LDSM.16.M88.4 R124, [R2+UR15+0x5000] ;  /* 0x0050000f027c783b */ /* 0x000f280008000200 */
[----:B------:R-:W4:Y:S04]  /*641b0*/  LDSM.16.M88.4 R120, [R2+UR15+0x6000] ;  /* 0x0060000f0278783b */ /* 0x000f280008000200 */
[----:B------:R-:W4:Y:S04]  /*641c0*/  LDSM.16.M88.4 R116, [R2+UR15+0x7000] ;  /* 0x0070000f0274783b */ /* 0x000f280008000200 */
[----:B------:R-:W4:Y:S04]  /*641d0*/  LDSM.16.M88.4 R112, [R2+UR15+0x8000] ;  /* 0x0080000f0270783b */ /* 0x000f280008000200 */
[----:B------:R-:W4:Y:S01]  /*641e0*/  LDSM.16.M88.4 R108, [R2+UR15+0x9000] ;  /* 0x0090000f026c783b */ /* 0x000f220008000200 */
[C---:B-1----:R-:W-:Y:S03]  /*641f0*/  HMMA.1688.F32.TF32 R8, R132.reuse, R92, R8 ;  /* 0x0000005c8408723c */ /* 0x042fe60000081008 */
[----:B------:R-:W-:Y:S04]  /*64200*/  STL [R1+0x807c], R94 ;  /* 0x00807c5e01007387 */ /* 0x000fe80000100800 */
[----:B------:R-:W-:Y:S01]  /*64210*/  STL [R1+0x8078], R95 ;  /* 0x0080785f01007387 */ /* 0x000fe20000100800 */
[C---:B---3--:R-:W-:Y:S03]  /*64220*/  HMMA.1688.F32.TF32 R4, R132.reuse, R88, R4 ;  /* 0x000000588404723c */ /* 0x048fe60000081004 */
[----:B------:R-:W-:Y:S04]  /*64230*/  STL [R1+0x8084], R90 ;  /* 0x0080845a01007387 */ /* 0x000fe80000100800 */
[----:B------:R-:W-:Y:S04]  /*64240*/  STL [R1+0x8080], R91 ;  /* 0x0080805b01007387 */ /* 0x000fe80000100800 */
[----:B----4-:R-:W-:Y:S04]  /*64250*/  STL [R1+0x8074], R86 ;  /* 0x0080745601007387 */ /* 0x010fe80000100800 */
[----:B------:R-:W-:Y:S04]  /*64260*/  STL [R1+0x8070], R87 ;  /* 0x0080705701007387 */ /* 0x000fe80000100800 */
[----:B------:R-:W-:Y:S04]  /*64270*/  STL [R1+0x8048], R82 ;  /* 0x0080485201007387 */ /* 0x000fe80000100800 */
[----:B------:R-:W-:Y:S04]  /*64280*/  STL [R1+0x8044], R83 ;  /* 0x0080445301007387 */ /* 0x000fe80000100800 */
[----:B------:R-:W-:Y:S04]  /*64290*/  STL [R1+0x2d30], R168 ;  /* 0x002d30a801007387 */ /* 0x000fe80000100800 */
[----:B------:R1:W-:Y:S04]  /*642a0*/  STL.64 [R1+0x9e0], R8 ;  /* 0x0009e00801007387 */ /* 0x0003e80000100a00 */
[----:B------:R3:W-:Y:S04]  /*642b0*/  STL.64 [R1+0x9e8], R10 ;  /* 0x0009e80a01007387 */ /* 0x0007e80000100a00 */
[----:B------:R-:W-:Y:S04]  /*642c0*/  STL [R1+0x2d34], R3 ;  /* 0x002d340301007387 */ /* 0x000fe80000100800 */
[----:B-1----:R-:W4:Y:S04]  /*642d0*/  LDL.LU.64 R8, [R1+0x1f0] ;  /* 0x0001f00001087983 */ /* 0x002f280000300a00 */
[----:B---3--:R-:W4:Y:S04]  /*642e0*/  LDL.LU.64 R10, [R1+0x1f8] ;  /* 0x0001f800010a7983 */ /* 0x008f280000300a00 */
[----:B------:R-:W1:Y:S04]  /*642f0*/  LDSM.16.M88.4 R104, [R2+UR15+0xa000] ;  /* 0x00a0000f0268783b */ /* 0x000e680008000200 */
[----:B------:R-:W3:Y:S04]  /*64300*/  LDSM.16.M88.4 R100, [R2+UR15+0xb000] ;  /* 0x00b0000f0264783b */ /* 0x000ee80008000200 */
[----:B------:R-:W3:Y:S04]  /*64310*/  LDSM.16.M88.4 R96, [R2+UR15+0xc000] ;  /* 0x00c0000f0260783b */ /* 0x000ee80008000200 */
[----:B------:R-:W3:Y:S04]  /*64320*/  LDSM.16.M88.4 R76, [R2+UR15+0xd000] ;  /* 0x00d0000f024c783b */ /* 0x000ee80008000200 */
[----:B------:R-:W-:Y:S04]  /*64330*/  STL.64 [R1+0x9c0], R4 ;  /* 0x0009c00401007387 */ /* 0x000fe80000100a00 */
[----:B------:R4:W-:Y:S04]  /*64340*/  STL.64 [R1+0x9c8], R6 ;  /* 0x0009c80601007387 */ /* 0x0009e80000100a00 */
[----:B------:R-:W-:Y:S04]  /*64350*/  STL [R1+0x8040], R130 ;  /* 0x0080408201007387 */ /* 0x000fe80000100800 */
        /* <DEDUP_REMOVED lines=11> */
[----:B-1----:R-:W-:Y:S04]  /*64410*/  STL [R1+0x806c], R106 ;  /* 0x00806c6a01007387 */ /* 0x002fe80000100800 */
[----:B------:R-:W-:Y:S04]  /*64420*/  STL [R1+0x8068], R107 ;  /* 0x0080686b01007387 */ /* 0x000fe80000100800 */
[----:B---3--:R-:W-:Y:S04]  /*64430*/  STL [R1+0x7e98], R102 ;  /* 0x007e986601007387 */ /* 0x008fe80000100800 */
[----:B------:R-:W-:Y:S04]  /*64440*/  STL [R1+0x7e94], R103 ;  /* 0x007e946701007387 */ /* 0x000fe80000100800 */
[----:B------:R-:W-:Y:S04]  /*64450*/  STL [R1+0x7e90], R98 ;  /* 0x007e906201007387 */ /* 0x000fe80000100800 */
[----:B------:R-:W-:Y:S04]  /*64460*/  STL [R1+0x7e8c], R99 ;  /* 0x007e8c6301007387 */ /* 0x000fe80000100800 */
[----:B------:R-:W-:Y:S04]  /*64470*/  STL [R1+0x7e84], R78 ;  /* 0x007e844e01007387 */ /* 0x000fe80000100800 */
[----:B------:R-:W-:Y:S04]  /*64480*/  STL [R1+0x7e80], R79 ;  /* 0x007e804f01007387 */ /* 0x000fe80000100800 */
[----:B------:R-:W1:Y:S04]  /*64490*/  LDSM.16.M88.4 R72, [R2+UR15+0xe000] ;  /* 0x00e0000f0248783b */ /* 0x000e680008000200 */
[----:B------:R-:W-:Y:S04]  /*644a0*/  LDSM.16.M88.4 R68, [R2+UR15+0x11000] ;  /* 0x0110000f0244783b */ /* 0x000fe80008000200 */
        /* <DEDUP_REMOVED lines=13> */
[----:B------:R-:W-:Y:S04]  /*64580*/  LDS R156, [R168+UR12+0x40000] ;  /* 0x0400000ca89c7984 */ /* 0x000fe80008000800 */
        /* <DEDUP_REMOVED lines=12> */
[----:B------:R-:W-:Y:S01]  /*64650*/  LDS R239, [R3+UR12+0x40900] ;  /* 0x0409000c03ef7984 */ /* 0x000fe20008000800 */
[----:B----4-:R-:W-:Y:S03]  /*64660*/  HMMA.1688.F32.TF32 R4, R132, R80, R8 ;  /* 0x000000508404723c */ /* 0x010fe60000081008 */
[----:B------:R-:W3:-:S15]  /*64670*/  LDSM.16.M88.4 R8, [R2+UR15+0xf000] ;  /* 0x00f0000f0208783b */ /* 0x000ede0008000200 */
[----:B------:R-:W-:-:S05]  /*64680*/  NOP ;  /* 0x0000000000007918 */ /* 0x000fca0000000000 */
[----:B------:R-:W-:Y:S04]  /*64690*/  STL [R1+0x980], R4 ;  /* 0x0009800401007387 */ /* 0x000fe80000100800 */
[----:B------:R-:W-:Y:S04]  /*646a0*/  STL [R1+0x98c], R7 ;  /* 0x00098c0701007387 */ /* 0x000fe80000100800 */
        /* <DEDUP_REMOVED lines=8> */
[----:B------:R-:W-:Y:S01]  /*64730*/  MOV R86, R5 ;  /* 0x0000000500567202 */ /* 0x000fe20000000f00 */
[----:B------:R-:W-:-:S02]  /*64740*/  IMAD.MOV.U32 R87, RZ, RZ, R6 ;  /* 0x000000ffff577224 */ /* 0x000fc400078e0006 */
[----:B------:R-:W3:Y:S01]  /*64750*/  LDSM.16.M88.4 R4, [R2+UR15+0x10000] ;  /* 0x0100000f0204783b */ /* 0x000ee20008000200 */
[----:B--2---:R-:W-:Y:S03]  /*64760*/  HMMA.1688.F32.TF32 R12, R132, R84, R12 ;  /* 0x00000054840c723c */ /* 0x004fe6000008100c */
[----:B------:R-:W2:Y:S04]  /*64770*/  LDL.LU.64 R152, [R1+0x5f0] ;  /* 0x0005f00001987983 */ /* 0x000ea80000300a00 */
[----:B------:R-:W2:Y:S04]  /*64780*/  LDL.LU.64 R154, [R1+0x5f8] ;  /* 0x0005f800019a7983 */ /* 0x000ea80000300a00 */
[----:B------:R-:W2:Y:S04]  /*64790*/  LDL.LU.64 R140, [R1+0x5e0] ;  /* 0x0005e000018c7983 */ /* 0x000ea80000300a00 */
[----:B------:R-:W2:Y:S09]  /*647a0*/  LDL.LU.64 R142, [R1+0x5e8] ;  /* 0x0005e800018e7983 */ /* 0x000eb20000300a00 */
[----:B------:R-:W-:Y:S01]  /*647b0*/  MOV R90, R12 ;  /* 0x0000000c005a7202 */ /* 0x000fe20000000f00 */
[----:B------:R-:W-:-:S02]  /*647c0*/  IMAD.MOV.U32 R91, RZ, RZ, R13 ;  /* 0x000000ffff5b7224 */ /* 0x000fc400078e000d */
[----:B------:R-:W-:Y:S02]  /*647d0*/  IMAD.MOV.U32 R94, RZ, RZ, R14 ;  /* 0x000000ffff5e7224 */ /* 0x000fe400078e000e */
[----:B------:R-:W-:Y:S02]  /*647e0*/  IMAD.MOV.U32 R95, RZ, RZ, R15 ;  /* 0x000000ffff5f7224 */ /* 0x000fe400078e000f */
[----:B------:R-:W3:Y:S04]  /*647f0*/  LDSM.16.M88.4 R12, [R2+UR15+0x1f000] ;  /* 0x01f0000f020c783b */ /* 0x000ee80008000200 */
        /* <DEDUP_REMOVED lines=36> */
[----:B------:R-:W-:Y:S01]  /*64a40*/  STL [R1+0x7ad0], R2 ;  /* 0x007ad00201007387 */ /* 0x000fe20000100800 */
[----:B----4-:R-:W-:Y:S03]  /*64a50*/  HMMA.1688.F32.TF32 R164, R132, R128, R148 ;  /* 0x0000008084a4723c */ /* 0x010fe60000081094 */
[----:B------:R-:W3:Y:S04]  /*64a60*/  LDL.LU.64 R148, [R1+0x5d0] ;  /* 0x0005d00001947983 */ /* 0x000ee80000300a00 */
[----:B------:R-:W3:-:S15]  /*64a70*/  LDL.LU.64 R150, [R1+0x5d8] ;  /* 0x0005d80001967983 */ /* 0x000ede0000300a00 */
[----:B------:R-:W-:-:S01]  /*64a80*/  NOP ;  /* 0x0000000000007918 */ /* 0x000fc20000000000 */
[----:B------:R-:W-:Y:S04]  /*64a90*/  STL.64 [R1+0x970], R164 ;  /* 0x000970a401007387 */ /* 0x000fe80000100a00 */
[----:B------:R1:W-:Y:S02]  /*64aa0*/  STL.64 [R1+0x978], R166 ;  /* 0x000978a601007387 */ /* 0x0003e40000100a00 */
[C---:B-1----:R-:W-:Y:S02]  /*64ab0*/  HMMA.1688.F32.TF32 R164, R132.reuse, R124, R136 ;  /* 0x0000007c84a4723c */ /* 0x042fe40000081088 */
[----:B------:R-:W4:Y:S04]  /*64ac0*/  LDL.LU.64 R136, [R1+0x5c0] ;  /* 0x0005c00001887983 */ /* 0x000f280000300a00 */
[----:B------:R-:W4:Y:S01]  /*64ad0*/  LDL.LU.64 R138, [R1+0x5c8] ;  /* 0x0005c800018a7983 */ /* 0x000f220000300a00 */
[C---:B------:R-:W-:Y:S06]  /*64ae0*/  HMMA.1688.F32.TF32 R160, R132.reuse, R120, R160 ;  /* 0x0000007884a0723c */ /* 0x040fec00000810a0 */
[----:B------:R-:W-:Y:S10]  /*64af0*/  HMMA.1688.F32.TF32 R144, R132, R116, R144 ;  /* 0x000000748490723c */ /* 0x000ff40000081090 */
[----:B------:R-:W-:Y:S04]  /*64b00*/  STL.64 [R1+0x960], R164 ;  /* 0x000960a401007387 */ /* 0x000fe80000100a00 */
[----:B------:R-:W-:Y:S04]  /*64b10*/  STL.64 [R1+0x968], R166 ;  /* 0x000968a601007387 */ /* 0x000fe80000100a00 */
[----:B------:R-:W-:Y:S04]  /*64b20*/  STL.64 [R1+0x940], R160 ;  /* 0x000940a001007387 */ /* 0x000fe80000100a00 */
[----:B------:R-:W-:Y:S02]  /*64b30*/  STL.64 [R1+0x948], R162 ;  /* 0x000948a201007387 */ /* 0x000fe40000100a00 */
[----:B------:R-:W-:Y:S01]  /*64b40*/  IMAD.MOV.U32 R106, RZ, RZ, R144 ;  /* 0x000000ffff6a7224 */ /* 0x000fe200078e0090 */
[----:B------:R-:W-:Y:S01]  /*64b50*/  MOV R110, R146 ;  /* 0x00000092006e7202 */ /* 0x000fe20000000f00 */
[----:B------:R-:W-:-:S02]  /*64b60*/  IMAD.MOV.U32 R107, RZ, RZ, R145 ;  /* 0x000000ffff6b7224 */ /* 0x000fc400078e0091 */
[----:B------:R-:W-:Y:S01]  /*64b70*/  IMAD.MOV.U32 R111, RZ, RZ, R147 ;  /* 0x000000ffff6f7224 */ /* 0x000fe200078e0093 */
[----:B------:R-:W3:Y:S04]  /*64b80*/  LDL.LU.64 R144, [R1+0x5b0] ;  /* 0x0005b00001907983 */ /* 0x000ee80000300a00 */
[----:B------:R-:W3:Y:S01]  /*64b90*/  LDL.LU.64 R146, [R1+0x5b8] ;  /* 0x0005b80001927983 */ /* 0x000ee20000300a00 */
[----:B--2---:R-:W-:-:S15]  /*64ba0*/  HMMA.1688.F32.TF32 R140, R132, R108, R140 ;  /* 0x0000006c848c723c */ /* 0x004fde000008108c */
[----:B------:R-:W-:-:S09]  /*64bb0*/  NOP ;  /* 0x0000000000007918 */ /* 0x000fd20000000000 */
[----:B------:R-:W-:Y:S01]  /*64bc0*/  IMAD.MOV.U32 R131, RZ, RZ, R140 ;  /* 0x000000ffff837224 */ /* 0x000fe200078e008c */
[----:B------:R-:W-:Y:S01]  /*64bd0*/  MOV R126, R142 ;  /* 0x0000008e007e7202 */ /* 0x000fe20000000f00 */
[----:B------:R-:W-:Y:S02]  /*64be0*/  IMAD.MOV.U32 R123, RZ, RZ, R141 ;  /* 0x000000ffff7b7224 */ /* 0x000fe400078e008d */
[----:B------:R-:W-:Y:S01]  /*64bf0*/  IMAD.MOV.U32 R127, RZ, RZ, R143 ;  /* 0x000000ffff7f7224 */ /* 0x000fe200078e008f */
[----:B------:R-:W2:Y:S04]  /*64c00*/  LDL.LU.64 R140, [R1+0x5a0] ;  /* 0x0005a000018c7983 */ /* 0x000ea80000300a00 */
[----:B------:R-:W2:Y:S01]  /*64c10*/  LDL.LU.64 R142, [R1+0x5a8] ;  /* 0x0005a800018e7983 */ /* 0x000ea20000300a00 */
[----:B----4-:R-:W-:-:S15]  /*64c20*/  HMMA.1688.F32.TF32 R136, R132, R100, R136 ;  /* 0x000000648488723c */ /* 0x010fde0000081088 */
[----:B------:R-:W-:-:S09]  /*64c30*/  NOP ;  /* 0x0000000000007918 */ /* 0x000fd20000000000 */
[----:B------:R-:W-:Y:S01]  /*64c40*/  IMAD.MOV.U32 R26, RZ, RZ, R136 ;  /* 0x000000ffff1a7224 */ /* 0x000fe200078e0088 */
[----:B------:R-:W-:Y:S01]  /*64c50*/  MOV R30, R138 ;  /* 0x0000008a001e7202 */ /* 0x000fe20000000f00 */
[----:B------:R-:W-:Y:S02]  /*64c60*/  IMAD.MOV.U32 R27, RZ, RZ, R137 ;  /* 0x000000ffff1b7224 */ /* 0x000fe400078e0089 */
[----:B------:R-:W-:Y:S01]  /*64c70*/  IMAD.MOV.U32 R31, RZ, RZ, R139 ;  /* 0x000000ffff1f7224 */ /* 0x000fe200078e008b */
[----:B------:R-:W4:Y:S04]  /*64c80*/  LDL.LU.64 R136, [R1+0x590] ;  /* 0x0005900001887983 */ /* 0x000f280000300a00 */
[----:B------:R-:W4:Y:S01]  /*64c90*/  LDL.LU.64 R138, [R1+0x598] ;  /* 0x00059800018a7983 */ /* 0x000f220000300a00 */
[----:B---3--:R-:W-:Y:S03]  /*64ca0*/  HMMA.1688.F32.TF32 R144, R132, R96, R144 ;  /* 0x000000608490723c */ /* 0x008fe60000081090 */
[----:B------:R-:W-:Y:S04]  /*64cb0*/  STL [R1+0x7f34], R31 ;  /* 0x007f341f01007387 */ /* 0x000fe80000100800 */
[----:B------:R-:W-:Y:S04]  /*64cc0*/  STL [R1+0x7f30], R30 ;  /* 0x007f301e01007387 */ /* 0x000fe80000100800 */
[----:B------:R1:W-:Y:S04]  /*64cd0*/  STL [R1+0x7f2c], R27 ;  /* 0x007f2c1b01007387 */ /* 0x0003e80000100800 */
[----:B------:R3:W-:Y:S09]  /*64ce0*/  STL [R1+0x7f28], R26 ;  /* 0x007f281a01007387 */ /* 0x0007f20000100800 */
[----:B------:R-:W-:Y:S01]  /*64cf0*/  IMAD.MOV.U32 R18, RZ, RZ, R144 ;  /* 0x000000ffff127224 */ /* 0x000fe200078e0090 */
[----:B------:R-:W-:Y:S01]  /*64d00*/  MOV R22, R146 ;  /* 0x0000009200167202 */ /* 0x000fe20000000f00 */
[----:B------:R-:W-:-:S02]  /*64d10*/  IMAD.MOV.U32 R19, RZ, RZ, R145 ;  /* 0x000000ffff137224 */ /* 0x000fc400078e0091 */
[----:B------:R-:W-:Y:S01]  /*64d20*/  IMAD.MOV.U32 R23, RZ, RZ, R147 ;  /* 0x000000ffff177224 */ /* 0x000fe200078e0093 */
[----:B------:R-:W3:Y:S04]  /*64d30*/  LDL.LU.64 R144, [R1+0x580] ;  /* 0x0005800001907983 */ /* 0x000ee80000300a00 */
[----:B------:R-:W3:Y:S01]  /*64d40*/  LDL.LU.64 R146, [R1+0x588] ;  /* 0x0005880001927983 */ /* 0x000ee20000300a00 */
[----:B--2---:R-:W-:Y:S03]  /*64d50*/  HMMA.1688.F32.TF32 R140, R132, R76, R140 ;  /* 0x0000004c848c723c */ /* 0x004fe6000008108c */
        /* <DEDUP_REMOVED lines=8> */
[----:B------:R-:W2:Y:S04]  /*64de0*/  LDL.LU.64 R140, [R1+0x570] ;  /* 0x00057000018c7983 */ /* 0x000ea80000300a00 */
[----:B------:R-:W2:Y:S04]  /*64df0*/  LDL.LU.64 R142, [R1+0x578] ;  /* 0x00057800018e7983 */ /* 0x000ea80000300a00 */
[----:B------:R-:W-:Y:S04]  /*64e00*/  STL [R1+0x7f54], R39 ;  /* 0x007f542701007387 */ /* 0x000fe80000100800 */
[----:B------:R-:W-:Y:S04]  /*64e10*/  STL [R1+0x7f50], R38 ;  /* 0x007f502601007387 */ /* 0x000fe80000100800 */
[----:B------:R2:W-:Y:S04]  /*64e20*/  STL [R1+0x7f4c], R35 ;  /* 0x007f4c2301007387 */ /* 0x0005e80000100800 */
[----:B------:R2:W-:Y:S01]  /*64e30*/  STL [R1+0x7f48], R34 ;  /* 0x007f482201007387 */ /* 0x0005e20000100800 */
[----:B----4-:R-:W-:-:S15]  /*64e40*/  HMMA.1688.F32.TF32 R136, R132, R72, R136 ;  /* 0x000000488488723c */ /* 0x010fde0000081088 */
[----:B------:R-:W-:-:S09]  /*64e50*/  NOP ;  /* 0x0000000000007918 */ /* 0x000fd20000000000 */
[----:B-1----:R-:W-:Y:S01]  /*64e60*/  IMAD.MOV.U32 R27, RZ, RZ, R136 ;  /* 0x000000ffff1b7224 */ /* 0x002fe200078e0088 */
[----:B------:R-:W-:Y:S01]  /*64e70*/  MOV R14, R138 ;  /* 0x0000008a000e7202 */ /* 0x000fe20000000f00 */
[----:B---3--:R-:W-:Y:S02]  /*64e80*/  IMAD.MOV.U32 R26, RZ, RZ, R137 ;  /* 0x000000ffff1a7224 */ /* 0x008fe400078e0089 */
[----:B------:R-:W-:Y:S01]  /*64e90*/  IMAD.MOV.U32 R15, RZ, RZ, R139 ;  /* 0x000000ffff0f7224 */ /* 0x000fe200078e008b */
[----:B------:R-:W3:Y:S04]  /*64ea0*/  LDL.LU.64 R136, [R1+0x560] ;  /* 0x0005600001887983 */ /* 0x000ee80000300a00 */
[----:B------:R-:W3:Y:S01]  /*64eb0*/  LDL.LU.64 R138, [R1+0x568] ;  /* 0x00056800018a7983 */ /* 0x000ee20000300a00 */
[----:B------:R-:W-:Y:S03]  /*64ec0*/  HMMA.1688.F32.TF32 R144, R132, R8, R144 ;  /* 0x000000088490723c */ /* 0x000fe60000081090 */
[----:B------:R-:W-:Y:S04]  /*64ed0*/  STL [R1+0x7f64], R15 ;  /* 0x007f640f01007387 */ /* 0x000fe80000100800 */
[----:B------:R-:W-:Y:S04]  /*64ee0*/  STL [R1+0x7f60], R14 ;  /* 0x007f600e01007387 */ /* 0x000fe80000100800 */
[----:B------:R1:W-:Y:S04]  /*64ef0*/  STL [R1+0x7f5c], R26 ;  /* 0x007f5c1a01007387 */ /* 0x0003e80000100800 */
[----:B------:R4:W-:Y:S09]  /*64f00*/  STL [R1+0x7f58], R27 ;  /* 0x007f581b01007387 */ /* 0x0009f20000100800 */
[----:B--2---:R-:W-:Y:S01]  /*64f10*/  IMAD.MOV.U32 R19, RZ, RZ, R144 ;  /* 0x000000ffff137224 */ /* 0x004fe200078e0090 */
[----:B------:R-:W-:Y:S01]  /*64f20*/  MOV R31, R146 ;  /* 0x00000092001f7202 */ /* 0x000fe20000000f00 */
[----:B------:R-:W-:-:S02]  /*64f30*/  IMAD.MOV.U32 R18, RZ, RZ, R145 ;  /* 0x000000ffff127224 */ /* 0x000fc400078e0091 */
[----:B------:R-:W-:Y:S01]  /*64f40*/  IMAD.MOV.U32 R30, RZ, RZ, R147 ;  /* 0x000000ffff1e7224 */ /* 0x000fe200078e0093 */
[----:B------:R-:W2:Y:S04]  /*64f50*/  LDL.LU.64 R144, [R1+0x550] ;  /* 0x0005500001907983 */ /* 0x000ea80000300a00 */
[----:B------:R-:W2:Y:S01]  /*64f60*/  LDL.LU.64 R146, [R1+0x558] ;  /* 0x0005580001927983 */ /* 0x000ea20000300a00 */
[----:B------:R-:W-:Y:S03]  /*64f70*/  HMMA.1688.F32.TF32 R140, R132, R4, R140 ;  /* 0x00000004848c723c */ /* 0x000fe6000008108c */
        /* <DEDUP_REMOVED lines=8> */
[----:B------:R-:W4:Y:S04]  /*65000*/  LDL.LU.64 R140, [R1+0x540] ;  /* 0x00054000018c7983 */ /* 0x000f280000300a00 */
[----:B------:R-:W4:Y:S04]  /*65010*/  LDL.LU.64 R142, [R1+0x548] ;  /* 0x00054800018e7983 */ /* 0x000f280000300a00 */
[----:B------:R-:W-:Y:S04]  /*65020*/  STL [R1+0x7f84], R22 ;  /* 0x007f841601007387 */ /* 0x000fe80000100800 */
[----:B------:R-:W-:Y:S04]  /*65030*/  STL [R1+0x7f80], R23 ;  /* 0x007f801701007387 */ /* 0x000fe80000100800 */
[----:B------:R4:W-:Y:S04]  /*65040*/  STL [R1+0x7f7c], R34 ;  /* 0x007f7c2201007387 */ /* 0x0009e80000100800 */
[----:B------:R4:W-:Y:S01]  /*65050*/  STL [R1+0x7f78], R35 ;  /* 0x007f782301007387 */ /* 0x0009e20000100800 */
[----:B---3--:R-:W-:-:S15]  /*65060*/  HMMA.1688.F32.TF32 R136, R132, R68, R136 ;  /* 0x000000448488723c */ /* 0x008fde0000081088 */
[----:B------:R-:W-:-:S09]  /*65070*/  NOP ;  /* 0x0000000000007918 */ /* 0x000fd20000000000 */
[----:B------:R-:W-:Y:S01]  /*65080*/  IMAD.MOV.U32 R42, RZ, RZ, R136 ;  /* 0x000000ffff2a7224 */ /* 0x000fe200078e0088 */
[----:B------:R-:W-:Y:S01]  /*65090*/  MOV R46, R138 ;  /* 0x0000008a002e7202 */ /* 0x000fe20000000f00 */
[----:B------:R-:W-:Y:S02]  /*650a0*/  IMAD.MOV.U32 R43, RZ, RZ, R137 ;  /* 0x000000ffff2b7224 */ /* 0x000fe400078e0089 */
        /* <DEDUP_REMOVED lines=8> */
[----:B-1----:R-:W-:Y:S01]  /*65130*/  IMAD.MOV.U32 R26, RZ, RZ, R144 ;  /* 0x000000ffff1a7224 */ /* 0x002fe200078e0090 */
[----:B------:R-:W-:Y:S01]  /*65140*/  MOV R39, R146 ;  /* 0x0000009200277202 */ /* 0x000fe20000000f00 */
[----:B----4-:R-:W-:-:S02]  /*65150*/  IMAD.MOV.U32 R27, RZ, RZ, R145 ;  /* 0x000000ffff1b7224 */ /* 0x010fc400078e0091 */
[----:B------:R-:W-:Y:S01]  /*65160*/  IMAD.MOV.U32 R38, RZ, RZ, R147 ;  /* 0x000000ffff267224 */ /* 0x000fe200078e0093 */
[----:B------:R-:W4:Y:S04]  /*65170*/  LDL.LU.64 R144, [R1+0x520] ;  /* 0x0005200001907983 */ /* 0x000f280000300a00 */
[----:B------:R-:W4:Y:S01]  /*65180*/  LDL.LU.64 R146, [R1+0x528] ;  /* 0x0005280001927983 */ /* 0x000f220000300a00 */
        /* <DEDUP_REMOVED lines=13> */
[----:B------:R-:W-:Y:S04]  /*65260*/  STL [R1+0x7fac], R19 ;  /* 0x007fac1301007387 */ /* 0x000fe80000100800 */
        /* <DEDUP_REMOVED lines=9> */
[----:B----4-:R-:W-:Y:S03]  /*65300*/  HMMA.1688.F32.TF32 R144, R132, R52, R144 ;  /* 0x000000348490723c */ /* 0x010fe60000081090 */
        /* <DEDUP_REMOVED lines=9> */
[----:B------:R-:W4:Y:S01]  /*653a0*/  LDL.LU.64 R146, [R1+0x4f8] ;  /* 0x0004f80001927983 */ /* 0x000f220000300a00 */
        /* <DEDUP_REMOVED lines=11> */
[----:B------:R-:W-:Y:S01]  /*65460*/  STL [R1+0x7fe4], R23 ;  /* 0x007fe41701007387 */ /* 0x000fe20000100800 */
[C---:B------:R-:W-:Y:S03]  /*65470*/  HMMA.1688.F32.TF32 R152, R132.reuse, R112, R152 ;  /* 0x000000708498723c */ /* 0x040fe60000081098 */
[----:B------:R-:W-:Y:S04]  /*65480*/  STL [R1+0x7fe0], R22 ;  /* 0x007fe01601007387 */ /* 0x000fe80000100800 */
[----:B------:R2:W-:Y:S04]  /*65490*/  STL [R1+0x7fdc], R42 ;  /* 0x007fdc2a01007387 */ /* 0x0005e80000100800 */
[----:B------:R2:W-:Y:S01]  /*654a0*/  STL [R1+0x7fd8], R43 ;  /* 0x007fd82b01007387 */ /* 0x0005e20000100800 */
[----:B------:R-:W-:-:S12]  /*654b0*/  HMMA.1688.F32.TF32 R148, R132, R104, R148 ;  /* 0x000000688494723c */ /* 0x000fd80000081094 */
[----:B------:R-:W-:Y:S01]  /*654c0*/  IMAD.MOV.U32 R114, RZ, RZ, R152 ;  /* 0x000000ffff727224 */ /* 0x000fe200078e0098 */
[----:B------:R-:W-:Y:S01]  /*654d0*/  MOV R118, R154 ;  /* 0x0000009a00767202 */ /* 0x000fe20000000f00 */
[----:B------:R-:W-:Y:S02]  /*654e0*/  IMAD.MOV.U32 R115, RZ, RZ, R153 ;  /* 0x000000ffff737224 */ /* 0x000fe400078e0099 */
[----:B------:R-:W-:-:S08]  /*654f0*/  IMAD.MOV.U32 R119, RZ, RZ, R155 ;  /* 0x000000ffff777224 */ /* 0x000fd000078e009b */
[----:B------:R-:W-:Y:S01]  /*65500*/  IMAD.MOV.U32 R122, RZ, RZ, R148 ;  /* 0x000000ffff7a7224 */ /* 0x000fe200078e0094 */
[----:B------:R-:W-:Y:S01]  /*65510*/  MOV R83, R150 ;  /* 0x0000009600537202 */ /* 0x000fe20000000f00 */
[----:B------:R-:W-:Y:S02]  /*65520*/  IMAD.MOV.U32 R82, RZ, RZ, R149 ;  /* 0x000000ffff527224 */ /* 0x000fe400078e0095 */
[----:B------:R-:W-:Y:S01]  /*65530*/  IMAD.MOV.U32 R130, RZ, RZ, R151 ;  /* 0x000000ffff827224 */ /* 0x000fe200078e0097 */
[----:B---3--:R-:W-:-:S15]  /*65540*/  HMMA.1688.F32.TF32 R136, R132, R44, R136 ;  /* 0x0000002c8488723c */ /* 0x008fde0000081088 */
[----:B------:R-:W-:-:S09]  /*65550*/  NOP ;  /* 0x0000000000007918 */ /* 0x000fd20000000000 */
[----:B-1----:R-:W-:Y:S01]  /*65560*/  IMAD.MOV.U32 R27, RZ, RZ, R136 ;  /* 0x000000ffff1b7224 */ /* 0x002fe200078e0088 */
        /* <DEDUP_REMOVED lines=9> */
[----:B------:R4:W-:Y:S04]  /*65600*/  STL [R1+0x7fe8], R27 ;  /* 0x007fe81b01007387 */ /* 0x0009e80000100800 */
[----:B------:R-:W4:Y:S04]  /*65610*/  LDL.LU.64 R152, [R1+0x4c0] ;  /* 0x0004c00001987983 */ /* 0x000f280000300a00 */
[----:B------:R-:W4:Y:S01]  /*65620*/  LDL.LU.64 R154, [R1+0x4c8] ;  /* 0x0004c800019a7983 */ /* 0x000f220000300a00 */
[----:B------:R-:W-:Y:S01]  /*65630*/  IMAD.MOV.U32 R39, RZ, RZ, R147 ;  /* 0x000000ffff277224 */ /* 0x000fe200078e0093 */
[----:B------:R-:W-:Y:S01]  /*65640*/  MOV R38, R146 ;  /* 0x0000009200267202 */ /* 0x000fe20000000f00 */
[----:B------:R-:W-:-:S02]  /*65650*/  IMAD.MOV.U32 R18, RZ, RZ, R145 ;  /* 0x000000ffff127224 */ /* 0x000fc400078e0091 */
[----:B------:R-:W-:Y:S01]  /*65660*/  IMAD.MOV.U32 R19, RZ, RZ, R144 ;  /* 0x000000ffff137224 */ /* 0x000fe200078e0090 */
[----:B------:R-:W-:Y:S04]  /*65670*/  STL [R1+0x8004], R39 ;  /* 0x0080042701007387 */ /* 0x000fe80000100800 */
[----:B------:R-:W-:Y:S04]  /*65680*/  STL [R1+0x8000], R38 ;  /* 0x0080002601007387 */ /* 0x000fe80000100800 */
[----:B------:R1:W-:Y:S04]  /*65690*/  STL [R1+0x7ffc], R18 ;  /* 0x007ffc1201007387 */ /* 0x0003e80000100800 */
[----:B------:R1:W-:Y:S04]  /*656a0*/  STL [R1+0x7ff8], R19 ;  /* 0x007ff81301007387 */ /* 0x0003e80000100800 */
[----:B------:R-:W4:Y:S04]  /*656b0*/  LDL.LU.64 R148, [R1+0x4b0] ;  /* 0x0004b00001947983 */ /* 0x000f280000300a00 */
[----:B------:R-:W4:Y:S01]  /*656c0*/  LDL.LU.64 R150, [R1+0x4b8] ;  /* 0x0004b80001967983 */ /* 0x000f220000300a00 */
[----:B--2---:R-:W-:Y:S03]  /*656d0*/  HMMA.1688.F32.TF32 R140, R132, R36, R140 ;  /* 0x00000024848c723c */ /* 0x004fe6000008108c */
[----:B------:R-:W2:Y:S04]  /*656e0*/  LDL.LU.64 R144, [R1+0x4a0] ;  /* 0x0004a00001907983 */ /* 0x000ea80000300a00 */
[----:B------:R-:W2:-:S15]  /*656f0*/  LDL.LU.64 R146, [R1+0x4a8] ;  /* 0x0004a80001927983 */ /* 0x000e9e0000300a00 */
[----:B------:R-:W-:-:S02]  /*65700*/  NOP ;  /* 0x0000000000007918 */ /* 0x000fc40000000000 */
[----:B------:R-:W-:Y:S01]  /*65710*/  IMAD.MOV.U32 R63, RZ, RZ, R143 ;  /* 0x000000ffff3f7224 */ /* 0x000fe200078e008f */
[----:B------:R-:W-:Y:S01]  /*65720*/  MOV R62, R142 ;  /* 0x0000008e003e7202 */ /* 0x000fe20000000f00 */
[----:B------:R-:W-:Y:S02]  /*65730*/  IMAD.MOV.U32 R59, RZ, RZ, R141 ;  /* 0x000000ffff3b7224 */ /* 0x000fe400078e008d */
[----:B------:R-:W-:Y:S01]  /*65740*/  IMAD.MOV.U32 R58, RZ, RZ, R140 ;  /* 0x000000ffff3a7224 */ /* 0x000fe200078e008c */
[----:B------:R-:W-:Y:S04]  /*65750*/  STL [R1+0x8014], R63 ;  /* 0x0080143f01007387 */ /* 0x000fe80000100800 */
[----:B------:R-:W-:Y:S04]  /*65760*/  STL [R1+0x8010], R62 ;  /* 0x0080103e01007387 */ /* 0x000fe80000100800 */
[----:B------:R1:W-:Y:S04]  /*65770*/  STL [R1+0x800c], R59 ;  /* 0x00800c3b01007387 */ /* 0x0003e80000100800 */
[----:B------:R1:W-:Y:S04]  /*65780*/  STL [R1+0x8008], R58 ;  /* 0x0080083a01007387 */ /* 0x0003e80000100800 */
[----:B------:R-:W2:Y:S04]  /*65790*/  LDL.LU.64 R140, [R1+0x490] ;  /* 0x00049000018c7983 */ /* 0x000ea80000300a00 */
[----:B------:R-:W2:Y:S01]  /*657a0*/  LDL.LU.64 R142, [R1+0x498] ;  /* 0x00049800018e7983 */ /* 0x000ea20000300a00 */
[----:B---3--:R-:W-:-:S15]  /*657b0*/  HMMA.1688.F32.TF32 R136, R132, R32, R136 ;  /* 0x000000208488723c */ /* 0x008fde0000081088 */
[----:B------:R-:W-:-:S09]  /*657c0*/  NOP ;  /* 0x0000000000007918 */ /* 0x000fd20000000000 */
[----:B------:R-:W-:Y:S01]  /*657d0*/  IMAD.MOV.U32 R35, RZ, RZ, R136 ;  /* 0x000000ffff237224 */ /* 0x000fe200078e0088 */
[----:B------:R-:W-:Y:S01]  /*657e0*/  MOV R14, R138 ;  /* 0x0000008a000e7202 */ /* 0x000fe20000000f00 */
[----:B------:R-:W-:Y:S02]  /*657f0*/  IMAD.MOV.U32 R34, RZ, RZ, R137 ;  /* 0x000000ffff227224 */ /* 0x000fe400078e0089 */
[----:B------:R-:W-:Y:S01]  /*65800*/  IMAD.MOV.U32 R15, RZ, RZ, R139 ;  /* 0x000000ffff0f7224 */ /* 0x000fe200078e008b */
[----:B------:R-:W3:Y:S01]  /*65810*/  LDL.LU.64 R136, [R1+0x640] ;  /* 0x0006400001887983 */ /* 0x000ee20000300a00 */
[C---:B----4-:R-:W-:Y:S03]  /*65820*/  HMMA.1688.F32.TF32 R152, R132.reuse, R28, R152 ;  /* 0x0000001c8498723c */ /* 0x050fe60000081098 */
[----:B------:R-:W3:Y:S04]  /*65830*/  LDL.LU.64 R138, [R1+0x648] ;  /* 0x00064800018a7983 */ /* 0x000ee80000300a00 */
[----:B------:R-:W-:Y:S04]  /*65840*/  STL [R1+0x8024], R15 ;  /* 0x0080240f01007387 */ /* 0x000fe80000100800 */
[----:B------:R-:W-:Y:S04]  /*65850*/  STL [R1+0x8020], R14 ;  /* 0x0080200e01007387 */ /* 0x000fe80000100800 */
[----:B------:R4:W-:Y:S04]  /*65860*/  STL [R1+0x801c], R34 ;  /* 0x00801c2201007387 */ /* 0x0009e80000100800 */
[----:B------:R4:W-:Y:S05]  /*65870*/  STL [R1+0x8018], R35 ;  /* 0x0080182301007387 */ /* 0x0009ea0000100800 */
[----:B------:R-:W-:Y:S01]  /*65880*/  IMAD.MOV.U32 R51, RZ, RZ, R152 ;  /* 0x000000ffff337224 */ /* 0x000fe200078e0098 */
[----:B------:R-:W-:Y:S01]  /*65890*/  MOV R31, R154 ;  /* 0x0000009a001f7202 */ /* 0x000fe20000000f00 */
[----:B------:R-:W-:Y:S01]  /*658a0*/  IMAD.MOV.U32 R50, RZ, RZ, R153 ;  /* 0x000000ffff327224 */ /* 0x000fe200078e0099 */
[----:B------:R-:W-:Y:S01]  /*658b0*/  HMMA.1688.F32.TF32 R148, R132, R24, R148 ;  /* 0x000000188494723c */ /* 0x000fe20000081094 */
[----:B------:R-:W-:Y:S01]  /*658c0*/  IMAD.MOV.U32 R30, RZ, RZ, R155 ;  /* 0x000000ffff1e7224 */ /* 0x000fe200078e009b */
[----:B------:R-:W4:Y:S04]  /*658d0*/  LDL.LU.64 R152, [R1+0xd90] ;  /* 0x000d900001987983 */ /* 0x000f280000300a00 */
[----:B------:R-:W4:Y:S04]  /*658e0*/  LDL.LU.64 R154, [R1+0xd98] ;  /* 0x000d9800019a7983 */ /* 0x000f280000300a00 */
[----:B------:R4:W-:Y:S04]  /*658f0*/  STL [R1+0x802c], R50 ;  /* 0x00802c3201007387 */ /* 0x0009e80000100800 */
[----:B------:R4:W-:Y:S10]  /*65900*/  STL [R1+0x8028], R51 ;  /* 0x0080283301007387 */ /* 0x0009f40000100800 */
[----:B------:R-:W-:Y:S01]  /*65910*/  IMAD.MOV.U32 R42, RZ, RZ, R148 ;  /* 0x000000ffff2a7224 */ /* 0x000fe200078e0094 */
[----:B------:R-:W-:Y:S01]  /*65920*/  MOV R55, R150 ;  /* 0x0000009600377202 */ /* 0x000fe20000000f00 */
[----:B------:R-:W-:-:S02]  /*65930*/  IMAD.MOV.U32 R43, RZ, RZ, R149 ;  /* 0x000000ffff2b7224 */ /* 0x000fc400078e0095 */
[----:B------:R-:W-:Y:S01]  /*65940*/  IMAD.MOV.U32 R54, RZ, RZ, R151 ;  /* 0x000000ffff367224 */ /* 0x000fe200078e0097 */
[----:B------:R-:W4:Y:S04]  /*65950*/  LDL.LU.64 R148, [R1+0xd80] ;  /* 0x000d800001947983 */ /* 0x000f280000300a00 */
[----:B------:R-:W4:Y:S01]  /*65960*/  LDL.LU.64 R150, [R1+0xd88] ;  /* 0x000d880001967983 */ /* 0x000f220000300a00 */
[C---:B--2---:R-:W-:Y:S06]  /*65970*/  HMMA.1688.F32.TF32 R144, R132.reuse, R20, R144 ;  /* 0x000000148490723c */ /* 0x044fec0000081090 */
[----:B------:R-:W-:-:S15]  /*65980*/  HMMA.1688.F32.TF32 R140, R132, R16, R140 ;  /* 0x00000010848c723c */ /* 0x000fde000008108c */
[----:B------:R-:W-:-:S03]  /*65990*/  NOP ;  /* 0x0000000000007918 */ /* 0x000fc60000000000 */
[----:B------:R-:W-:Y:S01]  /*659a0*/  IMAD.MOV.U32 R66, RZ, RZ, R144 ;  /* 0x000000ffff427224 */ /* 0x000fe200078e0090 */
[----:B------:R-:W-:Y:S01]  /*659b0*/  MOV R70, R146 ;  /* 0x0000009200467202 */ /* 0x000fe20000000f00 */
[----:B------:R-:W-:Y:S02]  /*659c0*/  IMAD.MOV.U32 R67, RZ, RZ, R145 ;  /* 0x000000ffff437224 */ /* 0x000fe400078e0091 */
[----:B------:R-:W-:Y:S01]  /*659d0*/  IMAD.MOV.U32 R71, RZ, RZ, R147 ;  /* 0x000000ffff477224 */ /* 0x000fe200078e0093 */
[----:B------:R-:W2:Y:S04]  /*659e0*/  LDL.LU.64 R144, [R1+0xd60] ;  /* 0x000d600001907983 */ /* 0x000ea80000300a00 */
[----:B------:R-:W2:Y:S01]  /*659f0*/  LDL.LU.64 R146, [R1+0xd68] ;  /* 0x000d680001927983 */ /* 0x000ea20000300a00 */
[----:B-1----:R-:W-:Y:S01]  /*65a00*/  IMAD.MOV.U32 R26, RZ, RZ, R140 ;  /* 0x000000ffff1a7224 */ /* 0x002fe200078e008c */
[----:B------:R-:W-:Y:S01]  /*65a10*/  MOV R23, R142 ;  /* 0x0000008e00177202 */ /* 0x000fe20000000f00 */
[----:B------:R-:W-:-:S02]  /*65a20*/  IMAD.MOV.U32 R27, RZ, RZ, R141 ;  /* 0x000000ffff1b7224 */ /* 0x000fc400078e008d */
[----:B------:R-:W-:Y:S01]  /*65a30*/  IMAD.MOV.U32 R22, RZ, RZ, R143 ;  /* 0x000000ffff167224 */ /* 0x000fe200078e008f */
[----:B------:R-:W2:Y:S04]  /*65a40*/  LDL.LU.64 R140, [R1+0xd40] ;  /* 0x000d4000018c7983 */ /* 0x000ea80000300a00 */
[----:B------:R-:W2:Y:S01]  /*65a50*/  LDL.LU.64 R142, [R1+0xd48] ;  /* 0x000d4800018e7983 */ /* 0x000ea20000300a00 */
[----:B---3--:R-:W-:Y:S03]  /*65a60*/  HMMA.1688.F32.TF32 R132, R132, R12, R136 ;  /* 0x0000000c8484723c */ /* 0x008fe60000081088 */
[----:B------:R-:W3:Y:S04]  /*65a70*/  LDL.LU.64 R136, [R1+0xd20] ;  /* 0x000d200001887983 */ /* 0x000ee80000300a00 */
[----:B------:R-:W3:-:S15]  /*65a80*/  LDL.LU.64 R138, [R1+0xd28] ;  /* 0x000d2800018a7983 */ /* 0x000ede0000300a00 */
[----:B------:R-:W-:-:S02]  /*65a90*/  NOP ;  /* 0x0000000000007918 */ /* 0x000fc40000000000 */
[----:B------:R-:W-:Y:S01]  /*65aa0*/  IMAD.MOV.U32 R18, RZ, RZ, R132 ;  /* 0x000000ffff127224 */ /* 0x000fe200078e0084 */
[----:B------:R-:W-:Y:S01]  /*65ab0*/  MOV R46, R134 ;  /* 0x00000086002e7202 */ /* 0x000fe20000000f00 */
[----:B------:R-:W-:Y:S02]  /*65ac0*/  IMAD.MOV.U32 R19, RZ, RZ, R133 ;  /* 0x000000ffff137224 */ /* 0x000fe400078e0085 */
[----:B------:R-:W-:Y:S02]  /*65ad0*/  IMAD.MOV.U32 R47, RZ, RZ, R135 ;  /* 0x000000ffff2f7224 */ /* 0x000fe400078e0087 */
[----:B----4-:R-:W-:Y:S01]  /*65ae0*/  HMMA.1688.F32.TF32 R132, R156, R92, R152 ;  /* 0x0000005c9c84723c */ /* 0x010fe20000081098 */
[----:B------:R-:W4:Y:S04]  /*65af0*/  LDL.LU.64 R152, [R1+0xd00] ;  /* 0x000d000001987983 */ /* 0x000f280000300a00 */
[----:B------:R-:W4:-:S15]  /*65b00*/  LDL.LU.64 R154, [R1+0xd08] ;  /* 0x000d0800019a7983 */ /* 0x000f1e0000300a00 */
[----:B------:R-:W-:-:S04]  /*65b10*/  NOP ;  /* 0x0000000000007918 */ /* 0x000fc80000000000 */
[----:B------:R-:W-:Y:S01]  /*65b20*/  IMAD.MOV.U32 R59, RZ, RZ, R132 ;  /* 0x000000ffff3b7224 */ /* 0x000fe200078e0084 */
[----:B------:R-:W-:Y:S01]  /*65b30*/  MOV R39, R134 ;  /* 0x0000008600277202 */ /* 0x000fe20000000f00 */
[----:B------:R-:W-:Y:S02]  /*65b40*/  IMAD.MOV.U32 R58, RZ, RZ, R133 ;  /* 0x000000ffff3a7224 */ /* 0x000fe400078e0085 */
[----:B------:R-:W-:Y:S02]  /*65b50*/  IMAD.MOV.U32 R38, RZ, RZ, R135 ;  /* 0x000000ffff267224 */ /* 0x000fe400078e0087 */
[----:B------:R-:W-:-:S15]  /*65b60*/  HMMA.1688.F32.TF32 R132, R156, R88, R148 ;  /* 0x000000589c84723c */ /* 0x000fde0000081094 */
[----:B------:R-:W-:-:S09]  /*65b70*/  NOP ;  /* 0x0000000000007918 */ /* 0x000fd20000000000 */
[----:B------:R-:W-:Y:S01]  /*65b80*/  IMAD.MOV.U32 R6, RZ, RZ, R132 ;  /* 0x000000ffff067224 */ /* 0x000fe200078e0084 */
[----:B------:R-:W-:Y:S01]  /*65b90*/  MOV R10, R134 ;  /* 0x00000086000a7202 */ /* 0x000fe20000000f00 */
[----:B------:R-:W-:Y:S02]  /*65ba0*/  IMAD.MOV.U32 R7, RZ, RZ, R133 ;  /* 0x000000ffff077224 */ /* 0x000fe400078e0085 */
[----:B------:R-:W-:Y:S01]  /*65bb0*/  IMAD.MOV.U32 R11, RZ, RZ, R135 ;  /* 0x000000ffff0b7224 */ /* 0x000fe200078e0087 */
[----:B------:R-:W4:Y:S04]  /*65bc0*/  LDL.LU.64 R132, [R1+0xce0] ;  /* 0x000ce00001847983 */ /* 0x000f280000300a00 */
[----:B------:R-:W4:Y:S04]  /*65bd0*/  LDL.LU.64 R134, [R1+0xce8] ;  /* 0x000ce80001867983 */ /* 0x000f280000300a00 */
[----:B------:R-:W4:Y:S04]  /*65be0*/  LDL.LU.64 R148, [R1+0xcc0] ;  /* 0x000cc00001947983 */ /* 0x000f280000300a00 */
[----:B------:R-:W4:Y:S01]  /*65bf0*/  LDL.LU.64 R150, [R1+0xcc8] ;  /* 0x000cc80001967983 */ /* 0x000f220000300a00 */
[C---:B--2---:R-:W-:Y:S03]  /*65c00*/  HMMA.1688.F32.TF32 R144, R156.reuse, R84, R144 ;  /* 0x000000549c90723c */ /* 0x044fe60000081090 */
[----:B------:R-:W2:Y:S03]  /*65c10*/  LDL.LU.64 R160, [R1+0xca0] ;  /* 0x000ca00001a07983 */ /* 0x000ea60000300a00 */
[----:B------:R-:W-:Y:S01]  /*65c20*/  HMMA.1688.F32.TF32 R140, R156, R80, R140 ;  /* 0x000000509c8c723c */ /* 0x000fe2000008108c */
[----:B------:R-:W2:-:S15]  /*65c30*/  LDL.LU.64 R162, [R1+0xca8] ;  /* 0x000ca80001a27983 */ /* 0x000e9e0000300a00 */
[----:B------:R-:W-:-:S02]  /*65c40*/  NOP ;  /* 0x0000000000007918 */ /* 0x000fc40000000000 */
[----:B------:R-:W-:Y:S01]  /*65c50*/  IMAD.MOV.U32 R34, RZ, RZ, R144 ;  /* 0x000000ffff227224 */ /* 0x000fe200078e0090 */
[----:B------:R-:W-:Y:S01]  /*65c60*/  MOV R63, R146 ;  /* 0x00000092003f7202 */ /* 0x000fe20000000f00 */
[----:B------:R-:W-:Y:S02]  /*65c70*/  IMAD.MOV.U32 R35, RZ, RZ, R145 ;  /* 0x000000ffff237224 */ /* 0x000fe400078e0091 */
[----:B------:R-:W-:Y:S01]  /*65c80*/  IMAD.MOV.U32 R62, RZ, RZ, R147 ;  /* 0x000000ffff3e7224 */ /* 0x000fe200078e0093 */
[----:B------:R-:W2:Y:S04]  /*65c90*/  LDL.LU.64 R144, [R1+0xc80] ;  /* 0x000c800001907983 */ /* 0x000ea80000300a00 */
[----:B------:R-:W2:Y:S01]  /*65ca0*/  LDL.LU.64 R146, [R1+0xc88] ;  /* 0x000c880001927983 */ /* 0x000ea20000300a00 */
[----:B------:R-:W-:Y:S01]  /*65cb0*/  IMAD.MOV.U32 R50, RZ, RZ, R140 ;  /* 0x000000ffff327224 */ /* 0x000fe200078e008c */
[----:B------:R-:W-:Y:S01]  /*65cc0*/  MOV R15, R142 ;  /* 0x0000008e000f7202 */ /* 0x000fe20000000f00 */
[----:B------:R-:W-:-:S02]  /*65cd0*/  IMAD.MOV.U32 R51, RZ, RZ, R141 ;  /* 0x000000ffff337224 */ /* 0x000fc400078e008d */
[----:B------:R-:W-:Y:S01]  /*65ce0*/  IMAD.MOV.U32 R14, RZ, RZ, R143 ;  /* 0x000000ffff0e7224 */ /* 0x000fe200078e008f */
[----:B------:R-:W2:Y:S04]  /*65cf0*/  LDL.LU.64 R140, [R1+0xef0] ;  /* 0x000ef000018c7983 */ /* 0x000ea80000300a00 */
[----:B------:R-:W2:Y:S01]  /*65d00*/  LDL.LU.64 R142, [R1+0xef8] ;  /* 0x000ef800018e7983 */ /* 0x000ea20000300a00 */
[C---:B---3--:R-:W-:Y:S06]  /*65d10*/  HMMA.1688.F32.TF32 R136, R156.reuse, R128, R136 ;  /* 0x000000809c88723c */ /* 0x048fec0000081088 */
[----:B----4-:R-:W-:-:S15]  /*65d20*/  HMMA.1688.F32.TF32 R152, R156, R124, R152 ;  /* 0x0000007c9c98723c */ /* 0x010fde0000081098 */
[----:B------:R-:W-:-:S03]  /*65d30*/  NOP ;  /* 0x0000000000007918 */ /* 0x000fc60000000000 */
[----:B------:R-:W-:Y:S01]  /*65d40*/  IMAD.MOV.U32 R74, RZ, RZ, R136 ;  /* 0x000000ffff4a7224 */ /* 0x000fe200078e0088 */
[----:B------:R-:W-:Y:S01]  /*65d50*/  MOV R103, R138 ;  /* 0x0000008a00677202 */ /* 0x000fe20000000f00 */
[----:B------:R-:W-:Y:S02]  /*65d60*/  IMAD.MOV.U32 R102, RZ, RZ, R137 ;  /* 0x000000ffff667224 */ /* 0x000fe400078e0089 */
[----:B------:R-:W-:Y:S01]  /*65d70*/  IMAD.MOV.U32 R98, RZ, RZ, R139 ;  /* 0x000000ffff627224 */ /* 0x000fe200078e008b */
[----:B------:R-:W3:Y:S04]  /*65d80*/  LDL.LU.64 R136, [R1+0xee0] ;  /* 0x000ee00001887983 */ /* 0x000ee80000300a00 */
[----:B------:R-:W3:Y:S01]  /*65d90*/  LDL.LU.64 R138, [R1+0xee8] ;  /* 0x000ee800018a7983 */ /* 0x000ee20000300a00 */
[----:B------:R-:W-:Y:S01]  /*65da0*/  IMAD.MOV.U32 R99, RZ, RZ, R152 ;  /* 0x000000ffff637224 */ /* 0x000fe200078e0098 */
[----:B------:R-:W-:Y:S01]  /*65db0*/  MOV R78, R154 ;  /* 0x0000009a004e7202 */ /* 0x000fe20000000f00 */
[----:B------:R-:W-:-:S02]  /*65dc0*/  IMAD.MOV.U32 R75, RZ, RZ, R153 ;  /* 0x000000ffff4b7224 */ /* 0x000fc400078e0099 */
[----:B------:R-:W-:Y:S02]  /*65dd0*/  IMAD.MOV.U32 R79, RZ, RZ, R155 ;  /* 0x000000ffff4f7224 */ /* 0x000fe400078e009b */
[----:B------:R-:W-:Y:S01]  /*65de0*/  HMMA.1688.F32.TF32 R152, R156, R120, R132 ;  /* 0x000000789c98723c */ /* 0x000fe20000081084 */
[----:B------:R-:W4:Y:S04]  /*65df0*/  LDL.LU.64 R132, [R1+0xed0] ;  /* 0x000ed00001847983 */ /* 0x000f280000300a00 */
[----:B------:R-:W4:-:S15]  /*65e00*/  LDL.LU.64 R134, [R1+0xed8] ;  /* 0x000ed80001867983 */ /* 0x000f1e0000300a00 */
[----:B------:R-:W-:-:S03]  /*65e10*/  NOP ;  /* 0x0000000000007918 */ /* 0x000fc60000000000 */
[----:B------:R-:W-:Y:S04]  /*65e20*/  STL.64 [R1+0x10], R152 ;  /* 0x0000109801007387 */ /* 0x000fe80000100a00 */
[----:B------:R1:W-:Y:S02]  /*65e30*/  STL.64 [R1+0x18], R154 ;  /* 0x0000189a01007387 */ /* 0x0003e40000100a00 */
[C---:B-1----:R-:W-:Y:S02]  /*65e40*/  HMMA.1688.F32.TF32 R152, R156.reuse, R116, R148 ;  /* 0x000000749c98723c */ /* 0x042fe40000081094 */
[----:B------:R-:W4:Y:S04]  /*65e50*/  LDL.LU.64 R148, [R1+0xec0] ;  /* 0x000ec00001947983 */ /* 0x000f280000300a00 */
[----:B------:R-:W4:Y:S01]  /*65e60*/  LDL.LU.64 R150, [R1+0xec8] ;  /* 0x000ec80001967983 */ /* 0x000f220000300a00 */
[C---:B--2---:R-:W-:Y:S03]  /*65e70*/  HMMA.1688.F32.TF32 R248, R156.reuse, R112, R160 ;  /* 0x000000709cf8723c */ /* 0x044fe600000810a0 */
[----:B------:R-:W-:Y:S03]  /*65e80*/  LDS R160, [R0+UR12+0x40080] ;  /* 0x0400800c00a07984 */ /* 0x000fe60008000800 */
[C---:B------:R-:W-:Y:S01]  /*65e90*/  HMMA.1688.F32.TF32 R244, R156.reuse, R108, R144 ;  /* 0x0000006c9cf4723c */ /* 0x040fe20000081090 */
[----:B------:R-:W-:Y:S04]  /*65ea0*/  LDS R162, [R0+UR12+0x40880] ;  /* 0x0408800c00a27984 */ /* 0x000fe80008000800 */
[----:B------:R-:W-:Y:S01]  /*65eb0*/  LDS R161, [R180+UR12+0x40080] ;  /* 0x0400800cb4a17984 */ /* 0x000fe20008000800 */
[C---:B------:R-:W-:Y:S03]  /*65ec0*/  HMMA.1688.F32.TF32 R140, R156.reuse, R104, R140 ;  /* 0x000000689c8c723c */ /* 0x040fe6000008108c */
[----:B------:R-:W1:Y:S04]  /*65ed0*/  LDS R163, [R180+UR12+0x40880] ;  /* 0x0408800cb4a37984 */ /* 0x000e680008000800 */
[----:B------:R2:W-:Y:S04]  /*65ee0*/  STL.64 [R1], R152 ;  /* 0x0000009801007387 */ /* 0x0005e80000100a00 */
[----:B------:R2:W-:Y:S04]  /*65ef0*/  STL.64 [R1+0x8], R154 ;  /* 0x0000089a01007387 */ /* 0x0005e80000100a00 */
[----:B--2---:R-:W2:Y:S04]  /*65f00*/  LDL.LU.64 R152, [R1+0xeb0] ;  /* 0x000eb00001987983 */ /* 0x004ea80000300a00 */
[----:B------:R-:W2:Y:S04]  /*65f10*/  LDL.LU.64 R154, [R1+0xeb8] ;  /* 0x000eb800019a7983 */ /* 0x000ea80000300a00 */
        /* <DEDUP_REMOVED lines=8> */
[----:B------:R-:W2:Y:S04]  /*65fa0*/  LDL.LU.64 R144, [R1+0xea0] ;  /* 0x000ea00001907983 */ /* 0x000ea80000300a00 */
[----:B------:R-:W2:Y:S04]  /*65fb0*/  LDL.LU.64 R146, [R1+0xea8] ;  /* 0x000ea80001927983 */ /* 0x000ea80000300a00 */
[----:B------:R1:W-:Y:S04]  /*65fc0*/  STL.64 [R1+0x670], R140 ;  /* 0x0006708c01007387 */ /* 0x0003e80000100a00 */
[----:B------:R1:W-:Y:S04]  /*65fd0*/  STL.64 [R1+0x678], R142 ;  /* 0x0006788e01007387 */ /* 0x0003e80000100a00 */
[----:B-1----:R-:W2:Y:S04]  /*65fe0*/  LDL.LU.64 R140, [R1+0xe90] ;  /* 0x000e9000018c7983 */ /* 0x002ea80000300a00 */
[----:B------:R-:W2:Y:S01]  /*65ff0*/  LDL.LU.64 R142, [R1+0xe98] ;  /* 0x000e9800018e7983 */ /* 0x000ea20000300a00 */
[----:B---3--:R-:W-:-:S15]  /*66000*/  HMMA.1688.F32.TF32 R136, R156, R100, R136 ;  /* 0x000000649c88723c */ /* 0x008fde0000081088 */
[----:B------:R-:W-:-:S08]  /*66010*/  NOP ;  /* 0x0000000000007918 */ /* 0x000fd00000000000 */
[----:B------:R1:W-:Y:S04]  /*66020*/  STL.64 [R1+0x660], R136 ;  /* 0x0006608801007387 */ /* 0x0003e80000100a00 */
[----:B------:R3:W-:Y:S04]  /*66030*/  STL.64 [R1+0x668], R138 ;  /* 0x0006688a01007387 */ /* 0x0007e80000100a00 */
[----:B-1----:R-:W2:Y:S04]  /*66040*/  LDL.LU.64 R136, [R1+0xe80] ;  /* 0x000e800001887983 */ /* 0x002ea80000300a00 */
[----:B---3--:R-:W3:Y:S01]  /*66050*/  LDL.LU.64 R138, [R1+0xe88] ;  /* 0x000e8800018a7983 */ /* 0x008ee20000300a00 */
[----:B----4-:R-:W-:-:S15]  /*66060*/  HMMA.1688.F32.TF32 R132, R156, R96, R132 ;  /* 0x000000609c84723c */ /* 0x010fde0000081084 */
[----:B------:R-:W-:-:S08]  /*66070*/  NOP ;  /* 0x0000000000007918 */ /* 0x000fd00000000000 */
[----:B------:R1:W-:Y:S04]  /*66080*/  STL.64 [R1+0x650], R132 ;  /* 0x0006508401007387 */ /* 0x0003e80000100a00 */
[----:B------:R4:W-:Y:S04]  /*66090*/  STL.64 [R1+0x658], R134 ;  /* 0x0006588601007387 */ /* 0x0009e80000100a00 */
[----:B-1----:R-:W3:Y:S04]  /*660a0*/  LDL.LU.64 R132, [R1+0xe70] ;  /* 0x000e700001847983 */ /* 0x002ee80000300a00 */
[----:B----4-:R-:W4:Y:S01]  /*660b0*/  LDL.LU.64 R134, [R1+0xe78] ;  /* 0x000e780001867983 */ /* 0x010f220000300a00 */
[C---:B------:R-:W-:Y:S03]  /*660c0*/  HMMA.1688.F32.TF32 R164, R156.reuse, R76, R148 ;  /* 0x0000004c9ca4723c */ /* 0x040fe60000081094 */
[----:B------:R-:W4:Y:S04]  /*660d0*/  LDL.LU.64 R148, [R1+0xe60] ;  /* 0x000e600001947983 */ /* 0x000f280000300a00 */
[----:B------:R-:W4:Y:S01]  /*660e0*/  LDL.LU.64 R150, [R1+0xe68] ;  /* 0x000e680001967983 */ /* 0x000f220000300a00 */
[----:B--2---:R-:W-:-:S15]  /*660f0*/  HMMA.1688.F32.TF32 R152, R156, R72, R152 ;  /* 0x000000489c98723c */ /* 0x004fde0000081098 */
[----:B------:R-:W-:Y:S04]  /*66100*/  STL.64 [R1+0x640], R164 ;  /* 0x000640a401007387 */ /* 0x000fe80000100a00 */
[----:B------:R-:W-:Y:S04]  /*66110*/  STL.64 [R1+0x648], R166 ;  /* 0x000648a601007387 */ /* 0x000fe80000100a00 */
[----:B------:R1:W-:Y:S01]  /*66120*/  STL.64 [R1+0x630], R152 ;  /* 0x0006309801007387 */ /* 0x0003e20000100a00 */
[----:B------:R-:W-:Y:S02]  /*66130*/  IMAD.MOV.U32 R244, RZ, RZ, R154 ;  /* 0x000000fffff47224 */ /* 0x000fe400078e009a */
[----:B------:R-:W-:-:S02]  /*66140*/  IMAD.MOV.U32 R245, RZ, RZ, R155 ;  /* 0x000000fffff57224 */ /* 0x000fc400078e009b */
[C---:B-1----:R-:W-:Y:S06]  /*66150*/  HMMA.1688.F32.TF32 R152, R156.reuse, R8, R144 ;  /* 0x000000089c98723c */ /* 0x042fec0000081090 */
[C---:B------:R-:W-:Y:S01]  /*66160*/  HMMA.1688.F32.TF32 R140, R156.reuse, R4, R140 ;  /* 0x000000049c8c723c */ /* 0x040fe2000008108c */
[----:B------:R-:W-:Y:S04]  /*66170*/  STL [R1+0x7dac], R245 ;  /* 0x007dacf501007387 */ /* 0x000fe80000100800 */
[----:B------:R1:W-:Y:S04]  /*66180*/  STL [R1+0x7da8], R244 ;  /* 0x007da8f401007387 */ /* 0x0003e80000100800 */
[----:B------:R-:W2:Y:S04]  /*66190*/  LDL.LU.64 R144, [R1+0xf00] ;  /* 0x000f000001907983 */ /* 0x000ea80000300a00 */
[----:B------:R-:W2:Y:S04]  /*661a0*/  LDL.LU.64 R146, [R1+0xf08] ;  /* 0x000f080001927983 */ /* 0x000ea80000300a00 */
[----:B------:R-:W-:Y:S04]  /*661b0*/  STL.64 [R1+0x620], R152 ;  /* 0x0006209801007387 */ /* 0x000fe80000100a00 */
[----:B------:R-:W-:Y:S03]  /*661c0*/  STL.64 [R1+0x628], R154 ;  /* 0x0006289a01007387 */ /* 0x000fe60000100a00 */
[----:B-1----:R-:W-:Y:S01]  /*661d0*/  IMAD.MOV.U32 R244, RZ, RZ, R143 ;  /* 0x000000fffff47224 */ /* 0x002fe200078e008f */
[----:B------:R-:W-:Y:S01]  /*661e0*/  MOV R245, R142 ;  /* 0x0000008e00f57202 */ /* 0x000fe20000000f00 */
[----:B------:R1:W-:Y:S04]  /*661f0*/  STL.64 [R1+0x610], R140 ;  /* 0x0006108c01007387 */ /* 0x0003e80000100a00 */
[----:B-1----:R-:W2:Y:S04]  /*66200*/  LDL.LU.64 R140, [R1+0xf40] ;  /* 0x000f4000018c7983 */ /* 0x002ea80000300a00 */
[----:B------:R-:W2:Y:S04]  /*66210*/  LDL.LU.64 R142, [R1+0xf48] ;  /* 0x000f4800018e7983 */ /* 0x000ea80000300a00 */
[----:B------:R-:W-:Y:S04]  /*66220*/  STL [R1+0x7db4], R244 ;  /* 0x007db4f401007387 */ /* 0x000fe80000100800 */
[----:B------:R-:W-:Y:S01]  /*66230*/  STL [R1+0x7db0], R245 ;  /* 0x007db0f501007387 */ /* 0x000fe20000100800 */
[----:B---3--:R-:W-:-:S15]  /*66240*/  HMMA.1688.F32.TF32 R136, R156, R68, R136 ;  /* 0x000000449c88723c */ /* 0x008fde0000081088 */
[----:B------:R-:W-:-:S08]  /*66250*/  NOP ;  /* 0x0000000000007918 */ /* 0x000fd00000000000 */
[----:B------:R1:W-:Y:S04]  /*66260*/  STL.64 [R1+0x600], R136 ;  /* 0x0006008801007387 */ /* 0x0003e80000100a00 */
[----:B------:R3:W-:Y:S01]  /*66270*/  STL.64 [R1+0x608], R138 ;  /* 0x0006088a01007387 */ /* 0x0007e20000100a00 */
[C---:B----4-:R-:W-:Y:S06]  /*66280*/  HMMA.1688.F32.TF32 R132, R156.reuse, R64, R132 ;  /* 0x000000409c84723c */ /* 0x050fec0000081084 */
[----:B------:R-:W-:-:S15]  /*66290*/  HMMA.1688.F32.TF32 R148, R156, R60, R148 ;  /* 0x0000003c9c94723c */ /* 0x000fde0000081094 */
[----:B------:R-:W-:-:S03]  /*662a0*/  NOP ;  /* 0x0000000000007918 */ /* 0x000fc60000000000 */
[----:B------:R-:W-:Y:S01]  /*662b0*/  IMAD.MOV.U32 R246, RZ, RZ, R132 ;  /* 0x000000fffff67224 */ /* 0x000fe200078e0084 */
[----:B------:R-:W-:Y:S01]  /*662c0*/  MOV R249, R134 ;  /* 0x0000008600f97202 */ /* 0x000fe20000000f00 */
[----:B------:R-:W-:Y:S02]  /*662d0*/  IMAD.MOV.U32 R248, RZ, RZ, R133 ;  /* 0x000000fffff87224 */ /* 0x000fe400078e0085 */
[----:B------:R-:W-:Y:S01]  /*662e0*/  IMAD.MOV.U32 R250, RZ, RZ, R135 ;  /* 0x000000fffffa7224 */ /* 0x000fe200078e0087 */
[----:B------:R-:W4:Y:S04]  /*662f0*/  LDL.LU.64 R132, [R1+0xf60] ;  /* 0x000f600001847983 */ /* 0x000f280000300a00 */
[----:B------:R-:W4:Y:S04]  /*66300*/  LDL.LU.64 R134, [R1+0xf68] ;  /* 0x000f680001867983 */ /* 0x000f280000300a00 */
[----:B-1----:R-:W4:Y:S04]  /*66310*/  LDL.LU.64 R136, [R1+0x1070] ;  /* 0x0010700001887983 */ /* 0x002f280000300a00 */
[----:B---3--:R-:W3:Y:S01]  /*66320*/  LDL.LU.64 R138, [R1+0x1078] ;  /* 0x00107800018a7983 */ /* 0x008ee20000300a00 */
[----:B------:R-:W-:-:S02]  /*66330*/  IMAD.MOV.U32 R245, RZ, RZ, R151 ;  /* 0x000000fffff57224 */ /* 0x000fc400078e0097 */
[----:B------:R-:W-:Y:S01]  /*66340*/  IMAD.MOV.U32 R244, RZ, RZ, R150 ;  /* 0x000000fffff47224 */ /* 0x000fe200078e0096 */
[----:B------:R-:W-:Y:S04]  /*66350*/  STL [R1+0x7dc4], R250 ;  /* 0x007dc4fa01007387 */ /* 0x000fe80000100800 */
[----:B------:R-:W-:Y:S04]  /*66360*/  STL [R1+0x7dc0], R249 ;  /* 0x007dc0f901007387 */ /* 0x000fe80000100800 */
[----:B------:R-:W-:Y:S04]  /*66370*/  STL [R1+0x7dbc], R248 ;  /* 0x007dbcf801007387 */ /* 0x000fe80000100800 */
[----:B------:R-:W-:Y:S04]  /*66380*/  STL [R1+0x7db8], R246 ;  /* 0x007db8f601007387 */ /* 0x000fe80000100800 */
[----:B------:R1:W-:Y:S04]  /*66390*/  STL.64 [R1+0x5e0], R148 ;  /* 0x0005e09401007387 */ /* 0x0003e80000100a00 */
[----:B------:R-:W-:Y:S04]  /*663a0*/  STL [R1+0x7dcc], R245 ;  /* 0x007dccf501007387 */ /* 0x000fe80000100800 */
[----:B------:R2:W-:Y:S04]  /*663b0*/  STL [R1+0x7dc8], R244 ;  /* 0x007dc8f401007387 */ /* 0x0005e80000100800 */
[----:B-1----:R-:W3:Y:S04]  /*663c0*/  LDL.LU.64 R148, [R1+0x10a0] ;  /* 0x0010a00001947983 */ /* 0x002ee80000300a00 */
[----:B------:R-:W3:Y:S01]  /*663d0*/  LDL.LU.64 R150, [R1+0x10a8] ;  /* 0x0010a80001967983 */ /* 0x000ee20000300a00 */
[C---:B--2---:R-:W-:Y:S06]  /*663e0*/  HMMA.1688.F32.TF32 R144, R156.reuse, R56, R144 ;  /* 0x000000389c90723c */ /* 0x044fec0000081090 */
[----:B------:R-:W-:-:S15]  /*663f0*/  HMMA.1688.F32.TF32 R140, R156, R52, R140 ;  /* 0x000000349c8c723c */ /* 0x000fde000008108c */
[----:B------:R-:W-:-:S03]  /*66400*/  NOP ;  /* 0x0000000000007918 */ /* 0x000fc60000000000 */
[----:B------:R-:W-:Y:S01]  /*66410*/  IMAD.MOV.U32 R246, RZ, RZ, R147 ;  /* 0x000000fffff67224 */ /* 0x000fe200078e0093 */
[----:B------:R-:W-:Y:S01]  /*66420*/  MOV R250, R144 ;  /* 0x0000009000fa7202 */ /* 0x000fe20000000f00 */
[----:B------:R-:W-:Y:S02]  /*66430*/  IMAD.MOV.U32 R248, RZ, RZ, R146 ;  /* 0x000000fffff87224 */ /* 0x000fe400078e0092 */
[----:B------:R-:W-:Y:S01]  /*66440*/  IMAD.MOV.U32 R249, RZ, RZ, R145 ;  /* 0x000000fffff97224 */ /* 0x000fe200078e0091 */
[----:B------:R1:W-:Y:S04]  /*66450*/  STL [R1+0x7ddc], R246 ;  /* 0x007ddcf601007387 */ /* 0x0003e80000100800 */
[----:B------:R2:W-:Y:S04]  /*66460*/  STL [R1+0x7dd8], R248 ;  /* 0x007dd8f801007387 */ /* 0x0005e80000100800 */
[----:B------:R-:W-:Y:S04]  /*66470*/  STL [R1+0x7dd4], R250 ;  /* 0x007dd4fa01007387 */ /* 0x000fe80000100800 */
[----:B------:R-:W-:Y:S01]  /*66480*/  STL [R1+0x7dd0], R249 ;  /* 0x007dd0f901007387 */ /* 0x000fe20000100800 */
[----:B------:R-:W-:Y:S01]  /*66490*/  IMAD.MOV.U32 R244, RZ, RZ, R143 ;  /* 0x000000fffff47224 */ /* 0x000fe200078e008f */
[----:B------:R-:W-:-:S02]  /*664a0*/  MOV R245, R142 ;  /* 0x0000008e00f57202 */ /* 0x000fc40000000f00 */
[----:B------:R-:W-:Y:S04]  /*664b0*/  STL.64 [R1+0x5c0], R140 ;  /* 0x0005c08c01007387 */ /* 0x000fe80000100a00 */
[----:B------:R-:W-:Y:S04]  /*664c0*/  STL [R1+0x7de4], R244 ;  /* 0x007de4f401007387 */ /* 0x000fe80000100800 */
[----:B------:R-:W-:Y:S01]  /*664d0*/  STL [R1+0x7de0], R245 ;  /* 0x007de0f501007387 */ /* 0x000fe20000100800 */
[C---:B----4-:R-:W-:Y:S06]  /*664e0*/  HMMA.1688.F32.TF32 R132, R156.reuse, R48, R132 ;  /* 0x000000309c84723c */ /* 0x050fec0000081084 */
[----:B---3--:R-:W-:-:S15]  /*664f0*/  HMMA.1688.F32.TF32 R136, R156, R44, R136 ;  /* 0x0000002c9c88723c */ /* 0x008fde0000081088 */
[----:B------:R-:W-:-:S03]  /*66500*/  NOP ;  /* 0x0000000000007918 */ /* 0x000fc60000000000 */
[----:B------:R-:W-:Y:S01]  /*66510*/  IMAD.MOV.U32 R247, RZ, RZ, R133 ;  /* 0x000000fffff77224 */ /* 0x000fe200078e0085 */
[----:B------:R3:W-:Y:S01]  /*66520*/  STL.64 [R1+0x5b8], R134 ;  /* 0x0005b88601007387 */ /* 0x0007e20000100a00 */
[----:B------:R-:W-:-:S03]  /*66530*/  IMAD.MOV.U32 R251, RZ, RZ, R132 ;  /* 0x000000fffffb7224 */ /* 0x000fc600078e0084 */
[----:B------:R-:W4:Y:S01]  /*66540*/  LDL.LU.64 R132, [R1+0x10e0] ;  /* 0x0010e00001847983 */ /* 0x000f220000300a00 */
[----:B-1----:R-:W-:Y:S01]  /*66550*/  MOV R246, R136 ;  /* 0x0000008800f67202 */ /* 0x002fe20000000f00 */
[----:B--2---:R-:W-:Y:S02]  /*66560*/  IMAD.MOV.U32 R248, RZ, RZ, R137 ;  /* 0x000000fffff87224 */ /* 0x004fe400078e0089 */
[----:B---3--:R-:W4:Y:S01]  /*66570*/  LDL.LU.64 R134, [R1+0x10e8] ;  /* 0x0010e80001867983 */ /* 0x008f220000300a00 */
[----:B------:R-:W-:Y:S03]  /*66580*/  HMMA.1688.F32.TF32 R148, R156, R40, R148 ;  /* 0x000000289c94723c */ /* 0x000fe60000081094 */
[----:B------:R1:W-:Y:S01]  /*66590*/  STL [R1+0x7dec], R247 ;  /* 0x007decf701007387 */ /* 0x0003e20000100800 */
[----:B------:R-:W-:Y:S02]  /*665a0*/  IMAD.MOV.U32 R250, RZ, RZ, R138 ;  /* 0x000000fffffa7224 */ /* 0x000fe400078e008a */
[----:B------:R-:W-:Y:S01]  /*665b0*/  IMAD.MOV.U32 R249, RZ, RZ, R139 ;  /* 0x000000fffff97224 */ /* 0x000fe200078e008b */
[----:B------:R2:W-:Y:S04]  /*665c0*/  STL [R1+0x7de8], R251 ;  /* 0x007de8fb01007387 */ /* 0x0005e80000100800 */
[----:B------:R-:W3:Y:S04]  /*665d0*/  LDL.LU.64 R136, [R1+0x10d0] ;  /* 0x0010d00001887983 */ /* 0x000ee80000300a00 */
[----:B------:R-:W3:Y:S04]  /*665e0*/  LDL.LU.64 R138, [R1+0x10d8] ;  /* 0x0010d800018a7983 */ /* 0x000ee80000300a00 */
[----:B------:R-:W3:Y:S04]  /*665f0*/  LDL.LU.64 R140, [R1+0x1110] ;  /* 0x00111000018c7983 */ /* 0x000ee80000300a00 */
[----:B------:R-:W3:Y:S01]  /*66600*/  LDL.LU.64 R142, [R1+0x1118] ;  /* 0x00111800018e7983 */ /* 0x000ee20000300a00 */
[----:B-1----:R-:W-:-:S03]  /*66610*/  MOV R247, R148 ;  /* 0x0000009400f77202 */ /* 0x002fc60000000f00 */
[----:B------:R-:W3:Y:S01]  /*66620*/  LDL.LU.64 R144, [R1+0x1270] ;  /* 0x0012700001907983 */ /* 0x000ee20000300a00 */
[----:B--2---:R-:W-:Y:S02]  /*66630*/  IMAD.MOV.U32 R251, RZ, RZ, R149 ;  /* 0x000000fffffb7224 */ /* 0x004fe400078e0095 */
[----:B------:R-:W-:Y:S01]  /*66640*/  IMAD.MOV.U32 R244, RZ, RZ, R150 ;  /* 0x000000fffff47224 */ /* 0x000fe200078e0096 */
[----:B------:R-:W2:Y:S01]  /*66650*/  LDL.LU.64 R146, [R1+0x1278] ;  /* 0x0012780001927983 */ /* 0x000ea20000300a00 */
[----:B------:R-:W-:-:S03]  /*66660*/  IMAD.MOV.U32 R245, RZ, RZ, R151 ;  /* 0x000000fffff57224 */ /* 0x000fc600078e0097 */
[----:B------:R-:W2:Y:S04]  /*66670*/  LDL.LU.64 R148, [R1+0x1300] ;  /* 0x0013000001947983 */ /* 0x000ea80000300a00 */
[----:B------:R-:W2:Y:S04]  /*66680*/  LDL.LU.64 R150, [R1+0x1308] ;  /* 0x0013080001967983 */ /* 0x000ea80000300a00 */
[----:B------:R-:W2:Y:S04]  /*66690*/  LDL.LU.64 R152, [R1+0x1380] ;  /* 0x0013800001987983 */ /* 0x000ea80000300a00 */
[----:B------:R-:W2:Y:S04]  /*666a0*/  LDL.LU.64 R154, [R1+0x1388] ;  /* 0x00138800019a7983 */ /* 0x000ea80000300a00 */
[----:B------:R-:W2:Y:S04]  /*666b0*/  LDL.LU.64 R172, [R1+0x13d0] ;  /* 0x0013d00001ac7983 */ /* 0x000ea80000300a00 */
[----:B------:R-:W2:Y:S04]  /*666c0*/  LDL.LU.64 R174, [R1+0x13d8] ;  /* 0x0013d80001ae7983 */ /* 0x000ea80000300a00 */
[----:B------:R-:W-:Y:S04]  /*666d0*/  STL.64 [R1+0x7e08], R246 ;  /* 0x007e08f601007387 */ /* 0x000fe80000100a00 */
[----:B------:R-:W-:Y:S04]  /*666e0*/  STL.64 [R1+0x7e00], R244 ;  /* 0x007e00f401007387 */ /* 0x000fe80000100a00 */
[----:B------:R-:W-:Y:S04]  /*666f0*/  STL.64 [R1+0x7df8], R250 ;  /* 0x007df8fa01007387 */ /* 0x000fe80000100a00 */
[----:B------:R-:W-:Y:S04]  /*66700*/  STL.64 [R1+0x7df0], R248 ;  /* 0x007df0f801007387 */ /* 0x000fe80000100a00 */
[----:B------:R-:W2:Y:S04]  /*66710*/  LDL.LU.64 R164, [R1+0x780] ;  /* 0x0007800001a47983 */ /* 0x000ea80000300a00 */
[----:B------:R-:W2:Y:S01]  /*66720*/  LDL.LU.64 R166, [R1+0x788] ;  /* 0x0007880001a67983 */ /* 0x000ea20000300a00 */
[C---:B----4-:R-:W-:Y:S06]  /*66730*/  HMMA.1688.F32.TF32 R132, R156.reuse, R36, R132 ;  /* 0x000000249c84723c */ /* 0x050fec0000081084 */
[C---:B---3--:R-:W-:Y:S06]  /*66740*/  HMMA.1688.F32.TF32 R136, R156.reuse, R32, R136 ;  /* 0x000000209c88723c */ /* 0x048fec0000081088 */
[C---:B------:R-:W-:Y:S11]  /*66750*/  HMMA.1688.F32.TF32 R140, R156.reuse, R28, R140 ;  /* 0x0000001c9c8c723c */ /* 0x040ff6000008108c */
[----:B------:R-:W-:Y:S01]  /*66760*/  STL [R1+0x7d74], R132 ;  /* 0x007d748401007387 */ /* 0x000fe20000100800 */
[C---:B--2---:R-:W-:Y:S03]  /*66770*/  HMMA.1688.F32.TF32 R144, R156.reuse, R24, R144 ;  /* 0x000000189c90723c */ /* 0x044fe60000081090 */
[----:B------:R-:W-:Y:S03]  /*66780*/  STL [R1+0x7d70], R133 ;  /* 0x007d708501007387 */ /* 0x000fe60000100800 */
[C---:B------:R-:W-:Y:S01]  /*66790*/  HMMA.1688.F32.TF32 R148, R156.reuse, R20, R148 ;  /* 0x000000149c94723c */ /* 0x040fe20000081094 */
[----:B------:R-:W-:Y:S04]  /*667a0*/  STL [R1+0x7d6c], R134 ;  /* 0x007d6c8601007387 */ /* 0x000fe80000100800 */
[----:B------:R-:W-:Y:S04]  /*667b0*/  STL [R1+0x7d68], R135 ;  /* 0x007d688701007387 */ /* 0x000fe80000100800 */
[----:B------:R-:W-:Y:S04]  /*667c0*/  STL [R1+0x7d84], R136 ;  /* 0x007d848801007387 */ /* 0x000fe80000100800 */
[----:B------:R1:W-:Y:S04]  /*667d0*/  STL [R1+0x7d80], R137 ;  /* 0x007d808901007387 */ /* 0x0003e80000100800 */
[----:B------:R-:W-:Y:S04]  /*667e0*/  STL [R1+0x7d7c], R138 ;  /* 0x007d7c8a01007387 */ /* 0x000fe80000100800 */
[----:B------:R2:W-:Y:S04]  /*667f0*/  STL [R1+0x7d78], R139 ;  /* 0x007d788b01007387 */ /* 0x0005e80000100800 */
[----:B------:R-:W-:Y:S04]  /*66800*/  STL.64 [R1+0x7e18], R142 ;  /* 0x007e188e01007387 */ /* 0x000fe80000100a00 */
[----:B------:R-:W-:Y:S04]  /*66810*/  STL.64 [R1+0x7e10], R140 ;  /* 0x007e108c01007387 */ /* 0x000fe80000100a00 */
[----:B-1----:R-:W3:Y:S04]  /*66820*/  LDL.LU.64 R136, [R1+0x760] ;  /* 0x0007600001887983 */ /* 0x002ee80000300a00 */
[----:B--2---:R-:W3:Y:S04]  /*66830*/  LDL.LU.64 R138, [R1+0x768] ;  /* 0x00076800018a7983 */ /* 0x004ee80000300a00 */
[----:B------:R-:W-:Y:S04]  /*66840*/  STL.64 [R1+0x7e28], R146 ;  /* 0x007e289201007387 */ /* 0x000fe80000100a00 */
[----:B------:R-:W-:Y:S04]  /*66850*/  STL.64 [R1+0x7e20], R144 ;  /* 0x007e209001007387 */ /* 0x000fe80000100a00 */
[----:B------:R-:W-:Y:S04]  /*66860*/  STL.64 [R1+0x7e38], R150 ;  /* 0x007e389601007387 */ /* 0x000fe80000100a00 */
[----:B------:R1:W-:Y:S04]  /*66870*/  STL.64 [R1+0x7e30], R148 ;  /* 0x007e309401007387 */ /* 0x0003e80000100a00 */
[----:B-1----:R-:W2:Y:S04]  /*66880*/  LDL.LU.64 R148, [R1+0x740] ;  /* 0x0007400001947983 */ /* 0x002ea80000300a00 */
[----:B------:R-:W2:Y:S04]  /*66890*/  LDL.LU.64 R150, [R1+0x748] ;  /* 0x0007480001967983 */ /* 0x000ea80000300a00 */
[----:B------:R-:W4:Y:S04]  /*668a0*/  LDL.LU.64 R144, [R1+0x720] ;  /* 0x0007200001907983 */ /* 0x000f280000300a00 */
[----:B------:R-:W4:Y:S01]  /*668b0*/  LDL.LU.64 R146, [R1+0x728] ;  /* 0x0007280001927983 */ /* 0x000f220000300a00 */
[C---:B------:R-:W-:Y:S06]  /*668c0*/  HMMA.1688.F32.TF32 R152, R156.reuse, R16, R152 ;  /* 0x000000109c98723c */ /* 0x040fec0000081098 */
[----:B------:R-:W-:Y:S06]  /*668d0*/  HMMA.1688.F32.TF32 R156, R156, R12, R172 ;  /* 0x0000000c9c9c723c */ /* 0x000fec00000810ac */
[----:B------:R-:W-:Y:S11]  /*668e0*/  HMMA.1688.F32.TF32 R140, R160, R92, R164 ;  /* 0x0000005ca08c723c */ /* 0x000ff600000810a4 */
[----:B------:R-:W-:Y:S04]  /*668f0*/  STL.64 [R1+0x7e48], R154 ;  /* 0x007e489a01007387 */ /* 0x000fe80000100a00 */
[----:B------:R3:W-:Y:S04]  /*66900*/  STL.64 [R1+0x7e40], R152 ;  /* 0x007e409801007387 */ /* 0x0007e80000100a00 */
[----:B------:R-:W-:Y:S04]  /*66910*/  STL.64 [R1+0x7e58], R158 ;  /* 0x007e589e01007387 */ /* 0x000fe80000100a00 */
[----:B------:R-:W-:Y:S01]  /*66920*/  STL.64 [R1+0x7e50], R156 ;  /* 0x007e509c01007387 */ /* 0x000fe20000100a00 */
[----:B------:R-:W-:Y:S01]  /*66930*/  MOV R132, R140 ;  /* 0x0000008c00847202 */ /* 0x000fe20000000f00 */
[----:B------:R-:W-:-:S02]  /*66940*/  IMAD.MOV.U32 R133, RZ, RZ, R141 ;  /* 0x000000ffff857224 */ /* 0x000fc400078e008d */
[----:B------:R-:W-:Y:S01]  /*66950*/  IMAD.MOV.U32 R134, RZ, RZ, R142 ;  /* 0x000000ffff867224 */ /* 0x000fe200078e008e */
[----:B------:R-:W4:Y:S01]  /*66960*/  LDL.LU.64 R140, [R1+0x700] ;  /* 0x00070000018c7983 */ /* 0x000f220000300a00 */
[----:B------:R-:W-:-:S03]  /*66970*/  IMAD.MOV.U32 R135, RZ, RZ, R143 ;  /* 0x000000ffff877224 */ /* 0x000fc600078e008f */
[----:B------:R-:W4:Y:S04]  /*66980*/  LDL.LU.64 R142, [R1+0x708] ;  /* 0x00070800018e7983 */ /* 0x000f280000300a00 */
[----:B------:R-:W4:Y:S04]  /*66990*/  LDL.LU.64 R184, [R1+0x6f0] ;  /* 0x0006f00001b87983 */ /* 0x000f280000300a00 */
[----:B------:R-:W4:Y:S04]  /*669a0*/  LDL.LU.64 R186, [R1+0x6f8] ;  /* 0x0006f80001ba7983 */ /* 0x000f280000300a00 */
[----:B------:R-:W4:Y:S04]  /*669b0*/  LDL.LU.64 R172, [R1+0x6d0] ;  /* 0x0006d00001ac7983 */ /* 0x000f280000300a00 */
[----:B------:R-:W4:Y:S04]  /*669c0*/  LDL.LU.64 R174, [R1+0x6d8] ;  /* 0x0006d80001ae7983 */ /* 0x000f280000300a00 */
[----:B------:R-:W-:Y:S04]  /*669d0*/  STL.64 [R1+0x7e68], R134 ;  /* 0x007e688601007387 */ /* 0x000fe80000100a00 */
[----:B------:R2:W-:Y:S01]  /*669e0*/  STL.64 [R1+0x7e60], R132 ;  /* 0x007e608401007387 */ /* 0x0005e20000100a00 */
[C---:B---3--:R-:W-:Y:S06]  /*669f0*/  HMMA.1688.F32.TF32 R152, R160.reuse, R88, R136 ;  /* 0x00000058a098723c */ /* 0x048fec0000081088 */
[----:B--2---:R-:W-:-:S15]  /*66a00*/  HMMA.1688.F32.TF32 R132, R160, R84, R148 ;  /* 0x00000054a084723c */ /* 0x004fde0000081094 */
[----:B------:R-:W-:-:S03]  /*66a10*/  NOP ;  /* 0x0000000000007918 */ /* 0x000fc60000000000 */
[----:B------:R-:W-:Y:S01]  /*66a20*/  IMAD.MOV.U32 R138, RZ, RZ, R154 ;  /* 0x000000ffff8a7224 */ /* 0x000fe200078e009a */
[----:B------:R-:W-:Y:S01]  /*66a30*/  MOV R136, R152 ;  /* 0x0000009800887202 */ /* 0x000fe20000000f00 */
[----:B------:R-:W-:Y:S02]  /*66a40*/  IMAD.MOV.U32 R139, RZ, RZ, R155 ;  /* 0x000000ffff8b7224 */ /* 0x000fe400078e009b */
[----:B------:R-:W-:-:S03]  /*66a50*/  IMAD.MOV.U32 R137, RZ, RZ, R153 ;  /* 0x000000ffff897224 */ /* 0x000fc600078e0099 */
[----:B------:R-:W-:Y:S04]  /*66a60*/  STL.64 [R1+0x7e78], R138 ;  /* 0x007e788a01007387 */ /* 0x000fe80000100a00 */
[----:B------:R-:W-:Y:S04]  /*66a70*/  STL.64 [R1+0x7e70], R136 ;  /* 0x007e708801007387 */ /* 0x000fe80000100a00 */
[----:B------:R-:W2:Y:S04]  /*66a80*/  LDL.LU.64 R148, [R1+0x6b0] ;  /* 0x0006b00001947983 */ /* 0x000ea80000300a00 */
[----:B------:R-:W2:Y:S04]  /*66a90*/  LDL.LU.64 R150, [R1+0x6b8] ;  /* 0x0006b80001967983 */ /* 0x000ea80000300a00 */
[----:B------:R-:W-:Y:S04]  /*66aa0*/  STL.64 [R1+0x580], R132 ;  /* 0x0005808401007387 */ /* 0x000fe80000100a00 */
[----:B------:R4:W-:Y:S04]  /*66ab0*/  STL.64 [R1+0x588], R134 ;  /* 0x0005888601007387 */ /* 0x0009e80000100a00 */
[----:B------:R-:W3:Y:S04]  /*66ac0*/  LDL.LU.64 R168, [R1+0x690] ;  /* 0x0006900001a87983 */ /* 0x000ee80000300a00 */
[----:B------:R-:W3:Y:S01]  /*66ad0*/  LDL.LU.64 R170, [R1+0x698] ;  /* 0x0006980001aa7983 */ /* 0x000ee20000300a00 */
[----:B----4-:R-:W-:-:S15]  /*66ae0*/  HMMA.1688.F32.TF32 R132, R160, R80, R144 ;  /* 0x00000050a084723c */ /* 0x010fde0000081090 */
[----:B------:R-:W-:-:S08]  /*66af0*/  NOP ;  /* 0x0000000000007918 */ /* 0x000fd00000000000 */
[----:B------:R-:W-:Y:S04]  /*66b00*/  STL.64 [R1+0x570], R132 ;  /* 0x0005708401007387 */ /* 0x000fe80000100a00 */
[----:B------:R1:W-:Y:S04]  /*66b10*/  STL.64 [R1+0x578], R134 ;  /* 0x0005788601007387 */ /* 0x0003e80000100a00 */
        /* <DEDUP_REMOVED lines=8> */
[----:B-1----:R-:W-:Y:S03]  /*66ba0*/  HMMA.1688.F32.TF32 R132, R160, R128, R140 ;  /* 0x00000080a084723c */ /* 0x002fe6000008108c */
[----:B------:R-:W4:Y:S04]  /*66bb0*/  LDL.LU.64 R140, [R1+0x440] ;  /* 0x00044000018c7983 */ /* 0x000f280000300a00 */
[----:B------:R-:W4:-:S15]  /*66bc0*/  LDL.LU.64 R142, [R1+0x448] ;  /* 0x00044800018e7983 */ /* 0x000f1e0000300a00 */
[----:B------:R-:W-:-:S01]  /*66bd0*/  NOP ;  /* 0x0000000000007918 */ /* 0x000fc20000000000 */
[----:B------:R-:W-:Y:S04]  /*66be0*/  STL.64 [R1+0x560], R132 ;  /* 0x0005608401007387 */ /* 0x000fe80000100a00 */
[----:B------:R1:W-:Y:S04]  /*66bf0*/  STL.64 [R1+0x568], R134 ;  /* 0x0005688601007387 */ /* 0x0003e80000100a00 */
[----:B------:R-:W4:Y:S04]  /*66c00*/  LDL.LU.64 R136, [R1+0x430] ;  /* 0x0004300001887983 */ /* 0x000f280000300a00 */
[----:B------:R-:W4:Y:S01]  /*66c10*/  LDL.LU.64 R138, [R1+0x438] ;  /* 0x00043800018a7983 */ /* 0x000f220000300a00 */
[----:B-1----:R-:W-:-:S15]  /*66c20*/  HMMA.1688.F32.TF32 R132, R160, R124, R184 ;  /* 0x0000007ca084723c */ /* 0x002fde00000810b8 */
[----:B------:R-:W-:-:S08]  /*66c30*/  NOP ;  /* 0x0000000000007918 */ /* 0x000fd00000000000 */
[----:B------:R1:W-:Y:S04]  /*66c40*/  STL.64 [R1+0x550], R132 ;  /* 0x0005508401007387 */ /* 0x0003e80000100a00 */
[----:B------:R1:W-:Y:S04]  /*66c50*/  STL.64 [R1+0x558], R134 ;  /* 0x0005588601007387 */ /* 0x0003e80000100a00 */
[----:B-1----:R-:W4:Y:S04]  /*66c60*/  LDL.LU.64 R132, [R1+0x420] ;  /* 0x0004200001847983 */ /* 0x002f280000300a00 */
[----:B------:R-:W4:Y:S01]  /*66c70*/  LDL.LU.64 R134, [R1+0x428] ;  /* 0x0004280001867983 */ /* 0x000f220000300a00 */
[----:B------:R-:W-:-:S15]  /*66c80*/  HMMA.1688.F32.TF32 R172, R160, R120, R172 ;  /* 0x00000078a0ac723c */ /* 0x000fde00000810ac */
[----:B------:R-:W-:-:S08]  /*66c90*/  NOP ;  /* 0x0000000000007918 */ /* 0x000fd00000000000 */
[----:B------:R-:W-:Y:S04]  /*66ca0*/  STL.64 [R1+0x540], R172 ;  /* 0x000540ac01007387 */ /* 0x000fe80000100a00 */
[----:B------:R2:W-:Y:S02]  /*66cb0*/  STL.64 [R1+0x548], R174 ;  /* 0x000548ae01007387 */ /* 0x0005e40000100a00 */
[----:B--2---:R-:W-:Y:S02]  /*66cc0*/  HMMA.1688.F32.TF32 R172, R160, R116, R148 ;  /* 0x00000074a0ac723c */ /* 0x004fe40000081094 */
[----:B------:R-:W2:Y:S04]  /*66cd0*/  LDL.LU.64 R148, [R1+0x410] ;  /* 0x0004100001947983 */ /* 0x000ea80000300a00 */
[----:B------:R-:W2:-:S15]  /*66ce0*/  LDL.LU.64 R150, [R1+0x418] ;  /* 0x0004180001967983 */ /* 0x000e9e0000300a00 */
[----:B------:R-:W-:-:S02]  /*66cf0*/  NOP ;  /* 0x0000000000007918 */ /* 0x000fc40000000000 */
[----:B------:R-:W-:Y:S04]  /*66d00*/  STL.64 [R1+0x530], R172 ;  /* 0x000530ac01007387 */ /* 0x000fe80000100a00 */
[----:B------:R3:W-:Y:S02]  /*66d10*/  STL.64 [R1+0x538], R174 ;  /* 0x000538ae01007387 */ /* 0x0007e40000100a00 */
[C---:B---3--:R-:W-:Y:S06]  /*66d20*/  HMMA.1688.F32.TF32 R172, R160.reuse, R112, R168 ;  /* 0x00000070a0ac723c */ /* 0x048fec00000810a8 */
[C---:B----4-:R-:W-:Y:S06]  /*66d30*/  HMMA.1688.F32.TF32 R168, R160.reuse, R108, R164 ;  /* 0x0000006ca0a8723c */ /* 0x050fec00000810a4 */
[C---:B------:R-:W-:Y:S06]  /*66d40*/  HMMA.1688.F32.TF32 R164, R160.reuse, R104, R156 ;  /* 0x00000068a0a4723c */ /* 0x040fec000008109c */
[C---:B------:R-:W-:Y:S05]  /*66d50*/  HMMA.1688.F32.TF32 R156, R160.reuse, R100, R152 ;  /* 0x00000064a09c723c */ /* 0x040fea0000081098 */
[----:B------:R-:W-:Y:S04]  /*66d60*/  STL.64 [R1+0x520], R172 ;  /* 0x000520ac01007387 */ /* 0x000fe80000100a00 */
[----:B------:R-:W-:Y:S04]  /*66d70*/  STL.64 [R1+0x528], R174 ;  /* 0x000528ae01007387 */ /* 0x000fe80000100a00 */
[----:B------:R-:W-:Y:S01]  /*66d80*/  STL.64 [R1+0x510], R168 ;  /* 0x000510a801007387 */ /* 0x000fe20000100a00 */
[C---:B------:R-:W-:Y:S03]  /*66d90*/  HMMA.1688.F32.TF32 R152, R160.reuse, R96, R144 ;  /* 0x00000060a098723c */ /* 0x040fe60000081090 */
[----:B------:R-:W-:Y:S04]  /*66da0*/  STL.64 [R1+0x518], R170 ;  /* 0x000518aa01007387 */ /* 0x000fe80000100a00 */
[----:B------:R-:W-:Y:S04]  /*66db0*/  STL.64 [R1+0x500], R164 ;  /* 0x000500a401007387 */ /* 0x000fe80000100a00 */
[----:B------:R-:W-:Y:S04]  /*66dc0*/  STL.64 [R1+0x508], R166 ;  /* 0x000508a601007387 */ /* 0x000fe80000100a00 */
[----:B------:R-:W3:Y:S04]  /*66dd0*/  LDL.LU.64 R144, [R1+0x400] ;  /* 0x0004000001907983 */ /* 0x000ee80000300a00 */
[----:B------:R-:W-:Y:S04]  /*66de0*/  STL.64 [R1+0x4f0], R156 ;  /* 0x0004f09c01007387 */ /* 0x000fe80000100a00 */
[----:B------:R-:W-:Y:S04]  /*66df0*/  STL.64 [R1+0x4f8], R158 ;  /* 0x0004f89e01007387 */ /* 0x000fe80000100a00 */
[----:B------:R-:W3:Y:S04]  /*66e00*/  LDL.LU.64 R146, [R1+0x408] ;  /* 0x0004080001927983 */ /* 0x000ee80000300a00 */
[----:B------:R-:W-:Y:S04]  /*66e10*/  STL.64 [R1+0x4e0], R152 ;  /* 0x0004e09801007387 */ /* 0x000fe80000100a00 */
[----:B------:R1:W-:Y:S02]  /*66e20*/  STL.64 [R1+0x4e8], R154 ;  /* 0x0004e89a01007387 */ /* 0x0003e40000100a00 */
[----:B-1----:R-:W-:Y:S02]  /*66e30*/  HMMA.1688.F32.TF32 R152, R160, R76, R140 ;  /* 0x0000004ca098723c */ /* 0x002fe4000008108c */
[----:B------:R-:W4:Y:S04]  /*66e40*/  LDL.LU.64 R140, [R1+0x3f0] ;  /* 0x0003f000018c7983 */ /* 0x000f280000300a00 */
[----:B------:R-:W4:-:S15]  /*66e50*/  LDL.LU.64 R142, [R1+0x3f8] ;  /* 0x0003f800018e7983 */ /* 0x000f1e0000300a00 */
[----:B------:R-:W-:-:S02]  /*66e60*/  NOP ;  /* 0x0000000000007918 */ /* 0x000fc40000000000 */
        /* <DEDUP_REMOVED lines=12> */
[----:B------:R1:W-:Y:S04]  /*66f30*/  STL.64 [R1+0x4b0], R152 ;  /* 0x0004b09801007387 */ /* 0x0003e80000100a00 */
[----:B------:R1:W-:Y:S04]  /*66f40*/  STL.64 [R1+0x4b8], R154 ;  /* 0x0004b89a01007387 */ /* 0x0003e80000100a00 */
[----:B------:R-:W4:Y:S04]  /*66f50*/  LDL.LU.64 R168, [R1+0x3c0] ;  /* 0x0003c00001a87983 */ /* 0x000f280000300a00 */
[----:B------:R-:W4:Y:S01]  /*66f60*/  LDL.LU.64 R170, [R1+0x3c8] ;  /* 0x0003c80001aa7983 */ /* 0x000f220000300a00 */
[----:B--2---:R-:W-:-:S15]  /*66f70*/  HMMA.1688.F32.TF32 R148, R160, R4, R148 ;  /* 0x00000004a094723c */ /* 0x004fde0000081094 */
[----:B------:R-:W-:-:S08]  /*66f80*/  NOP ;  /* 0x0000000000007918 */ /* 0x000fd00000000000 */
[----:B------:R2:W-:Y:S04]  /*66f90*/  STL.64 [R1+0x4a0], R148 ;  /* 0x0004a09401007387 */ /* 0x0005e80000100a00 */
[----:B------:R2:W-:Y:S04]  /*66fa0*/  STL.64 [R1+0x4a8], R150 ;  /* 0x0004a89601007387 */ /* 0x0005e80000100a00 */
[----:B------:R-:W4:Y:S04]  /*66fb0*/  LDL.LU.64 R164, [R1+0x3b0] ;  /* 0x0003b00001a47983 */ /* 0x000f280000300a00 */
[----:B------:R-:W4:Y:S04]  /*66fc0*/  LDL.LU.64 R166, [R1+0x3b8] ;  /* 0x0003b80001a67983 */ /* 0x000f280000300a00 */
[----:B------:R-:W4:Y:S04]  /*66fd0*/  LDL.LU.64 R156, [R1+0x3a0] ;  /* 0x0003a000019c7983 */ /* 0x000f280000300a00 */
[----:B------:R-:W4:Y:S04]  /*66fe0*/  LDL.LU.64 R158, [R1+0x3a8] ;  /* 0x0003a800019e7983 */ /* 0x000f280000300a00 */
[----:B-1----:R-:W4:Y:S04]  /*66ff0*/  LDL.LU.64 R152, [R1+0x390] ;  /* 0x0003900001987983 */ /* 0x002f280000300a00 */
[----:B------:R-:W4:Y:S04]  /*67000*/  LDL.LU.64 R154, [R1+0x398] ;  /* 0x00039800019a7983 */ /* 0x000f280000300a00 */
[----:B--2---:R-:W2:Y:S04]  /*67010*/  LDL.LU.64 R148, [R1+0x380] ;  /* 0x0003800001947983 */ /* 0x004ea80000300a00 */
[----:B------:R-:W2:Y:S01]  /*67020*/  LDL.LU.64 R150, [R1+0x388] ;  /* 0x0003880001967983 */ /* 0x000ea20000300a00 */
[----:B---3--:R-:W-:Y:S03]  /*67030*/  HMMA.1688.F32.TF32 R172, R160, R68, R144 ;  /* 0x00000044a0ac723c */ /* 0x008fe60000081090 */
[----:B------:R-:W3:Y:S04]  /*67040*/  LDL.LU.64 R144, [R1+0x370] ;  /* 0x0003700001907983 */ /* 0x000ee80000300a00 */
[----:B------:R-:W3:-:S15]  /*67050*/  LDL.LU.64 R146, [R1+0x378] ;  /* 0x0003780001927983 */ /* 0x000ede0000300a00 */
[----:B------:R-:W-:-:S01]  /*67060*/  NOP ;  /* 0x0000000000007918 */ /* 0x000fc20000000000 */
[----:B------:R-:W-:Y:S04]  /*67070*/  STL.64 [R1+0x490], R172 ;  /* 0x000490ac01007387 */ /* 0x000fe80000100a00 */
[----:B------:R4:W-:Y:S02]  /*67080*/  STL.64 [R1+0x498], R174 ;  /* 0x000498ae01007387 */ /* 0x0009e40000100a00 */
[----:B----4-:R-:W-:Y:S02]  /*67090*/  HMMA.1688.F32.TF32 R172, R160, R64, R140 ;  /* 0x00000040a0ac723c */ /* 0x010fe4000008108c */
        /* <DEDUP_REMOVED lines=11> */
[C---:B-1----:R-:W-:Y:S02]  /*67150*/  HMMA.1688.F32.TF32 R172, R160.reuse, R56, R132 ;  /* 0x00000038a0ac723c */ /* 0x042fe40000081084 */
[----:B------:R-:W4:Y:S04]  /*67160*/  LDL.LU.64 R132, [R1+0x340] ;  /* 0x0003400001847983 */ /* 0x000f280000300a00 */
[----:B------:R-:W4:Y:S01]  /*67170*/  LDL.LU.64 R134, [R1+0x348] ;  /* 0x0003480001867983 */ /* 0x000f220000300a00 */
[----:B------:R-:W-:-:S15]  /*67180*/  HMMA.1688.F32.TF32 R168, R160, R52, R168 ;  /* 0x00000034a0a8723c */ /* 0x000fde00000810a8 */
[----:B------:R-:W-:-:S01]  /*67190*/  NOP ;  /* 0x0000000000007918 */ /* 0x000fc20000000000 */
[----:B------:R-:W-:Y:S04]  /*671a0*/  STL.64 [R1+0x460], R172 ;  /* 0x000460ac01007387 */ /* 0x000fe80000100a00 */
[----:B------:R-:W-:Y:S04]  /*671b0*/  STL.64 [R1+0x468], R174 ;  /* 0x000468ae01007387 */ /* 0x000fe80000100a00 */
[----:B------:R1:W-:Y:S04]  /*671c0*/  STL.64 [R1+0x450], R168 ;  /* 0x000450a801007387 */ /* 0x0003e80000100a00 */
[----:B------:R1:W-:Y:S01]  /*671d0*/  STL.64 [R1+0x458], R170 ;  /* 0x000458aa01007387 */ /* 0x0003e20000100a00 */
[C---:B------:R-:W-:Y:S06]  /*671e0*/  HMMA.1688.F32.TF32 R164, R160.reuse, R48, R164 ;  /* 0x00000030a0a4723c */ /* 0x040fec00000810a4 */
[C---:B------:R-:W-:Y:S06]  /*671f0*/  HMMA.1688.F32.TF32 R156, R160.reuse, R44, R156 ;  /* 0x0000002ca09c723c */ /* 0x040fec000008109c */
[C---:B------:R-:W-:Y:S06]  /*67200*/  HMMA.1688.F32.TF32 R152, R160.reuse, R40, R152 ;  /* 0x00000028a098723c */ /* 0x040fec0000081098 */
[C---:B--2---:R-:W-:Y:S05]  /*67210*/  HMMA.1688.F32.TF32 R148, R160.reuse, R36, R148 ;  /* 0x00000024a094723c */ /* 0x044fea0000081094 */
[----:B------:R2:W-:Y:S04]  /*67220*/  STL.64 [R1+0x440], R164 ;  /* 0x000440a401007387 */ /* 0x0005e80000100a00 */
[----:B------:R2:W-:Y:S04]  /*67230*/  STL.64 [R1+0x448], R166 ;  /* 0x000448a601007387 */ /* 0x0005e80000100a00 */
[----:B------:R-:W-:Y:S04]  /*67240*/  STL.64 [R1+0x430], R156 ;  /* 0x0004309c01007387 */ /* 0x000fe80000100a00 */
[----:B------:R-:W-:Y:S04]  /*67250*/  STL.64 [R1+0x438], R158 ;  /* 0x0004389e01007387 */ /* 0x000fe80000100a00 */
[----:B-1----:R-:W4:Y:S04]  /*67260*/  LDL.LU.64 R168, [R1+0x330] ;  /* 0x0003300001a87983 */ /* 0x002f280000300a00 */
[----:B------:R-:W-:Y:S04]  /*67270*/  STL.64 [R1+0x420], R152 ;  /* 0x0004209801007387 */ /* 0x000fe80000100a00 */
[----:B------:R-:W-:Y:S04]  /*67280*/  STL.64 [R1+0x428], R154 ;  /* 0x0004289a01007387 */ /* 0x000fe80000100a00 */
[----:B------:R-:W4:Y:S04]  /*67290*/  LDL.LU.64 R170, [R1+0x338] ;  /* 0x0003380001aa7983 */ /* 0x000f280000300a00 */
[----:B------:R1:W-:Y:S04]  /*672a0*/  STL.64 [R1+0x410], R148 ;  /* 0x0004109401007387 */ /* 0x0003e80000100a00 */
[----:B------:R1:W-:Y:S04]  /*672b0*/  STL.64 [R1+0x418], R150 ;  /* 0x0004189601007387 */ /* 0x0003e80000100a00 */
[----:B--2---:R-:W2:Y:S04]  /*672c0*/  LDL.LU.64 R164, [R1+0xc70] ;  /* 0x000c700001a47983 */ /* 0x004ea80000300a00 */
[----:B------:R-:W2:Y:S01]  /*672d0*/  LDL.LU.64 R166, [R1+0xc78] ;  /* 0x000c780001a67983 */ /* 0x000ea20000300a00 */
[----:B---3--:R-:W-:-:S15]  /*672e0*/  HMMA.1688.F32.TF32 R144, R160, R32, R144 ;  /* 0x00000020a090723c */ /* 0x008fde0000081090 */
[----:B------:R-:W-:-:S08]  /*672f0*/  NOP ;  /* 0x0000000000007918 */ /* 0x000fd00000000000 */
[----:B------:R3:W-:Y:S04]  /*67300*/  STL.64 [R1+0x400], R144 ;  /* 0x0004009001007387 */ /* 0x0007e80000100a00 */
[----:B------:R3:W-:Y:S04]  /*67310*/  STL.64 [R1+0x408], R146 ;  /* 0x0004089201007387 */ /* 0x0007e80000100a00 */
[----:B-1----:R-:W2:Y:S04]  /*67320*/  LDL.LU.64 R148, [R1+0xde0] ;  /* 0x000de00001947983 */ /* 0x002ea80000300a00 */
[----:B------:R-:W2:Y:S01]  /*67330*/  LDL.LU.64 R150, [R1+0xde8] ;  /* 0x000de80001967983 */ /* 0x000ea20000300a00 */
[----:B----4-:R-:W-:-:S15]  /*67340*/  HMMA.1688.F32.TF32 R140, R160, R28, R140 ;  /* 0x0000001ca08c723c */ /* 0x010fde000008108c */
[----:B------:R-:W-:-:S08]  /*67350*/  NOP ;  /* 0x0000000000007918 */ /* 0x000fd00000000000 */
[----:B------:R-:W-:Y:S04]  /*67360*/  STL.64 [R1+0x210], R140 ;  /* 0x0002108c01007387 */ /* 0x000fe80000100a00 */
[----:B------:R-:W-:Y:S04]  /*67370*/  STL.64 [R1+0x218], R142 ;  /* 0x0002188e01007387 */ /* 0x000fe80000100a00 */
[----:B---3--:R-:W3:Y:S04]  /*67380*/  LDL.LU.64 R144, [R1+0xdd0] ;  /* 0x000dd00001907983 */ /* 0x008ee80000300a00 */
[----:B------:R-:W3:Y:S01]  /*67390*/  LDL.LU.64 R146, [R1+0xdd8] ;  /* 0x000dd80001927983 */ /* 0x000ee20000300a00 */
[----:B------:R-:W-:-:S15]  /*673a0*/  HMMA.1688.F32.TF32 R136, R160, R24, R136 ;  /* 0x00000018a088723c */ /* 0x000fde0000081088 */
[----:B------:R-:W-:-:S08]  /*673b0*/  NOP ;  /* 0x0000000000007918 */ /* 0x000fd00000000000 */
[----:B------:R1:W-:Y:S04]  /*673c0*/  STL.64 [R1+0x200], R136 ;  /* 0x0002008801007387 */ /* 0x0003e80000100a00 */
[----:B------:R4:W-:Y:S04]  /*673d0*/  STL.64 [R1+0x208], R138 ;  /* 0x0002088a01007387 */ /* 0x0009e80000100a00 */
[----:B-1----:R-:W3:Y:S04]  /*673e0*/  LDL.LU.64 R136, [R1+0xdc0] ;  /* 0x000dc00001887983 */ /* 0x002ee80000300a00 */
[----:B----4-:R-:W4:Y:S01]  /*673f0*/  LDL.LU.64 R138, [R1+0xdc8] ;  /* 0x000dc800018a7983 */ /* 0x010f220000300a00 */
[----:B------:R-:W-:-:S15]  /*67400*/  HMMA.1688.F32.TF32 R132, R160, R20, R132 ;  /* 0x00000014a084723c */ /* 0x000fde0000081084 */
[----:B------:R-:W-:-:S08]  /*67410*/  NOP ;  /* 0x0000000000007918 */ /* 0x000fd00000000000 */
[----:B------:R1:W-:Y:S04]  /*67420*/  STL.64 [R1+0x1f0], R132 ;  /* 0x0001f08401007387 */ /* 0x0003e80000100a00 */
        /* <DEDUP_REMOVED lines=8> */
[----:B------:R-:W4:Y:S01]  /*674b0*/  LDL.LU.64 R142, [R1+0xd58] ;  /* 0x000d5800018e7983 */ /* 0x000f220000300a00 */
[C---:B------:R-:W-:Y:S06]  /*674c0*/  HMMA.1688.F32.TF32 R168, R160.reuse, R16, R168 ;  /* 0x00000010a0a8723c */ /* 0x040fec00000810a8 */
[----:B--2---:R-:W-:-:S15]  /*674d0*/  HMMA.1688.F32.TF32 R164, R160, R12, R164 ;  /* 0x0000000ca0a4723c */ /* 0x004fde00000810a4 */
[----:B------:R-:W-:-:S02]  /*674e0*/  NOP ;  /* 0x0000000000007918 */ /* 0x000fc40000000000 */
[----:B------:R-:W-:Y:S04]  /*674f0*/  STL.64 [R1+0x1e0], R168 ;  /* 0x0001e0a801007387 */ /* 0x000fe80000100a00 */
[----:B------:R-:W-:Y:S01]  /*67500*/  STL.64 [R1+0x1e8], R170 ;  /* 0x0001e8aa01007387 */ /* 0x000fe20000100a00 */
[C---:B------:R-:W-:Y:S03]  /*67510*/  HMMA.1688.F32.TF32 R160, R176.reuse, R92, R148 ;  /* 0x0000005cb0a0723c */ /* 0x040fe60000081094 */
[----:B------:R-:W2:Y:S04]  /*67520*/  LDL.LU.64 R148, [R1+0xd30] ;  /* 0x000d300001947983 */ /* 0x000ea80000300a00 */
[----:B------:R-:W-:Y:S04]  /*67530*/  STL.64 [R1+0x1d0], R164 ;  /* 0x0001d0a401007387 */ /* 0x000fe80000100a00 */
[----:B------:R-:W-:Y:S04]  /*67540*/  STL.64 [R1+0x1d8], R166 ;  /* 0x0001d8a601007387 */ /* 0x000fe80000100a00 */
[----:B------:R-:W2:Y:S08]  /*67550*/  LDL.LU.64 R150, [R1+0xd38] ;  /* 0x000d380001967983 */ /* 0x000eb00000300a00 */
[----:B------:R-:W-:Y:S04]  /*67560*/  STL.64 [R1+0x1c0], R160 ;  /* 0x0001c0a001007387 */ /* 0x000fe80000100a00 */
[----:B------:R3:W-:Y:S02]  /*67570*/  STL.64 [R1+0x1c8], R162 ;  /* 0x0001c8a201007387 */ /* 0x0007e40000100a00 */
[----:B---3--:R-:W-:Y:S02]  /*67580*/  HMMA.1688.F32.TF32 R160, R176, R88, R144 ;  /* 0x00000058b0a0723c */ /* 0x008fe40000081090 */
[----:B------:R-:W3:Y:S04]  /*67590*/  LDL.LU.64 R144, [R1+0xd10] ;  /* 0x000d100001907983 */ /* 0x000ee80000300a00 */
[----:B------:R-:W3:-:S15]  /*675a0*/  LDL.LU.64 R146, [R1+0xd18] ;  /* 0x000d180001927983 */ /* 0x000ede0000300a00 */
[----:B------:R-:W-:-:S02]  /*675b0*/  NOP ;  /* 0x0000000000007918 */ /* 0x000fc40000000000 */
        /* <DEDUP_REMOVED lines=11> */
[C---:B------:R-:W-:Y:S06]  /*67670*/  HMMA.1688.F32.TF32 R156, R176.reuse, R128, R156 ;  /* 0x00000080b09c723c */ /* 0x040fec000008109c */
[C---:B------:R-:W-:Y:S10]  /*67680*/  HMMA.1688.F32.TF32 R152, R176.reuse, R124, R152 ;  /* 0x0000007cb098723c */ /* 0x040ff40000081098 */
[----:B------:R-:W-:Y:S04]  /*67690*/  STL.64 [R1+0x190], R160 ;  /* 0x000190a001007387 */ /* 0x000fe80000100a00 */
[----:B------:R1:W-:Y:S02]  /*676a0*/  STL.64 [R1+0x198], R162 ;  /* 0x000198a201007387 */ /* 0x0003e40000100a00 */
[C---:B-1----:R-:W-:Y:S02]  /*676b0*/  HMMA.1688.F32.TF32 R160, R176.reuse, R120, R140 ;  /* 0x00000078b0a0723c */ /* 0x042fe4000008108c */
[----:B------:R1:W-:Y:S04]  /*676c0*/  STL.64 [R1+0x180], R156 ;  /* 0x0001809c01007387 */ /* 0x0003e80000100a00 */
[----:B------:R3:W-:Y:S04]  /*676d0*/  STL.64 [R1+0x188], R158 ;  /* 0x0001889e01007387 */ /* 0x0007e80000100a00 */
[----:B------:R-:W4:Y:S04]  /*676e0*/  LDL.LU.64 R140, [R1+0xe20] ;  /* 0x000e2000018c7983 */ /* 0x000f280000300a00 */
[----:B------:R4:W-:Y:S04]  /*676f0*/  STL.64 [R1+0x170], R152 ;  /* 0x0001709801007387 */ /* 0x0009e80000100a00 */
[----:B------:R4:W-:Y:S04]  /*67700*/  STL.64 [R1+0x178], R154 ;  /* 0x0001789a01007387 */ /* 0x0009e80000100a00 */
[----:B------:R-:W4:Y:S04]  /*67710*/  LDL.LU.64 R142, [R1+0xe28] ;  /* 0x000e2800018e7983 */ /* 0x000f280000300a00 */
[----:B------:R-:W-:Y:S04]  /*67720*/  STL.64 [R1+0x7bf0], R162 ;  /* 0x007bf0a201007387 */ /* 0x000fe80000100a00 */
[----:B------:R-:W-:Y:S01]  /*67730*/  STL.64 [R1+0x7be8], R160 ;  /* 0x007be8a001007387 */ /* 0x000fe20000100a00 */
[----:B--2---:R-:W-:-:S15]  /*67740*/  HMMA.1688.F32.TF32 R164, R176, R116, R148 ;  /* 0x00000074b0a4723c */ /* 0x004fde0000081094 */
[----:B------:R-:W-:-:S08]  /*67750*/  NOP ;  /* 0x0000000000007918 */ /* 0x000fd00000000000 */
[----:B------:R-:W-:Y:S04]  /*67760*/  STL.64 [R1+0x7c00], R166 ;  /* 0x007c00a601007387 */ /* 0x000fe80000100a00 */
[----:B------:R-:W-:Y:S04]  /*67770*/  STL.64 [R1+0x7bf8], R164 ;  /* 0x007bf8a401007387 */ /* 0x000fe80000100a00 */
[----:B-1----:R-:W2:Y:S01]  /*67780*/  LDL.LU.64 R156, [R1+0xe10] ;  /* 0x000e1000019c7983 */ /* 0x002ea20000300a00 */
[----:B---3--:R-:W-:Y:S03]  /*67790*/  HMMA.1688.F32.TF32 R168, R176, R112, R144 ;  /* 0x00000070b0a8723c */ /* 0x008fe60000081090 */
[----:B------:R-:W2:-:S15]  /*677a0*/  LDL.LU.64 R158, [R1+0xe18] ;  /* 0x000e1800019e7983 */ /* 0x000e9e0000300a00 */
[----:B------:R-:W-:-:S05]  /*677b0*/  NOP ;  /* 0x0000000000007918 */ /* 0x000fca0000000000 */
[----:B------:R-:W-:Y:S04]  /*677c0*/  STL [R1+0x7be4], R168 ;  /* 0x007be4a801007387 */ /* 0x000fe80000100800 */
[----:B------:R-:W-:Y:S04]  /*677d0*/  STL [R1+0x7be0], R169 ;  /* 0x007be0a901007387 */ /* 0x000fe80000100800 */
[----:B------:R-:W-:Y:S04]  /*677e0*/  STL [R1+0x7bdc], R170 ;  /* 0x007bdcaa01007387 */ /* 0x000fe80000100800 */
[----:B------:R-:W-:Y:S01]  /*677f0*/  STL [R1+0x7bd8], R171 ;  /* 0x007bd8ab01007387 */ /* 0x000fe20000100800 */
[C---:B----4-:R-:W-:Y:S03]  /*67800*/  HMMA.1688.F32.TF32 R172, R176.reuse, R108, R136 ;  /* 0x0000006cb0ac723c */ /* 0x050fe60000081088 */
[----:B------:R-:W3:Y:S04]  /*67810*/  LDL.LU.64 R136, [R1+0xe00] ;  /* 0x000e000001887983 */ /* 0x000ee80000300a00 */
[----:B------:R-:W3:Y:S04]  /*67820*/  LDL.LU.64 R138, [R1+0xe08] ;  /* 0x000e0800018a7983 */ /* 0x000ee80000300a00 */
[----:B------:R-:W4:Y:S04]  /*67830*/  LDL.LU.64 R148, [R1+0xdf0] ;  /* 0x000df00001947983 */ /* 0x000f280000300a00 */
[----:B------:R-:W4:Y:S08]  /*67840*/  LDL.LU.64 R150, [R1+0xdf8] ;  /* 0x000df80001967983 */ /* 0x000f300000300a00 */
[----:B------:R-:W-:Y:S01]  /*67850*/  STL [R1+0x7bd4], R172 ;  /* 0x007bd4ac01007387 */ /* 0x000fe20000100800 */
[C---:B------:R-:W-:Y:S03]  /*67860*/  HMMA.1688.F32.TF32 R132, R176.reuse, R104, R132 ;  /* 0x00000068b084723c */ /* 0x040fe60000081084 */
[----:B------:R-:W-:Y:S04]  /*67870*/  STL [R1+0x7bd0], R173 ;  /* 0x007bd0ad01007387 */ /* 0x000fe80000100800 */
[----:B------:R-:W-:Y:S04]  /*67880*/  STL [R1+0x7bcc], R174 ;  /* 0x007bccae01007387 */ /* 0x000fe80000100800 */
[----:B------:R-:W-:Y:S04]  /*67890*/  STL [R1+0x7bc8], R175 ;  /* 0x007bc8af01007387 */ /* 0x000fe80000100800 */
[----:B------:R-:W4:Y:S04]  /*678a0*/  LDL.LU.64 R152, [R1+0xe50] ;  /* 0x000e500001987983 */ /* 0x000f280000300a00 */
[----:B------:R-:W4:Y:S04]  /*678b0*/  LDL.LU.64 R154, [R1+0xe58] ;  /* 0x000e5800019a7983 */ /* 0x000f280000300a00 */
[----:B------:R1:W-:Y:S04]  /*678c0*/  STL.64 [R1+0x3f0], R132 ;  /* 0x0003f08401007387 */ /* 0x0003e80000100a00 */
[----:B------:R1:W-:Y:S04]  /*678d0*/  STL.64 [R1+0x3f8], R134 ;  /* 0x0003f88601007387 */ /* 0x0003e80000100a00 */
[----:B------:R-:W4:Y:S04]  /*678e0*/  LDL.LU.64 R144, [R1+0xf20] ;  /* 0x000f200001907983 */ /* 0x000f280000300a00 */
[----:B------:R-:W4:Y:S04]  /*678f0*/  LDL.LU.64 R146, [R1+0xf28] ;  /* 0x000f280001927983 */ /* 0x000f280000300a00 */
[----:B-1----:R-:W4:Y:S04]  /*67900*/  LDL.LU.64 R132, [R1+0xf50] ;  /* 0x000f500001847983 */ /* 0x002f280000300a00 */
[----:B------:R-:W4:Y:S01]  /*67910*/  LDL.LU.64 R134, [R1+0xf58] ;  /* 0x000f580001867983 */ /* 0x000f220000300a00 */
[----:B------:R-:W-:-:S15]  /*67920*/  HMMA.1688.F32.TF32 R140, R176, R100, R140 ;  /* 0x00000064b08c723c */ /* 0x000fde000008108c */
[----:B------:R-:W-:-:S09]  /*67930*/  NOP ;  /* 0x0000000000007918 */ /* 0x000fd20000000000 */
[----:B------:R-:W-:Y:S01]  /*67940*/  MOV R172, R140 ;  /* 0x0000008c00ac7202 */ /* 0x000fe20000000f00 */
[----:B------:R-:W-:Y:S02]  /*67950*/  IMAD.MOV.U32 R173, RZ, RZ, R141 ;  /* 0x000000ffffad7224 */ /* 0x000fe400078e008d */
[----:B------:R-:W-:Y:S01]  /*67960*/  IMAD.MOV.U32 R174, RZ, RZ, R142 ;  /* 0x000000ffffae7224 */ /* 0x000fe200078e008e */
[----:B------:R-:W4:Y:S01]  /*67970*/  LDL.LU.64 R140, [R1+0xf70] ;  /* 0x000f7000018c7983 */ /* 0x000f220000300a00 */
[----:B------:R-:W-:-:S03]  /*67980*/  IMAD.MOV.U32 R175, RZ, RZ, R143 ;  /* 0x000000ffffaf7224 */ /* 0x000fc600078e008f */
[----:B------:R-:W4:Y:S04]  /*67990*/  LDL.LU.64 R142, [R1+0xf78] ;  /* 0x000f7800018e7983 */ /* 0x000f280000300a00 */
[----:B------:R-:W-:Y:S04]  /*679a0*/  STL.64 [R1+0x7c10], R174 ;  /* 0x007c10ae01007387 */ /* 0x000fe80000100a00 */
[----:B------:R-:W-:Y:S01]  /*679b0*/  STL.64 [R1+0x7c08], R172 ;  /* 0x007c08ac01007387 */ /* 0x000fe20000100a00 */
[----:B--2---:R-:W-:-:S15]  /*679c0*/  HMMA.1688.F32.TF32 R156, R176, R96, R156 ;  /* 0x00000060b09c723c */ /* 0x004fde000008109c */
[----:B------:R-:W-:-:S09]  /*679d0*/  NOP ;  /* 0x0000000000007918 */ /* 0x000fd20000000000 */
[----:B------:R-:W-:Y:S01]  /*679e0*/  IMAD.MOV.U32 R170, RZ, RZ, R158 ;  /* 0x000000ffffaa7224 */ /* 0x000fe200078e009e */
[----:B------:R-:W-:Y:S01]  /*679f0*/  MOV R168, R156 ;  /* 0x0000009c00a87202 */ /* 0x000fe20000000f00 */
[----:B------:R-:W-:Y:S02]  /*67a00*/  IMAD.MOV.U32 R171, RZ, RZ, R159 ;  /* 0x000000ffffab7224 */ /* 0x000fe400078e009f */
[----:B------:R-:W-:-:S03]  /*67a10*/  IMAD.MOV.U32 R169, RZ, RZ, R157 ;  /* 0x000000ffffa97224 */ /* 0x000fc600078e009d */
[----:B------:R-:W-:Y:S04]  /*67a20*/  STL.64 [R1+0x7c20], R170 ;  /* 0x007c20aa01007387 */ /* 0x000fe80000100a00 */
[----:B------:R-:W-:Y:S01]  /*67a30*/  STL.64 [R1+0x7c18], R168 ;  /* 0x007c18a801007387 */ /* 0x000fe20000100a00 */
[----:B---3--:R-:W-:Y:S03]  /*67a40*/  HMMA.1688.F32.TF32 R156, R176, R76, R136 ;  /* 0x0000004cb09c723c */ /* 0x008fe60000081088 */
[----:B------:R-:W2:Y:S04]  /*67a50*/  LDL.LU.64 R136, [R1+0x1080] ;  /* 0x0010800001887983 */ /* 0x000ea80000300a00 */
[----:B------:R-:W2:-:S15]  /*67a60*/  LDL.LU.64 R138, [R1+0x1088] ;  /* 0x00108800018a7983 */ /* 0x000e9e0000300a00 */
[----:B------:R-:W-:-:S01]  /*67a70*/  NOP ;  /* 0x0000000000007918 */ /* 0x000fc20000000000 */
[----:B------:R-:W-:Y:S04]  /*67a80*/  STL.64 [R1+0x3c0], R156 ;  /* 0x0003c09c01007387 */ /* 0x000fe80000100a00 */
[----:B------:R4:W-:Y:S02]  /*67a90*/  STL.64 [R1+0x3c8], R158 ;  /* 0x0003c89e01007387 */ /* 0x0009e40000100a00 */
[C---:B----4-:R-:W-:Y:S02]  /*67aa0*/  HMMA.1688.F32.TF32 R156, R176.reuse, R72, R148 ;  /* 0x00000048b09c723c */ /* 0x050fe40000081094 */
[----:B------:R-:W3:Y:S04]  /*67ab0*/  LDL.LU.64 R148, [R1+0x10b0] ;  /* 0x0010b00001947983 */ /* 0x000ee80000300a00 */
[----:B------:R-:W3:Y:S01]  /*67ac0*/  LDL.LU.64 R150, [R1+0x10b8] ;  /* 0x0010b80001967983 */ /* 0x000ee20000300a00 */
[C---:B------:R-:W-:Y:S06]  /*67ad0*/  HMMA.1688.F32.TF32 R152, R176.reuse, R8, R152 ;  /* 0x00000008b098723c */ /* 0x040fec0000081098 */
[C---:B------:R-:W-:Y:S06]  /*67ae0*/  HMMA.1688.F32.TF32 R144, R176.reuse, R4, R144 ;  /* 0x00000004b090723c */ /* 0x040fec0000081090 */
[----:B------:R-:W-:Y:S04]  /*67af0*/  HMMA.1688.F32.TF32 R132, R176, R68, R132 ;  /* 0x00000044b084723c */ /* 0x000fe80000081084 */
[----:B------:R-:W-:Y:S04]  /*67b00*/  STL.64 [R1+0x3b0], R156 ;  /* 0x0003b09c01007387 */ /* 0x000fe80000100a00 */
[----:B------:R-:W-:Y:S04]  /*67b10*/  STL.64 [R1+0x3b8], R158 ;  /* 0x0003b89e01007387 */ /* 0x000fe80000100a00 */
[----:B------:R-:W-:Y:S04]  /*67b20*/  STL.64 [R1+0x3a0], R152 ;  /* 0x0003a09801007387 */ /* 0x000fe80000100a00 */
[----:B------:R-:W-:Y:S04]  /*67b30*/  STL.64 [R1+0x3a8], R154 ;  /* 0x0003a89a01007387 */ /* 0x000fe80000100a00 */
[----:B------:R1:W-:Y:S04]  /*67b40*/  STL.64 [R1+0x390], R144 ;  /* 0x0003909001007387 */ /* 0x0003e80000100a00 */
[----:B------:R4:W-:Y:S01]  /*67b50*/  STL.64 [R1+0x398], R146 ;  /* 0x0003989201007387 */ /* 0x0009e20000100a00 */
[----:B------:R-:W-:Y:S01]  /*67b60*/  MOV R163, R132 ;  /* 0x0000008400a37202 */ /* 0x000fe20000000f00 */
[----:B------:R-:W-:-:S02]  /*67b70*/  IMAD.MOV.U32 R162, RZ, RZ, R133 ;  /* 0x000000ffffa27224 */ /* 0x000fc400078e0085 */
[----:B------:R-:W-:Y:S01]  /*67b80*/  IMAD.MOV.U32 R161, RZ, RZ, R134 ;  /* 0x000000ffffa17224 */ /* 0x000fe200078e0086 */
[----:B------:R-:W3:Y:S01]  /*67b90*/  LDL.LU.64 R132, [R1+0x10f0] ;  /* 0x0010f00001847983 */ /* 0x000ee20000300a00 */
[----:B------:R-:W-:-:S03]  /*67ba0*/  IMAD.MOV.U32 R160, RZ, RZ, R135 ;  /* 0x000000ffffa07224 */ /* 0x000fc600078e0087 */
[----:B------:R-:W3:Y:S01]  /*67bb0*/  LDL.LU.64 R134, [R1+0x10f8] ;  /* 0x0010f80001867983 */ /* 0x000ee20000300a00 */
[----:B------:R-:W-:Y:S03]  /*67bc0*/  HMMA.1688.F32.TF32 R140, R176, R64, R140 ;  /* 0x00000040b08c723c */ /* 0x000fe6000008108c */
[----:B------:R-:W-:Y:S04]  /*67bd0*/  STL [R1+0x7c34], R160 ;  /* 0x007c34a001007387 */ /* 0x000fe80000100800 */
[----:B------:R-:W-:Y:S04]  /*67be0*/  STL [R1+0x7c30], R161 ;  /* 0x007c30a101007387 */ /* 0x000fe80000100800 */
[----:B------:R-:W-:Y:S04]  /*67bf0*/  STL [R1+0x7c2c], R162 ;  /* 0x007c2ca201007387 */ /* 0x000fe80000100800 */
[----:B------:R-:W-:Y:S04]  /*67c00*/  STL [R1+0x7c28], R163 ;  /* 0x007c28a301007387 */ /* 0x000fe80000100800 */
[----:B-1----:R-:W3:Y:S04]  /*67c10*/  LDL.LU.64 R144, [R1+0x1120] ;  /* 0x0011200001907983 */ /* 0x002ee80000300a00 */
[----:B----4-:R-:W4:Y:S01]  /*67c20*/  LDL.LU.64 R146, [R1+0x1128] ;  /* 0x0011280001927983 */ /* 0x010f220000300a00 */
[----:B------:R-:W-:-:S02]  /*67c30*/  IMAD.MOV.U32 R164, RZ, RZ, R143 ;  /* 0x000000ffffa47224 */ /* 0x000fc400078e008f */
[----:B------:R-:W-:Y:S01]  /*67c40*/  IMAD.MOV.U32 R165, RZ, RZ, R142 ;  /* 0x000000ffffa57224 */ /* 0x000fe200078e008e */
[----:B------:R-:W-:Y:S01]  /*67c50*/  MOV R167, R140 ;  /* 0x0000008c00a77202 */ /* 0x000fe20000000f00 */
[----:B------:R-:W-:Y:S01]  /*67c60*/  IMAD.MOV.U32 R166, RZ, RZ, R141 ;  /* 0x000000ffffa67224 */ /* 0x000fe200078e008d */
[----:B------:R-:W-:Y:S04]  /*67c70*/  STL [R1+0x7c44], R164 ;  /* 0x007c44a401007387 */ /* 0x000fe80000100800 */
[----:B------:R-:W-:Y:S04]  /*67c80*/  STL [R1+0x7c40], R165 ;  /* 0x007c40a501007387 */ /* 0x000fe80000100800 */
[----:B------:R-:W-:Y:S04]  /*67c90*/  STL [R1+0x7c3c], R166 ;  /* 0x007c3ca601007387 */ /* 0x000fe80000100800 */
[----:B------:R-:W-:Y:S04]  /*67ca0*/  STL [R1+0x7c38], R167 ;  /* 0x007c38a701007387 */ /* 0x000fe80000100800 */
[----:B------:R-:W4:Y:S04]  /*67cb0*/  LDL.LU.64 R140, [R1+0x1230] ;  /* 0x00123000018c7983 */ /* 0x000f280000300a00 */
[----:B------:R-:W4:Y:S01]  /*67cc0*/  LDL.LU.64 R142, [R1+0x1238] ;  /* 0x00123800018e7983 */ /* 0x000f220000300a00 */
[----:B--2---:R-:W-:-:S15]  /*67cd0*/  HMMA.1688.F32.TF32 R136, R176, R60, R136 ;  /* 0x0000003cb088723c */ /* 0x004fde0000081088 */
[----:B------:R-:W-:-:S08]  /*67ce0*/  NOP ;  /* 0x0000000000007918 */ /* 0x000fd00000000000 */
[----:B------:R1:W-:Y:S04]  /*67cf0*/  STL.64 [R1+0x360], R136 ;  /* 0x0003608801007387 */ /* 0x0003e80000100a00 */
[----:B------:R2:W-:Y:S04]  /*67d00*/  STL.64 [R1+0x368], R138 ;  /* 0x0003688a01007387 */ /* 0x0005e80000100a00 */
[----:B-1----:R-:W4:Y:S04]  /*67d10*/  LDL.LU.64 R136, [R1+0x1260] ;  /* 0x0012600001887983 */ /* 0x002f280000300a00 */
[----:B--2---:R-:W2:Y:S01]  /*67d20*/  LDL.LU.64 R138, [R1+0x1268] ;  /* 0x00126800018a7983 */ /* 0x004ea20000300a00 */
[----:B---3--:R-:W-:-:S15]  /*67d30*/  HMMA.1688.F32.TF32 R148, R176, R56, R148 ;  /* 0x00000038b094723c */ /* 0x008fde0000081094 */
[----:B------:R-:W-:-:S09]  /*67d40*/  NOP ;  /* 0x0000000000007918 */ /* 0x000fd20000000000 */
[----:B------:R-:W-:Y:S02]  /*67d50*/  IMAD.MOV.U32 R168, RZ, RZ, R151 ;  /* 0x000000ffffa87224 */ /* 0x000fe400078e0097 */
[----:B------:R-:W-:Y:S01]  /*67d60*/  IMAD.MOV.U32 R169, RZ, RZ, R150 ;  /* 0x000000ffffa97224 */ /* 0x000fe200078e0096 */
[----:B------:R-:W-:Y:S01]  /*67d70*/  MOV R171, R148 ;  /* 0x0000009400ab7202 */ /* 0x000fe20000000f00 */
[----:B------:R-:W-:Y:S01]  /*67d80*/  IMAD.MOV.U32 R170, RZ, RZ, R149 ;  /* 0x000000ffffaa7224 */ /* 0x000fe200078e0095 */
[----:B------:R-:W-:Y:S04]  /*67d90*/  STL [R1+0x7c54], R168 ;  /* 0x007c54a801007387 */ /* 0x000fe80000100800 */
[----:B------:R-:W-:Y:S04]  /*67da0*/  STL [R1+0x7c50], R169 ;  /* 0x007c50a901007387 */ /* 0x000fe80000100800 */
[----:B------:R-:W-:Y:S04]  /*67db0*/  STL [R1+0x7c4c], R170 ;  /* 0x007c4caa01007387 */ /* 0x000fe80000100800 */
[----:B------:R-:W-:Y:S01]  /*67dc0*/  STL [R1+0x7c48], R171 ;  /* 0x007c48ab01007387 */ /* 0x000fe20000100800 */
[----:B------:R-:W-:-:S15]  /*67dd0*/  HMMA.1688.F32.TF32 R132, R176, R52, R132 ;  /* 0x00000034b084723c */ /* 0x000fde0000081084 */
[----:B------:R-:W-:-:S09]  /*67de0*/  NOP ;  /* 0x0000000000007918 */ /* 0x000fd20000000000 */
[----:B------:R-:W-:Y:S01]  /*67df0*/  MOV R175, R132 ;  /* 0x0000008400af7202 */ /* 0x000fe20000000f00 */
[----:B------:R-:W-:Y:S02]  /*67e00*/  IMAD.MOV.U32 R174, RZ, RZ, R133 ;  /* 0x000000ffffae7224 */ /* 0x000fe400078e0085 */
[----:B------:R-:W-:Y:S01]  /*67e10*/  IMAD.MOV.U32 R173, RZ, RZ, R134 ;  /* 0x000000ffffad7224 */ /* 0x000fe200078e0086 */
[----:B------:R-:W3:Y:S01]  /*67e20*/  LDL.LU.64 R132, [R1+0x12a0] ;  /* 0x0012a00001847983 */ /* 0x000ee20000300a00 */
[----:B------:R-:W-:-:S03]  /*67e30*/  IMAD.MOV.U32 R172, RZ, RZ, R135 ;  /* 0x000000ffffac7224 */ /* 0x000fc600078e0087 */
[----:B------:R-:W3:Y:S01]  /*67e40*/  LDL.LU.64 R134, [R1+0x12a8] ;  /* 0x0012a80001867983 */ /* 0x000ee20000300a00 */
[C---:B----4-:R-:W-:Y:S03]  /*67e50*/  HMMA.1688.F32.TF32 R144, R176.reuse, R48, R144 ;  /* 0x00000030b090723c */ /* 0x050fe60000081090 */
[----:B------:R-:W-:Y:S04]  /*67e60*/  STL [R1+0x7c64], R172 ;  /* 0x007c64ac01007387 */ /* 0x000fe80000100800 */
[----:B------:R-:W-:Y:S04]  /*67e70*/  STL [R1+0x7c60], R173 ;  /* 0x007c60ad01007387 */ /* 0x000fe80000100800 */
[----:B------:R-:W-:Y:S04]  /*67e80*/  STL [R1+0x7c5c], R174 ;  /* 0x007c5cae01007387 */ /* 0x000fe80000100800 */
[----:B------:R-:W-:Y:S04]  /*67e90*/  STL [R1+0x7c58], R175 ;  /* 0x007c58af01007387 */ /* 0x000fe80000100800 */
[----:B------:R-:W4:Y:S04]  /*67ea0*/  LDL.LU.64 R156, [R1+0x12b0] ;  /* 0x0012b000019c7983 */ /* 0x000f280000300a00 */
[----:B------:R-:W4:Y:S01]  /*67eb0*/  LDL.LU.64 R158, [R1+0x12b8] ;  /* 0x0012b800019e7983 */ /* 0x000f220000300a00 */
[----:B------:R-:W-:Y:S01]  /*67ec0*/  HMMA.1688.F32.TF32 R140, R176, R44, R140 ;  /* 0x0000002cb08c723c */ /* 0x000fe2000008108c */
[----:B------:R-:W-:Y:S01]  /*67ed0*/  IMAD.MOV.U32 R162, RZ, RZ, R146 ;  /* 0x000000ffffa27224 */ /* 0x000fe200078e0092 */
[----:B------:R-:W-:Y:S01]  /*67ee0*/  MOV R160, R144 ;  /* 0x0000009000a07202 */ /* 0x000fe20000000f00 */
[----:B------:R-:W-:-:S02]  /*67ef0*/  IMAD.MOV.U32 R163, RZ, RZ, R147 ;  /* 0x000000ffffa37224 */ /* 0x000fc400078e0093 */
[----:B------:R-:W-:-:S03]  /*67f00*/  IMAD.MOV.U32 R161, RZ, RZ, R145 ;  /* 0x000000ffffa17224 */ /* 0x000fc600078e0091 */
[----:B------:R-:W-:Y:S04]  /*67f10*/  STL.64 [R1+0x7c70], R162 ;  /* 0x007c70a201007387 */ /* 0x000fe80000100a00 */
[----:B------:R-:W-:Y:S11]  /*67f20*/  STL.64 [R1+0x7c68], R160 ;  /* 0x007c68a001007387 */ /* 0x000ff60000100a00 */
[----:B------:R1:W-:Y:S04]  /*67f30*/  STL.64 [R1+0x320], R140 ;  /* 0x0003208c01007387 */ /* 0x0003e80000100a00 */
[----:B------:R1:W-:Y:S01]  /*67f40*/  STL.64 [R1+0x328], R142 ;  /* 0x0003288e01007387 */ /* 0x0003e20000100a00 */
[----:B--2---:R-:W-:-:S15]  /*67f50*/  HMMA.1688.F32.TF32 R136, R176, R40, R136 ;  /* 0x00000028b088723c */ /* 0x004fde0000081088 */
[----:B------:R-:W-:-:S09]  /*67f60*/  NOP ;  /* 0x0000000000007918 */ /* 0x000fd20000000000 */
[----:B------:R-:W-:Y:S01]  /*67f70*/  MOV R164, R136 ;  /* 0x0000008800a47202 */ /* 0x000fe20000000f00 */
[----:B------:R-:W-:Y:S02]  /*67f80*/  IMAD.MOV.U32 R165, RZ, RZ, R137 ;  /* 0x000000ffffa57224 */ /* 0x000fe400078e0089 */
        /* <DEDUP_REMOVED lines=12> */
[----:B------:R-:W-:Y:S04]  /*68050*/  STL.64 [R1+0x7c80], R166 ;  /* 0x007c80a601007387 */ /* 0x000fe80000100a00 */
[----:B------:R-:W-:Y:S01]  /*68060*/  STL.64 [R1+0x7c78], R164 ;  /* 0x007c78a401007387 */ /* 0x000fe20000100a00 */
[----:B---3--:R-:W-:-:S15]  /*68070*/  HMMA.1688.F32.TF32 R132, R176, R36, R132 ;  /* 0x00000024b084723c */ /* 0x008fde0000081084 */
[----:B------:R-:W-:-:S09]  /*68080*/  NOP ;  /* 0x0000000000007918 */ /* 0x000fd20000000000 */
[----:B------:R-:W-:Y:S01]  /*68090*/  MOV R168, R132 ;  /* 0x0000008400a87202 */ /* 0x000fe20000000f00 */
[----:B------:R-:W-:Y:S02]  /*680a0*/  IMAD.MOV.U32 R169, RZ, RZ, R133 ;  /* 0x000000ffffa97224 */ /* 0x000fe400078e0085 */
[----:B------:R-:W-:Y:S01]  /*680b0*/  IMAD.MOV.U32 R170, RZ, RZ, R134 ;  /* 0x000000ffffaa7224 */ /* 0x000fe200078e0086 */
[----:B------:R-:W3:Y:S01]  /*680c0*/  LDL.LU.64 R132, [R1+0x950] ;  /* 0x0009500001847983 */ /* 0x000ee20000300a00 */
[----:B------:R-:W-:-:S03]  /*680d0*/  IMAD.MOV.U32 R171, RZ, RZ, R135 ;  /* 0x000000ffffab7224 */ /* 0x000fc600078e0087 */
[----:B------:R-:W3:Y:S01]  /*680e0*/  LDL.LU.64 R134, [R1+0x958] ;  /* 0x0009580001867983 */ /* 0x000ee20000300a00 */
[----:B----4-:R-:W-:Y:S03]  /*680f0*/  HMMA.1688.F32.TF32 R156, R176, R32, R156 ;  /* 0x00000020b09c723c */ /* 0x010fe6000008109c */
[----:B------:R-:W-:Y:S04]  /*68100*/  STL.64 [R1+0x7c90], R170 ;  /* 0x007c90aa01007387 */ /* 0x000fe80000100a00 */
[----:B------:R-:W-:-:S15]  /*68110*/  STL.64 [R1+0x7c88], R168 ;  /* 0x007c88a801007387 */ /* 0x000fde0000100a00 */
[----:B------:R-:W-:-:S02]  /*68120*/  NOP ;  /* 0x0000000000007918 */ /* 0x000fc40000000000 */
[----:B------:R-:W-:Y:S01]  /*68130*/  IMAD.MOV.U32 R174, RZ, RZ, R158 ;  /* 0x000000ffffae7224 */ /* 0x000fe200078e009e */
[----:B------:R-:W-:Y:S01]  /*68140*/  MOV R172, R156 ;  /* 0x0000009c00ac7202 */ /* 0x000fe20000000f00 */
[----:B------:R-:W-:Y:S02]  /*68150*/  IMAD.MOV.U32 R175, RZ, RZ, R159 ;  /* 0x000000ffffaf7224 */ /* 0x000fe400078e009f */
[----:B------:R-:W-:-:S03]  /*68160*/  IMAD.MOV.U32 R173, RZ, RZ, R157 ;  /* 0x000000ffffad7224 */ /* 0x000fc600078e009d */
[----:B------:R-:W-:Y:S04]  /*68170*/  STL.64 [R1+0x7ca0], R174 ;  /* 0x007ca0ae01007387 */ /* 0x000fe80000100a00 */
[----:B------:R-:W-:Y:S01]  /*68180*/  STL.64 [R1+0x7c98], R172 ;  /* 0x007c98ac01007387 */ /* 0x000fe20000100a00 */
[----:B--2---:R-:W-:Y:S03]  /*68190*/  HMMA.1688.F32.TF32 R156, R176, R28, R136 ;  /* 0x0000001cb09c723c */ /* 0x004fe60000081088 */
[----:B------:R-:W2:Y:S04]  /*681a0*/  LDL.LU.64 R136, [R1+0x930] ;  /* 0x0009300001887983 */ /* 0x000ea80000300a00 */
[----:B------:R-:W2:-:S15]  /*681b0*/  LDL.LU.64 R138, [R1+0x938] ;  /* 0x00093800018a7983 */ /* 0x000e9e0000300a00 */
[----:B------:R-:W-:-:S01]  /*681c0*/  NOP ;  /* 0x0000000000007918 */ /* 0x000fc20000000000 */
        /* <DEDUP_REMOVED lines=17> */
[----:B------:R-:W-:Y:S06]  /*682e0*/  HMMA.1688.F32.TF32 R176, R176, R12, R152 ;  /* 0x0000000cb0b0723c */ /* 0x000fec0000081098 */
[C---:B---3--:R-:W-:Y:S10]  /*682f0*/  HMMA.1688.F32.TF32 R152, R228.reuse, R92, R132 ;  /* 0x0000005ce498723c */ /* 0x048ff40000081084 */
[----:B------:R-:W-:Y:S04]  /*68300*/  STL.64 [R1+0x2b0], R156 ;  /* 0x0002b09c01007387 */ /* 0x000fe80000100a00 */
[----:B------:R-:W-:Y:S04]  /*68310*/  STL.64 [R1+0x2b8], R158 ;  /* 0x0002b89e01007387 */ /* 0x000fe80000100a00 */
[----:B------:R-:W-:Y:S04]  /*68320*/  STL.64 [R1+0x7b68], R178 ;  /* 0x007b68b201007387 */ /* 0x000fe80000100a00 */
[----:B------:R-:W-:Y:S04]  /*68330*/  STL.64 [R1+0x7b60], R176 ;  /* 0x007b60b001007387 */ /* 0x000fe80000100a00 */
[----:B------:R-:W3:Y:S04]  /*68340*/  LDL.LU.64 R132, [R1+0x8b0] ;  /* 0x0008b00001847983 */ /* 0x000ee80000300a00 */
[----:B------:R-:W3:Y:S04]  /*68350*/  LDL.LU.64 R134, [R1+0x8b8] ;  /* 0x0008b80001867983 */ /* 0x000ee80000300a00 */
[----:B------:R1:W-:Y:S04]  /*68360*/  STL.64 [R1+0x2a0], R152 ;  /* 0x0002a09801007387 */ /* 0x0003e80000100a00 */
[----:B------:R1:W-:Y:S04]  /*68370*/  STL.64 [R1+0x2a8], R154 ;  /* 0x0002a89a01007387 */ /* 0x0003e80000100a00 */
[----:B-1----:R-:W3:Y:S04]  /*68380*/  LDL.LU.64 R152, [R1+0x890] ;  /* 0x0008900001987983 */ /* 0x002ee80000300a00 */
[----:B------:R-:W3:Y:S01]  /*68390*/  LDL.LU.64 R154, [R1+0x898] ;  /* 0x00089800019a7983 */ /* 0x000ee20000300a00 */
[----:B--2---:R-:W-:-:S15]  /*683a0*/  HMMA.1688.F32.TF32 R136, R228, R88, R136 ;  /* 0x00000058e488723c */ /* 0x004fde0000081088 */
[----:B------:R-:W-:-:S08]  /*683b0*/  NOP ;  /* 0x0000000000007918 */ /* 0x000fd00000000000 */
[----:B------:R1:W-:Y:S04]  /*683c0*/  STL.64 [R1+0x290], R136 ;  /* 0x0002908801007387 */ /* 0x0003e80000100a00 */
[----:B------:R2:W-:Y:S04]  /*683d0*/  STL.64 [R1+0x298], R138 ;  /* 0x0002988a01007387 */ /* 0x0005e80000100a00 */
[----:B-1----:R-:W3:Y:S04]  /*683e0*/  LDL.LU.64 R136, [R1+0x870] ;  /* 0x0008700001887983 */ /* 0x002ee80000300a00 */
[----:B--2---:R-:W2:Y:S01]  /*683f0*/  LDL.LU.64 R138, [R1+0x878] ;  /* 0x00087800018a7983 */ /* 0x004ea20000300a00 */
[----:B----4-:R-:W-:Y:S03]  /*68400*/  HMMA.1688.F32.TF32 R156, R228, R84, R148 ;  /* 0x00000054e49c723c */ /* 0x010fe60000081094 */
[----:B------:R-:W4:Y:S04]  /*68410*/  LDL.LU.64 R148, [R1+0x850] ;  /* 0x0008500001947983 */ /* 0x000f280000300a00 */
[----:B------:R-:W4:-:S15]  /*68420*/  LDL.LU.64 R150, [R1+0x858] ;  /* 0x0008580001967983 */ /* 0x000f1e0000300a00 */
[----:B------:R-:W-:-:S01]  /*68430*/  NOP ;  /* 0x0000000000007918 */ /* 0x000fc20000000000 */
        /* <DEDUP_REMOVED lines=8> */
[----:B------:R3:W-:Y:S04]  /*684c0*/  STL.64 [R1+0x278], R158 ;  /* 0x0002789e01007387 */ /* 0x0007e80000100a00 */
[----:B------:R-:W-:Y:S01]  /*684d0*/  IMAD.MOV.U32 R176, RZ, RZ, R143 ;  /* 0x000000ffffb07224 */ /* 0x000fe200078e008f */
[----:B------:R-:W-:Y:S01]  /*684e0*/  MOV R179, R140 ;  /* 0x0000008c00b37202 */ /* 0x000fe20000000f00 */
[----:B------:R-:W-:-:S02]  /*684f0*/  IMAD.MOV.U32 R178, RZ, RZ, R141 ;  /* 0x000000ffffb27224 */ /* 0x000fc400078e008d */
[----:B------:R-:W-:Y:S01]  /*68500*/  IMAD.MOV.U32 R177, RZ, RZ, R142 ;  /* 0x000000ffffb17224 */ /* 0x000fe200078e008e */
[----:B------:R-:W4:Y:S04]  /*68510*/  LDL.LU.64 R140, [R1+0x810] ;  /* 0x00081000018c7983 */ /* 0x000f280000300a00 */
[----:B------:R-:W4:Y:S04]  /*68520*/  LDL.LU.64 R142, [R1+0x818] ;  /* 0x00081800018e7983 */ /* 0x000f280000300a00 */
[----:B------:R1:W-:Y:S01]  /*68530*/  STL [R1+0x7b8c], R176 ;  /* 0x007b8cb001007387 */ /* 0x0003e20000100800 */
[C---:B---3--:R-:W-:Y:S03]  /*68540*/  HMMA.1688.F32.TF32 R156, R228.reuse, R124, R132 ;  /* 0x0000007ce49c723c */ /* 0x048fe60000081084 */
[----:B------:R3:W-:Y:S04]  /*68550*/  STL [R1+0x7b88], R178 ;  /* 0x007b88b201007387 */ /* 0x0007e80000100800 */
[----:B------:R3:W-:Y:S04]  /*68560*/  STL [R1+0x7b84], R179 ;  /* 0x007b84b301007387 */ /* 0x0007e80000100800 */
[----:B------:R3:W-:Y:S04]  /*68570*/  STL [R1+0x7b80], R177 ;  /* 0x007b80b101007387 */ /* 0x0007e80000100800 */
[----:B------:R-:W4:Y:S04]  /*68580*/  LDL.LU.64 R132, [R1+0x7f0] ;  /* 0x0007f00001847983 */ /* 0x000f280000300a00 */
[----:B------:R-:W4:Y:S01]  /*68590*/  LDL.LU.64 R134, [R1+0x7f8] ;  /* 0x0007f80001867983 */ /* 0x000f220000300a00 */
[----:B------:R-:W-:Y:S03]  /*685a0*/  HMMA.1688.F32.TF32 R152, R228, R120, R152 ;  /* 0x00000078e498723c */ /* 0x000fe60000081098 */
[----:B------:R-:W-:Y:S04]  /*685b0*/  STL.64 [R1+0x250], R156 ;  /* 0x0002509c01007387 */ /* 0x000fe80000100a00 */
[----:B------:R-:W-:-:S15]  /*685c0*/  STL.64 [R1+0x258], R158 ;  /* 0x0002589e01007387 */ /* 0x000fde0000100a00 */
[----:B------:R-:W-:-:S01]  /*685d0*/  NOP ;  /* 0x0000000000007918 */ /* 0x000fc20000000000 */
[----:B------:R-:W-:Y:S04]  /*685e0*/  STL.64 [R1+0x240], R152 ;  /* 0x0002409801007387 */ /* 0x000fe80000100a00 */
[----:B------:R-:W-:Y:S01]  /*685f0*/  STL.64 [R1+0x248], R154 ;  /* 0x0002489a01007387 */ /* 0x000fe20000100a00 */
[----:B--2---:R-:W-:-:S15]  /*68600*/  HMMA.1688.F32.TF32 R136, R228, R116, R136 ;  /* 0x00000074e488723c */ /* 0x004fde0000081088 */
[----:B------:R-:W-:-:S09]  /*68610*/  NOP ;  /* 0x0000000000007918 */ /* 0x000fd20000000000 */
[----:B-1----:R-:W-:Y:S01]  /*68620*/  MOV R176, R136 ;  /* 0x0000008800b07202 */ /* 0x002fe20000000f00 */
[----:B---3--:R-:W-:Y:S02]  /*68630*/  IMAD.MOV.U32 R178, RZ, RZ, R137 ;  /* 0x000000ffffb27224 */ /* 0x008fe400078e0089 */
[----:B------:R-:W-:Y:S01]  /*68640*/  IMAD.MOV.U32 R179, RZ, RZ, R138 ;  /* 0x000000ffffb37224 */ /* 0x000fe200078e008a */
[----:B------:R-:W2:Y:S01]  /*68650*/  LDL.LU.64 R136, [R1+0x7d0] ;  /* 0x0007d00001887983 */ /* 0x000ea20000300a00 */
[----:B------:R-:W-:-:S03]  /*68660*/  IMAD.MOV.U32 R177, RZ, RZ, R139 ;  /* 0x000000ffffb17224 */ /* 0x000fc600078e008b */
[----:B------:R-:W2:Y:S01]  /*68670*/  LDL.LU.64 R138, [R1+0x7d8] ;  /* 0x0007d800018a7983 */ /* 0x000ea20000300a00 */
[C---:B----4-:R-:W-:Y:S06]  /*68680*/  HMMA.1688.F32.TF32 R148, R228.reuse, R112, R148 ;  /* 0x00000070e494723c */ /* 0x050fec0000081094 */
[----:B------:R-:W-:Y:S01]  /*68690*/  HMMA.1688.F32.TF32 R144, R228, R108, R144 ;  /* 0x0000006ce490723c */ /* 0x000fe20000081090 */
[----:B------:R1:W-:Y:S04]  /*686a0*/  STL [R1+0x7b9c], R177 ;  /* 0x007b9cb101007387 */ /* 0x0003e80000100800 */
[----:B------:R3:W-:Y:S04]  /*686b0*/  STL [R1+0x7b98], R179 ;  /* 0x007b98b301007387 */ /* 0x0007e80000100800 */
[----:B------:R4:W-:Y:S04]  /*686c0*/  STL [R1+0x7b94], R176 ;  /* 0x007b94b001007387 */ /* 0x0009e80000100800 */
[----:B------:R4:W-:Y:S04]  /*686d0*/  STL [R1+0x7b90], R178 ;  /* 0x007b90b201007387 */ /* 0x0009e80000100800 */
[----:B------:R-:W-:Y:S04]  /*686e0*/  STL.64 [R1+0x220], R148 ;  /* 0x0002209401007387 */ /* 0x000fe80000100a00 */
[----:B------:R-:W-:Y:S03]  /*686f0*/  STL.64 [R1+0x228], R150 ;  /* 0x0002289601007387 */ /* 0x000fe60000100a00 */
[----:B-1----:R-:W-:Y:S01]  /*68700*/  MOV R177, R144 ;  /* 0x0000009000b17202 */ /* 0x002fe20000000f00 */
[----:B---3--:R-:W-:-:S02]  /*68710*/  IMAD.MOV.U32 R179, RZ, RZ, R145 ;  /* 0x000000ffffb37224 */ /* 0x008fc400078e0091 */
[----:B----4-:R-:W-:Y:S01]  /*68720*/  IMAD.MOV.U32 R176, RZ, RZ, R146 ;  /* 0x000000ffffb07224 */ /* 0x010fe200078e0092 */
[----:B------:R-:W3:Y:S01]  /*68730*/  LDL.LU.64 R144, [R1+0x7b0] ;  /* 0x0007b00001907983 */ /* 0x000ee20000300a00 */
[----:B------:R-:W-:-:S03]  /*68740*/  IMAD.MOV.U32 R178, RZ, RZ, R147 ;  /* 0x000000ffffb27224 */ /* 0x000fc600078e0093 */
[----:B------:R-:W3:Y:S04]  /*68750*/  LDL.LU.64 R146, [R1+0x7b8] ;  /* 0x0007b80001927983 */ /* 0x000ee80000300a00 */
[----:B------:R-:W4:Y:S04]  /*68760*/  LDL.LU.64 R156, [R1+0x990] ;  /* 0x00099000019c7983 */ /* 0x000f280000300a00 */
[----:B------:R-:W4:Y:S04]  /*68770*/  LDL.LU.64 R158, [R1+0x998] ;  /* 0x00099800019e7983 */ /* 0x000f280000300a00 */
[----:B------:R-:W-:Y:S01]  /*68780*/  STL [R1+0x7bac], R177 ;  /* 0x007bacb101007387 */ /* 0x000fe20000100800 */
[C---:B------:R-:W-:Y:S03]  /*68790*/  HMMA.1688.F32.TF32 R140, R228.reuse, R104, R140 ;  /* 0x00000068e48c723c */ /* 0x040fe6000008108c */
[----:B------:R-:W-:Y:S03]  /*687a0*/  STL [R1+0x7ba8], R179 ;  /* 0x007ba8b301007387 */ /* 0x000fe60000100800 */
[----:B------:R-:W-:Y:S01]  /*687b0*/  HMMA.1688.F32.TF32 R132, R228, R100, R132 ;  /* 0x00000064e484723c */ /* 0x000fe20000081084 */
[----:B------:R1:W-:Y:S04]  /*687c0*/  STL [R1+0x7ba4], R176 ;  /* 0x007ba4b001007387 */ /* 0x0003e80000100800 */
[----:B------:R1:W-:-:S12]  /*687d0*/  STL [R1+0x7ba0], R178 ;  /* 0x007ba0b201007387 */ /* 0x0003d80000100800 */
[----:B------:R-:W-:Y:S04]  /*687e0*/  STL.64 [R1+0x150], R140 ;  /* 0x0001508c01007387 */ /* 0x000fe80000100a00 */
[----:B------:R-:W-:Y:S04]  /*687f0*/  STL.64 [R1+0x158], R142 ;  /* 0x0001588e01007387 */ /* 0x000fe80000100a00 */
[----:B------:R1:W-:Y:S02]  /*68800*/  STL.64 [R1+0x148], R134 ;  /* 0x0001488601007387 */ /* 0x0003e40000100a00 */
[----:B-1----:R-:W-:Y:S01]  /*68810*/  MOV R176, R132 ;  /* 0x0000008400b07202 */ /* 0x002fe20000000f00 */
[----:B------:R-:W-:-:S02]  /*68820*/  IMAD.MOV.U32 R178, RZ, RZ, R133 ;  /* 0x000000ffffb27224 */ /* 0x000fc400078e0085 */
        /* <DEDUP_REMOVED lines=8> */
[----:B------:R-:W-:Y:S04]  /*688b0*/  STL [R1+0x7bb4], R176 ;  /* 0x007bb4b001007387 */ /* 0x000fe80000100800 */
[----:B------:R-:W-:Y:S01]  /*688c0*/  STL [R1+0x7bb0], R178 ;  /* 0x007bb0b201007387 */ /* 0x000fe20000100800 */
[----:B--2---:R-:W-:-:S15]  /*688d0*/  HMMA.1688.F32.TF32 R136, R228, R96, R136 ;  /* 0x00000060e488723c */ /* 0x004fde0000081088 */
[----:B------:R-:W-:-:S08]  /*688e0*/  NOP ;  /* 0x0000000000007918 */ /* 0x000fd00000000000 */
[----:B------:R1:W-:Y:S01]  /*688f0*/  STL.64 [R1+0x130], R136 ;  /* 0x0001308801007387 */ /* 0x0003e20000100a00 */
[----:B------:R-:W-:Y:S02]  /*68900*/  IMAD.MOV.U32 R177, RZ, RZ, R138 ;  /* 0x000000ffffb17224 */ /* 0x000fe400078e008a */
[----:B------:R-:W-:Y:S01]  /*68910*/  IMAD.MOV.U32 R179, RZ, RZ, R139 ;  /* 0x000000ffffb37224 */ /* 0x000fe200078e008b */
[----:B-1----:R-:W2:Y:S04]  /*68920*/  LDL.LU.64 R136, [R1+0xb60] ;  /* 0x000b600001887983 */ /* 0x002ea80000300a00 */
[----:B------:R-:W2:Y:S01]  /*68930*/  LDL.LU.64 R138, [R1+0xb68] ;  /* 0x000b6800018a7983 */ /* 0x000ea20000300a00 */
[C---:B---3--:R-:W-:Y:S03]  /*68940*/  HMMA.1688.F32.TF32 R144, R228.reuse, R76, R144 ;  /* 0x0000004ce490723c */ /* 0x048fe60000081090 */
[----:B------:R1:W-:Y:S03]  /*68950*/  STL [R1+0x7bbc], R179 ;  /* 0x007bbcb301007387 */ /* 0x0003e60000100800 */
[C---:B----4-:R-:W-:Y:S01]  /*68960*/  HMMA.1688.F32.TF32 R156, R228.reuse, R8, R156 ;  /* 0x00000008e49c723c */ /* 0x050fe2000008109c */
[----:B------:R3:W-:Y:S05]  /*68970*/  STL [R1+0x7bb8], R177 ;  /* 0x007bb8b101007387 */ /* 0x0007ea0000100800 */
[----:B------:R-:W-:Y:S01]  /*68980*/  HMMA.1688.F32.TF32 R160, R228, R72, R240 ;  /* 0x00000048e4a0723c */ /* 0x000fe200000810f0 */
[----:B------:R-:W-:Y:S01]  /*68990*/  LOP3.LUT R171, R0, 0x40, RZ, 0x3c, !PT ;  /* 0x0000004000ab7812 */ /* 0x000fe200078e3cff */
[----:B------:R-:W-:Y:S04]  /*689a0*/  LDS R240, [R0+UR12+0x40180] ;  /* 0x0401800c00f07984 */ /* 0x000fe80008000800 */
[----:B------:R-:W-:Y:S05]  /*689b0*/  LDS R236, [R171+UR12+0x40100] ;  /* 0x0401000cabec7984 */ /* 0x000fea0008000800 */
[----:B------:R4:W-:Y:S01]  /*689c0*/  STL.64 [R1+0x120], R144 ;  /* 0x0001209001007387 */ /* 0x0009e20000100a00 */
[----:B------:R-:W-:Y:S01]  /*689d0*/  MOV R176, R146 ;  /* 0x0000009200b07202 */ /* 0x000fe20000000f00 */
[----:B------:R-:W-:-:S02]  /*689e0*/  IMAD.MOV.U32 R178, RZ, RZ, R147 ;  /* 0x000000ffffb27224 */ /* 0x000fc400078e0093 */
[----:B------:R-:W2:Y:S03]  /*689f0*/  LDS R238, [R171+UR12+0x40900] ;  /* 0x0409000cabee7984 */ /* 0x000ea60008000800 */
[----:B-1----:R-:W-:Y:S01]  /*68a00*/  MOV R179, R158 ;  /* 0x0000009e00b37202 */ /* 0x002fe20000000f00 */
[----:B---3--:R-:W-:Y:S01]  /*68a10*/  IMAD.MOV.U32 R177, RZ, RZ, R159 ;  /* 0x000000ffffb17224 */ /* 0x008fe200078e009f */
[----:B------:R-:W-:Y:S01]  /*68a20*/  LOP3.LUT R170, R0, 0x20, RZ, 0x3c, !PT ;  /* 0x0000002000aa7812 */ /* 0x000fe200078e3cff */
[----:B------:R-:W-:Y:S04]  /*68a30*/  LDS R242, [R0+UR12+0x40980] ;  /* 0x0409800c00f27984 */ /* 0x000fe80008000800 */
[----:B----4-:R-:W3:Y:S04]  /*68a40*/  LDL.LU.64 R144, [R1+0xb50] ;  /* 0x000b500001907983 */ /* 0x010ee80000300a00 */
[----:B------:R-:W3:Y:S04]  /*68a50*/  LDL.LU.64 R146, [R1+0xb58] ;  /* 0x000b580001927983 */ /* 0x000ee80000300a00 */
[----:B------:R1:W-:Y:S04]  /*68a60*/  STL [R1+0x7bc4], R176 ;  /* 0x007bc4b001007387 */ /* 0x0003e80000100800 */
[----:B------:R4:W-:Y:S04]  /*68a70*/  STL [R1+0x7bc0], R178 ;  /* 0x007bc0b201007387 */ /* 0x0009e80000100800 */
[----:B------:R-:W-:Y:S01]  /*68a80*/  STL.64 [R1+0x110], R160 ;  /* 0x000110a001007387 */ /* 0x000fe20000100a00 */
[----:B-1----:R-:W-:-:S03]  /*68a90*/  IMAD.MOV.U32 R176, RZ, RZ, R156 ;  /* 0x000000ffffb07224 */ /* 0x002fc600078e009c */
[----:B------:R-:W-:Y:S01]  /*68aa0*/  LDS R241, [R170+UR12+0x40180] ;  /* 0x0401800caaf17984 */ /* 0x000fe20008000800 */
[----:B----4-:R-:W-:-:S03]  /*68ab0*/  IMAD.MOV.U32 R178, RZ, RZ, R157 ;  /* 0x000000ffffb27224 */ /* 0x010fc600078e009d */
[----:B------:R-:W-:Y:S04]  /*68ac0*/  STL.64 [R1+0x118], R162 ;  /* 0x000118a201007387 */ /* 0x000fe80000100a00 */
[----:B------:R-:W-:Y:S04]  /*68ad0*/  STL.64 [R1+0x7cb0], R178 ;  /* 0x007cb0b201007387 */ /* 0x000fe80000100a00 */
[----:B------:R-:W-:Y:S04]  /*68ae0*/  STL.64 [R1+0x7ca8], R176 ;  /* 0x007ca8b001007387 */ /* 0x000fe80000100a00 */
[----:B------:R-:W1:Y:S01]  /*68af0*/  LDS R243, [R170+UR12+0x40980] ;  /* 0x0409800caaf37984 */ /* 0x000e620008000800 */
[C---:B------:R-:W-:Y:S03]  /*68b00*/  HMMA.1688.F32.TF32 R156, R228.reuse, R4, R132 ;  /* 0x00000004e49c723c */ /* 0x040fe60000081084 */
[----:B------:R-:W4:Y:S04]  /*68b10*/  LDL.LU.64 R132, [R1+0xa20] ;  /* 0x000a200001847983 */ /* 0x000f280000300a00 */
[----:B------:R-:W4:Y:S01]  /*68b20*/  LDL.LU.64 R134, [R1+0xa28] ;  /* 0x000a280001867983 */ /* 0x000f220000300a00 */
[----:B------:R-:W-:-:S15]  /*68b30*/  HMMA.1688.F32.TF32 R152, R228, R64, R152 ;  /* 0x00000040e498723c */ /* 0x000fde0000081098 */
[----:B------:R-:W-:Y:S04]  /*68b40*/  STL.64 [R1+0xf0], R156 ;  /* 0x0000f09c01007387 */ /* 0x000fe80000100a00 */
[----:B------:R1:W-:Y:S01]  /*68b50*/  STL.64 [R1+0xf8], R158 ;  /* 0x0000f89e01007387 */ /* 0x0003e20000100a00 */
[C---:B------:R-:W-:Y:S06]  /*68b60*/  HMMA.1688.F32.TF32 R180, R228.reuse, R60, R148 ;  /* 0x0000003ce4b4723c */ /* 0x040fec0000081094 */
[----:B-1----:R-:W-:Y:S01]  /*68b70*/  HMMA.1688.F32.TF32 R156, R228, R68, R140 ;  /* 0x00000044e49c723c */ /* 0x002fe2000008108c */
[----:B------:R-:W4:Y:S04]  /*68b80*/  LDL.LU.64 R140, [R1+0xa10] ;  /* 0x000a1000018c7983 */ /* 0x000f280000300a00 */
[----:B------:R-:W4:-:S15]  /*68b90*/  LDL.LU.64 R142, [R1+0xa18] ;  /* 0x000a1800018e7983 */ /* 0x000f1e0000300a00 */
[----:B------:R-:W-:-:S03]  /*68ba0*/  NOP ;  /* 0x0000000000007918 */ /* 0x000fc60000000000 */
[----:B------:R1:W-:Y:S04]  /*68bb0*/  STL.64 [R1+0xe0], R156 ;  /* 0x0000e09c01007387 */ /* 0x0003e80000100a00 */
[----:B------:R1:W-:Y:S04]  /*68bc0*/  STL.64 [R1+0xe8], R158 ;  /* 0x0000e89e01007387 */ /* 0x0003e80000100a00 */
[----:B------:R-:W4:Y:S04]  /*68bd0*/  LDL.LU.64 R172, [R1+0x9f0] ;  /* 0x0009f00001ac7983 */ /* 0x000f280000300a00 */
[----:B------:R1:W-:Y:S04]  /*68be0*/  STL.64 [R1+0xd0], R152 ;  /* 0x0000d09801007387 */ /* 0x0003e80000100a00 */
[----:B------:R1:W-:Y:S04]  /*68bf0*/  STL.64 [R1+0xd8], R154 ;  /* 0x0000d89a01007387 */ /* 0x0003e80000100a00 */
[----:B------:R-:W4:Y:S04]  /*68c00*/  LDL.LU.64 R174, [R1+0x9f8] ;  /* 0x0009f80001ae7983 */ /* 0x000f280000300a00 */
[----:B------:R-:W-:Y:S04]  /*68c10*/  STL.64 [R1+0x7b18], R182 ;  /* 0x007b18b601007387 */ /* 0x000fe80000100a00 */
[----:B------:R-:W-:Y:S04]  /*68c20*/  STL.64 [R1+0x7b10], R180 ;  /* 0x007b10b401007387 */ /* 0x000fe80000100a00 */
[----:B------:R-:W4:Y:S04]  /*68c30*/  LDL.LU.64 R164, [R1+0x9d0] ;  /* 0x0009d00001a47983 */ /* 0x000f280000300a00 */
[----:B------:R-:W4:Y:S04]  /*68c40*/  LDL.LU.64 R166, [R1+0x9d8] ;  /* 0x0009d80001a67983 */ /* 0x000f280000300a00 */
[----:B------:R-:W4:Y:S04]  /*68c50*/  LDL.LU.64 R160, [R1+0xba0] ;  /* 0x000ba00001a07983 */ /* 0x000f280000300a00 */
[----:B------:R-:W4:Y:S01]  /*68c60*/  LDL.LU.64 R162, [R1+0xba8] ;  /* 0x000ba80001a27983 */ /* 0x000f220000300a00 */
[----:B--2---:R-:W-:Y:S03]  /*68c70*/  HMMA.1688.F32.TF32 R184, R228, R56, R136 ;  /* 0x00000038e4b8723c */ /* 0x004fe60000081088 */
[----:B------:R-:W2:Y:S04]  /*68c80*/  LDL.LU.64 R136, [R1+0xc20] ;  /* 0x000c200001887983 */ /* 0x000ea80000300a00 */
[----:B------:R-:W2:-:S15]  /*68c90*/  LDL.LU.64 R138, [R1+0xc28] ;  /* 0x000c2800018a7983 */ /* 0x000e9e0000300a00 */
[----:B------:R-:W-:-:S01]  /*68ca0*/  NOP ;  /* 0x0000000000007918 */ /* 0x000fc20000000000 */
[----:B------:R-:W-:Y:S04]  /*68cb0*/  STL [R1+0x7b0c], R187 ;  /* 0x007b0cbb01007387 */ /* 0x000fe80000100800 */
[----:B-1----:R-:W2:Y:S04]  /*68cc0*/  LDL.LU.64 R156, [R1+0xc50] ;  /* 0x000c5000019c7983 */ /* 0x002ea80000300a00 */
[----:B------:R-:W2:Y:S04]  /*68cd0*/  LDL.LU.64 R158, [R1+0xc58] ;  /* 0x000c5800019e7983 */ /* 0x000ea80000300a00 */
[----:B------:R-:W2:Y:S04]  /*68ce0*/  LDL.LU.64 R152, [R1+0xc90] ;  /* 0x000c900001987983 */ /* 0x000ea80000300a00 */
[----:B------:R-:W2:Y:S01]  /*68cf0*/  LDL.LU.64 R154, [R1+0xc98] ;  /* 0x000c9800019a7983 */ /* 0x000ea20000300a00 */
[----:B---3--:R-:W-:-:S15]  /*68d00*/  HMMA.1688.F32.TF32 R188, R228, R52, R144 ;  /* 0x00000034e4bc723c */ /* 0x008fde0000081090 */
[----:B------:R-:W-:-:S08]  /*68d10*/  NOP ;  /* 0x0000000000007918 */ /* 0x000fd00000000000 */
[----:B------:R-:W-:Y:S04]  /*68d20*/  STL [R1+0x7b08], R190 ;  /* 0x007b08be01007387 */ /* 0x000fe80000100800 */
[----:B------:R-:W-:Y:S01]  /*68d30*/  STL [R1+0x7b04], R191 ;  /* 0x007b04bf01007387 */ /* 0x000fe20000100800 */
[----:B----4-:R-:W-:Y:S03]  /*68d40*/  HMMA.1688.F32.TF32 R192, R228, R48, R132 ;  /* 0x00000030e4c0723c */ /* 0x010fe60000081084 */
[----:B------:R-:W3:Y:S04]  /*68d50*/  LDL.LU.64 R132, [R1+0xcd0] ;  /* 0x000cd00001847983 */ /* 0x000ee80000300a00 */
[----:B------:R-:W3:-:S15]  /*68d60*/  LDL.LU.64 R134, [R1+0xcd8] ;  /* 0x000cd80001867983 */ /* 0x000ede0000300a00 */
[----:B------:R-:W-:-:S01]  /*68d70*/  NOP ;  /* 0x0000000000007918 */ /* 0x000fc20000000000 */
[----:B------:R1:W-:Y:S04]  /*68d80*/  STL [R1+0x7b00], R195 ;  /* 0x007b00c301007387 */ /* 0x0003e80000100800 */
[----:B------:R-:W4:Y:S04]  /*68d90*/  LDL.LU.64 R148, [R1+0xf10] ;  /* 0x000f100001947983 */ /* 0x000f280000300a00 */
[----:B------:R-:W4:Y:S04]  /*68da0*/  LDL.LU.64 R150, [R1+0xf18] ;  /* 0x000f180001967983 */ /* 0x000f280000300a00 */
[----:B------:R-:W4:Y:S01]  /*68db0*/  LDL.LU.64 R144, [R1+0x1010] ;  /* 0x0010100001907983 */ /* 0x000f220000300a00 */
[C---:B------:R-:W-:Y:S03]  /*68dc0*/  HMMA.1688.F32.TF32 R196, R228.reuse, R44, R140 ;  /* 0x0000002ce4c4723c */ /* 0x040fe6000008108c */
[----:B------:R-:W4:Y:S04]  /*68dd0*/  LDL.LU.64 R146, [R1+0x1018] ;  /* 0x0010180001927983 */ /* 0x000f280000300a00 */
[----:B------:R-:W4:Y:S04]  /*68de0*/  LDL.LU.64 R140, [R1+0x1000] ;  /* 0x00100000018c7983 */ /* 0x000f280000300a00 */
[----:B------:R-:W4:Y:S01]  /*68df0*/  LDL.LU.64 R142, [R1+0x1008] ;  /* 0x00100800018e7983 */ /* 0x000f220000300a00 */
[C---:B------:R-:W-:Y:S06]  /*68e00*/  HMMA.1688.F32.TF32 R200, R228.reuse, R40, R172 ;  /* 0x00000028e4c8723c */ /* 0x040fec00000810ac */
[C---:B------:R-:W-:Y:S06]  /*68e10*/  HMMA.1688.F32.TF32 R204, R228.reuse, R36, R164 ;  /* 0x00000024e4cc723c */ /* 0x040fec00000810a4 */
[C---:B------:R-:W-:Y:S01]  /*68e20*/  HMMA.1688.F32.TF32 R208, R228.reuse, R32, R160 ;  /* 0x00000020e4d0723c */ /* 0x040fe200000810a0 */
[----:B------:R1:W-:Y:S04]  /*68e30*/  STL [R1+0x7afc], R196 ;  /* 0x007afcc401007387 */ /* 0x0003e80000100800 */
[----:B------:R-:W-:Y:S04]  /*68e40*/  STL [R1+0x7af8], R197 ;  /* 0x007af8c501007387 */ /* 0x000fe80000100800 */
[----:B------:R1:W-:Y:S04]  /*68e50*/  STL [R1+0x7af4], R198 ;  /* 0x007af4c601007387 */ /* 0x0003e80000100800 */
[----:B------:R1:W-:Y:S04]  /*68e60*/  STL [R1+0x7af0], R199 ;  /* 0x007af0c701007387 */ /* 0x0003e80000100800 */
[----:B------:R-:W-:Y:S04]  /*68e70*/  STL.64 [R1+0x7b28], R202 ;  /* 0x007b28ca01007387 */ /* 0x000fe80000100a00 */
[----:B------:R-:W-:Y:S04]  /*68e80*/  STL.64 [R1+0x7b20], R200 ;  /* 0x007b20c801007387 */ /* 0x000fe80000100a00 */
[----:B------:R-:W-:Y:S04]  /*68e90*/  STL.64 [R1+0x7b38], R206 ;  /* 0x007b38ce01007387 */ /* 0x000fe80000100a00 */
[----:B------:R-:W-:Y:S04]  /*68ea0*/  STL.64 [R1+0x7b30], R204 ;  /* 0x007b30cc01007387 */ /* 0x000fe80000100a00 */
[----:B------:R1:W-:Y:S01]  /*68eb0*/  STL [R1+0x7aec], R211 ;  /* 0x007aecd301007387 */ /* 0x0003e20000100800 */
[C---:B--2---:R-:W-:Y:S03]  /*68ec0*/  HMMA.1688.F32.TF32 R212, R228.reuse, R28, R136 ;  /* 0x0000001ce4d4723c */ /* 0x044fe60000081088 */
[----:B------:R-:W2:Y:S04]  /*68ed0*/  LDL.LU.64 R136, [R1+0xff0] ;  /* 0x000ff00001887983 */ /* 0x000ea80000300a00 */
[----:B------:R-:W2:Y:S01]  /*68ee0*/  LDL.LU.64 R138, [R1+0xff8] ;  /* 0x000ff800018a7983 */ /* 0x000ea20000300a00 */
[C---:B------:R-:W-:Y:S06]  /*68ef0*/  HMMA.1688.F32.TF32 R216, R228.reuse, R24, R156 ;  /* 0x00000018e4d8723c */ /* 0x040fec000008109c */
[C---:B------:R-:W-:Y:S09]  /*68f00*/  HMMA.1688.F32.TF32 R220, R228.reuse, R20, R152 ;  /* 0x00000014e4dc723c */ /* 0x040ff20000081098 */
[----:B------:R-:W-:Y:S04]  /*68f10*/  STL [R1+0x7ae8], R214 ;  /* 0x007ae8d601007387 */ /* 0x000fe80000100800 */
[----:B------:R2:W-:Y:S04]  /*68f20*/  STL [R1+0x7ae4], R215 ;  /* 0x007ae4d701007387 */ /* 0x0005e80000100800 */
[----:B------:R2:W-:Y:S06]  /*68f30*/  STL [R1+0x7ae0], R219 ;  /* 0x007ae0db01007387 */ /* 0x0005ec0000100800 */
[----:B------:R-:W-:Y:S04]  /*68f40*/  STL.64 [R1+0x7b48], R222 ;  /* 0x007b48de01007387 */ /* 0x000fe80000100a00 */
[----:B------:R-:W-:Y:S01]  /*68f50*/  STL.64 [R1+0x7b40], R220 ;  /* 0x007b40dc01007387 */ /* 0x000fe20000100a00 */
[C---:B---3--:R-:W-:Y:S03]  /*68f60*/  HMMA.1688.F32.TF32 R224, R228.reuse, R16, R132 ;  /* 0x00000010e4e0723c */ /* 0x048fe60000081084 */
[----:B------:R-:W3:Y:S04]  /*68f70*/  LDL.LU.64 R132, [R1+0xfe0] ;  /* 0x000fe00001847983 */ /* 0x000ee80000300a00 */
[----:B------:R-:W3:Y:S01]  /*68f80*/  LDL.LU.64 R134, [R1+0xfe8] ;  /* 0x000fe80001867983 */ /* 0x000ee20000300a00 */
[----:B----4-:R-:W-:Y:S06]  /*68f90*/  HMMA.1688.F32.TF32 R228, R228, R12, R148 ;  /* 0x0000000ce4e4723c */ /* 0x010fec0000081094 */
[C---:B------:R-:W-:Y:S09]  /*68fa0*/  HMMA.1688.F32.TF32 R232, R236.reuse, R92, R144 ;  /* 0x0000005cece8723c */ /* 0x040ff20000081090 */
[----:B------:R-:W-:Y:S04]  /*68fb0*/  STL.64 [R1+0x7b58], R226 ;  /* 0x007b58e201007387 */ /* 0x000fe80000100a00 */
[----:B------:R-:W-:Y:S01]  /*68fc0*/  STL.64 [R1+0x7b50], R224 ;  /* 0x007b50e001007387 */ /* 0x000fe20000100a00 */
[----:B------:R-:W-:Y:S03]  /*68fd0*/  HMMA.1688.F32.TF32 R140, R236, R88, R140 ;  /* 0x00000058ec8c723c */ /* 0x000fe6000008108c */
[----:B------:R-:W-:Y:S06]  /*68fe0*/  STL [R1+0x7adc], R231 ;  /* 0x007adce701007387 */ /* 0x000fec0000100800 */
[----:B------:R4:W-:Y:S04]  /*68ff0*/  STL [R1+0x7ad8], R234 ;  /* 0x007ad8ea01007387 */ /* 0x0009e80000100800 */
[----:B------:R4:W-:Y:S04]  /*69000*/  STL [R1+0x7ad4], R235 ;  /* 0x007ad4eb01007387 */ /* 0x0009e80000100800 */
[----:B------:R-:W4:Y:S04]  /*69010*/  LDL.LU.64 R156, [R1+0xfd0] ;  /* 0x000fd000019c7983 */ /* 0x000f280000300a00 */
[----:B------:R-:W4:Y:S03]  /*69020*/  LDL.LU.64 R158, [R1+0xfd8] ;  /* 0x000fd800019e7983 */ /* 0x000f260000300a00 */
[----:B-1----:R-:W-:Y:S01]  /*69030*/  IMAD.MOV.U32 R195, RZ, RZ, R143 ;  /* 0x000000ffffc37224 */ /* 0x002fe200078e008f */
[----:B------:R-:W-:Y:S01]  /*69040*/  MOV R191, R142 ;  /* 0x0000008e00bf7202 */ /* 0x000fe20000000f00 */
[----:B------:R-:W-:-:S02]  /*69050*/  IMAD.MOV.U32 R190, RZ, RZ, R141 ;  /* 0x000000ffffbe7224 */ /* 0x000fc400078e008d */
[----:B------:R-:W-:Y:S01]  /*69060*/  IMAD.MOV.U32 R187, RZ, RZ, R140 ;  /* 0x000000ffffbb7224 */ /* 0x000fe200078e008c */
[----:B------:R-:W-:Y:S04]  /*69070*/  STL.64 [R1+0x7cd0], R194 ;  /* 0x007cd0c201007387 */ /* 0x000fe80000100a00 */
[----:B------:R-:W-:Y:S04]  /*69080*/  STL.64 [R1+0x7cc8], R192 ;  /* 0x007cc8c001007387 */ /* 0x000fe80000100a00 */
[----:B------:R-:W-:Y:S04]  /*69090*/  STL.64 [R1+0x7cc0], R190 ;  /* 0x007cc0be01007387 */ /* 0x000fe80000100a00 */
[----:B------:R-:W-:Y:S04]  /*690a0*/  STL.64 [R1+0x7cb8], R188 ;  /* 0x007cb8bc01007387 */ /* 0x000fe80000100a00 */
[----:B------:R-:W-:Y:S04]  /*690b0*/  STL.64 [R1+0x7b78], R186 ;  /* 0x007b78ba01007387 */ /* 0x000fe80000100a00 */
[----:B------:R-:W-:Y:S01]  /*690c0*/  STL.64 [R1+0x7b70], R184 ;  /* 0x007b70b801007387 */ /* 0x000fe20000100a00 */
[----:B--2---:R-:W-:-:S15]  /*690d0*/  HMMA.1688.F32.TF32 R136, R236, R84, R136 ;  /* 0x00000054ec88723c */ /* 0x004fde0000081088 */
[----:B------:R-:W-:-:S09]  /*690e0*/  NOP ;  /* 0x0000000000007918 */ /* 0x000fd20000000000 */
[----:B------:R-:W-:Y:S01]  /*690f0*/  IMAD.MOV.U32 R196, RZ, RZ, R136 ;  /* 0x000000ffffc47224 */ /* 0x000fe200078e0088 */
[----:B------:R-:W-:Y:S01]  /*69100*/  MOV R198, R138 ;  /* 0x0000008a00c67202 */ /* 0x000fe20000000f00 */
[----:B------:R-:W-:Y:S02]  /*69110*/  IMAD.MOV.U32 R197, RZ, RZ, R137 ;  /* 0x000000ffffc57224 */ /* 0x000fe400078e0089 */
[----:B------:R-:W-:Y:S01]  /*69120*/  IMAD.MOV.U32 R199, RZ, RZ, R139 ;  /* 0x000000ffffc77224 */ /* 0x000fe200078e008b */
[----:B------:R-:W2:Y:S04]  /*69130*/  LDL.LU.64 R136, [R1+0xfc0] ;  /* 0x000fc00001887983 */ /* 0x000ea80000300a00 */
[----:B------:R-:W2:Y:S04]  /*69140*/  LDL.LU.64 R138, [R1+0xfc8] ;  /* 0x000fc800018a7983 */ /* 0x000ea80000300a00 */
[----:B------:R-:W2:Y:S04]  /*69150*/  LDL.LU.64 R152, [R1+0xfb0] ;  /* 0x000fb00001987983 */ /* 0x000ea80000300a00 */
[----:B------:R-:W2:Y:S04]  /*69160*/  LDL.LU.64 R154, [R1+0xfb8] ;  /* 0x000fb800019a7983 */ /* 0x000ea80000300a00 */
[----:B------:R-:W-:Y:S04]  /*69170*/  STL.64 [R1+0x7ce0], R198 ;  /* 0x007ce0c601007387 */ /* 0x000fe80000100a00 */
[----:B------:R-:W-:Y:S04]  /*69180*/  STL.64 [R1+0x7cd8], R196 ;  /* 0x007cd8c401007387 */ /* 0x000fe80000100a00 */
[----:B------:R-:W2:Y:S04]  /*69190*/  LDL.LU.64 R148, [R1+0xfa0] ;  /* 0x000fa00001947983 */ /* 0x000ea80000300a00 */
[----:B------:R-:W2:Y:S04]  /*691a0*/  LDL.LU.64 R150, [R1+0xfa8] ;  /* 0x000fa80001967983 */ /* 0x000ea80000300a00 */
[----:B------:R-:W2:Y:S04]  /*691b0*/  LDL.LU.64 R140, [R1+0xf90] ;  /* 0x000f9000018c7983 */ /* 0x000ea80000300a00 */
[----:B------:R-:W2:Y:S04]  /*691c0*/  LDL.LU.64 R142, [R1+0xf98] ;  /* 0x000f9800018e7983 */ /* 0x000ea80000300a00 */
        /* <DEDUP_REMOVED lines=8> */
[----:B------:R-:W3:Y:S04]  /*69250*/  LDL.LU.64 R132, [R1+0x1060] ;  /* 0x0010600001847983 */ /* 0x000ee80000300a00 */
[----:B------:R-:W3:Y:S04]  /*69260*/  LDL.LU.64 R134, [R1+0x1068] ;  /* 0x0010680001867983 */ /* 0x000ee80000300a00 */
[----:B------:R-:W-:Y:S04]  /*69270*/  STL.64 [R1+0x7d10], R218 ;  /* 0x007d10da01007387 */ /* 0x000fe80000100a00 */
[----:B------:R-:W-:Y:S01]  /*69280*/  STL.64 [R1+0x7d08], R216 ;  /* 0x007d08d801007387 */ /* 0x000fe20000100a00 */
[C---:B----4-:R-:W-:Y:S03]  /*69290*/  HMMA.1688.F32.TF32 R156, R236.reuse, R128, R156 ;  /* 0x00000080ec9c723c */ /* 0x050fe6000008109c */
[----:B------:R-:W-:Y:S04]  /*692a0*/  STL.64 [R1+0x7d00], R214 ;  /* 0x007d00d601007387 */ /* 0x000fe80000100a00 */
[----:B------:R-:W-:Y:S04]  /*692b0*/  STL.64 [R1+0x7cf8], R212 ;  /* 0x007cf8d401007387 */ /* 0x000fe80000100a00 */
[----:B------:R-:W-:Y:S04]  /*692c0*/  STL.64 [R1+0x7cf0], R210 ;  /* 0x007cf0d201007387 */ /* 0x000fe80000100a00 */
[----:B------:R-:W-:Y:S09]  /*692d0*/  STL.64 [R1+0x7ce8], R208 ;  /* 0x007ce8d001007387 */ /* 0x000ff20000100a00 */
[----:B------:R-:W-:Y:S01]  /*692e0*/  IMAD.MOV.U32 R234, RZ, RZ, R157 ;  /* 0x000000ffffea7224 */ /* 0x000fe200078e009d */
[----:B------:R-:W-:Y:S01]  /*692f0*/  MOV R235, R158 ;  /* 0x0000009e00eb7202 */ /* 0x000fe20000000f00 */
[----:B------:R-:W-:Y:S01]  /*69300*/  IMAD.MOV.U32 R231, RZ, RZ, R156 ;  /* 0x000000ffffe77224 */ /* 0x000fe200078e009c */
[----:B------:R2:W-:Y:S04]  /*69310*/  STL [R1+0x6fc], R159 ;  /* 0x0006fc9f01007387 */ /* 0x0005e80000100800 */
[----:B------:R-:W-:Y:S04]  /*69320*/  STL.64 [R1+0x7d30], R234 ;  /* 0x007d30ea01007387 */ /* 0x000fe80000100a00 */
[----:B------:R-:W-:Y:S04]  /*69330*/  STL.64 [R1+0x7d28], R232 ;  /* 0x007d28e801007387 */ /* 0x000fe80000100a00 */
[----:B------:R-:W-:Y:S04]  /*69340*/  STL.64 [R1+0x7d20], R230 ;  /* 0x007d20e601007387 */ /* 0x000fe80000100a00 */
[----:B------:R-:W-:Y:S01]  /*69350*/  STL.64 [R1+0x7d18], R228 ;  /* 0x007d18e401007387 */ /* 0x000fe20000100a00 */
[C---:B--2---:R-:W-:Y:S03]  /*69360*/  HMMA.1688.F32.TF32 R156, R236.reuse, R124, R136 ;  /* 0x0000007cec9c723c */ /* 0x044fe60000081088 */
[----:B------:R-:W2:Y:S04]  /*69370*/  LDL.LU.64 R136, [R1+0x1050] ;  /* 0x0010500001887983 */ /* 0x000ea80000300a00 */
[----:B------:R-:W2:Y:S01]  /*69380*/  LDL.LU.64 R138, [R1+0x1058] ;  /* 0x00105800018a7983 */ /* 0x000ea20000300a00 */
[C---:B------:R-:W-:Y:S06]  /*69390*/  HMMA.1688.F32.TF32 R152, R236.reuse, R120, R152 ;  /* 0x00000078ec98723c */ /* 0x040fec0000081098 */
[C---:B------:R-:W-:Y:S09]  /*693a0*/  HMMA.1688.F32.TF32 R148, R236.reuse, R116, R148 ;  /* 0x00000074ec94723c */ /* 0x040ff20000081094 */
[----:B------:R1:W-:Y:S04]  /*693b0*/  STL.64 [R1+0x700], R156 ;  /* 0x0007009c01007387 */ /* 0x0003e80000100a00 */
[----:B------:R4:W-:Y:S04]  /*693c0*/  STL.64 [R1+0x708], R158 ;  /* 0x0007089e01007387 */ /* 0x0009e80000100a00 */
[----:B-1----:R-:W2:Y:S04]  /*693d0*/  LDL.LU.64 R156, [R1+0x1040] ;  /* 0x00104000019c7983 */ /* 0x002ea80000300a00 */
[----:B----4-:R-:W4:Y:S04]  /*693e0*/  LDL.LU.64 R158, [R1+0x1048] ;  /* 0x00104800019e7983 */ /* 0x010f280000300a00 */
[----:B------:R1:W-:Y:S04]  /*693f0*/  STL.64 [R1+0x720], R152 ;  /* 0x0007209801007387 */ /* 0x0003e80000100a00 */
[----:B------:R1:W-:Y:S04]  /*69400*/  STL.64 [R1+0x728], R154 ;  /* 0x0007289a01007387 */ /* 0x0003e80000100a00 */
[----:B-1----:R-:W4:Y:S04]  /*69410*/  LDL.LU.64 R152, [R1+0x1030] ;  /* 0x0010300001987983 */ /* 0x002f280000300a00 */
[----:B------:R-:W4:Y:S04]  /*69420*/  LDL.LU.64 R154, [R1+0x1038] ;  /* 0x00103800019a7983 */ /* 0x000f280000300a00 */
[----:B------:R-:W-:Y:S04]  /*69430*/  STL.64 [R1+0x740], R148 ;  /* 0x0007409401007387 */ /* 0x000fe80000100a00 */
[----:B------:R1:W-:Y:S02]  /*69440*/  STL.64 [R1+0x748], R150 ;  /* 0x0007489601007387 */ /* 0x0003e40000100a00 */
[C---:B-1----:R-:W-:Y:S02]  /*69450*/  HMMA.1688.F32.TF32 R148, R236.reuse, R112, R140 ;  /* 0x00000070ec94723c */ /* 0x042fe4000008108c */
[----:B------:R-:W4:Y:S04]  /*69460*/  LDL.LU.64 R140, [R1+0x1020] ;  /* 0x00102000018c7983 */ /* 0x000f280000300a00 */
[----:B------:R-:W4:Y:S01]  /*69470*/  LDL.LU.64 R142, [R1+0x1028] ;  /* 0x00102800018e7983 */ /* 0x000f220000300a00 */
[----:B------:R-:W-:-:S15]  /*69480*/  HMMA.1688.F32.TF32 R144, R236, R108, R144 ;  /* 0x0000006cec90723c */ /* 0x000fde0000081090 */
[----:B------:R-:W-:-:S01]  /*69490*/  NOP ;  /* 0x0000000000007918 */ /* 0x000fc20000000000 */
[----:B------:R1:W-:Y:S04]  /*694a0*/  STL.64 [R1+0x760], R148 ;  /* 0x0007609401007387 */ /* 0x0003e80000100a00 */
[----:B------:R3:W-:Y:S04]  /*694b0*/  STL.64 [R1+0x768], R150 ;  /* 0x0007689601007387 */ /* 0x0007e80000100a00 */
[----:B-1----:R-:W4:Y:S04]  /*694c0*/  LDL.LU.64 R148, [R1+0x1090] ;  /* 0x0010900001947983 */ /* 0x002f280000300a00 */
[----:B---3--:R-:W3:Y:S04]  /*694d0*/  LDL.LU.64 R150, [R1+0x1098] ;  /* 0x0010980001967983 */ /* 0x008ee80000300a00 */
[----:B------:R1:W-:Y:S04]  /*694e0*/  STL.64 [R1+0x780], R144 ;  /* 0x0007809001007387 */ /* 0x0003e80000100a00 */
[----:B------:R1:W-:Y:S04]  /*694f0*/  STL.64 [R1+0x788], R146 ;  /* 0x0007889201007387 */ /* 0x0003e80000100a00 */
[----:B-1----:R-:W3:Y:S04]  /*69500*/  LDL.LU.64 R144, [R1+0x10c0] ;  /* 0x0010c00001907983 */ /* 0x002ee80000300a00 */
[----:B------:R-:W3:Y:S01]  /*69510*/  LDL.LU.64 R146, [R1+0x10c8] ;  /* 0x0010c80001927983 */ /* 0x000ee20000300a00 */
[----:B------:R-:W-:Y:S03]  /*69520*/  HMMA.1688.F32.TF32 R160, R236, R104, R132 ;  /* 0x00000068eca0723c */ /* 0x000fe60000081084 */
[----:B------:R-:W3:Y:S04]  /*69530*/  LDL.LU.64 R132, [R1+0x1100] ;  /* 0x0011000001847983 */ /* 0x000ee80000300a00 */
[----:B------:R-:W3:-:S15]  /*69540*/  LDL.LU.64 R134, [R1+0x1108] ;  /* 0x0011080001867983 */ /* 0x000ede0000300a00 */
[----:B------:R-:W-:-:S01]  /*69550*/  NOP ;  /* 0x0000000000007918 */ /* 0x000fc20000000000 */
        /* <DEDUP_REMOVED lines=8> */
[C---:B----4-:R-:W-:Y:S06]  /*695e0*/  HMMA.1688.F32.TF32 R160, R236.reuse, R96, R156 ;  /* 0x00000060eca0723c */ /* 0x050fec000008109c */
[----:B------:R-:W-:-:S15]  /*695f0*/  HMMA.1688.F32.TF32 R156, R236, R76, R152 ;  /* 0x0000004cec9c723c */ /* 0x000fde0000081098 */
[----:B------:R-:W-:-:S02]  /*69600*/  NOP ;  /* 0x0000000000007918 */ /* 0x000fc40000000000 */
[----:B------:R1:W-:Y:S04]  /*69610*/  STL.64 [R1+0x7f0], R160 ;  /* 0x0007f0a001007387 */ /* 0x0003e80000100a00 */
[----:B------:R4:W-:Y:S01]  /*69620*/  STL.64 [R1+0x7f8], R162 ;  /* 0x0007f8a201007387 */ /* 0x0009e20000100a00 */
[C---:B------:R-:W-:Y:S03]  /*69630*/  HMMA.1688.F32.TF32 R152, R236.reuse, R72, R140 ;  /* 0x00000048ec98723c */ /* 0x040fe6000008108c */
[----:B------:R-:W2:Y:S04]  /*69640*/  LDL.LU.64 R140, [R1+0x1240] ;  /* 0x00124000018c7983 */ /* 0x000ea80000300a00 */
[----:B------:R-:W-:Y:S04]  /*69650*/  STL.64 [R1+0x810], R156 ;  /* 0x0008109c01007387 */ /* 0x000fe80000100a00 */
[----:B------:R-:W-:Y:S04]  /*69660*/  STL.64 [R1+0x818], R158 ;  /* 0x0008189e01007387 */ /* 0x000fe80000100a00 */
[----:B------:R-:W2:Y:S01]  /*69670*/  LDL.LU.64 R142, [R1+0x1248] ;  /* 0x00124800018e7983 */ /* 0x000ea20000300a00 */
[C---:B---3--:R-:W-:Y:S07]  /*69680*/  HMMA.1688.F32.TF32 R148, R236.reuse, R8, R148 ;  /* 0x00000008ec94723c */ /* 0x048fee0000081094 */
[----:B------:R-:W-:Y:S04]  /*69690*/  STL.64 [R1+0x830], R152 ;  /* 0x0008309801007387 */ /* 0x000fe80000100a00 */
[----:B------:R-:W-:Y:S04]  /*696a0*/  STL.64 [R1+0x838], R154 ;  /* 0x0008389a01007387 */ /* 0x000fe80000100a00 */
[----:B------:R-:W3:Y:S04]  /*696b0*/  LDL.LU.64 R164, [R1+0x1280] ;  /* 0x0012800001a47983 */ /* 0x000ee80000300a00 */
[----:B------:R-:W3:Y:S01]  /*696c0*/  LDL.LU.64 R166, [R1+0x1288] ;  /* 0x0012880001a67983 */ /* 0x000ee20000300a00 */
[C---:B------:R-:W-:Y:S03]  /*696d0*/  HMMA.1688.F32.TF32 R144, R236.reuse, R4, R144 ;  /* 0x00000004ec90723c */ /* 0x040fe60000081090 */
[----:B------:R-:W-:Y:S04]  /*696e0*/  STL.64 [R1+0x850], R148 ;  /* 0x0008509401007387 */ /* 0x000fe80000100a00 */
[----:B------:R-:W-:Y:S04]  /*696f0*/  STL.64 [R1+0x858], R150 ;  /* 0x0008589601007387 */ /* 0x000fe80000100a00 */
[----:B-1----:R-:W3:Y:S04]  /*69700*/  LDL.LU.64 R160, [R1+0x12c0] ;  /* 0x0012c00001a07983 */ /* 0x002ee80000300a00 */
[----:B----4-:R-:W4:Y:S08]  /*69710*/  LDL.LU.64 R162, [R1+0x12c8] ;  /* 0x0012c80001a27983 */ /* 0x010f300000300a00 */
[----:B------:R1:W-:Y:S04]  /*69720*/  STL.64 [R1+0x870], R144 ;  /* 0x0008709001007387 */ /* 0x0003e80000100a00 */
[----:B------:R1:W-:Y:S04]  /*69730*/  STL.64 [R1+0x878], R146 ;  /* 0x0008789201007387 */ /* 0x0003e80000100a00 */
[----:B-1----:R-:W4:Y:S04]  /*69740*/  LDL.LU.64 R144, [R1+0x12e0] ;  /* 0x0012e00001907983 */ /* 0x002f280000300a00 */
[----:B------:R-:W4:Y:S01]  /*69750*/  LDL.LU.64 R146, [R1+0x12e8] ;  /* 0x0012e80001927983 */ /* 0x000f220000300a00 */
[----:B------:R-:W-:Y:S03]  /*69760*/  HMMA.1688.F32.TF32 R148, R236, R68, R132 ;  /* 0x00000044ec94723c */ /* 0x000fe60000081084 */
[----:B------:R-:W4:Y:S04]  /*69770*/  LDL.LU.64 R132, [R1+0x1310] ;  /* 0x0013100001847983 */ /* 0x000f280000300a00 */
[----:B------:R-:W4:-:S15]  /*69780*/  LDL.LU.64 R134, [R1+0x1318] ;  /* 0x0013180001867983 */ /* 0x000f1e0000300a00 */
[----:B------:R-:W-:-:S01]  /*69790*/  NOP ;  /* 0x0000000000007918 */ /* 0x000fc20000000000 */
[----:B------:R-:W-:Y:S04]  /*697a0*/  STL.64 [R1+0x890], R148 ;  /* 0x0008909401007387 */ /* 0x000fe80000100a00 */
[----:B------:R2:W-:Y:S02]  /*697b0*/  STL.64 [R1+0x898], R150 ;  /* 0x0008989601007387 */ /* 0x0005e40000100a00 */
[----:B--2---:R-:W-:Y:S02]  /*697c0*/  HMMA.1688.F32.TF32 R148, R236, R64, R136 ;  /* 0x00000040ec94723c */ /* 0x004fe40000081088 */
[----:B------:R-:W2:Y:S04]  /*697d0*/  LDL.LU.64 R136, [R1+0x1340] ;  /* 0x0013400001887983 */ /* 0x000ea80000300a00 */
[----:B------:R-:W2:-:S15]  /*697e0*/  LDL.LU.64 R138, [R1+0x1348] ;  /* 0x00134800018a7983 */ /* 0x000e9e0000300a00 */
[----:B------:R-:W-:-:S02]  /*697f0*/  NOP ;  /* 0x0000000000007918 */ /* 0x000fc40000000000 */
[----:B------:R1:W-:Y:S04]  /*69800*/  STL.64 [R1+0x8b0], R148 ;  /* 0x0008b09401007387 */ /* 0x0003e80000100a00 */
[----:B------:R1:W-:Y:S04]  /*69810*/  STL.64 [R1+0x8b8], R150 ;  /* 0x0008b89601007387 */ /* 0x0003e80000100a00 */
[----:B------:R-:W2:Y:S04]  /*69820*/  LDL.LU.64 R156, [R1+0x1360] ;  /* 0x00136000019c7983 */ /* 0x000ea80000300a00 */
[----:B------:R-:W2:Y:S04]  /*69830*/  LDL.LU.64 R158, [R1+0x1368] ;  /* 0x00136800019e7983 */ /* 0x000ea80000300a00 */
[----:B------:R-:W2:Y:S04]  /*69840*/  LDL.LU.64 R152, [R1+0x13a0] ;  /* 0x0013a00001987983 */ /* 0x000ea80000300a00 */
[----:B------:R-:W2:Y:S04]  /*69850*/  LDL.LU.64 R154, [R1+0x13a8] ;  /* 0x0013a800019a7983 */ /* 0x000ea80000300a00 */
[----:B-1----:R-:W2:Y:S04]  /*69860*/  LDL.LU.64 R148, [R1+0x13f0] ;  /* 0x0013f00001947983 */ /* 0x002ea80000300a00 */
[----:B------:R-:W2:Y:S01]  /*69870*/  LDL.LU.64 R150, [R1+0x13f8] ;  /* 0x0013f80001967983 */ /* 0x000ea20000300a00 */
[----:B------:R-:W-:Y:S03]  /*69880*/  HMMA.1688.F32.TF32 R172, R236, R60, R140 ;  /* 0x0000003cecac723c */ /* 0x000fe6000008108c */
[----:B------:R-:W2:Y:S04]  /*69890*/  LDL.LU.64 R140, [R1+0x1430] ;  /* 0x00143000018c7983 */ /* 0x000ea80000300a00 */
[----:B------:R-:W2:-:S15]  /*698a0*/  LDL.LU.64 R142, [R1+0x1438] ;  /* 0x00143800018e7983 */ /* 0x000e9e0000300a00 */
[----:B------:R-:W-:-:S01]  /*698b0*/  NOP ;  /* 0x0000000000007918 */ /* 0x000fc20000000000 */
[----:B------:R-:W-:Y:S04]  /*698c0*/  STL.64 [R1+0x8d0], R172 ;  /* 0x0008d0ac01007387 */ /* 0x000fe80000100a00 */
[----:B------:R3:W-:Y:S02]  /*698d0*/  STL.64 [R1+0x8d8], R174 ;  /* 0x0008d8ae01007387 */ /* 0x0007e40000100a00 */
[C---:B---3--:R-:W-:Y:S06]  /*698e0*/  HMMA.1688.F32.TF32 R172, R236.reuse, R56, R164 ;  /* 0x00000038ecac723c */ /* 0x048fec00000810a4 */
[----:B----4-:R-:W-:-:S15]  /*698f0*/  HMMA.1688.F32.TF32 R164, R236, R52, R160 ;  /* 0x00000034eca4723c */ /* 0x010fde00000810a0 */
[----:B------:R-:W-:-:S02]  /*69900*/  NOP ;  /* 0x0000000000007918 */ /* 0x000fc40000000000 */
[----:B------:R-:W-:Y:S04]  /*69910*/  STL.64 [R1+0x8f0], R172 ;  /* 0x0008f0ac01007387 */ /* 0x000fe80000100a00 */
[----:B------:R-:W-:Y:S01]  /*69920*/  STL.64 [R1+0x8f8], R174 ;  /* 0x0008f8ae01007387 */ /* 0x000fe20000100a00 */
[C---:B------:R-:W-:Y:S03]  /*69930*/  HMMA.1688.F32.TF32 R160, R236.reuse, R48, R144 ;  /* 0x00000030eca0723c */ /* 0x040fe60000081090 */
[----:B------:R-:W3:Y:S04]  /*69940*/  LDL.LU.64 R144, [R1+0x1460] ;  /* 0x0014600001907983 */ /* 0x000ee80000300a00 */
[----:B------:R-:W-:Y:S04]  /*69950*/  STL.64 [R1+0x910], R164 ;  /* 0x000910a401007387 */ /* 0x000fe80000100a00 */
[----:B------:R-:W-:Y:S04]  /*69960*/  STL.64 [R1+0x918], R166 ;  /* 0x000918a601007387 */ /* 0x000fe80000100a00 */
[----:B------:R-:W3:Y:S08]  /*69970*/  LDL.LU.64 R146, [R1+0x1468] ;  /* 0x0014680001927983 */ /* 0x000ef00000300a00 */
        /* <DEDUP_REMOVED lines=8> */
[C---:B--2---:R-:W-:Y:S02]  /*69a00*/  HMMA.1688.F32.TF32 R160, R236.reuse, R40, R136 ;  /* 0x00000028eca0723c */ /* 0x044fe40000081088 */
[----:B------:R-:W2:Y:S04]  /*69a10*/  LDL.LU.64 R136, [R1+0x14a0] ;  /* 0x0014a00001887983 */ /* 0x000ea80000300a00 */
[----:B------:R-:W2:Y:S01]  /*69a20*/  LDL.LU.64 R138, [R1+0x14a8] ;  /* 0x0014a800018a7983 */ /* 0x000ea20000300a00 */
[C---:B------:R-:W-:Y:S06]  /*69a30*/  HMMA.1688.F32.TF32 R156, R236.reuse, R36, R156 ;  /* 0x00000024ec9c723c */ /* 0x040fec000008109c */
[C---:B------:R-:W-:Y:S06]  /*69a40*/  HMMA.1688.F32.TF32 R152, R236.reuse, R32, R152 ;  /* 0x00000020ec98723c */ /* 0x040fec0000081098 */
[C---:B------:R-:W-:Y:S04]  /*69a50*/  HMMA.1688.F32.TF32 R148, R236.reuse, R28, R148 ;  /* 0x0000001cec94723c */ /* 0x040fe80000081094 */
[----:B------:R1:W-:Y:S04]  /*69a60*/  STL.64 [R1+0x990], R160 ;  /* 0x000990a001007387 */ /* 0x0003e80000100a00 */
[----:B------:R1:W-:Y:S04]  /*69a70*/  STL.64 [R1+0x998], R162 ;  /* 0x000998a201007387 */ /* 0x0003e80000100a00 */
[----:B------:R-:W-:Y:S04]  /*69a80*/  STL.64 [R1+0x9b0], R156 ;  /* 0x0009b09c01007387 */ /* 0x000fe80000100a00 */
[----:B------:R-:W-:Y:S04]  /*69a90*/  STL.64 [R1+0x9b8], R158 ;  /* 0x0009b89e01007387 */ /* 0x000fe80000100a00 */
[----:B------:R-:W2:Y:S04]  /*69aa0*/  LDL.LU.64 R164, [R1+0xa40] ;  /* 0x000a400001a47983 */ /* 0x000ea80000300a00 */
[----:B------:R-:W-:Y:S04]  /*69ab0*/  STL.64 [R1+0x9d0], R152 ;  /* 0x0009d09801007387 */ /* 0x000fe80000100a00 */
[----:B------:R-:W-:Y:S04]  /*69ac0*/  STL.64 [R1+0x9d8], R154 ;  /* 0x0009d89a01007387 */ /* 0x000fe80000100a00 */
[----:B------:R-:W2:Y:S04]  /*69ad0*/  LDL.LU.64 R166, [R1+0xa48] ;  /* 0x000a480001a67983 */ /* 0x000ea80000300a00 */
[----:B------:R-:W-:Y:S04]  /*69ae0*/  STL.64 [R1+0x9f0], R148 ;  /* 0x0009f09401007387 */ /* 0x000fe80000100a00 */
[----:B------:R-:W-:Y:S04]  /*69af0*/  STL.64 [R1+0x9f8], R150 ;  /* 0x0009f89601007387 */ /* 0x000fe80000100a00 */
[----:B-1----:R-:W2:Y:S01]  /*69b00*/  LDL.LU.64 R160, [R1+0xa50] ;  /* 0x000a500001a07983 */ /* 0x002ea20000300a00 */
[----:B------:R-:W-:Y:S03]  /*69b10*/  HMMA.1688.F32.TF32 R140, R236, R24, R140 ;  /* 0x00000018ec8c723c */ /* 0x000fe6000008108c */
[----:B------:R-:W2:-:S15]  /*69b20*/  LDL.LU.64 R162, [R1+0xa58] ;  /* 0x000a580001a27983 */ /* 0x000e9e0000300a00 */
[----:B------:R-:W-:-:S05]  /*69b30*/  NOP ;  /* 0x0000000000007918 */ /* 0x000fca0000000000 */
[----:B------:R1:W-:Y:S04]  /*69b40*/  STL.64 [R1+0xa00], R140 ;  /* 0x000a008c01007387 */ /* 0x0003e80000100a00 */
[----:B------:R1:W-:Y:S04]  /*69b50*/  STL.64 [R1+0xa08], R142 ;  /* 0x000a088e01007387 */ /* 0x0003e80000100a00 */
[----:B-1----:R-:W2:Y:S04]  /*69b60*/  LDL.LU.64 R140, [R1+0xa60] ;  /* 0x000a6000018c7983 */ /* 0x002ea80000300a00 */
[----:B------:R-:W2:Y:S04]  /*69b70*/  LDL.LU.64 R142, [R1+0xa68] ;  /* 0x000a6800018e7983 */ /* 0x000ea80000300a00 */
[----:B------:R-:W2:Y:S04]  /*69b80*/  LDL.LU.64 R156, [R1+0xa70] ;  /* 0x000a7000019c7983 */ /* 0x000ea80000300a00 */
[----:B------:R-:W2:Y:S01]  /*69b90*/  LDL.LU.64 R158, [R1+0xa78] ;  /* 0x000a7800019e7983 */ /* 0x000ea20000300a00 */
[----:B---3--:R-:W-:-:S15]  /*69ba0*/  HMMA.1688.F32.TF32 R144, R236, R20, R144 ;  /* 0x00000014ec90723c */ /* 0x008fde0000081090 */
[----:B------:R-:W-:-:S08]  /*69bb0*/  NOP ;  /* 0x0000000000007918 */ /* 0x000fd00000000000 */
[----:B------:R-:W-:Y:S04]  /*69bc0*/  STL.64 [R1+0xa10], R144 ;  /* 0x000a109001007387 */ /* 0x000fe80000100a00 */
[----:B------:R4:W-:Y:S02]  /*69bd0*/  STL.64 [R1+0xa18], R146 ;  /* 0x000a189201007387 */ /* 0x0009e40000100a00 */
[----:B----4-:R-:W-:Y:S02]  /*69be0*/  HMMA.1688.F32.TF32 R144, R236, R16, R132 ;  /* 0x00000010ec90723c */ /* 0x010fe40000081084 */
[----:B------:R-:W3:Y:S04]  /*69bf0*/  LDL.LU.64 R132, [R1+0xa80] ;  /* 0x000a800001847983 */ /* 0x000ee80000300a00 */
[----:B------:R-:W3:-:S15]  /*69c00*/  LDL.LU.64 R134, [R1+0xa88] ;  /* 0x000a880001867983 */ /* 0x000ede0000300a00 */
[----:B------:R-:W-:-:S02]  /*69c10*/  NOP ;  /* 0x0000000000007918 */ /* 0x000fc40000000000 */
[----:B------:R-:W-:Y:S04]  /*69c20*/  STL.64 [R1+0xa30], R144 ;  /* 0x000a309001007387 */ /* 0x000fe80000100a00 */
[----:B------:R-:W-:Y:S04]  /*69c30*/  STL.64 [R1+0xa38], R146 ;  /* 0x000a389201007387 */ /* 0x000fe80000100a00 */
[----:B------:R-:W4:Y:S04]  /*69c40*/  LDL.LU.64 R152, [R1+0xa90] ;  /* 0x000a900001987983 */ /* 0x000f280000300a00 */
[----:B------:R-:W4:Y:S01]  /*69c50*/  LDL.LU.64 R154, [R1+0xa98] ;  /* 0x000a9800019a7983 */ /* 0x000f220000300a00 */
[----:B--2---:R-:W-:Y:S03]  /*69c60*/  HMMA.1688.F32.TF32 R136, R236, R12, R136 ;  /* 0x0000000cec88723c */ /* 0x004fe60000081088 */
[----:B------:R-:W-:Y:S04]  /*69c70*/  LDS R236, [R171+UR12+0x40180] ;  /* 0x0401800cabec7984 */ /* 0x000fe80008000800 */
[----:B------:R-:W-:Y:S04]  /*69c80*/  LDS R238, [R171+UR12+0x40980] ;  /* 0x0409800cabee7984 */ /* 0x000fe80008000800 */
[----:B------:R-:W-:Y:S04]  /*69c90*/  LDS R237, [R3+UR12+0x40180] ;  /* 0x0401800c03ed7984 */ /* 0x000fe80008000800 */
[----:B------:R-:W1:Y:S08]  /*69ca0*/  LDS R239, [R3+UR12+0x40980] ;  /* 0x0409800c03ef7984 */ /* 0x000e700008000800 */
[----:B------:R2:W-:Y:S04]  /*69cb0*/  STL.64 [R1+0xa20], R136 ;  /* 0x000a208801007387 */ /* 0x0005e80000100a00 */
[----:B------:R2:W-:Y:S04]  /*69cc0*/  STL.64 [R1+0xa28], R138 ;  /* 0x000a288a01007387 */ /* 0x0005e80000100a00 */
[----:B--2---:R-:W2:Y:S04]  /*69cd0*/  LDL.LU.64 R136, [R1+0xaa0] ;  /* 0x000aa00001887983 */ /* 0x004ea80000300a00 */
[----:B------:R-:W2:Y:S04]  /*69ce0*/  LDL.LU.64 R138, [R1+0xaa8] ;  /* 0x000aa800018a7983 */ /* 0x000ea80000300a00 */
[----:B------:R-:W2:Y:S04]  /*69cf0*/  LDL.LU.64 R148, [R1+0xab0] ;  /* 0x000ab00001947983 */ /* 0x000ea80000300a00 */
[----:B------:R-:W2:Y:S04]  /*69d00*/  LDL.LU.64 R150, [R1+0xab8] ;  /* 0x000ab80001967983 */ /* 0x000ea80000300a00 */
[----:B------:R-:W2:Y:S04]  /*69d10*/  LDL.LU.64 R144, [R1+0xac0] ;  /* 0x000ac00001907983 */ /* 0x000ea80000300a00 */
[----:B------:R-:W2:Y:S01]  /*69d20*/  LDL.LU.64 R146, [R1+0xac8] ;  /* 0x000ac80001927983 */ /* 0x000ea20000300a00 */
[C---:B------:R-:W-:Y:S06]  /*69d30*/  HMMA.1688.F32.TF32 R172, R240.reuse, R92, R164 ;  /* 0x0000005cf0ac723c */ /* 0x040fec00000810a4 */
[----:B------:R-:W-:-:S15]  /*69d40*/  HMMA.1688.F32.TF32 R164, R240, R88, R160 ;  /* 0x00000058f0a4723c */ /* 0x000fde00000810a0 */
        /* <DEDUP_REMOVED lines=10> */
[C---:B-1----:R-:W-:Y:S06]  /*69df0*/  HMMA.1688.F32.TF32 R160, R240.reuse, R80, R156 ;  /* 0x00000050f0a0723c */ /* 0x042fec000008109c */
[----:B---3--:R-:W-:Y:S01]  /*69e00*/  HMMA.1688.F32.TF32 R156, R240, R128, R132 ;  /* 0x00000080f09c723c */ /* 0x008fe20000081084 */
[----:B------:R-:W3:-:S15]  /*69e10*/  LDL.LU.64 R132, [R1+0xae0] ;  /* 0x000ae00001847983 */ /* 0x000ede0000300a00 */
[----:B------:R-:W-:-:S01]  /*69e20*/  NOP ;  /* 0x0000000000007918 */ /* 0x000fc20000000000 */
[----:B------:R-:W-:Y:S04]  /*69e30*/  STL.64 [R1+0xa70], R160 ;  /* 0x000a70a001007387 */ /* 0x000fe80000100a00 */
[----:B------:R-:W-:Y:S04]  /*69e40*/  STL.64 [R1+0xa78], R162 ;  /* 0x000a78a201007387 */ /* 0x000fe80000100a00 */
[----:B------:R-:W3:Y:S04]  /*69e50*/  LDL.LU.64 R134, [R1+0xae8] ;  /* 0x000ae80001867983 */ /* 0x000ee80000300a00 */
[----:B------:R-:W-:Y:S04]  /*69e60*/  STL.64 [R1+0xa80], R156 ;  /* 0x000a809c01007387 */ /* 0x000fe80000100a00 */
[----:B------:R4:W-:Y:S02]  /*69e70*/  STL.64 [R1+0xa88], R158 ;  /* 0x000a889e01007387 */ /* 0x0009e40000100a00 */
[C---:B----4-:R-:W-:Y:S06]  /*69e80*/  HMMA.1688.F32.TF32 R156, R240.reuse, R124, R152 ;  /* 0x0000007cf09c723c */ /* 0x050fec0000081098 */
[----:B--2---:R-:W-:Y:S01]  /*69e90*/  HMMA.1688.F32.TF32 R152, R240, R120, R136 ;  /* 0x00000078f098723c */ /* 0x004fe20000081088 */
[----:B------:R-:W2:-:S15]  /*69ea0*/  LDL.LU.64 R136, [R1+0xaf0] ;  /* 0x000af00001887983 */ /* 0x000e9e0000300a00 */
[----:B------:R-:W-:-:S01]  /*69eb0*/  NOP ;  /* 0x0000000000007918 */ /* 0x000fc20000000000 */
[----:B------:R-:W-:Y:S04]  /*69ec0*/  STL.64 [R1+0xa90], R156 ;  /* 0x000a909c01007387 */ /* 0x000fe80000100a00 */
[----:B------:R-:W-:Y:S01]  /*69ed0*/  STL.64 [R1+0xa98], R158 ;  /* 0x000a989e01007387 */ /* 0x000fe20000100a00 */
[C---:B------:R-:W-:Y:S03]  /*69ee0*/  HMMA.1688.F32.TF32 R148, R240.reuse, R116, R148 ;  /* 0x00000074f094723c */ /* 0x040fe60000081094 */
[----:B------:R-:W2:Y:S03]  /*69ef0*/  LDL.LU.64 R138, [R1+0xaf8] ;  /* 0x000af800018a7983 */ /* 0x000ea60000300a00 */
[C---:B------:R-:W-:Y:S01]  /*69f00*/  HMMA.1688.F32.TF32 R144, R240.reuse, R112, R144 ;  /* 0x00000070f090723c */ /* 0x040fe20000081090 */
[----:B------:R-:W-:Y:S04]  /*69f10*/  STL.64 [R1+0xaa0], R152 ;  /* 0x000aa09801007387 */ /* 0x000fe80000100a00 */
[----:B------:R-:W-:Y:S04]  /*69f20*/  STL.64 [R1+0xaa8], R154 ;  /* 0x000aa89a01007387 */ /* 0x000fe80000100a00 */
[----:B------:R-:W4:Y:S04]  /*69f30*/  LDL.LU.64 R164, [R1+0xb00] ;  /* 0x000b000001a47983 */ /* 0x000f280000300a00 */
[----:B------:R-:W4:Y:S04]  /*69f40*/  LDL.LU.64 R166, [R1+0xb08] ;  /* 0x000b080001a67983 */ /* 0x000f280000300a00 */
[----:B------:R-:W-:Y:S04]  /*69f50*/  STL.64 [R1+0xab0], R148 ;  /* 0x000ab09401007387 */ /* 0x000fe80000100a00 */
[----:B------:R-:W-:Y:S04]  /*69f60*/  STL.64 [R1+0xab8], R150 ;  /* 0x000ab89601007387 */ /* 0x000fe80000100a00 */
[----:B------:R-:W4:Y:S04]  /*69f70*/  LDL.LU.64 R160, [R1+0xb10] ;  /* 0x000b100001a07983 */ /* 0x000f280000300a00 */
[----:B------:R-:W4:Y:S04]  /*69f80*/  LDL.LU.64 R162, [R1+0xb18] ;  /* 0x000b180001a27983 */ /* 0x000f280000300a00 */
[----:B------:R1:W-:Y:S04]  /*69f90*/  STL.64 [R1+0xac0], R144 ;  /* 0x000ac09001007387 */ /* 0x0003e80000100a00 */
[----:B------:R1:W-:Y:S04]  /*69fa0*/  STL.64 [R1+0xac8], R146 ;  /* 0x000ac89201007387 */ /* 0x0003e80000100a00 */
[----:B-1----:R-:W4:Y:S04]  /*69fb0*/  LDL.LU.64 R144, [R1+0xb20] ;  /* 0x000b200001907983 */ /* 0x002f280000300a00 */
[----:B------:R-:W4:Y:S04]  /*69fc0*/  LDL.LU.64 R146, [R1+0xb28] ;  /* 0x000b280001927983 */ /* 0x000f280000300a00 */
[----:B------:R-:W4:Y:S04]  /*69fd0*/  LDL.LU.64 R156, [R1+0xb30] ;  /* 0x000b3000019c7983 */ /* 0x000f280000300a00 */
[----:B------:R-:W4:Y:S01]  /*69fe0*/  LDL.LU.64 R158, [R1+0xb38] ;  /* 0x000b3800019e7983 */ /* 0x000f220000300a00 */
[----:B------:R-:W-:-:S15]  /*69ff0*/  HMMA.1688.F32.TF32 R140, R240, R108, R140 ;  /* 0x0000006cf08c723c */ /* 0x000fde000008108c */
[----:B------:R-:W-:-:S08]  /*6a000*/  NOP ;  /* 0x0000000000007918 */ /* 0x000fd00000000000 */
[----:B------:R1:W-:Y:S04]  /*6a010*/  STL.64 [R1+0xad0], R140 ;  /* 0x000ad08c01007387 */ /* 0x0003e80000100a00 */
[----:B------:R1:W-:Y:S04]  /*6a020*/  STL.64 [R1+0xad8], R142 ;  /* 0x000ad88e01007387 */ /* 0x0003e80000100a00 */
[----:B-1----:R-:W4:Y:S04]  /*6a030*/  LDL.LU.64 R140, [R1+0xb40] ;  /* 0x000b4000018c7983 */ /* 0x002f280000300a00 */
[----:B------:R-:W4:Y:S01]  /*6a040*/  LDL.LU.64 R142, [R1+0xb48] ;  /* 0x000b4800018e7983 */ /* 0x000f220000300a00 */
[----:B---3--:R-:W-:Y:S03]  /*6a050*/  HMMA.1688.F32.TF32 R148, R240, R104, R132 ;  /* 0x00000068f094723c */ /* 0x008fe60000081084 */
[----:B------:R-:W3:Y:S04]  /*6a060*/  LDL.LU.64 R132, [R1+0xb70] ;  /* 0x000b700001847983 */ /* 0x000ee80000300a00 */
[----:B------:R-:W3:-:S15]  /*6a070*/  LDL.LU.64 R134, [R1+0xb78] ;  /* 0x000b780001867983 */ /* 0x000ede0000300a00 */
[----:B------:R-:W-:-:S01]  /*6a080*/  NOP ;  /* 0x0000000000007918 */ /* 0x000fc20000000000 */
[----:B------:R1:W-:Y:S04]  /*6a090*/  STL.64 [R1+0xae0], R148 ;  /* 0x000ae09401007387 */ /* 0x0003e80000100a00 */
[----:B------:R1:W-:Y:S04]  /*6a0a0*/  STL.64 [R1+0xae8], R150 ;  /* 0x000ae89601007387 */ /* 0x0003e80000100a00 */
[----:B------:R-:W3:Y:S04]  /*6a0b0*/  LDL.LU.64 R152, [R1+0xb90] ;  /* 0x000b900001987983 */ /* 0x000ee80000300a00 */
[----:B------:R-:W3:Y:S04]  /*6a0c0*/  LDL.LU.64 R154, [R1+0xb98] ;  /* 0x000b9800019a7983 */ /* 0x000ee80000300a00 */
[----:B-1----:R-:W3:Y:S04]  /*6a0d0*/  LDL.LU.64 R148, [R1+0xbb0] ;  /* 0x000bb00001947983 */ /* 0x002ee80000300a00 */
[----:B------:R-:W3:Y:S01]  /*6a0e0*/  LDL.LU.64 R150, [R1+0xbb8] ;  /* 0x000bb80001967983 */ /* 0x000ee20000300a00 */
[----:B--2---:R-:W-:Y:S03]  /*6a0f0*/  HMMA.1688.F32.TF32 R172, R240, R100, R136 ;  /* 0x00000064f0ac723c */ /* 0x004fe60000081088 */
[----:B------:R-:W2:Y:S04]  /*6a100*/  LDL.LU.64 R136, [R1+0xbc0] ;  /* 0x000bc00001887983 */ /* 0x000ea80000300a00 */
[----:B------:R-:W2:-:S15]  /*6a110*/  LDL.LU.64 R138, [R1+0xbc8] ;  /* 0x000bc800018a7983 */ /* 0x000e9e0000300a00 */
[----:B------:R-:W-:-:S01]  /*6a120*/  NOP ;  /* 0x0000000000007918 */ /* 0x000fc20000000000 */
[----:B------:R-:W-:Y:S04]  /*6a130*/  STL.64 [R1+0xaf0], R172 ;  /* 0x000af0ac01007387 */ /* 0x000fe80000100a00 */
[----:B------:R4:W-:Y:S02]  /*6a140*/  STL.64 [R1+0xaf8], R174 ;  /* 0x000af8ae01007387 */ /* 0x0009e40000100a00 */
[C---:B----4-:R-:W-:Y:S06]  /*6a150*/  HMMA.1688.F32.TF32 R172, R240.reuse, R96, R164 ;  /* 0x00000060f0ac723c */ /* 0x050fec00000810a4 */
[C---:B------:R-:W-:Y:S06]  /*6a160*/  HMMA.1688.F32.TF32 R164, R240.reuse, R76, R160 ;  /* 0x0000004cf0a4723c */ /* 0x040fec00000810a0 */
[C---:B------:R-:W-:Y:S11]  /*6a170*/  HMMA.1688.F32.TF32 R160, R240.reuse, R72, R144 ;  /* 0x00000048f0a0723c */ /* 0x040ff60000081090 */
[----:B------:R-:W-:Y:S04]  /*6a180*/  STL.64 [R1+0xb00], R172 ;  /* 0x000b00ac01007387 */ /* 0x000fe80000100a00 */
[----:B------:R-:W-:Y:S04]  /*6a190*/  STL.64 [R1+0xb08], R174 ;  /* 0x000b08ae01007387 */ /* 0x000fe80000100a00 */
[----:B------:R-:W4:Y:S04]  /*6a1a0*/  LDL.LU.64 R144, [R1+0xc10] ;  /* 0x000c100001907983 */ /* 0x000f280000300a00 */
[----:B------:R-:W-:Y:S04]  /*6a1b0*/  STL.64 [R1+0xb10], R164 ;  /* 0x000b10a401007387 */ /* 0x000fe80000100a00 */
[----:B------:R-:W-:Y:S04]  /*6a1c0*/  STL.64 [R1+0xb18], R166 ;  /* 0x000b18a601007387 */ /* 0x000fe80000100a00 */
[----:B------:R-:W4:Y:S04]  /*6a1d0*/  LDL.LU.64 R146, [R1+0xc18] ;  /* 0x000c180001927983 */ /* 0x000f280000300a00 */
[----:B------:R-:W-:Y:S04]  /*6a1e0*/  STL.64 [R1+0xb20], R160 ;  /* 0x000b20a001007387 */ /* 0x000fe80000100a00 */
[----:B------:R1:W-:Y:S02]  /*6a1f0*/  STL.64 [R1+0xb28], R162 ;  /* 0x000b28a201007387 */ /* 0x0003e40000100a00 */
[C---:B-1----:R-:W-:Y:S06]  /*6a200*/  HMMA.1688.F32.TF32 R160, R240.reuse, R8, R156 ;  /* 0x00000008f0a0723c */ /* 0x042fec000008109c */
[----:B------:R-:W-:Y:S01]  /*6a210*/  HMMA.1688.F32.TF32 R156, R240, R4, R140 ;  /* 0x00000004f09c723c */ /* 0x000fe2000008108c */
[----:B------:R-:W4:-:S15]  /*6a220*/  LDL.LU.64 R140, [R1+0xc30] ;  /* 0x000c3000018c7983 */ /* 0x000f1e0000300a00 */
[----:B------:R-:W-:-:S01]  /*6a230*/  NOP ;  /* 0x0000000000007918 */ /* 0x000fc20000000000 */
[----:B------:R-:W-:Y:S04]  /*6a240*/  STL.64 [R1+0xb30], R160 ;  /* 0x000b30a001007387 */ /* 0x000fe80000100a00 */
[----:B------:R-:W-:Y:S04]  /*6a250*/  STL.64 [R1+0xb38], R162 ;  /* 0x000b38a201007387 */ /* 0x000fe80000100a00 */
[----:B------:R-:W4:Y:S04]  /*6a260*/  LDL.LU.64 R142, [R1+0xc38] ;  /* 0x000c3800018e7983 */ /* 0x000f280000300a00 */
[----:B------:R-:W-:Y:S04]  /*6a270*/  STL.64 [R1+0xb40], R156 ;  /* 0x000b409c01007387 */ /* 0x000fe80000100a00 */
[----:B------:R3:W-:Y:S02]  /*6a280*/  STL.64 [R1+0xb48], R158 ;  /* 0x000b489e01007387 */ /* 0x0007e40000100a00 */
[C---:B---3--:R-:W-:Y:S02]  /*6a290*/  HMMA.1688.F32.TF32 R156, R240.reuse, R68, R132 ;  /* 0x00000044f09c723c */ /* 0x048fe40000081084 */
[----:B------:R-:W3:Y:S04]  /*6a2a0*/  LDL.LU.64 R132, [R1+0xc00] ;  /* 0x000c000001847983 */ /* 0x000ee80000300a00 */
[----:B------:R-:W3:Y:S01]  /*6a2b0*/  LDL.LU.64 R134, [R1+0xc08] ;  /* 0x000c080001867983 */ /* 0x000ee20000300a00 */
[C---:B------:R-:W-:Y:S06]  /*6a2c0*/  HMMA.1688.F32.TF32 R152, R240.reuse, R64, R152 ;  /* 0x00000040f098723c */ /* 0x040fec0000081098 */
[C---:B------:R-:W-:Y:S10]  /*6a2d0*/  HMMA.1688.F32.TF32 R148, R240.reuse, R60, R148 ;  /* 0x0000003cf094723c */ /* 0x040ff40000081094 */
[----:B------:R-:W-:Y:S04]  /*6a2e0*/  STL.64 [R1+0xb50], R156 ;  /* 0x000b509c01007387 */ /* 0x000fe80000100a00 */
[----:B------:R-:W-:Y:S04]  /*6a2f0*/  STL.64 [R1+0xb58], R158 ;  /* 0x000b589e01007387 */ /* 0x000fe80000100a00 */
[----:B------:R-:W3:Y:S04]  /*6a300*/  LDL.LU.64 R164, [R1+0xbf0] ;  /* 0x000bf00001a47983 */ /* 0x000ee80000300a00 */
[----:B------:R-:W-:Y:S04]  /*6a310*/  STL.64 [R1+0xb60], R152 ;  /* 0x000b609801007387 */ /* 0x000fe80000100a00 */
[----:B------:R-:W-:Y:S04]  /*6a320*/  STL.64 [R1+0xb68], R154 ;  /* 0x000b689a01007387 */ /* 0x000fe80000100a00 */
[----:B------:R-:W3:Y:S04]  /*6a330*/  LDL.LU.64 R166, [R1+0xbf8] ;  /* 0x000bf80001a67983 */ /* 0x000ee80000300a00 */
[----:B------:R-:W-:Y:S04]  /*6a340*/  STL.64 [R1+0xb70], R148 ;  /* 0x000b709401007387 */ /* 0x000fe80000100a00 */
[----:B------:R-:W-:Y:S04]  /*6a350*/  STL.64 [R1+0xb78], R150 ;  /* 0x000b789601007387 */ /* 0x000fe80000100a00 */
[----:B------:R-:W3:Y:S04]  /*6a360*/  LDL.LU.64 R160, [R1+0xbd0] ;  /* 0x000bd00001a07983 */ /* 0x000ee80000300a00 */
[----:B------:R-:W3:Y:S01]  /*6a370*/  LDL.LU.64 R162, [R1+0xbd8] ;  /* 0x000bd80001a27983 */ /* 0x000ee20000300a00 */
[----:B--2---:R-:W-:-:S15]  /*6a380*/  HMMA.1688.F32.TF32 R136, R240, R56, R136 ;  /* 0x00000038f088723c */ /* 0x004fde0000081088 */
[----:B------:R-:W-:-:S08]  /*6a390*/  NOP ;  /* 0x0000000000007918 */ /* 0x000fd00000000000 */
[----:B------:R1:W-:Y:S04]  /*6a3a0*/  STL.64 [R1+0xb80], R136 ;  /* 0x000b808801007387 */ /* 0x0003e80000100a00 */
[----:B------:R2:W-:Y:S04]  /*6a3b0*/  STL.64 [R1+0xb88], R138 ;  /* 0x000b888a01007387 */ /* 0x0005e80000100a00 */
[----:B-1----:R-:W3:Y:S04]  /*6a3c0*/  LDL.LU.64 R136, [R1+0xbe0] ;  /* 0x000be00001887983 */ /* 0x002ee80000300a00 */
[----:B--2---:R-:W2:Y:S04]  /*6a3d0*/  LDL.LU.64 R138, [R1+0xbe8] ;  /* 0x000be800018a7983 */ /* 0x004ea80000300a00 */
[----:B------:R-:W2:Y:S04]  /*6a3e0*/  LDL.LU.64 R156, [R1+0xc40] ;  /* 0x000c4000019c7983 */ /* 0x000ea80000300a00 */
[----:B------:R-:W2:Y:S01]  /*6a3f0*/  LDL.LU.64 R158, [R1+0xc48] ;  /* 0x000c4800019e7983 */ /* 0x000ea20000300a00 */
[----:B----4-:R-:W-:-:S15]  /*6a400*/  HMMA.1688.F32.TF32 R144, R240, R52, R144 ;  /* 0x00000034f090723c */ /* 0x010fde0000081090 */
[----:B------:R-:W-:-:S08]  /*6a410*/  NOP ;  /* 0x0000000000007918 */ /* 0x000fd00000000000 */
[----:B------:R1:W-:Y:S04]  /*6a420*/  STL.64 [R1+0xb90], R144 ;  /* 0x000b909001007387 */ /* 0x0003e80000100a00 */
[----:B------:R4:W-:Y:S04]  /*6a430*/  STL.64 [R1+0xb98], R146 ;  /* 0x000b989201007387 */ /* 0x0009e80000100a00 */
[----:B-1----:R-:W2:Y:S04]  /*6a440*/  LDL.LU.64 R144, [R1+0xc60] ;  /* 0x000c600001907983 */ /* 0x002ea80000300a00 */
[----:B----4-:R-:W4:Y:S01]  /*6a450*/  LDL.LU.64 R146, [R1+0xc68] ;  /* 0x000c680001927983 */ /* 0x010f220000300a00 */
[----:B------:R-:W-:Y:S03]  /*6a460*/  HMMA.1688.F32.TF32 R148, R240, R48, R140 ;  /* 0x00000030f094723c */ /* 0x000fe6000008108c */
[----:B------:R-:W4:Y:S04]  /*6a470*/  LDL.LU.64 R140, [R1+0xcb0] ;  /* 0x000cb000018c7983 */ /* 0x000f280000300a00 */
[----:B------:R-:W4:-:S15]  /*6a480*/  LDL.LU.64 R142, [R1+0xcb8] ;  /* 0x000cb800018e7983 */ /* 0x000f1e0000300a00 */
[----:B------:R-:W-:-:S01]  /*6a490*/  NOP ;  /* 0x0000000000007918 */ /* 0x000fc20000000000 */
[----:B------:R-:W-:Y:S04]  /*6a4a0*/  STL.64 [R1+0xba0], R148 ;  /* 0x000ba09401007387 */ /* 0x000fe80000100a00 */
[----:B------:R3:W-:Y:S02]  /*6a4b0*/  STL.64 [R1+0xba8], R150 ;  /* 0x000ba89601007387 */ /* 0x0007e40000100a00 */
[----:B---3--:R-:W-:Y:S02]  /*6a4c0*/  HMMA.1688.F32.TF32 R148, R240, R44, R132 ;  /* 0x0000002cf094723c */ /* 0x008fe40000081084 */
[----:B------:R-:W3:Y:S04]  /*6a4d0*/  LDL.LU.64 R132, [R1+0xe40] ;  /* 0x000e400001847983 */ /* 0x000ee80000300a00 */
[----:B------:R-:W3:-:S15]  /*6a4e0*/  LDL.LU.64 R134, [R1+0xe48] ;  /* 0x000e480001867983 */ /* 0x000ede0000300a00 */
[----:B------:R-:W-:-:S02]  /*6a4f0*/  NOP ;  /* 0x0000000000007918 */ /* 0x000fc40000000000 */
[----:B------:R1:W-:Y:S04]  /*6a500*/  STL.64 [R1+0xbb0], R148 ;  /* 0x000bb09401007387 */ /* 0x0003e80000100a00 */
[----:B------:R1:W-:Y:S04]  /*6a510*/  STL.64 [R1+0xbb8], R150 ;  /* 0x000bb89601007387 */ /* 0x0003e80000100a00 */
[----:B------:R-:W3:Y:S04]  /*6a520*/  LDL.LU.64 R152, [R1+0xf30] ;  /* 0x000f300001987983 */ /* 0x000ee80000300a00 */
[----:B------:R-:W3:Y:S04]  /*6a530*/  LDL.LU.64 R154, [R1+0xf38] ;  /* 0x000f3800019a7983 */ /* 0x000ee80000300a00 */
[----:B-1----:R-:W3:Y:S04]  /*6a540*/  LDL.LU.64 R148, [R1+0x1200] ;  /* 0x0012000001947983 */ /* 0x002ee80000300a00 */
[----:B------:R-:W3:Y:S01]  /*6a550*/  LDL.LU.64 R150, [R1+0x1208] ;  /* 0x0012080001967983 */ /* 0x000ee20000300a00 */
[C---:B------:R-:W-:Y:S06]  /*6a560*/  HMMA.1688.F32.TF32 R172, R240.reuse, R40, R164 ;  /* 0x00000028f0ac723c */ /* 0x040fec00000810a4 */
[----:B------:R-:W-:-:S15]  /*6a570*/  HMMA.1688.F32.TF32 R164, R240, R36, R160 ;  /* 0x00000024f0a4723c */ /* 0x000fde00000810a0 */
[----:B------:R-:W-:-:S02]  /*6a580*/  NOP ;  /* 0x0000000000007918 */ /* 0x000fc40000000000 */
[----:B------:R-:W-:Y:S04]  /*6a590*/  STL.64 [R1+0xbc0], R172 ;  /* 0x000bc0ac01007387 */ /* 0x000fe80000100a00 */
[----:B------:R-:W-:Y:S01]  /*6a5a0*/  STL.64 [R1+0xbc8], R174 ;  /* 0x000bc8ae01007387 */ /* 0x000fe20000100a00 */
[C---:B--2---:R-:W-:Y:S03]  /*6a5b0*/  HMMA.1688.F32.TF32 R160, R240.reuse, R32, R136 ;  /* 0x00000020f0a0723c */ /* 0x044fe60000081088 */
[----:B------:R-:W2:Y:S04]  /*6a5c0*/  LDL.LU.64 R136, [R1+0x11f0] ;  /* 0x0011f00001887983 */ /* 0x000ea80000300a00 */
[----:B------:R-:W-:Y:S04]  /*6a5d0*/  STL.64 [R1+0xbd0], R164 ;  /* 0x000bd0a401007387 */ /* 0x000fe80000100a00 */
[----:B------:R-:W-:Y:S04]  /*6a5e0*/  STL.64 [R1+0xbd8], R166 ;  /* 0x000bd8a601007387 */ /* 0x000fe80000100a00 */
[----:B------:R-:W2:Y:S08]  /*6a5f0*/  LDL.LU.64 R138, [R1+0x11f8] ;  /* 0x0011f800018a7983 */ /* 0x000eb00000300a00 */
[----:B------:R-:W-:Y:S04]  /*6a600*/  STL.64 [R1+0xbe0], R160 ;  /* 0x000be0a001007387 */ /* 0x000fe80000100a00 */
[----:B------:R1:W-:Y:S02]  /*6a610*/  STL.64 [R1+0xbe8], R162 ;  /* 0x000be8a201007387 */ /* 0x0003e40000100a00 */
[C---:B-1----:R-:W-:Y:S06]  /*6a620*/  HMMA.1688.F32.TF32 R160, R240.reuse, R28, R156 ;  /* 0x0000001cf0a0723c */ /* 0x042fec000008109c */
[----:B----4-:R-:W-:Y:S01]  /*6a630*/  HMMA.1688.F32.TF32 R156, R240, R24, R144 ;  /* 0x00000018f09c723c */ /* 0x010fe20000081090 */
[----:B------:R-:W4:-:S15]  /*6a640*/  LDL.LU.64 R144, [R1+0x11e0] ;  /* 0x0011e00001907983 */ /* 0x000f1e0000300a00 */
[----:B------:R-:W-:-:S01]  /*6a650*/  NOP ;  /* 0x0000000000007918 */ /* 0x000fc20000000000 */
[----:B------:R-:W-:Y:S04]  /*6a660*/  STL.64 [R1+0xbf0], R160 ;  /* 0x000bf0a001007387 */ /* 0x000fe80000100a00 */
[----:B------:R-:W-:Y:S04]  /*6a670*/  STL.64 [R1+0xbf8], R162 ;  /* 0x000bf8a201007387 */ /* 0x000fe80000100a00 */
[----:B------:R-:W4:Y:S04]  /*6a680*/  LDL.LU.64 R146, [R1+0x11e8] ;  /* 0x0011e80001927983 */ /* 0x000f280000300a00 */
        /* <DEDUP_REMOVED lines=8> */
[C---:B---3--:R-:W-:Y:S02]  /*6a710*/  HMMA.1688.F32.TF32 R156, R240.reuse, R16, R132 ;  /* 0x00000010f09c723c */ /* 0x048fe40000081084 */
[----:B------:R-:W3:Y:S04]  /*6a720*/  LDL.LU.64 R132, [R1+0x11c0] ;  /* 0x0011c00001847983 */ /* 0x000ee80000300a00 */
[----:B------:R-:W3:Y:S01]  /*6a730*/  LDL.LU.64 R134, [R1+0x11c8] ;  /* 0x0011c80001867983 */ /* 0x000ee20000300a00 */
[----:B------:R-:W-:Y:S06]  /*6a740*/  HMMA.1688.F32.TF32 R152, R240, R12, R152 ;  /* 0x0000000cf098723c */ /* 0x000fec0000081098 */
[----:B------:R-:W-:Y:S10]  /*6a750*/  HMMA.1688.F32.TF32 R148, R236, R92, R148 ;  /* 0x0000005cec94723c */ /* 0x000ff40000081094 */
[----:B------:R1:W-:Y:S04]  /*6a760*/  STL.64 [R1+0xc30], R156 ;  /* 0x000c309c01007387 */ /* 0x0003e80000100a00 */
[----:B------:R1:W-:Y:S04]  /*6a770*/  STL.64 [R1+0xc38], R158 ;  /* 0x000c389e01007387 */ /* 0x0003e80000100a00 */
[----:B------:R-:W3:Y:S01]  /*6a780*/  LDL.LU.64 R164, [R1+0x11b0] ;  /* 0x0011b00001a47983 */ /* 0x000ee20000300a00 */
[----:B------:R-:W-:Y:S01]  /*6a790*/  IMAD.MOV.U32 R244, RZ, RZ, R90 ;  /* 0x000000fffff47224 */ /* 0x000fe200078e005a */
[----:B------:R-:W-:Y:S01]  /*6a7a0*/  MOV R245, R91 ;  /* 0x0000005b00f57202 */ /* 0x000fe20000000f00 */
[----:B------:R-:W-:Y:S01]  /*6a7b0*/  IMAD.MOV.U32 R246, RZ, RZ, R94 ;  /* 0x000000fffff67224 */ /* 0x000fe200078e005e */
[----:B------:R-:W-:Y:S04]  /*6a7c0*/  LDS R240, [R0+UR12+0x41000] ;  /* 0x0410000c00f07984 */ /* 0x000fe80008000800 */
[----:B------:R-:W-:Y:S04]  /*6a7d0*/  STL.64 [R1+0xc20], R152 ;  /* 0x000c209801007387 */ /* 0x000fe80000100a00 */
[----:B------:R-:W-:Y:S04]  /*6a7e0*/  STL.64 [R1+0xc28], R154 ;  /* 0x000c289a01007387 */ /* 0x000fe80000100a00 */
[----:B------:R-:W3:Y:S04]  /*6a7f0*/  LDL.LU.64 R166, [R1+0x11b8] ;  /* 0x0011b80001a67983 */ /* 0x000ee80000300a00 */
[----:B------:R-:W-:Y:S04]  /*6a800*/  STL.64 [R1+0xcc0], R148 ;  /* 0x000cc09401007387 */ /* 0x000fe80000100a00 */
[----:B------:R-:W-:Y:S04]  /*6a810*/  STL.64 [R1+0xcc8], R150 ;  /* 0x000cc89601007387 */ /* 0x000fe80000100a00 */
[----:B------:R-:W3:Y:S04]  /*6a820*/  LDL.LU.64 R160, [R1+0x11a0] ;  /* 0x0011a00001a07983 */ /* 0x000ee80000300a00 */
[----:B------:R-:W3:Y:S04]  /*6a830*/  LDL.LU.64 R162, [R1+0x11a8] ;  /* 0x0011a80001a27983 */ /* 0x000ee80000300a00 */
[----:B-1----:R-:W3:Y:S04]  /*6a840*/  LDL.LU.64 R156, [R1+0x1190] ;  /* 0x00119000019c7983 */ /* 0x002ee80000300a00 */
[----:B------:R-:W3:Y:S01]  /*6a850*/  LDL.LU.64 R158, [R1+0x1198] ;  /* 0x00119800019e7983 */ /* 0x000ee20000300a00 */
[----:B------:R-:W-:-:S03]  /*6a860*/  IMAD.MOV.U32 R247, RZ, RZ, R95 ;  /* 0x000000fffff77224 */ /* 0x000fc600078e005f */
[----:B------:R-:W-:Y:S04]  /*6a870*/  LDS R242, [R0+UR12+0x41800] ;  /* 0x0418000c00f27984 */ /* 0x000fe80008000800 */
[----:B------:R-:W-:Y:S04]  /*6a880*/  LDS R241, [R170+UR12+0x41000] ;  /* 0x0410000caaf17984 */ /* 0x000fe80008000800 */
[----:B------:R-:W1:Y:S01]  /*6a890*/  LDS R243, [R170+UR12+0x41800] ;  /* 0x0418000caaf37984 */ /* 0x000e620008000800 */
[----:B--2---:R-:W-:-:S15]  /*6a8a0*/  HMMA.1688.F32.TF32 R136, R236, R88, R136 ;  /* 0x00000058ec88723c */ /* 0x004fde0000081088 */
[----:B------:R-:W-:-:S08]  /*6a8b0*/  NOP ;  /* 0x0000000000007918 */ /* 0x000fd00000000000 */
[----:B------:R2:W-:Y:S04]  /*6a8c0*/  STL.64 [R1+0xcd0], R136 ;  /* 0x000cd08801007387 */ /* 0x0005e80000100a00 */
[----:B------:R1:W-:Y:S04]  /*6a8d0*/  STL.64 [R1+0xcd8], R138 ;  /* 0x000cd88a01007387 */ /* 0x0003e80000100a00 */
[----:B--2---:R-:W2:Y:S04]  /*6a8e0*/  LDL.LU.64 R136, [R1+0x1180] ;  /* 0x0011800001887983 */ /* 0x004ea80000300a00 */
[----:B-1----:R-:W2:Y:S04]  /*6a8f0*/  LDL.LU.64 R138, [R1+0x1188] ;  /* 0x00118800018a7983 */ /* 0x002ea80000300a00 */
[----:B------:R-:W2:Y:S04]  /*6a900*/  LDL.LU.64 R152, [R1+0x1170] ;  /* 0x0011700001987983 */ /* 0x000ea80000300a00 */
[----:B------:R-:W2:Y:S01]  /*6a910*/  LDL.LU.64 R154, [R1+0x1178] ;  /* 0x00117800019a7983 */ /* 0x000ea20000300a00 */
[----:B----4-:R-:W-:-:S15]  /*6a920*/  HMMA.1688.F32.TF32 R144, R236, R84, R144 ;  /* 0x00000054ec90723c */ /* 0x010fde0000081090 */
[----:B------:R-:W-:-:S08]  /*6a930*/  NOP ;  /* 0x0000000000007918 */ /* 0x000fd00000000000 */
[----:B------:R-:W-:Y:S04]  /*6a940*/  STL.64 [R1+0xcf0], R144 ;  /* 0x000cf09001007387 */ /* 0x000fe80000100a00 */
[----:B------:R-:W-:Y:S01]  /*6a950*/  STL.64 [R1+0xcf8], R146 ;  /* 0x000cf89201007387 */ /* 0x000fe20000100a00 */
        /* <DEDUP_REMOVED lines=17> */
[C---:B------:R-:W-:Y:S06]  /*6aa70*/  HMMA.1688.F32.TF32 R164, R236.reuse, R120, R160 ;  /* 0x00000078eca4723c */ /* 0x040fec00000810a0 */
[C---:B------:R-:W-:Y:S11]  /*6aa80*/  HMMA.1688.F32.TF32 R160, R236.reuse, R116, R156 ;  /* 0x00000074eca0723c */ /* 0x040ff6000008109c */
[----:B------:R-:W-:Y:S04]  /*6aa90*/  STL.64 [R1+0xd50], R172 ;  /* 0x000d50ac01007387 */ /* 0x000fe80000100a00 */
[----:B------:R-:W-:Y:S04]  /*6aaa0*/  STL.64 [R1+0xd58], R174 ;  /* 0x000d58ae01007387 */ /* 0x000fe80000100a00 */
        /* <DEDUP_REMOVED lines=9> */
[----:B-1----:R-:W-:Y:S02]  /*6ab40*/  HMMA.1688.F32.TF32 R156, R236, R108, R152 ;  /* 0x0000006cec9c723c */ /* 0x002fe40000081098 */
[----:B------:R-:W2:Y:S04]  /*6ab50*/  LDL.LU.64 R152, [R1+0x1250] ;  /* 0x0012500001987983 */ /* 0x000ea80000300a00 */
[----:B------:R-:W2:-:S15]  /*6ab60*/  LDL.LU.64 R154, [R1+0x1258] ;  /* 0x00125800019a7983 */ /* 0x000e9e0000300a00 */
        /* <DEDUP_REMOVED lines=12> */
[C---:B------:R-:W-:Y:S06]  /*6ac30*/  HMMA.1688.F32.TF32 R144, R236.reuse, R96, R144 ;  /* 0x00000060ec90723c */ /* 0x040fec0000081090 */
[----:B------:R-:W-:Y:S10]  /*6ac40*/  HMMA.1688.F32.TF32 R140, R236, R76, R140 ;  /* 0x0000004cec8c723c */ /* 0x000ff4000008108c */
[----:B------:R-:W-:Y:S04]  /*6ac50*/  STL.64 [R1+0xe10], R156 ;  /* 0x000e109c01007387 */ /* 0x000fe80000100a00 */
[----:B------:R-:W-:Y:S04]  /*6ac60*/  STL.64 [R1+0xe18], R158 ;  /* 0x000e189e01007387 */ /* 0x000fe80000100a00 */
[----:B------:R1:W-:Y:S04]  /*6ac70*/  STL.64 [R1+0xe50], R144 ;  /* 0x000e509001007387 */ /* 0x0003e80000100a00 */
[----:B------:R1:W-:Y:S02]  /*6ac80*/  STL.64 [R1+0xe58], R146 ;  /* 0x000e589201007387 */ /* 0x0003e40000100a00 */
[----:B------:R-:W-:Y:S01]  /*6ac90*/  IMAD.MOV.U32 R2, RZ, RZ, R140 ;  /* 0x000000ffff027224 */ /* 0x000fe200078e008c */
[----:B------:R-:W-:Y:S01]  /*6aca0*/  MOV R125, R143 ;  /* 0x0000008f007d7202 */ /* 0x000fe20000000f00 */
[----:B------:R-:W-:-:S02]  /*6acb0*/  IMAD.MOV.U32 R129, RZ, RZ, R141 ;  /* 0x000000ffff817224 */ /* 0x000fc400078e008d */
[----:B------:R-:W-:Y:S01]  /*6acc0*/  IMAD.MOV.U32 R128, RZ, RZ, R142 ;  /* 0x000000ffff807224 */ /* 0x000fe200078e008e */
[----:B------:R-:W3:Y:S04]  /*6acd0*/  LDL.LU.64 R140, [R1+0x12f0] ;  /* 0x0012f000018c7983 */ /* 0x000ee80000300a00 */
[----:B------:R-:W3:Y:S04]  /*6ace0*/  LDL.LU.64 R142, [R1+0x12f8] ;  /* 0x0012f800018e7983 */ /* 0x000ee80000300a00 */
        /* <DEDUP_REMOVED lines=11> */
[----:B----4-:R-:W-:Y:S01]  /*6ada0*/  HMMA.1688.F32.TF32 R148, R236, R4, R148 ;  /* 0x00000004ec94723c */ /* 0x010fe20000081094 */
[----:B------:R-:W-:-:S02]  /*6adb0*/  IMAD.MOV.U32 R117, RZ, RZ, R155 ;  /* 0x000000ffff757224 */ /* 0x000fc400078e009b */
[----:B------:R-:W-:Y:S01]  /*6adc0*/  IMAD.MOV.U32 R252, RZ, RZ, R154 ;  /* 0x000000fffffc7224 */ /* 0x000fe200078e009a */
[----:B------:R-:W-:Y:S04]  /*6add0*/  STL.64 [R1+0xee0], R152 ;  /* 0x000ee09801007387 */ /* 0x000fe80000100a00 */
[----:B------:R1:W-:Y:S04]  /*6ade0*/  STL [R1+0x7a44], R117 ;  /* 0x007a447501007387 */ /* 0x0003e80000100800 */
[----:B------:R4:W-:Y:S01]  /*6adf0*/  STL [R1+0x7a40], R252 ;  /* 0x007a40fc01007387 */ /* 0x0009e20000100800 */
[----:B---3--:R-:W-:Y:S10]  /*6ae00*/  HMMA.1688.F32.TF32 R132, R236, R68, R132 ;  /* 0x00000044ec84723c */ /* 0x008ff40000081084 */
[----:B------:R-:W-:Y:S04]  /*6ae10*/  STL.64 [R1+0xf00], R148 ;  /* 0x000f009401007387 */ /* 0x000fe80000100a00 */
[----:B------:R-:W-:Y:S09]  /*6ae20*/  STL.64 [R1+0xf08], R150 ;  /* 0x000f089601007387 */ /* 0x000ff20000100a00 */
[----:B------:R3:W-:Y:S01]  /*6ae30*/  STL.64 [R1+0xf30], R132 ;  /* 0x000f308401007387 */ /* 0x0007e20000100a00 */
[----:B-1----:R-:W-:Y:S01]  /*6ae40*/  IMAD.MOV.U32 R117, RZ, RZ, R134 ;  /* 0x000000ffff757224 */ /* 0x002fe200078e0086 */
[----:B----4-:R-:W-:-:S02]  /*6ae50*/  MOV R252, R135 ;  /* 0x0000008700fc7202 */ /* 0x010fc40000000f00 */
[----:B---3--:R-:W3:Y:S04]  /*6ae60*/  LDL.LU.64 R132, [R1+0x1370] ;  /* 0x0013700001847983 */ /* 0x008ee80000300a00 */
[----:B------:R-:W3:Y:S01]  /*6ae70*/  LDL.LU.64 R134, [R1+0x1378] ;  /* 0x0013780001867983 */ /* 0x000ee20000300a00 */
[C---:B------:R-:W-:Y:S06]  /*6ae80*/  HMMA.1688.F32.TF32 R140, R236.reuse, R64, R140 ;  /* 0x00000040ec8c723c */ /* 0x040fec000008108c */
[----:B------:R-:W-:Y:S01]  /*6ae90*/  HMMA.1688.F32.TF32 R144, R236, R60, R144 ;  /* 0x0000003cec90723c */ /* 0x000fe20000081090 */
[----:B------:R1:W-:Y:S04]  /*6aea0*/  STL [R1+0x7a4c], R117 ;  /* 0x007a4c7501007387 */ /* 0x0003e80000100800 */
[----:B------:R4:W-:-:S13]  /*6aeb0*/  STL [R1+0x7a48], R252 ;  /* 0x007a48fc01007387 */ /* 0x0009da0000100800 */
[----:B------:R-:W-:Y:S01]  /*6aec0*/  MOV R109, R143 ;  /* 0x0000008f006d7202 */ /* 0x000fe20000000f00 */
[----:B------:R-:W-:Y:S02]  /*6aed0*/  IMAD.MOV.U32 R112, RZ, RZ, R142 ;  /* 0x000000ffff707224 */ /* 0x000fe400078e008e */
[----:B------:R-:W-:Y:S02]  /*6aee0*/  IMAD.MOV.U32 R116, RZ, RZ, R140 ;  /* 0x000000ffff747224 */ /* 0x000fe400078e008c */
[----:B------:R-:W-:Y:S02]  /*6aef0*/  IMAD.MOV.U32 R113, RZ, RZ, R141 ;  /* 0x000000ffff717224 */ /* 0x000fe400078e008d */
[----:B------:R-:W3:Y:S01]  /*6af00*/  LDL.LU.64 R140, [R1+0x13b0] ;  /* 0x0013b000018c7983 */ /* 0x000ee20000300a00 */
[----:B-1----:R-:W-:-:S03]  /*6af10*/  IMAD.MOV.U32 R117, RZ, RZ, R144 ;  /* 0x000000ffff757224 */ /* 0x002fc600078e0090 */
[----:B------:R-:W3:Y:S01]  /*6af20*/  LDL.LU.64 R142, [R1+0x13b8] ;  /* 0x0013b800018e7983 */ /* 0x000ee20000300a00 */
[----:B----4-:R-:W-:-:S03]  /*6af30*/  IMAD.MOV.U32 R252, RZ, RZ, R145 ;  /* 0x000000fffffc7224 */ /* 0x010fc600078e0091 */
[----:B------:R1:W-:Y:S04]  /*6af40*/  STL [R1+0x7a5c], R109 ;  /* 0x007a5c6d01007387 */ /* 0x0003e80000100800 */
[----:B------:R4:W-:Y:S04]  /*6af50*/  STL [R1+0x7a58], R112 ;  /* 0x007a587001007387 */ /* 0x0009e80000100800 */
[----:B------:R4:W-:Y:S04]  /*6af60*/  STL [R1+0x7a54], R113 ;  /* 0x007a547101007387 */ /* 0x0009e80000100800 */
[----:B------:R4:W-:Y:S04]  /*6af70*/  STL [R1+0x7a50], R116 ;  /* 0x007a507401007387 */ /* 0x0009e80000100800 */
[----:B------:R-:W-:Y:S04]  /*6af80*/  STL.64 [R1+0xf78], R146 ;  /* 0x000f789201007387 */ /* 0x000fe80000100a00 */
[----:B------:R-:W-:Y:S04]  /*6af90*/  STL [R1+0x7a64], R117 ;  /* 0x007a647501007387 */ /* 0x000fe80000100800 */
[----:B------:R4:W-:Y:S01]  /*6afa0*/  STL [R1+0x7a60], R252 ;  /* 0x007a60fc01007387 */ /* 0x0009e20000100800 */
[----:B--2---:R-:W-:-:S15]  /*6afb0*/  HMMA.1688.F32.TF32 R136, R236, R56, R136 ;  /* 0x00000038ec88723c */ /* 0x004fde0000081088 */
[----:B------:R-:W-:-:S09]  /*6afc0*/  NOP ;  /* 0x0000000000007918 */ /* 0x000fd20000000000 */
[----:B------:R-:W-:Y:S01]  /*6afd0*/  IMAD.MOV.U32 R108, RZ, RZ, R136 ;  /* 0x000000ffff6c7224 */ /* 0x000fe200078e0088 */
[----:B------:R-:W-:Y:S01]  /*6afe0*/  MOV R105, R137 ;  /* 0x0000008900697202 */ /* 0x000fe20000000f00 */
[----:B------:R-:W-:Y:S01]  /*6aff0*/  IMAD.MOV.U32 R101, RZ, RZ, R139 ;  /* 0x000000ffff657224 */ /* 0x000fe200078e008b */
[----:B------:R-:W2:Y:S01]  /*6b000*/  LDL.LU.64 R136, [R1+0x13c0] ;  /* 0x0013c00001887983 */ /* 0x000ea20000300a00 */
[----:B------:R-:W-:-:S03]  /*6b010*/  IMAD.MOV.U32 R104, RZ, RZ, R138 ;  /* 0x000000ffff687224 */ /* 0x000fc600078e008a */
[----:B------:R-:W2:Y:S04]  /*6b020*/  LDL.LU.64 R138, [R1+0x13c8] ;  /* 0x0013c800018a7983 */ /* 0x000ea80000300a00 */
[----:B------:R-:W-:Y:S04]  /*6b030*/  STL [R1+0x7a74], R101 ;  /* 0x007a746501007387 */ /* 0x000fe80000100800 */
[----:B------:R-:W-:Y:S04]  /*6b040*/  STL [R1+0x7a70], R104 ;  /* 0x007a706801007387 */ /* 0x000fe80000100800 */
[----:B------:R-:W-:Y:S04]  /*6b050*/  STL [R1+0x7a6c], R105 ;  /* 0x007a6c6901007387 */ /* 0x000fe80000100800 */
[----:B------:R4:W-:Y:S01]  /*6b060*/  STL [R1+0x7a68], R108 ;  /* 0x007a686c01007387 */ /* 0x0009e20000100800 */
[----:B---3--:R-:W-:-:S15]  /*6b070*/  HMMA.1688.F32.TF32 R132, R236, R52, R132 ;  /* 0x00000034ec84723c */ /* 0x008fde0000081084 */
[----:B------:R-:W-:-:S09]  /*6b080*/  NOP ;  /* 0x0000000000007918 */ /* 0x000fd20000000000 */
[----:B-1----:R-:W-:Y:S01]  /*6b090*/  IMAD.MOV.U32 R109, RZ, RZ, R132 ;  /* 0x000000ffff6d7224 */ /* 0x002fe200078e0084 */
[----:B----4-:R-:W-:Y:S01]  /*6b0a0*/  MOV R112, R133 ;  /* 0x0000008500707202 */ /* 0x010fe20000000f00 */
[----:B------:R-:W-:Y:S01]  /*6b0b0*/  IMAD.MOV.U32 R113, RZ, RZ, R134 ;  /* 0x000000ffff717224 */ /* 0x000fe200078e0086 */
[----:B------:R-:W3:Y:S01]  /*6b0c0*/  LDL.LU.64 R132, [R1+0x1400] ;  /* 0x0014000001847983 */ /* 0x000ee20000300a00 */
[----:B------:R-:W-:-:S03]  /*6b0d0*/  IMAD.MOV.U32 R116, RZ, RZ, R135 ;  /* 0x000000ffff747224 */ /* 0x000fc600078e0087 */
[----:B------:R-:W3:Y:S04]  /*6b0e0*/  LDL.LU.64 R134, [R1+0x1408] ;  /* 0x0014080001867983 */ /* 0x000ee80000300a00 */
[----:B------:R-:W-:Y:S01]  /*6b0f0*/  STL [R1+0x7a84], R116 ;  /* 0x007a847401007387 */ /* 0x000fe20000100800 */
[----:B------:R-:W-:Y:S03]  /*6b100*/  HMMA.1688.F32.TF32 R140, R236, R48, R140 ;  /* 0x00000030ec8c723c */ /* 0x000fe6000008108c */
[----:B------:R-:W-:Y:S04]  /*6b110*/  STL [R1+0x7a80], R113 ;  /* 0x007a807101007387 */ /* 0x000fe80000100800 */
[----:B------:R-:W-:Y:S04]  /*6b120*/  STL [R1+0x7a7c], R112 ;  /* 0x007a7c7001007387 */ /* 0x000fe80000100800 */
[----:B------:R1:W-:-:S13]  /*6b130*/  STL [R1+0x7a78], R109 ;  /* 0x007a786d01007387 */ /* 0x0003da0000100800 */
[----:B------:R-:W-:Y:S01]  /*6b140*/  IMAD.MOV.U32 R252, RZ, RZ, R143 ;  /* 0x000000fffffc7224 */ /* 0x000fe200078e008f */
[----:B------:R-:W-:Y:S01]  /*6b150*/  MOV R108, R141 ;  /* 0x0000008d006c7202 */ /* 0x000fe20000000f00 */
[----:B------:R-:W-:Y:S02]  /*6b160*/  IMAD.MOV.U32 R117, RZ, RZ, R142 ;  /* 0x000000ffff757224 */ /* 0x000fe400078e008e */
[----:B------:R-:W-:Y:S02]  /*6b170*/  IMAD.MOV.U32 R105, RZ, RZ, R140 ;  /* 0x000000ffff697224 */ /* 0x000fe400078e008c */
[----:B------:R-:W4:Y:S04]  /*6b180*/  LDL.LU.64 R140, [R1+0x1410] ;  /* 0x00141000018c7983 */ /* 0x000f280000300a00 */
[----:B------:R-:W4:Y:S04]  /*6b190*/  LDL.LU.64 R142, [R1+0x1418] ;  /* 0x00141800018e7983 */ /* 0x000f280000300a00 */
[----:B------:R-:W-:Y:S04]  /*6b1a0*/  STL [R1+0x7a94], R252 ;  /* 0x007a94fc01007387 */ /* 0x000fe80000100800 */
[----:B------:R-:W-:Y:S04]  /*6b1b0*/  STL [R1+0x7a90], R117 ;  /* 0x007a907501007387 */ /* 0x000fe80000100800 */
[----:B------:R-:W-:Y:S04]  /*6b1c0*/  STL [R1+0x7a8c], R108 ;  /* 0x007a8c6c01007387 */ /* 0x000fe80000100800 */
[----:B------:R4:W-:Y:S01]  /*6b1d0*/  STL [R1+0x7a88], R105 ;  /* 0x007a886901007387 */ /* 0x0009e20000100800 */
[----:B--2---:R-:W-:-:S15]  /*6b1e0*/  HMMA.1688.F32.TF32 R136, R236, R44, R136 ;  /* 0x0000002cec88723c */ /* 0x004fde0000081088 */
[----:B------:R-:W-:-:S09]  /*6b1f0*/  NOP ;  /* 0x0000000000007918 */ /* 0x000fd20000000000 */
[----:B------:R-:W-:Y:S01]  /*6b200*/  IMAD.MOV.U32 R104, RZ, RZ, R139 ;  /* 0x000000ffff687224 */ /* 0x000fe200078e008b */
[----:B-1----:R-:W-:Y:S01]  /*6b210*/  MOV R109, R137 ;  /* 0x00000089006d7202 */ /* 0x002fe20000000f00 */
[----:B------:R-:W-:Y:S02]  /*6b220*/  IMAD.MOV.U32 R101, RZ, RZ, R138 ;  /* 0x000000ffff657224 */ /* 0x000fe400078e008a */
[----:B------:R-:W-:Y:S02]  /*6b230*/  IMAD.MOV.U32 R112, RZ, RZ, R136 ;  /* 0x000000ffff707224 */ /* 0x000fe400078e0088 */
        /* <DEDUP_REMOVED lines=10> */
[----:B------:R-:W-:Y:S01]  /*6b2e0*/  IMAD.MOV.U32 R96, RZ, RZ, R134 ;  /* 0x000000ffff607224 */ /* 0x000fe200078e0086 */
[----:B------:R-:W3:Y:S01]  /*6b2f0*/  LDL.LU.64 R132, [R1+0x1470] ;  /* 0x0014700001847983 */ /* 0x000ee20000300a00 */
[----:B------:R-:W-:-:S03]  /*6b300*/  IMAD.MOV.U32 R92, RZ, RZ, R135 ;  /* 0x000000ffff5c7224 */ /* 0x000fc600078e0087 */
[----:B------:R-:W3:Y:S04]  /*6b310*/  LDL.LU.64 R134, [R1+0x1478] ;  /* 0x0014780001867983 */ /* 0x000ee80000300a00 */
[----:B------:R-:W-:Y:S04]  /*6b320*/  STL [R1+0x7ab4], R92 ;  /* 0x007ab45c01007387 */ /* 0x000fe80000100800 */
[----:B------:R-:W-:Y:S01]  /*6b330*/  STL [R1+0x7ab0], R96 ;  /* 0x007ab06001007387 */ /* 0x000fe20000100800 */
[----:B----4-:R-:W-:Y:S03]  /*6b340*/  HMMA.1688.F32.TF32 R140, R236, R36, R140 ;  /* 0x00000024ec8c723c */ /* 0x010fe6000008108c */
[----:B------:R-:W-:Y:S04]  /*6b350*/  STL [R1+0x7aac], R97 ;  /* 0x007aac6101007387 */ /* 0x000fe80000100800 */
[----:B------:R-:W-:Y:S04]  /*6b360*/  STL [R1+0x7aa8], R100 ;  /* 0x007aa86401007387 */ /* 0x000fe80000100800 */
[----:B------:R-:W4:Y:S04]  /*6b370*/  LDL.LU.64 R148, [R1+0x1490] ;  /* 0x0014900001947983 */ /* 0x000f280000300a00 */
[----:B------:R-:W4:Y:S04]  /*6b380*/  LDL.LU.64 R150, [R1+0x1498] ;  /* 0x0014980001967983 */ /* 0x000f280000300a00 */
        /* <DEDUP_REMOVED lines=8> */
[----:B------:R-:W-:Y:S04]  /*6b410*/  STL [R1+0x7abc], R105 ;  /* 0x007abc6901007387 */ /* 0x000fe80000100800 */
[----:B------:R-:W-:Y:S01]  /*6b420*/  STL [R1+0x7ab8], R108 ;  /* 0x007ab86c01007387 */ /* 0x000fe20000100800 */
[----:B--2---:R-:W-:-:S15]  /*6b430*/  HMMA.1688.F32.TF32 R136, R236, R32, R136 ;  /* 0x00000020ec88723c */ /* 0x004fde0000081088 */
[----:B------:R-:W-:-:S09]  /*6b440*/  NOP ;  /* 0x0000000000007918 */ /* 0x000fd20000000000 */
[----:B-1----:R-:W-:Y:S01]  /*6b450*/  MOV R112, R137 ;  /* 0x0000008900707202 */ /* 0x002fe20000000f00 */
[----:B------:R-:W-:Y:S02]  /*6b460*/  IMAD.MOV.U32 R109, RZ, RZ, R136 ;  /* 0x000000ffff6d7224 */ /* 0x000fe400078e0088 */
[----:B------:R-:W-:Y:S01]  /*6b470*/  IMAD.MOV.U32 R252, RZ, RZ, R138 ;  /* 0x000000fffffc7224 */ /* 0x000fe200078e008a */
[----:B------:R-:W2:Y:S01]  /*6b480*/  LDL.LU.64 R136, [R1+0x14c0] ;  /* 0x0014c00001887983 */ /* 0x000ea20000300a00 */
[----:B------:R-:W-:-:S03]  /*6b490*/  IMAD.MOV.U32 R117, RZ, RZ, R139 ;  /* 0x000000ffff757224 */ /* 0x000fc600078e008b */
[----:B------:R-:W2:Y:S04]  /*6b4a0*/  LDL.LU.64 R138, [R1+0x14c8] ;  /* 0x0014c800018a7983 */ /* 0x000ea80000300a00 */
[----:B------:R1:W-:Y:S04]  /*6b4b0*/  STL [R1+0x7acc], R112 ;  /* 0x007acc7001007387 */ /* 0x0003e80000100800 */
        /* <DEDUP_REMOVED lines=9> */
[----:B------:R-:W4:Y:S04]  /*6b550*/  LDL.LU R140, [R1+0x9e0] ;  /* 0x0009e000018c7983 */ /* 0x000f280000300800 */
[----:B------:R-:W4:Y:S04]  /*6b560*/  LDL.LU R141, [R1+0x9e4] ;  /* 0x0009e400018d7983 */ /* 0x000f280000300800 */
[----:B------:R-:W4:Y:S04]  /*6b570*/  LDL.LU R142, [R1+0x9e8] ;  /* 0x0009e800018e7983 */ /* 0x000f280000300800 */
[----:B------:R-:W4:Y:S04]  /*6b580*/  LDL.LU R143, [R1+0x9ec] ;  /* 0x0009ec00018f7983 */ /* 0x000f280000300800 */
[----:B------:R-:W2:Y:S04]  /*6b590*/  LDL.LU R248, [R1+0x9c0] ;  /* 0x0009c00001f87983 */ /* 0x000ea80000300800 */
[----:B------:R-:W2:Y:S04]  /*6b5a0*/  LDL.LU R249, [R1+0x9c4] ;  /* 0x0009c40001f97983 */ /* 0x000ea80000300800 */
[----:B------:R-:W2:Y:S04]  /*6b5b0*/  LDL.LU R250, [R1+0x9c8] ;  /* 0x0009c80001fa7983 */ /* 0x000ea80000300800 */
[----:B------:R-:W2:Y:S04]  /*6b5c0*/  LDL.LU R251, [R1+0x9cc] ;  /* 0x0009cc0001fb7983 */ /* 0x000ea80000300800 */
[----:B------:R-:W2:Y:S04]  /*6b5d0*/  LDL.LU R90, [R1+0x8084] ;  /* 0x00808400015a7983 */ /* 0x000ea80000300800 */
[----:B------:R-:W2:Y:S04]  /*6b5e0*/  LDL.LU R91, [R1+0x8080] ;  /* 0x00808000015b7983 */ /* 0x000ea80000300800 */
[----:B------:R-:W4:Y:S04]  /*6b5f0*/  LDL.LU R94, [R1+0x807c] ;  /* 0x00807c00015e7983 */ /* 0x000f280000300800 */
[----:B------:R-:W4:Y:S01]  /*6b600*/  LDL.LU R95, [R1+0x8078] ;  /* 0x00807800015f7983 */ /* 0x000f220000300800 */
[----:B---3--:R-:W-:-:S15]  /*6b610*/  HMMA.1688.F32.TF32 R132, R236, R12, R132 ;  /* 0x0000000cec84723c */ /* 0x008fde0000081084 */
[----:B------:R-:W-:-:S09]  /*6b620*/  NOP ;  /* 0x0000000000007918 */ /* 0x000fd20000000000 */
[----:B-1----:R-:W-:Y:S01]  /*6b630*/  IMAD.MOV.U32 R112, RZ, RZ, R132 ;  /* 0x000000ffff707224 */ /* 0x002fe200078e0084 */
[----:B------:R-:W-:Y:S01]  /*6b640*/  MOV R109, R133 ;  /* 0x00000085006d7202 */ /* 0x000fe20000000f00 */
[----:B------:R-:W-:Y:S02]  /*6b650*/  IMAD.MOV.U32 R113, RZ, RZ, R134 ;  /* 0x000000ffff717224 */ /* 0x000fe400078e0086 */
[----:B------:R-:W-:Y:S02]  /*6b660*/  IMAD.MOV.U32 R116, RZ, RZ, R135 ;  /* 0x000000ffff747224 */ /* 0x000fe400078e0087 */
[----:B----4-:R-:W-:-:S15]  /*6b670*/  HMMA.1688.F32.TF32 R132, R240, R94, R140 ;  /* 0x0000005ef084723c */ /* 0x010fde000008108c */
[----:B------:R-:W-:-:S09]  /*6b680*/  NOP ;  /* 0x0000000000007918 */ /* 0x000fd20000000000 */
[----:B------:R-:W-:Y:S01]  /*6b690*/  IMAD.MOV.U32 R73, RZ, RZ, R132 ;  /* 0x000000ffff497224 */ /* 0x000fe200078e0084 */
[----:B------:R-:W-:Y:S01]  /*6b6a0*/  MOV R72, R133 ;  /* 0x0000008500487202 */ /* 0x000fe20000000f00 */
[----:B------:R-:W-:Y:S02]  /*6b6b0*/  IMAD.MOV.U32 R69, RZ, RZ, R134 ;  /* 0x000000ffff457224 */ /* 0x000fe400078e0086 */
[----:B------:R-:W-:Y:S02]  /*6b6c0*/  IMAD.MOV.U32 R68, RZ, RZ, R135 ;  /* 0x000000ffff447224 */ /* 0x000fe400078e0087 */
[----:B--2---:R-:W-:-:S15]  /*6b6d0*/  HMMA.1688.F32.TF32 R132, R240, R90, R248 ;  /* 0x0000005af084723c */ /* 0x004fde00000810f8 */
[----:B------:R-:W-:-:S09]  /*6b6e0*/  NOP ;  /* 0x0000000000007918 */ /* 0x000fd20000000000 */
[----:B------:R-:W-:Y:S01]  /*6b6f0*/  IMAD.MOV.U32 R65, RZ, RZ, R132 ;  /* 0x000000ffff417224 */ /* 0x000fe200078e0084 */
[----:B------:R-:W-:Y:S01]  /*6b700*/  MOV R64, R133 ;  /* 0x0000008500407202 */ /* 0x000fe20000000f00 */
[----:B------:R-:W-:Y:S01]  /*6b710*/  IMAD.MOV.U32 R61, RZ, RZ, R134 ;  /* 0x000000ffff3d7224 */ /* 0x000fe200078e0086 */
[----:B------:R-:W2:Y:S01]  /*6b720*/  LDL.LU R132, [R1+0x980] ;  /* 0x0009800001847983 */ /* 0x000ea20000300800 */
[----:B------:R-:W-:Y:S01]  /*6b730*/  IMAD.MOV.U32 R133, RZ, RZ, R86 ;  /* 0x000000ffff857224 */ /* 0x000fe200078e0056 */
[----:B------:R-:W-:Y:S02]  /*6b740*/  MOV R134, R87 ;  /* 0x0000005700867202 */ /* 0x000fe40000000f00 */
[----:B------:R-:W3:Y:S04]  /*6b750*/  LDL.LU R86, [R1+0x8074] ;  /* 0x0080740001567983 */ /* 0x000ee80000300800 */
[----:B------:R-:W3:Y:S01]  /*6b760*/  LDL.LU R87, [R1+0x8070] ;  /* 0x0080700001577983 */ /* 0x000ee20000300800 */
[C---:B------:R-:W-:Y:S06]  /*6b770*/  HMMA.1688.F32.TF32 R148, R236.reuse, R24, R148 ;  /* 0x00000018ec94723c */ /* 0x040fec0000081094 */
[----:B------:R-:W-:Y:S01]  /*6b780*/  HMMA.1688.F32.TF32 R144, R236, R20, R144 ;  /* 0x00000014ec90723c */ /* 0x000fe20000081090 */
[----:B------:R-:W-:-:S02]  /*6b790*/  IMAD.MOV.U32 R60, RZ, RZ, R135 ;  /* 0x000000ffff3c7224 */ /* 0x000fc400078e0087 */
[----:B------:R-:W2:Y:S03]  /*6b7a0*/  LDL.LU R135, [R1+0x98c] ;  /* 0x00098c0001877983 */ /* 0x000ea60000300800 */
[----:B------:R-:W-:Y:S01]  /*6b7b0*/  HMMA.1688.F32.TF32 R136, R236, R16, R136 ;  /* 0x00000010ec88723c */ /* 0x000fe20000081088 */
[----:B------:R-:W4:Y:S04]  /*6b7c0*/  LDL.LU R156, [R1+0x970] ;  /* 0x00097000019c7983 */ /* 0x000f280000300800 */
[----:B------:R-:W4:Y:S04]  /*6b7d0*/  LDL.LU R157, [R1+0x974] ;  /* 0x00097400019d7983 */ /* 0x000f280000300800 */
[----:B------:R-:W4:Y:S04]  /*6b7e0*/  LDL.LU R158, [R1+0x978] ;  /* 0x00097800019e7983 */ /* 0x000f280000300800 */
[----:B------:R-:W4:Y:S01]  /*6b7f0*/  LDL.LU R159, [R1+0x97c] ;  /* 0x00097c00019f7983 */ /* 0x000f220000300800 */
[----:B------:R-:W-:-:S03]  /*6b800*/  IMAD.MOV.U32 R81, RZ, RZ, R148 ;  /* 0x000000ffff517224 */ /* 0x000fc600078e0094 */
[----:B------:R-:W4:Y:S01]  /*6b810*/  LDL.LU R152, [R1+0x960] ;  /* 0x0009600001987983 */ /* 0x000f220000300800 */
[----:B------:R-:W-:-:S03]  /*6b820*/  MOV R80, R149 ;  /* 0x0000009500507202 */ /* 0x000fc60000000f00 */
[----:B------:R-:W4:Y:S01]  /*6b830*/  LDL.LU R153, [R1+0x964] ;  /* 0x0009640001997983 */ /* 0x000f220000300800 */
[----:B------:R-:W-:-:S03]  /*6b840*/  IMAD.MOV.U32 R77, RZ, RZ, R150 ;  /* 0x000000ffff4d7224 */ /* 0x000fc600078e0096 */
[----:B------:R-:W4:Y:S01]  /*6b850*/  LDL.LU R154, [R1+0x968] ;  /* 0x00096800019a7983 */ /* 0x000f220000300800 */
[----:B------:R-:W-:-:S03]  /*6b860*/  IMAD.MOV.U32 R76, RZ, RZ, R151 ;  /* 0x000000ffff4c7224 */ /* 0x000fc600078e0097 */
[----:B------:R-:W4:Y:S01]  /*6b870*/  LDL.LU R155, [R1+0x96c] ;  /* 0x00096c00019b7983 */ /* 0x000f220000300800 */
[----:B------:R-:W-:-:S03]  /*6b880*/  IMAD.MOV.U32 R97, RZ, RZ, R144 ;  /* 0x000000ffff617224 */ /* 0x000fc600078e0090 */
[----:B------:R-:W4:Y:S01]  /*6b890*/  LDL.LU R148, [R1+0x940] ;  /* 0x0009400001947983 */ /* 0x000f220000300800 */
[----:B------:R-:W-:Y:S01]  /*6b8a0*/  MOV R100, R145 ;  /* 0x0000009100647202 */ /* 0x000fe20000000f00 */
[----:B------:R-:W-:Y:S02]  /*6b8b0*/  IMAD.MOV.U32 R144, RZ, RZ, R106 ;  /* 0x000000ffff907224 */ /* 0x000fe400078e006a */
[----:B------:R-:W4:Y:S01]  /*6b8c0*/  LDL.LU R149, [R1+0x944] ;  /* 0x0009440001957983 */ /* 0x000f220000300800 */
[----:B------:R-:W-:-:S03]  /*6b8d0*/  IMAD.MOV.U32 R104, RZ, RZ, R146 ;  /* 0x000000ffff687224 */ /* 0x000fc600078e0092 */
[----:B------:R-:W4:Y:S01]  /*6b8e0*/  LDL.LU R150, [R1+0x948] ;  /* 0x0009480001967983 */ /* 0x000f220000300800 */
[----:B------:R-:W-:-:S03]  /*6b8f0*/  IMAD.MOV.U32 R145, RZ, RZ, R107 ;  /* 0x000000ffff917224 */ /* 0x000fc600078e006b */
[----:B------:R-:W4:Y:S01]  /*6b900*/  LDL.LU R151, [R1+0x94c] ;  /* 0x00094c0001977983 */ /* 0x000f220000300800 */
[----:B------:R-:W-:Y:S01]  /*6b910*/  IMAD.MOV.U32 R101, RZ, RZ, R147 ;  /* 0x000000ffff657224 */ /* 0x000fe200078e0093 */
[----:B------:R-:W-:Y:S01]  /*6b920*/  MOV R147, R111 ;  /* 0x0000006f00937202 */ /* 0x000fe20000000f00 */
[----:B------:R-:W-:Y:S01]  /*6b930*/  IMAD.MOV.U32 R146, RZ, RZ, R110 ;  /* 0x000000ffff927224 */ /* 0x000fe200078e006e */
[----:B------:R-:W4:Y:S01]  /*6b940*/  LDL.LU R106, [R1+0x806c] ;  /* 0x00806c00016a7983 */ /* 0x000f220000300800 */
[----:B------:R-:W-:-:S03]  /*6b950*/  IMAD.MOV.U32 R140, RZ, RZ, R114 ;  /* 0x000000ffff8c7224 */ /* 0x000fc600078e0072 */
[----:B------:R-:W4:Y:S01]  /*6b960*/  LDL.LU R107, [R1+0x8068] ;  /* 0x00806800016b7983 */ /* 0x000f220000300800 */
[----:B------:R-:W-:-:S03]  /*6b970*/  IMAD.MOV.U32 R141, RZ, RZ, R115 ;  /* 0x000000ffff8d7224 */ /* 0x000fc600078e0073 */
[----:B------:R-:W2:Y:S01]  /*6b980*/  LDL.LU R110, [R1+0x8064] ;  /* 0x00806400016e7983 */ /* 0x000ea20000300800 */
[----:B------:R-:W-:Y:S01]  /*6b990*/  IMAD.MOV.U32 R105, RZ, RZ, R136 ;  /* 0x000000ffff697224 */ /* 0x000fe200078e0088 */
[----:B------:R-:W-:Y:S02]  /*6b9a0*/  MOV R108, R137 ;  /* 0x00000089006c7202 */ /* 0x000fe40000000f00 */
[----:B------:R-:W2:Y:S01]  /*6b9b0*/  LDL.LU R111, [R1+0x8060] ;  /* 0x00806000016f7983 */ /* 0x000ea20000300800 */
[----:B------:R-:W-:Y:S01]  /*6b9c0*/  IMAD.MOV.U32 R92, RZ, RZ, R138 ;  /* 0x000000ffff5c7224 */ /* 0x000fe200078e008a */
[----:B------:R-:W-:Y:S01]  /*6b9d0*/  MOV R143, R119 ;  /* 0x00000077008f7202 */ /* 0x000fe20000000f00 */
[----:B------:R-:W-:Y:S01]  /*6b9e0*/  IMAD.MOV.U32 R96, RZ, RZ, R139 ;  /* 0x000000ffff607224 */ /* 0x000fe200078e008b */
[----:B------:R-:W4:Y:S01]  /*6b9f0*/  LDL.LU R114, [R1+0x805c] ;  /* 0x00805c0001727983 */ /* 0x000f220000300800 */
[----:B------:R-:W-:-:S03]  /*6ba00*/  IMAD.MOV.U32 R142, RZ, RZ, R118 ;  /* 0x000000ffff8e7224 */ /* 0x000fc600078e0076 */
[----:B------:R-:W4:Y:S04]  /*6ba10*/  LDL.LU R115, [R1+0x8058] ;  /* 0x0080580001737983 */ /* 0x000f280000300800 */
[----:B------:R-:W4:Y:S04]  /*6ba20*/  LDL.LU R118, [R1+0x8054] ;  /* 0x0080540001767983 */ /* 0x000f280000300800 */
[----:B------:R-:W4:Y:S01]  /*6ba30*/  LDL.LU R119, [R1+0x8050] ;  /* 0x0080500001777983 */ /* 0x000f220000300800 */
[----:B------:R-:W-:Y:S02]  /*6ba40*/  IMAD.MOV.U32 R248, RZ, RZ, R131 ;  /* 0x000000fffff87224 */ /* 0x000fe400078e0083 */
[----:B------:R-:W-:Y:S01]  /*6ba50*/  IMAD.MOV.U32 R249, RZ, RZ, R123 ;  /* 0x000000fffff97224 */ /* 0x000fe200078e007b */
[----:B------:R-:W-:Y:S01]  /*6ba60*/  MOV R251, R127 ;  /* 0x0000007f00fb7202 */ /* 0x000fe20000000f00 */
[----:B------:R-:W-:-:S02]  /*6ba70*/  IMAD.MOV.U32 R250, RZ, RZ, R126 ;  /* 0x000000fffffa7224 */ /* 0x000fc400078e007e */
[----:B------:R-:W-:Y:S02]  /*6ba80*/  IMAD.MOV.U32 R172, RZ, RZ, R50 ;  /* 0x000000ffffac7224 */ /* 0x000fe400078e0032 */
[----:B------:R-:W-:Y:S01]  /*6ba90*/  IMAD.MOV.U32 R173, RZ, RZ, R51 ;  /* 0x000000ffffad7224 */ /* 0x000fe200078e0033 */
[----:B------:R-:W-:Y:S01]  /*6baa0*/  MOV R175, R14 ;  /* 0x0000000e00af7202 */ /* 0x000fe20000000f00 */
[----:B------:R-:W-:Y:S02]  /*6bab0*/  IMAD.MOV.U32 R174, RZ, RZ, R15 ;  /* 0x000000ffffae7224 */ /* 0x000fe400078e000f */
        /* <DEDUP_REMOVED lines=31> */
[----:B------:R-:W-:Y:S02]  /*6bcb0*/  IMAD.MOV.U32 R165, RZ, RZ, R102 ;  /* 0x000000ffffa57224 */ /* 0x000fe400078e0066 */
[----:B------:R-:W-:Y:S01]  /*6bcc0*/  IMAD.MOV.U32 R166, RZ, RZ, R103 ;  /* 0x000000ffffa67224 */ /* 0x000fe200078e0067 */
[----:B------:R-:W-:Y:S01]  /*6bcd0*/  MOV R167, R98 ;  /* 0x0000006200a77202 */ /* 0x000fe20000000f00 */
[----:B------:R-:W-:Y:S02]  /*6bce0*/  IMAD.MOV.U32 R160, RZ, RZ, R99 ;  /* 0x000000ffffa07224 */ /* 0x000fe400078e0063 */
[----:B------:R-:W-:Y:S01]  /*6bcf0*/  IMAD.MOV.U32 R161, RZ, RZ, R75 ;  /* 0x000000ffffa17224 */ /* 0x000fe200078e004b */
[----:B------:R-:W-:Y:S01]  /*6bd00*/  MOV R163, R79 ;  /* 0x0000004f00a37202 */ /* 0x000fe20000000f00 */
[----:B------:R-:W-:Y:S01]  /*6bd10*/  IMAD.MOV.U32 R162, RZ, RZ, R78 ;  /* 0x000000ffffa27224 */ /* 0x000fe200078e004e */
[----:B------:R-:W-:Y:S01]  /*6bd20*/  LOP3.LUT R93, R0, 0x60, RZ, 0x3c, !PT ;  /* 0x00000060005d7812 */ /* 0x000fe200078e3cff */
[----:B------:R-:W-:Y:S04]  /*6bd30*/  LDS R236, [R171+UR12+0x41000] ;  /* 0x0410000cabec7984 */ /* 0x000fe80008000800 */
[----:B------:R-:W-:Y:S04]  /*6bd40*/  LDS R238, [R171+UR12+0x41800] ;  /* 0x0418000cabee7984 */ /* 0x000fe80008000800 */
[----:B------:R-:W-:Y:S04]  /*6bd50*/  LDS R237, [R93+UR12+0x41000] ;  /* 0x0410000c5ded7984 */ /* 0x000fe80008000800 */
[----:B------:R-:W1:Y:S01]  /*6bd60*/  LDS R239, [R93+UR12+0x41800] ;  /* 0x0418000c5def7984 */ /* 0x000e620008000800 */
[----:B---3--:R-:W-:Y:S07]  /*6bd70*/  HMMA.1688.F32.TF32 R136, R240, R86, R244 ;  /* 0x00000056f088723c */ /* 0x008fee00000810f4 */
[----:B------:R-:W-:-:S02]  /*6bd80*/  IMAD.MOV.U32 R244, RZ, RZ, R122 ;  /* 0x000000fffff47224 */ /* 0x000fc400078e007a */
[----:B------:R-:W3:Y:S01]  /*6bd90*/  LDL.LU R122, [R1+0x804c] ;  /* 0x00804c00017a7983 */ /* 0x000ee20000300800 */
[----:B------:R-:W-:Y:S02]  /*6bda0*/  IMAD.MOV.U32 R245, RZ, RZ, R82 ;  /* 0x000000fffff57224 */ /* 0x000fe400078e0052 */
[----:B------:R-:W-:Y:S01]  /*6bdb0*/  IMAD.MOV.U32 R246, RZ, RZ, R83 ;  /* 0x000000fffff67224 */ /* 0x000fe200078e0053 */
[----:B------:R-:W4:Y:S04]  /*6bdc0*/  LDL.LU R82, [R1+0x8048] ;  /* 0x0080480001527983 */ /* 0x000f280000300800 */
[----:B------:R-:W4:Y:S01]  /*6bdd0*/  LDL.LU R83, [R1+0x8044] ;  /* 0x0080440001537983 */ /* 0x000f220000300800 */
[----:B------:R-:W-:-:S03]  /*6bde0*/  MOV R247, R130 ;  /* 0x0000008200f77202 */ /* 0x000fc60000000f00 */
[----:B------:R-:W3:Y:S04]  /*6bdf0*/  LDL.LU R130, [R1+0x8040] ;  /* 0x0080400001827983 */ /* 0x000ee80000300800 */
[----:B------:R-:W3:Y:S04]  /*6be00*/  LDL.LU R131, [R1+0x803c] ;  /* 0x00803c0001837983 */ /* 0x000ee80000300800 */
[----:B------:R-:W3:Y:S04]  /*6be10*/  LDL.LU R123, [R1+0x8038] ;  /* 0x00803800017b7983 */ /* 0x000ee80000300800 */
[----:B------:R-:W3:Y:S04]  /*6be20*/  LDL.LU R126, [R1+0x8034] ;  /* 0x00803400017e7983 */ /* 0x000ee80000300800 */
[----:B------:R-:W3:Y:S01]  /*6be30*/  LDL.LU R127, [R1+0x8030] ;  /* 0x00803000017f7983 */ /* 0x000ee20000300800 */
[----:B------:R-:W-:Y:S01]  /*6be40*/  IMAD.MOV.U32 R57, RZ, RZ, R136 ;  /* 0x000000ffff397224 */ /* 0x000fe200078e0088 */
[----:B------:R-:W-:Y:S01]  /*6be50*/  MOV R52, R139 ;  /* 0x0000008b00347202 */ /* 0x000fe20000000f00 */
[----:B------:R-:W-:-:S02]  /*6be60*/  IMAD.MOV.U32 R56, RZ, RZ, R137 ;  /* 0x000000ffff387224 */ /* 0x000fc400078e0089 */
[----:B------:R-:W-:Y:S02]  /*6be70*/  IMAD.MOV.U32 R53, RZ, RZ, R138 ;  /* 0x000000ffff357224 */ /* 0x000fe400078e008a */
[----:B--2---:R-:W-:-:S15]  /*6be80*/  HMMA.1688.F32.TF32 R136, R240, R110, R248 ;  /* 0x0000006ef088723c */ /* 0x004fde00000810f8 */
[----:B------:R-:W-:-:S08]  /*6be90*/  NOP ;  /* 0x0000000000007918 */ /* 0x000fd00000000000 */
[----:B------:R-:W-:Y:S04]  /*6bea0*/  STL.64 [R1+0x1580], R136 ;  /* 0x0015808801007387 */ /* 0x000fe80000100a00 */
[----:B------:R-:W-:Y:S04]  /*6beb0*/  STL.64 [R1+0x1588], R138 ;  /* 0x0015888a01007387 */ /* 0x000fe80000100a00 */
[----:B------:R-:W2:Y:S01]  /*6bec0*/  LDL.LU R50, [R1+0x802c] ;  /* 0x00802c0001327983 */ /* 0x000ea20000300800 */
[----:B----4-:R-:W-:-:S15]  /*6bed0*/  HMMA.1688.F32.TF32 R132, R240, R82, R132 ;  /* 0x00000052f084723c */ /* 0x010fde0000081084 */
[----:B------:R-:W-:-:S09]  /*6bee0*/  NOP ;  /* 0x0000000000007918 */ /* 0x000fd20000000000 */
[----:B------:R-:W-:Y:S01]  /*6bef0*/  IMAD.MOV.U32 R25, RZ, RZ, R132 ;  /* 0x000000ffff197224 */ /* 0x000fe200078e0084 */
[----:B------:R-:W-:Y:S01]  /*6bf00*/  MOV R8, R135 ;  /* 0x0000008700087202 */ /* 0x000fe20000000f00 */
[----:B------:R-:W-:Y:S02]  /*6bf10*/  IMAD.MOV.U32 R24, RZ, RZ, R133 ;  /* 0x000000ffff187224 */ /* 0x000fe400078e0085 */
[----:B------:R-:W-:Y:S02]  /*6bf20*/  IMAD.MOV.U32 R9, RZ, RZ, R134 ;  /* 0x000000ffff097224 */ /* 0x000fe400078e0086 */
[----:B---3--:R-:W-:-:S15]  /*6bf30*/  HMMA.1688.F32.TF32 R132, R240, R130, R156 ;  /* 0x00000082f084723c */ /* 0x008fde000008109c */
[----:B------:R-:W-:-:S09]  /*6bf40*/  NOP ;  /* 0x0000000000007918 */ /* 0x000fd20000000000 */
        /* <DEDUP_REMOVED lines=29> */
[----:B------:R-:W-:-:S08]  /*6c120*/  NOP ;  /* 0x0000000000007918 */ /* 0x000fd00000000000 */
[----:B------:R-:W-:Y:S04]  /*6c130*/  STL.64 [R1+0x1570], R132 ;  /* 0x0015708401007387 */ /* 0x000fe80000100a00 */
[----:B------:R3:W-:Y:S04]  /*6c140*/  STL.64 [R1+0x1578], R134 ;  /* 0x0015788601007387 */ /* 0x0007e80000100a00 */
[----:B------:R-:W4:Y:S04]  /*6c150*/  LDL.LU R51, [R1+0x8028] ;  /* 0x0080280001337983 */ /* 0x000f280000300800 */
        /* <DEDUP_REMOVED lines=19> */
[----:B--2---:R-:W-:-:S03]  /*6c290*/  IMAD.MOV.U32 R189, RZ, RZ, R50 ;  /* 0x000000ffffbd7224 */ /* 0x004fc600078e0032 */
[----:B------:R-:W2:Y:S04]  /*6c2a0*/  LDL.LU R43, [R1+0x7fd8] ;  /* 0x007fd800012b7983 */ /* 0x000ea80000300800 */
[----:B------:R-:W2:Y:S04]  /*6c2b0*/  LDL.LU R55, [R1+0x7fd4] ;  /* 0x007fd40001377983 */ /* 0x000ea80000300800 */
[----:B------:R-:W2:Y:S01]  /*6c2c0*/  LDL.LU R54, [R1+0x7fd0] ;  /* 0x007fd00001367983 */ /* 0x000ea20000300800 */
[----:B----4-:R-:W-:-:S03]  /*6c2d0*/  IMAD.MOV.U32 R188, RZ, RZ, R51 ;  /* 0x000000ffffbc7224 */ /* 0x010fc600078e0033 */
[----:B------:R-:W4:Y:S04]  /*6c2e0*/  LDL.LU R51, [R1+0x7fcc] ;  /* 0x007fcc0001337983 */ /* 0x000f280000300800 */
[----:B------:R-:W4:Y:S04]  /*6c2f0*/  LDL.LU R50, [R1+0x7fc8] ;  /* 0x007fc80001327983 */ /* 0x000f280000300800 */
[----:B------:R-:W4:Y:S01]  /*6c300*/  LDL.LU R31, [R1+0x7fc4] ;  /* 0x007fc400011f7983 */ /* 0x000f220000300800 */
[----:B---3--:R-:W-:Y:S02]  /*6c310*/  IMAD.MOV.U32 R186, RZ, RZ, R14 ;  /* 0x000000ffffba7224 */ /* 0x008fe400078e000e */
[----:B------:R-:W-:Y:S01]  /*6c320*/  IMAD.MOV.U32 R185, RZ, RZ, R34 ;  /* 0x000000ffffb97224 */ /* 0x000fe200078e0022 */
[----:B------:R-:W3:Y:S01]  /*6c330*/  LDL.LU R30, [R1+0x7fc0] ;  /* 0x007fc000011e7983 */ /* 0x000ee20000300800 */
[----:B------:R-:W-:-:S03]  /*6c340*/  IMAD.MOV.U32 R184, RZ, RZ, R35 ;  /* 0x000000ffffb87224 */ /* 0x000fc600078e0023 */
[----:B------:R-:W3:Y:S01]  /*6c350*/  LDL.LU R35, [R1+0x7fbc] ;  /* 0x007fbc0001237983 */ /* 0x000ee20000300800 */
[----:B------:R-:W-:-:S03]  /*6c360*/  MOV R187, R15 ;  /* 0x0000000f00bb7202 */ /* 0x000fc60000000f00 */
[----:B------:R-:W3:Y:S04]  /*6c370*/  LDL.LU R34, [R1+0x7fb8] ;  /* 0x007fb80001227983 */ /* 0x000ee80000300800 */
[----:B------:R-:W3:Y:S04]  /*6c380*/  LDL.LU R14, [R1+0x7fb4] ;  /* 0x007fb400010e7983 */ /* 0x000ee80000300800 */
[----:B------:R-:W3:Y:S01]  /*6c390*/  LDL.LU R15, [R1+0x7fb0] ;  /* 0x007fb000010f7983 */ /* 0x000ee20000300800 */
[----:B------:R-:W-:Y:S01]  /*6c3a0*/  MOV R219, R39 ;  /* 0x0000002700db7202 */ /* 0x000fe20000000f00 */
[----:B------:R-:W-:-:S02]  /*6c3b0*/  IMAD.MOV.U32 R218, RZ, RZ, R38 ;  /* 0x000000ffffda7224 */ /* 0x000fc400078e0026 */
[----:B------:R-:W-:Y:S02]  /*6c3c0*/  IMAD.MOV.U32 R217, RZ, RZ, R18 ;  /* 0x000000ffffd97224 */ /* 0x000fe400078e0012 */
[----:B------:R-:W-:Y:S02]  /*6c3d0*/  IMAD.MOV.U32 R216, RZ, RZ, R19 ;  /* 0x000000ffffd87224 */ /* 0x000fe400078e0013 */
[----:B------:R-:W3:Y:S04]  /*6c3e0*/  LDL.LU R19, [R1+0x7fac] ;  /* 0x007fac0001137983 */ /* 0x000ee80000300800 */
[----:B------:R-:W3:Y:S04]  /*6c3f0*/  LDL.LU R18, [R1+0x7fa8] ;  /* 0x007fa80001127983 */ /* 0x000ee80000300800 */
[----:B------:R-:W3:Y:S01]  /*6c400*/  LDL.LU R38, [R1+0x7fa4] ;  /* 0x007fa40001267983 */ /* 0x000ee20000300800 */
[----:B------:R-:W-:-:S03]  /*6c410*/  IMAD.MOV.U32 R213, RZ, RZ, R26 ;  /* 0x000000ffffd57224 */ /* 0x000fc600078e001a */
[----:B------:R-:W3:Y:S01]  /*6c420*/  LDL.LU R39, [R1+0x7fa0] ;  /* 0x007fa00001277983 */ /* 0x000ee20000300800 */
[----:B------:R-:W-:-:S03]  /*6c430*/  IMAD.MOV.U32 R212, RZ, RZ, R27 ;  /* 0x000000ffffd47224 */ /* 0x000fc600078e001b */
[----:B------:R-:W3:Y:S04]  /*6c440*/  LDL.LU R27, [R1+0x7f9c] ;  /* 0x007f9c00011b7983 */ /* 0x000ee80000300800 */
[----:B------:R-:W3:Y:S01]  /*6c450*/  LDL.LU R26, [R1+0x7f98] ;  /* 0x007f9800011a7983 */ /* 0x000ee20000300800 */
[----:B------:R-:W-:Y:S01]  /*6c460*/  IMAD.MOV.U32 R214, RZ, RZ, R47 ;  /* 0x000000ffffd67224 */ /* 0x000fe200078e002f */
[----:B------:R-:W-:Y:S02]  /*6c470*/  MOV R215, R46 ;  /* 0x0000002e00d77202 */ /* 0x000fe40000000f00 */
[----:B------:R-:W3:Y:S01]  /*6c480*/  LDL.LU R47, [R1+0x7f94] ;  /* 0x007f9400012f7983 */ /* 0x000ee20000300800 */
[----:B------:R-:W-:Y:S02]  /*6c490*/  IMAD.MOV.U32 R210, RZ, RZ, R22 ;  /* 0x000000ffffd27224 */ /* 0x000fe400078e0016 */
[----:B------:R-:W-:Y:S01]  /*6c4a0*/  IMAD.MOV.U32 R209, RZ, RZ, R42 ;  /* 0x000000ffffd17224 */ /* 0x000fe200078e002a */
[----:B------:R-:W3:Y:S01]  /*6c4b0*/  LDL.LU R46, [R1+0x7f90] ;  /* 0x007f9000012e7983 */ /* 0x000ee20000300800 */
[----:B--2---:R-:W-:-:S03]  /*6c4c0*/  IMAD.MOV.U32 R208, RZ, RZ, R43 ;  /* 0x000000ffffd07224 */ /* 0x004fc600078e002b */
[----:B------:R-:W2:Y:S01]  /*6c4d0*/  LDL.LU R43, [R1+0x7f8c] ;  /* 0x007f8c00012b7983 */ /* 0x000ea20000300800 */
[----:B------:R-:W-:-:S03]  /*6c4e0*/  MOV R211, R23 ;  /* 0x0000001700d37202 */ /* 0x000fc60000000f00 */
[----:B------:R-:W2:Y:S04]  /*6c4f0*/  LDL.LU R42, [R1+0x7f88] ;  /* 0x007f8800012a7983 */ /* 0x000ea80000300800 */
[----:B------:R-:W2:Y:S04]  /*6c500*/  LDL.LU R22, [R1+0x7f84] ;  /* 0x007f840001167983 */ /* 0x000ea80000300800 */
[----:B------:R-:W2:Y:S01]  /*6c510*/  LDL.LU R23, [R1+0x7f80] ;  /* 0x007f800001177983 */ /* 0x000ea20000300800 */
[----:B----4-:R-:W-:Y:S01]  /*6c520*/  MOV R231, R31 ;  /* 0x0000001f00e77202 */ /* 0x010fe20000000f00 */
[----:B---3--:R-:W-:-:S02]  /*6c530*/  IMAD.MOV.U32 R230, RZ, RZ, R30 ;  /* 0x000000ffffe67224 */ /* 0x008fc400078e001e */
[----:B------:R-:W-:Y:S02]  /*6c540*/  IMAD.MOV.U32 R229, RZ, RZ, R35 ;  /* 0x000000ffffe57224 */ /* 0x000fe400078e0023 */
[----:B------:R-:W-:Y:S02]  /*6c550*/  IMAD.MOV.U32 R228, RZ, RZ, R34 ;  /* 0x000000ffffe47224 */ /* 0x000fe400078e0022 */
[----:B------:R-:W3:Y:S04]  /*6c560*/  LDL.LU R34, [R1+0x7f7c] ;  /* 0x007f7c0001227983 */ /* 0x000ee80000300800 */
[----:B------:R-:W4:Y:S04]  /*6c570*/  LDL.LU R35, [R1+0x7f78] ;  /* 0x007f780001237983 */ /* 0x000f280000300800 */
[----:B------:R-:W4:Y:S01]  /*6c580*/  LDL.LU R30, [R1+0x7f74] ;  /* 0x007f7400011e7983 */ /* 0x000f220000300800 */
[----:B------:R-:W-:-:S03]  /*6c590*/  IMAD.MOV.U32 R250, RZ, RZ, R15 ;  /* 0x000000fffffa7224 */ /* 0x000fc600078e000f */
[----:B------:R-:W4:Y:S01]  /*6c5a0*/  LDL.LU R31, [R1+0x7f70] ;  /* 0x007f7000011f7983 */ /* 0x000f220000300800 */
[----:B------:R-:W-:Y:S01]  /*6c5b0*/  MOV R251, R14 ;  /* 0x0000000e00fb7202 */ /* 0x000fe20000000f00 */
[----:B------:R-:W-:Y:S02]  /*6c5c0*/  IMAD.MOV.U32 R249, RZ, RZ, R19 ;  /* 0x000000fffff97224 */ /* 0x000fe400078e0013 */
[----:B------:R-:W-:Y:S02]  /*6c5d0*/  IMAD.MOV.U32 R248, RZ, RZ, R18 ;  /* 0x000000fffff87224 */ /* 0x000fe400078e0012 */
[----:B------:R-:W4:Y:S04]  /*6c5e0*/  LDL.LU R18, [R1+0x7f6c] ;  /* 0x007f6c0001127983 */ /* 0x000f280000300800 */
[----:B------:R-:W4:Y:S04]  /*6c5f0*/  LDL.LU R19, [R1+0x7f68] ;  /* 0x007f680001137983 */ /* 0x000f280000300800 */
[----:B------:R-:W4:Y:S01]  /*6c600*/  LDL.LU R15, [R1+0x7f64] ;  /* 0x007f6400010f7983 */ /* 0x000f220000300800 */
[----:B------:R-:W-:-:S03]  /*6c610*/  IMAD.MOV.U32 R245, RZ, RZ, R27 ;  /* 0x000000fffff57224 */ /* 0x000fc600078e001b */
[----:B------:R-:W4:Y:S01]  /*6c620*/  LDL.LU R14, [R1+0x7f60] ;  /* 0x007f6000010e7983 */ /* 0x000f220000300800 */
[----:B------:R-:W-:-:S03]  /*6c630*/  IMAD.MOV.U32 R244, RZ, RZ, R26 ;  /* 0x000000fffff47224 */ /* 0x000fc600078e001a */
[----:B------:R-:W4:Y:S04]  /*6c640*/  LDL.LU R26, [R1+0x7f5c] ;  /* 0x007f5c00011a7983 */ /* 0x000f280000300800 */
[----:B------:R-:W4:Y:S01]  /*6c650*/  LDL.LU R27, [R1+0x7f58] ;  /* 0x007f5800011b7983 */ /* 0x000f220000300800 */
[----:B------:R-:W-:Y:S01]  /*6c660*/  IMAD.MOV.U32 R246, RZ, RZ, R39 ;  /* 0x000000fffff67224 */ /* 0x000fe200078e0027 */
[----:B------:R-:W-:Y:S02]  /*6c670*/  MOV R247, R38 ;  /* 0x0000002600f77202 */ /* 0x000fe40000000f00 */
[----:B------:R-:W4:Y:S04]  /*6c680*/  LDL.LU R39, [R1+0x7f54] ;  /* 0x007f540001277983 */ /* 0x000f280000300800 */
[----:B------:R-:W4:Y:S01]  /*6c690*/  LDL.LU R38, [R1+0x7f50] ;  /* 0x007f500001267983 */ /* 0x000f220000300800 */
[----:B--2---:R-:W-:Y:S01]  /*6c6a0*/  MOV R147, R22 ;  /* 0x0000001600937202 */ /* 0x004fe20000000f00 */
[----:B------:R-:W-:-:S02]  /*6c6b0*/  IMAD.MOV.U32 R146, RZ, RZ, R23 ;  /* 0x000000ffff927224 */ /* 0x000fc400078e0017 */
[----:B---3--:R-:W-:Y:S02]  /*6c6c0*/  IMAD.MOV.U32 R145, RZ, RZ, R34 ;  /* 0x000000ffff917224 */ /* 0x008fe400078e0022 */
[----:B----4-:R-:W-:Y:S02]  /*6c6d0*/  IMAD.MOV.U32 R144, RZ, RZ, R35 ;  /* 0x000000ffff907224 */ /* 0x010fe400078e0023 */
[----:B------:R-:W2:Y:S04]  /*6c6e0*/  LDL.LU R35, [R1+0x7f4c] ;  /* 0x007f4c0001237983 */ /* 0x000ea80000300800 */
[----:B------:R-:W3:Y:S04]  /*6c6f0*/  LDL.LU R34, [R1+0x7f48] ;  /* 0x007f480001227983 */ /* 0x000ee80000300800 */
[----:B------:R-:W4:Y:S01]  /*6c700*/  LDL.LU R23, [R1+0x7f44] ;  /* 0x007f440001177983 */ /* 0x000f220000300800 */
[----:B------:R-:W-:-:S03]  /*6c710*/  IMAD.MOV.U32 R150, RZ, RZ, R31 ;  /* 0x000000ffff967224 */ /* 0x000fc600078e001f */
[----:B------:R-:W3:Y:S01]  /*6c720*/  LDL.LU R22, [R1+0x7f40] ;  /* 0x007f400001167983 */ /* 0x000ee20000300800 */
[----:B------:R-:W-:Y:S01]  /*6c730*/  MOV R151, R30 ;  /* 0x0000001e00977202 */ /* 0x000fe20000000f00 */
        /* <DEDUP_REMOVED lines=12> */
[----:B------:R-:W3:Y:S04]  /*6c800*/  LDL.LU R14, [R1+0x7f24] ;  /* 0x007f2400010e7983 */ /* 0x000ee80000300800 */
[----:B------:R-:W3:Y:S01]  /*6c810*/  LDL.LU R15, [R1+0x7f20] ;  /* 0x007f2000010f7983 */ /* 0x000ee20000300800 */
[----:B------:R-:W-:Y:S01]  /*6c820*/  IMAD.MOV.U32 R158, RZ, RZ, R38 ;  /* 0x000000ffff9e7224 */ /* 0x000fe200078e0026 */
[----:B------:R-:W-:Y:S01]  /*6c830*/  MOV R159, R39 ;  /* 0x00000027009f7202 */ /* 0x000fe20000000f00 */
[----:B------:R-:W-:-:S02]  /*6c840*/  IMAD.MOV.U32 R140, RZ, RZ, R42 ;  /* 0x000000ffff8c7224 */ /* 0x000fc400078e002a */
[----:B------:R-:W-:Y:S01]  /*6c850*/  IMAD.MOV.U32 R141, RZ, RZ, R43 ;  /* 0x000000ffff8d7224 */ /* 0x000fe200078e002b */
[----:B------:R-:W-:Y:S01]  /*6c860*/  MOV R143, R47 ;  /* 0x0000002f008f7202 */ /* 0x000fe20000000f00 */
[----:B------:R-:W-:Y:S02]  /*6c870*/  IMAD.MOV.U32 R142, RZ, RZ, R46 ;  /* 0x000000ffff8e7224 */ /* 0x000fe400078e002e */
[----:B------:R-:W-:Y:S02]  /*6c880*/  IMAD.MOV.U32 R232, RZ, RZ, R50 ;  /* 0x000000ffffe87224 */ /* 0x000fe400078e0032 */
[----:B------:R-:W-:Y:S01]  /*6c890*/  IMAD.MOV.U32 R233, RZ, RZ, R51 ;  /* 0x000000ffffe97224 */ /* 0x000fe200078e0033 */
[----:B------:R-:W-:Y:S01]  /*6c8a0*/  MOV R235, R55 ;  /* 0x0000003700eb7202 */ /* 0x000fe20000000f00 */
[----:B------:R-:W-:Y:S02]  /*6c8b0*/  IMAD.MOV.U32 R234, RZ, RZ, R54 ;  /* 0x000000ffffea7224 */ /* 0x000fe400078e0036 */
[----:B------:R-:W-:-:S02]  /*6c8c0*/  IMAD.MOV.U32 R196, RZ, RZ, R58 ;  /* 0x000000ffffc47224 */ /* 0x000fc400078e003a */
[----:B------:R-:W-:Y:S01]  /*6c8d0*/  IMAD.MOV.U32 R197, RZ, RZ, R59 ;  /* 0x000000ffffc57224 */ /* 0x000fe200078e003b */
[----:B------:R-:W-:Y:S01]  /*6c8e0*/  MOV R199, R63 ;  /* 0x0000003f00c77202 */ /* 0x000fe20000000f00 */
[----:B------:R-:W-:Y:S02]  /*6c8f0*/  IMAD.MOV.U32 R198, RZ, RZ, R62 ;  /* 0x000000ffffc67224 */ /* 0x000fe400078e003e */
[----:B--2---:R-:W-:Y:S01]  /*6c900*/  IMAD.MOV.U32 R157, RZ, RZ, R35 ;  /* 0x000000ffff9d7224 */ /* 0x004fe200078e0023 */
[----:B----4-:R-:W-:Y:S01]  /*6c910*/  MOV R135, R23 ;  /* 0x0000001700877202 */ /* 0x010fe20000000f00 */
[----:B---3--:R-:W-:Y:S02]  /*6c920*/  IMAD.MOV.U32 R134, RZ, RZ, R22 ;  /* 0x000000ffff867224 */ /* 0x008fe400078e0016 */
[----:B------:R-:W-:Y:S02]  /*6c930*/  IMAD.MOV.U32 R156, RZ, RZ, R34 ;  /* 0x000000ffff9c7224 */ /* 0x000fe400078e0022 */
[----:B------:R-:W-:-:S02]  /*6c940*/  IMAD.MOV.U32 R133, RZ, RZ, R19 ;  /* 0x000000ffff857224 */ /* 0x000fc400078e0013 */
[----:B------:R-:W-:Y:S02]  /*6c950*/  IMAD.MOV.U32 R132, RZ, RZ, R18 ;  /* 0x000000ffff847224 */ /* 0x000fe400078e0012 */
[----:B------:R-:W2:Y:S04]  /*6c960*/  LDL.LU R18, [R1+0x7f1c] ;  /* 0x007f1c0001127983 */ /* 0x000ea80000300800 */
[----:B------:R-:W2:Y:S04]  /*6c970*/  LDL.LU R19, [R1+0x7f18] ;  /* 0x007f180001137983 */ /* 0x000ea80000300800 */
[----:B------:R-:W3:Y:S01]  /*6c980*/  LDL.LU R22, [R1+0x7f14] ;  /* 0x007f140001167983 */ /* 0x000ee20000300800 */
[----:B------:R-:W-:-:S02]  /*6c990*/  IMAD.MOV.U32 R138, RZ, RZ, R30 ;  /* 0x000000ffff8a7224 */ /* 0x000fc400078e001e */
[----:B------:R-:W-:Y:S01]  /*6c9a0*/  IMAD.MOV.U32 R137, RZ, RZ, R27 ;  /* 0x000000ffff897224 */ /* 0x000fe200078e001b */
[----:B------:R-:W3:Y:S01]  /*6c9b0*/  LDL.LU R23, [R1+0x7f10] ;  /* 0x007f100001177983 */ /* 0x000ee20000300800 */
[----:B------:R-:W-:-:S03]  /*6c9c0*/  IMAD.MOV.U32 R136, RZ, RZ, R26 ;  /* 0x000000ffff887224 */ /* 0x000fc600078e001a */
[----:B------:R-:W4:Y:S01]  /*6c9d0*/  LDL.LU R26, [R1+0x7f0c] ;  /* 0x007f0c00011a7983 */ /* 0x000f220000300800 */
[----:B------:R-:W-:-:S03]  /*6c9e0*/  MOV R139, R31 ;  /* 0x0000001f008b7202 */ /* 0x000fc60000000f00 */
[----:B------:R-:W4:Y:S04]  /*6c9f0*/  LDL.LU R27, [R1+0x7f08] ;  /* 0x007f0800011b7983 */ /* 0x000f280000300800 */
[----:B------:R-:W2:Y:S04]  /*6ca00*/  LDL.LU R30, [R1+0x7f04] ;  /* 0x007f0400011e7983 */ /* 0x000ea80000300800 */
[----:B------:R-:W2:Y:S04]  /*6ca10*/  LDL.LU R31, [R1+0x7f00] ;  /* 0x007f0000011f7983 */ /* 0x000ea80000300800 */
[----:B------:R-:W3:Y:S04]  /*6ca20*/  LDL.LU R34, [R1+0x7efc] ;  /* 0x007efc0001227983 */ /* 0x000ee80000300800 */
[----:B------:R-:W3:Y:S04]  /*6ca30*/  LDL.LU R35, [R1+0x7ef8] ;  /* 0x007ef80001237983 */ /* 0x000ee80000300800 */
[----:B------:R-:W4:Y:S04]  /*6ca40*/  LDL.LU R38, [R1+0x7ef4] ;  /* 0x007ef40001267983 */ /* 0x000f280000300800 */
        /* <DEDUP_REMOVED lines=29> */
[C---:B----4-:R-:W-:Y:S06]  /*6cc20*/  HMMA.1688.F32.TF32 R248, R240.reuse, R62, R248 ;  /* 0x0000003ef0f8723c */ /* 0x050fec00000810f8 */
[C---:B--2---:R-:W-:Y:S06]  /*6cc30*/  HMMA.1688.F32.TF32 R244, R240.reuse, R66, R244 ;  /* 0x00000042f0f4723c */ /* 0x044fec00000810f4 */
[C---:B---3--:R-:W-:Y:S06]  /*6cc40*/  HMMA.1688.F32.TF32 R140, R240.reuse, R70, R140 ;  /* 0x00000046f08c723c */ /* 0x048fec000008108c */
[C---:B------:R-:W-:Y:S06]  /*6cc50*/  HMMA.1688.F32.TF32 R144, R240.reuse, R6, R144 ;  /* 0x00000006f090723c */ /* 0x040fec0000081090 */
[C---:B------:R-:W-:Y:S06]  /*6cc60*/  HMMA.1688.F32.TF32 R136, R240.reuse, R102, R136 ;  /* 0x00000066f088723c */ /* 0x040fec0000081088 */
[C---:B------:R-:W-:Y:S06]  /*6cc70*/  HMMA.1688.F32.TF32 R132, R240.reuse, R98, R132 ;  /* 0x00000062f084723c */ /* 0x040fec0000081084 */
[C---:B------:R-:W-:Y:S06]  /*6cc80*/  HMMA.1688.F32.TF32 R152, R240.reuse, R74, R152 ;  /* 0x0000004af098723c */ /* 0x040fec0000081098 */
[C---:B------:R-:W-:Y:S06]  /*6cc90*/  HMMA.1688.F32.TF32 R156, R240.reuse, R78, R156 ;  /* 0x0000004ef09c723c */ /* 0x040fec000008109c */
[C---:B------:R-:W-:Y:S01]  /*6cca0*/  HMMA.1688.F32.TF32 R148, R240.reuse, R10, R148 ;  /* 0x0000000af094723c */ /* 0x040fe20000081094 */
[----:B------:R-:W-:Y:S04]  /*6ccb0*/  STL.64 [R1+0x1560], R136 ;  /* 0x0015608801007387 */ /* 0x000fe80000100a00 */
[----:B------:R2:W-:Y:S04]  /*6ccc0*/  STL.64 [R1+0x1568], R138 ;  /* 0x0015688a01007387 */ /* 0x0005e80000100a00 */
[----:B--2---:R-:W2:Y:S04]  /*6ccd0*/  LDL.LU.64 R138, [R1+0x7e78] ;  /* 0x007e7800018a7983 */ /* 0x004ea80000300a00 */
[----:B------:R-:W3:Y:S04]  /*6cce0*/  LDL.LU.64 R136, [R1+0x7e70] ;  /* 0x007e700001887983 */ /* 0x000ee80000300a00 */
[----:B------:R-:W-:Y:S04]  /*6ccf0*/  STL.64 [R1+0x1550], R132 ;  /* 0x0015508401007387 */ /* 0x000fe80000100a00 */
[----:B------:R4:W-:Y:S04]  /*6cd00*/  STL.64 [R1+0x1558], R134 ;  /* 0x0015588601007387 */ /* 0x0009e80000100a00 */
[----:B----4-:R-:W4:Y:S04]  /*6cd10*/  LDL.LU.64 R134, [R1+0x7e68] ;  /* 0x007e680001867983 */ /* 0x010f280000300a00 */
[----:B------:R-:W4:Y:S04]  /*6cd20*/  LDL.LU.64 R132, [R1+0x7e60] ;  /* 0x007e600001847983 */ /* 0x000f280000300a00 */
[----:B------:R-:W-:Y:S04]  /*6cd30*/  STL.64 [R1+0x1540], R156 ;  /* 0x0015409c01007387 */ /* 0x000fe80000100a00 */
[----:B------:R1:W-:Y:S04]  /*6cd40*/  STL.64 [R1+0x1548], R158 ;  /* 0x0015489e01007387 */ /* 0x0003e80000100a00 */
[----:B-1----:R-:W4:Y:S04]  /*6cd50*/  LDL.LU.64 R158, [R1+0x7e58] ;  /* 0x007e5800019e7983 */ /* 0x002f280000300a00 */
        /* <DEDUP_REMOVED lines=19> */
[----:B-1----:R-:W2:Y:S04]  /*6ce90*/  LDL.LU.64 R246, [R1+0x7e08] ;  /* 0x007e080001f67983 */ /* 0x002ea80000300a00 */
[----:B------:R-:W3:Y:S04]  /*6cea0*/  LDL.LU.64 R244, [R1+0x7e00] ;  /* 0x007e000001f47983 */ /* 0x000ee80000300a00 */
[----:B------:R-:W-:Y:S04]  /*6ceb0*/  STL.64 [R1+0x14e0], R248 ;  /* 0x0014e0f801007387 */ /* 0x000fe80000100a00 */
[----:B------:R1:W-:Y:S04]  /*6cec0*/  STL.64 [R1+0x14e8], R250 ;  /* 0x0014e8fa01007387 */ /* 0x0003e80000100a00 */
[----:B-1----:R-:W4:Y:S01]  /*6ced0*/  LDL.LU.64 R250, [R1+0x7df8] ;  /* 0x007df80001fa7983 */ /* 0x002f220000300a00 */
[C---:B------:R-:W-:Y:S03]  /*6cee0*/  HMMA.1688.F32.TF32 R228, R240.reuse, R58, R228 ;  /* 0x0000003af0e4723c */ /* 0x040fe600000810e4 */
[----:B------:R-:W4:Y:S03]  /*6cef0*/  LDL.LU.64 R248, [R1+0x7df0] ;  /* 0x007df00001f87983 */ /* 0x000f260000300a00 */
[C---:B------:R-:W-:Y:S06]  /*6cf00*/  HMMA.1688.F32.TF32 R232, R240.reuse, R54, R232 ;  /* 0x00000036f0e8723c */ /* 0x040fec00000810e8 */
[C---:B------:R-:W-:Y:S11]  /*6cf10*/  HMMA.1688.F32.TF32 R208, R240.reuse, R50, R208 ;  /* 0x00000032f0d0723c */ /* 0x040ff600000810d0 */
[----:B------:R-:W-:Y:S04]  /*6cf20*/  STL.64 [R1+0x14d0], R228 ;  /* 0x0014d0e401007387 */ /* 0x000fe80000100a00 */
[----:B------:R1:W-:Y:S04]  /*6cf30*/  STL.64 [R1+0x14d8], R230 ;  /* 0x0014d8e601007387 */ /* 0x0003e80000100a00 */
[----:B------:R-:W-:Y:S04]  /*6cf40*/  STL.64 [R1+0x14c0], R232 ;  /* 0x0014c0e801007387 */ /* 0x000fe80000100a00 */
[----:B------:R-:W-:Y:S01]  /*6cf50*/  STL.64 [R1+0x14c8], R234 ;  /* 0x0014c8ea01007387 */ /* 0x000fe20000100a00 */
[C---:B-1----:R-:W-:Y:S03]  /*6cf60*/  HMMA.1688.F32.TF32 R228, R240.reuse, R46, R212 ;  /* 0x0000002ef0e4723c */ /* 0x042fe600000810d4 */
[----:B------:R-:W-:Y:S04]  /*6cf70*/  STL.64 [R1+0x14b0], R208 ;  /* 0x0014b0d001007387 */ /* 0x000fe80000100a00 */
[----:B------:R1:W-:Y:S01]  /*6cf80*/  STL.64 [R1+0x14b8], R210 ;  /* 0x0014b8d201007387 */ /* 0x0003e20000100a00 */
[C---:B------:R-:W-:Y:S06]  /*6cf90*/  HMMA.1688.F32.TF32 R212, R240.reuse, R42, R216 ;  /* 0x0000002af0d4723c */ /* 0x040fec00000810d8 */
[C---:B------:R-:W-:Y:S06]  /*6cfa0*/  HMMA.1688.F32.TF32 R184, R240.reuse, R34, R184 ;  /* 0x00000022f0b8723c */ /* 0x040fec00000810b8 */
[C---:B-1----:R-:W-:Y:S03]  /*6cfb0*/  HMMA.1688.F32.TF32 R208, R240.reuse, R38, R196 ;  /* 0x00000026f0d0723c */ /* 0x042fe600000810c4 */
[----:B------:R-:W-:Y:S03]  /*6cfc0*/  STL.64 [R1+0x14a0], R228 ;  /* 0x0014a0e401007387 */ /* 0x000fe60000100a00 */
[C---:B------:R-:W-:Y:S01]  /*6cfd0*/  HMMA.1688.F32.TF32 R196, R240.reuse, R30, R188 ;  /* 0x0000001ef0c4723c */ /* 0x040fe200000810bc */
[----:B------:R-:W-:Y:S04]  /*6cfe0*/  STL.64 [R1+0x14a8], R230 ;  /* 0x0014a8e601007387 */ /* 0x000fe80000100a00 */
[----:B------:R-:W-:Y:S01]  /*6cff0*/  STL.64 [R1+0x1490], R212 ;  /* 0x001490d401007387 */ /* 0x000fe20000100a00 */
[C---:B------:R-:W-:Y:S03]  /*6d000*/  HMMA.1688.F32.TF32 R188, R240.reuse, R26, R192 ;  /* 0x0000001af0bc723c */ /* 0x040fe600000810c0 */
[----:B------:R-:W-:Y:S08]  /*6d010*/  STL.64 [R1+0x1498], R214 ;  /* 0x001498d601007387 */ /* 0x000ff00000100a00 */
[----:B------:R-:W-:Y:S04]  /*6d020*/  STL.64 [R1+0x1480], R208 ;  /* 0x001480d001007387 */ /* 0x000fe80000100a00 */
[----:B------:R-:W-:Y:S04]  /*6d030*/  STL.64 [R1+0x1488], R210 ;  /* 0x001488d201007387 */ /* 0x000fe80000100a00 */
[----:B------:R-:W-:Y:S04]  /*6d040*/  STL.64 [R1+0x1470], R184 ;  /* 0x001470b801007387 */ /* 0x000fe80000100a00 */
[----:B------:R1:W-:Y:S02]  /*6d050*/  STL.64 [R1+0x1478], R186 ;  /* 0x001478ba01007387 */ /* 0x0003e40000100a00 */
[C---:B-1----:R-:W-:Y:S02]  /*6d060*/  HMMA.1688.F32.TF32 R184, R240.reuse, R22, R224 ;  /* 0x00000016f0b8723c */ /* 0x042fe400000810e0 */
[----:B------:R-:W-:Y:S04]  /*6d070*/  STL.64 [R1+0x6a0], R196 ;  /* 0x0006a0c401007387 */ /* 0x000fe80000100a00 */
[----:B------:R-:W-:Y:S01]  /*6d080*/  STL.64 [R1+0x6a8], R198 ;  /* 0x0006a8c601007387 */ /* 0x000fe20000100a00 */
[----:B------:R-:W-:Y:S03]  /*6d090*/  HMMA.1688.F32.TF32 R192, R240, R18, R220 ;  /* 0x00000012f0c0723c */ /* 0x000fe600000810dc */
[----:B------:R-:W-:Y:S04]  /*6d0a0*/  STL.64 [R1+0x1460], R188 ;  /* 0x001460bc01007387 */ /* 0x000fe80000100a00 */
[----:B------:R1:W-:Y:S01]  /*6d0b0*/  STL.64 [R1+0x1468], R190 ;  /* 0x001468be01007387 */ /* 0x0003e20000100a00 */
[----:B------:R-:W-:Y:S08]  /*6d0c0*/  HMMA.1688.F32.TF32 R180, R236, R90, R180 ;  /* 0x0000005aecb4723c */ /* 0x000ff000000810b4 */
[----:B------:R-:W-:Y:S01]  /*6d0d0*/  STL.64 [R1+0x6c0], R184 ;  /* 0x0006c0b801007387 */ /* 0x000fe20000100a00 */
[----:B-1----:R-:W-:Y:S03]  /*6d0e0*/  HMMA.1688.F32.TF32 R188, R240, R14, R204 ;  /* 0x0000000ef0bc723c */ /* 0x002fe600000810cc */
[----:B------:R1:W-:Y:S03]  /*6d0f0*/  STL.64 [R1+0x6c8], R186 ;  /* 0x0006c8ba01007387 */ /* 0x0003e60000100a00 */
[C---:B------:R-:W-:Y:S01]  /*6d100*/  HMMA.1688.F32.TF32 R176, R236.reuse, R86, R176 ;  /* 0x00000056ecb0723c */ /* 0x040fe200000810b0 */
[----:B------:R-:W-:Y:S04]  /*6d110*/  LDS R240, [R0+UR12+0x41080] ;  /* 0x0410800c00f07984 */ /* 0x000fe80008000800 */
[----:B------:R-:W-:Y:S01]  /*6d120*/  LDS R242, [R0+UR12+0x41880] ;  /* 0x0418800c00f27984 */ /* 0x000fe20008000800 */
[C---:B-1----:R-:W-:Y:S03]  /*6d130*/  HMMA.1688.F32.TF32 R184, R236.reuse, R94, R200 ;  /* 0x0000005eecb8723c */ /* 0x042fe600000810c8 */
[----:B------:R-:W-:Y:S04]  /*6d140*/  STL.64 [R1+0x1450], R192 ;  /* 0x001450c001007387 */ /* 0x000fe80000100a00 */
[----:B------:R-:W-:Y:S04]  /*6d150*/  STL.64 [R1+0x1458], R194 ;  /* 0x001458c201007387 */ /* 0x000fe80000100a00 */
[----:B------:R-:W-:Y:S04]  /*6d160*/  STL.64 [R1+0x970], R188 ;  /* 0x000970bc01007387 */ /* 0x000fe80000100a00 */
[----:B------:R-:W-:Y:S01]  /*6d170*/  STL.64 [R1+0x978], R190 ;  /* 0x000978be01007387 */ /* 0x000fe20000100a00 */
[C---:B------:R-:W-:Y:S03]  /*6d180*/  HMMA.1688.F32.TF32 R172, R236.reuse, R82, R172 ;  /* 0x00000052ecac723c */ /* 0x040fe600000810ac */
[----:B------:R-:W-:Y:S04]  /*6d190*/  LDS R241, [R170+UR12+0x41080] ;  /* 0x0410800caaf17984 */ /* 0x000fe80008000800 */
[----:B------:R-:W1:Y:S04]  /*6d1a0*/  LDS R243, [R170+UR12+0x41880] ;  /* 0x0418800caaf37984 */ /* 0x000e680008000800 */
[----:B------:R-:W-:Y:S04]  /*6d1b0*/  STL.64 [R1+0x1440], R184 ;  /* 0x001440b801007387 */ /* 0x000fe80000100a00 */
[----:B------:R-:W-:Y:S04]  /*6d1c0*/  STL.64 [R1+0x1448], R186 ;  /* 0x001448ba01007387 */ /* 0x000fe80000100a00 */
[----:B------:R-:W-:Y:S04]  /*6d1d0*/  STL.64 [R1+0x1430], R180 ;  /* 0x001430b401007387 */ /* 0x000fe80000100a00 */
[----:B------:R-:W-:Y:S04]  /*6d1e0*/  STL.64 [R1+0x1438], R182 ;  /* 0x001438b601007387 */ /* 0x000fe80000100a00 */
[----:B------:R-:W-:Y:S04]  /*6d1f0*/  STL.64 [R1+0x7d60], R82 ;  /* 0x007d605201007387 */ /* 0x000fe80000100a00 */
[----:B------:R-:W-:Y:S04]  /*6d200*/  STL.64 [R1+0x1420], R176 ;  /* 0x001420b001007387 */ /* 0x000fe80000100a00 */
[----:B------:R-:W-:Y:S04]  /*6d210*/  STL.64 [R1+0x1428], R178 ;  /* 0x001428b201007387 */ /* 0x000fe80000100a00 */
[----:B------:R1:W-:Y:S02]  /*6d220*/  STL.64 [R1+0x7d58], R80 ;  /* 0x007d585001007387 */ /* 0x0003e40000100a00 */
[C---:B-1----:R-:W-:Y:S02]  /*6d230*/  HMMA.1688.F32.TF32 R80, R236.reuse, R130, R164 ;  /* 0x00000082ec50723c */ /* 0x042fe400000810a4 */
[----:B------:R-:W-:Y:S04]  /*6d240*/  STL.64 [R1+0x1410], R172 ;  /* 0x001410ac01007387 */ /* 0x000fe80000100a00 */
[----:B------:R-:W-:Y:S04]  /*6d250*/  STL.64 [R1+0x1418], R174 ;  /* 0x001418ae01007387 */ /* 0x000fe80000100a00 */
[----:B------:R-:W-:Y:S04]  /*6d260*/  STL.64 [R1+0x7d50], R130 ;  /* 0x007d508201007387 */ /* 0x000fe80000100a00 */
[----:B------:R-:W-:Y:S09]  /*6d270*/  STL.64 [R1+0x7d48], R128 ;  /* 0x007d488001007387 */ /* 0x000ff20000100a00 */
[----:B------:R-:W-:Y:S04]  /*6d280*/  STL.64 [R1+0x1400], R80 ;  /* 0x0014005001007387 */ /* 0x000fe80000100a00 */
[----:B------:R1:W-:Y:S02]  /*6d290*/  STL.64 [R1+0x1408], R82 ;  /* 0x0014085201007387 */ /* 0x0003e40000100a00 */
[----:B-1----:R-:W-:Y:S01]  /*6d2a0*/  HMMA.1688.F32.TF32 R80, R236, R126, R160 ;  /* 0x0000007eec50723c */ /* 0x002fe200000810a0 */
[----:B--2---:R-:W-:-:S02]  /*6d2b0*/  IMAD.MOV.U32 R172, RZ, RZ, R247 ;  /* 0x000000ffffac7224 */ /* 0x004fc400078e00f7 */
[----:B------:R-:W2:Y:S01]  /*6d2c0*/  LDL.LU R247, [R1+0x7dec] ;  /* 0x007dec0001f77983 */ /* 0x000ea20000300800 */
[----:B---3--:R-:W-:-:S15]  /*6d2d0*/  IMAD.MOV.U32 R174, RZ, RZ, R244 ;  /* 0x000000ffffae7224 */ /* 0x008fde00078e00f4 */
[----:B------:R-:W-:-:S04]  /*6d2e0*/  NOP ;  /* 0x0000000000007918 */ /* 0x000fc80000000000 */
[----:B------:R-:W-:Y:S01]  /*6d2f0*/  STL.64 [R1+0x13f0], R80 ;  /* 0x0013f05001007387 */ /* 0x000fe20000100a00 */
[----:B------:R-:W-:-:S03]  /*6d300*/  MOV R175, R245 ;  /* 0x000000f500af7202 */ /* 0x000fc60000000f00 */
[----:B------:R1:W-:Y:S01]  /*6d310*/  STL.64 [R1+0x13f8], R82 ;  /* 0x0013f85201007387 */ /* 0x0003e20000100a00 */
[----:B----4-:R-:W-:-:S03]  /*6d320*/  IMAD.MOV.U32 R173, RZ, RZ, R251 ;  /* 0x000000ffffad7224 */ /* 0x010fc600078e00fb */
[----:B------:R-:W3:Y:S04]  /*6d330*/  LDL.LU R251, [R1+0x7de8] ;  /* 0x007de80001fb7983 */ /* 0x000ee80000300800 */
[----:B------:R-:W4:Y:S04]  /*6d340*/  LDL.LU R244, [R1+0x7de4] ;  /* 0x007de40001f47983 */ /* 0x000f280000300800 */
[----:B------:R-:W2:Y:S01]  /*6d350*/  LDL.LU R245, [R1+0x7de0] ;  /* 0x007de00001f57983 */ /* 0x000ea20000300800 */
[----:B------:R-:W-:Y:S02]  /*6d360*/  IMAD.MOV.U32 R176, RZ, RZ, R246 ;  /* 0x000000ffffb07224 */ /* 0x000fe400078e00f6 */
[----:B------:R-:W-:Y:S01]  /*6d370*/  IMAD.MOV.U32 R177, RZ, RZ, R248 ;  /* 0x000000ffffb17224 */ /* 0x000fe200078e00f8 */
[----:B------:R-:W3:Y:S01]  /*6d380*/  LDL.LU R246, [R1+0x7ddc] ;  /* 0x007ddc0001f67983 */ /* 0x000ee20000300800 */
[----:B------:R-:W-:Y:S01]  /*6d390*/  IMAD.MOV.U32 R178, RZ, RZ, R250 ;  /* 0x000000ffffb27224 */ /* 0x000fe200078e00fa */
[----:B------:R-:W-:-:S02]  /*6d3a0*/  MOV R179, R249 ;  /* 0x000000f900b37202 */ /* 0x000fc40000000f00 */
[----:B------:R-:W3:Y:S04]  /*6d3b0*/  LDL.LU R248, [R1+0x7dd8] ;  /* 0x007dd80001f87983 */ /* 0x000ee80000300800 */
[----:B------:R-:W3:Y:S04]  /*6d3c0*/  LDL.LU R250, [R1+0x7dd4] ;  /* 0x007dd40001fa7983 */ /* 0x000ee80000300800 */
[----:B------:R-:W3:Y:S04]  /*6d3d0*/  LDL.LU R249, [R1+0x7dd0] ;  /* 0x007dd00001f97983 */ /* 0x000ee80000300800 */
[----:B------:R-:W3:Y:S04]  /*6d3e0*/  LDL.LU R200, [R1+0x5c0] ;  /* 0x0005c00001c87983 */ /* 0x000ee80000300800 */
[----:B------:R-:W3:Y:S01]  /*6d3f0*/  LDL.LU R201, [R1+0x5c4] ;  /* 0x0005c40001c97983 */ /* 0x000ee20000300800 */
[----:B----4-:R-:W-:-:S02]  /*6d400*/  IMAD.MOV.U32 R203, RZ, RZ, R244 ;  /* 0x000000ffffcb7224 */ /* 0x010fc400078e00f4 */
[----:B--2---:R-:W-:Y:S02]  /*6d410*/  IMAD.MOV.U32 R202, RZ, RZ, R245 ;  /* 0x000000ffffca7224 */ /* 0x004fe400078e00f5 */
[----:B------:R-:W2:Y:S04]  /*6d420*/  LDL.LU R245, [R1+0x7dcc] ;  /* 0x007dcc0001f57983 */ /* 0x000ea80000300800 */
[----:B------:R-:W4:Y:S01]  /*6d430*/  LDL.LU R244, [R1+0x7dc8] ;  /* 0x007dc80001f47983 */ /* 0x000f220000300800 */
[----:B---3--:R-:W-:Y:S02]  /*6d440*/  IMAD.MOV.U32 R207, RZ, RZ, R246 ;  /* 0x000000ffffcf7224 */ /* 0x008fe400078e00f6 */
[----:B------:R-:W-:Y:S02]  /*6d450*/  IMAD.MOV.U32 R206, RZ, RZ, R248 ;  /* 0x000000ffffce7224 */ /* 0x000fe400078e00f8 */
[----:B------:R-:W-:-:S02]  /*6d460*/  IMAD.MOV.U32 R204, RZ, RZ, R250 ;  /* 0x000000ffffcc7224 */ /* 0x000fc400078e00fa */
[----:B------:R-:W3:Y:S01]  /*6d470*/  LDL.LU R250, [R1+0x7dc4] ;  /* 0x007dc40001fa7983 */ /* 0x000ee20000300800 */
[----:B------:R-:W-:-:S03]  /*6d480*/  MOV R205, R249 ;  /* 0x000000f900cd7202 */ /* 0x000fc60000000f00 */
[----:B------:R-:W3:Y:S04]  /*6d490*/  LDL.LU R249, [R1+0x7dc0] ;  /* 0x007dc00001f97983 */ /* 0x000ee80000300800 */
[----:B------:R-:W3:Y:S04]  /*6d4a0*/  LDL.LU R248, [R1+0x7dbc] ;  /* 0x007dbc0001f87983 */ /* 0x000ee80000300800 */
[----:B------:R-:W3:Y:S04]  /*6d4b0*/  LDL.LU R246, [R1+0x7db8] ;  /* 0x007db80001f67983 */ /* 0x000ee80000300800 */
[----:B------:R-:W3:Y:S04]  /*6d4c0*/  LDL.LU R220, [R1+0x5e0] ;  /* 0x0005e00001dc7983 */ /* 0x000ee80000300800 */
[----:B------:R-:W3:Y:S01]  /*6d4d0*/  LDL.LU R221, [R1+0x5e4] ;  /* 0x0005e40001dd7983 */ /* 0x000ee20000300800 */
[----:B--2---:R-:W-:Y:S01]  /*6d4e0*/  MOV R223, R245 ;  /* 0x000000f500df7202 */ /* 0x004fe20000000f00 */
[----:B----4-:R-:W-:-:S02]  /*6d4f0*/  IMAD.MOV.U32 R222, RZ, RZ, R244 ;  /* 0x000000ffffde7224 */ /* 0x010fc400078e00f4 */
[----:B------:R-:W2:Y:S04]  /*6d500*/  LDL.LU R244, [R1+0x7db4] ;  /* 0x007db40001f47983 */ /* 0x000ea80000300800 */
[----:B------:R-:W4:Y:S04]  /*6d510*/  LDL.LU R245, [R1+0x7db0] ;  /* 0x007db00001f57983 */ /* 0x000f280000300800 */
[----:B------:R-:W3:Y:S04]  /*6d520*/  LDL.LU R192, [R1+0x600] ;  /* 0x0006000001c07983 */ /* 0x000ee80000300800 */
[----:B------:R-:W3:Y:S04]  /*6d530*/  LDL.LU R193, [R1+0x604] ;  /* 0x0006040001c17983 */ /* 0x000ee80000300800 */
[----:B------:R-:W3:Y:S04]  /*6d540*/  LDL.LU R194, [R1+0x608] ;  /* 0x0006080001c27983 */ /* 0x000ee80000300800 */
[----:B------:R-:W3:Y:S04]  /*6d550*/  LDL.LU R195, [R1+0x60c] ;  /* 0x00060c0001c37983 */ /* 0x000ee80000300800 */
[----:B------:R-:W3:Y:S04]  /*6d560*/  LDL.LU R188, [R1+0x610] ;  /* 0x0006100001bc7983 */ /* 0x000ee80000300800 */
[----:B------:R-:W3:Y:S01]  /*6d570*/  LDL.LU R189, [R1+0x614] ;  /* 0x0006140001bd7983 */ /* 0x000ee20000300800 */
[----:B--2---:R-:W-:-:S02]  /*6d580*/  IMAD.MOV.U32 R191, RZ, RZ, R244 ;  /* 0x000000ffffbf7224 */ /* 0x004fc400078e00f4 */
[----:B----4-:R-:W-:Y:S02]  /*6d590*/  IMAD.MOV.U32 R190, RZ, RZ, R245 ;  /* 0x000000ffffbe7224 */ /* 0x010fe400078e00f5 */
[----:B------:R-:W2:Y:S04]  /*6d5a0*/  LDL.LU R245, [R1+0x7dac] ;  /* 0x007dac0001f57983 */ /* 0x000ea80000300800 */
[----:B------:R-:W4:Y:S04]  /*6d5b0*/  LDL.LU R244, [R1+0x7da8] ;  /* 0x007da80001f47983 */ /* 0x000f280000300800 */
[----:B------:R-:W4:Y:S04]  /*6d5c0*/  LDL.LU R184, [R1+0x620] ;  /* 0x0006200001b87983 */ /* 0x000f280000300800 */
[----:B------:R-:W4:Y:S04]  /*6d5d0*/  LDL.LU R185, [R1+0x624] ;  /* 0x0006240001b97983 */ /* 0x000f280000300800 */
[----:B------:R-:W4:Y:S04]  /*6d5e0*/  LDL.LU R186, [R1+0x628] ;  /* 0x0006280001ba7983 */ /* 0x000f280000300800 */
[----:B------:R-:W4:Y:S04]  /*6d5f0*/  LDL.LU R187, [R1+0x62c] ;  /* 0x00062c0001bb7983 */ /* 0x000f280000300800 */
[----:B------:R-:W4:Y:S04]  /*6d600*/  LDL.LU R160, [R1] ;  /* 0x0000000001a07983 */ /* 0x000f280000300800 */
[----:B------:R-:W4:Y:S04]  /*6d610*/  LDL.LU R161, [R1+0x4] ;  /* 0x0000040001a17983 */ /* 0x000f280000300800 */
[----:B------:R-:W4:Y:S04]  /*6d620*/  LDL.LU R162, [R1+0x8] ;  /* 0x0000080001a27983 */ /* 0x000f280000300800 */
[----:B------:R-:W4:Y:S04]  /*6d630*/  LDL.LU R163, [R1+0xc] ;  /* 0x00000c0001a37983 */ /* 0x000f280000300800 */
[----:B------:R-:W1:Y:S04]  /*6d640*/  LDL.LU R164, [R1+0x10] ;  /* 0x0000100001a47983 */ /* 0x000e680000300800 */
[----:B------:R-:W1:Y:S04]  /*6d650*/  LDL.LU R165, [R1+0x14] ;  /* 0x0000140001a57983 */ /* 0x000e680000300800 */
[----:B------:R-:W1:Y:S04]  /*6d660*/  LDL.LU R166, [R1+0x18] ;  /* 0x0000180001a67983 */ /* 0x000e680000300800 */
[----:B------:R-:W1:Y:S04]  /*6d670*/  LDL.LU R167, [R1+0x1c] ;  /* 0x00001c0001a77983 */ /* 0x000e680000300800 */
        /* <DEDUP_REMOVED lines=16> */
[----:B---3--:R-:W-:-:S03]  /*6d780*/  IMAD.MOV.U32 R224, RZ, RZ, R246 ;  /* 0x000000ffffe07224 */ /* 0x008fc600078e00f6 */
[----:B------:R-:W3:Y:S01]  /*6d790*/  LDL.LU R196, [R1+0x630] ;  /* 0x0006300001c47983 */ /* 0x000ee20000300800 */
[----:B------:R-:W-:-:S03]  /*6d7a0*/  IMAD.MOV.U32 R225, RZ, RZ, R248 ;  /* 0x000000ffffe17224 */ /* 0x000fc600078e00f8 */
[----:B------:R-:W3:Y:S01]  /*6d7b0*/  LDL.LU R197, [R1+0x634] ;  /* 0x0006340001c57983 */ /* 0x000ee20000300800 */
[----:B------:R-:W-:Y:S01]  /*6d7c0*/  IMAD.MOV.U32 R226, RZ, RZ, R249 ;  /* 0x000000ffffe27224 */ /* 0x000fe200078e00f9 */
[----:B------:R-:W-:Y:S01]  /*6d7d0*/  MOV R227, R250 ;  /* 0x000000fa00e37202 */ /* 0x000fe20000000f00 */
[----:B------:R-:W-:Y:S02]  /*6d7e0*/  IMAD.MOV.U32 R180, RZ, RZ, R251 ;  /* 0x000000ffffb47224 */ /* 0x000fe400078e00fb */
[----:B------:R-:W-:Y:S01]  /*6d7f0*/  IMAD.MOV.U32 R181, RZ, RZ, R247 ;  /* 0x000000ffffb57224 */ /* 0x000fe200078e00f7 */
[----:B--2---:R-:W-:Y:S01]  /*6d800*/  MOV R199, R245 ;  /* 0x000000f500c77202 */ /* 0x004fe20000000f00 */
[----:B----4-:R-:W-:Y:S02]  /*6d810*/  IMAD.MOV.U32 R198, RZ, RZ, R244 ;  /* 0x000000ffffc67224 */ /* 0x010fe400078e00f4 */
[----:B------:R-:W2:Y:S04]  /*6d820*/  LDL.LU R244, [R1+0x7da4] ;  /* 0x007da40001f47983 */ /* 0x000ea80000300800 */
[----:B------:R-:W2:Y:S04]  /*6d830*/  LDL.LU R245, [R1+0x7da0] ;  /* 0x007da00001f57983 */ /* 0x000ea80000300800 */
[----:B------:R-:W2:Y:S04]  /*6d840*/  LDL.LU R246, [R1+0x7d9c] ;  /* 0x007d9c0001f67983 */ /* 0x000ea80000300800 */
[----:B------:R-:W4:Y:S04]  /*6d850*/  LDL.LU R248, [R1+0x7d98] ;  /* 0x007d980001f87983 */ /* 0x000f280000300800 */
[----:B------:R-:W4:Y:S04]  /*6d860*/  LDL.LU R249, [R1+0x7d94] ;  /* 0x007d940001f97983 */ /* 0x000f280000300800 */
[----:B------:R-:W4:Y:S04]  /*6d870*/  LDL.LU R250, [R1+0x7d90] ;  /* 0x007d900001fa7983 */ /* 0x000f280000300800 */
[----:B------:R-:W4:Y:S04]  /*6d880*/  LDL.LU R251, [R1+0x7d8c] ;  /* 0x007d8c0001fb7983 */ /* 0x000f280000300800 */
[----:B------:R-:W2:Y:S01]  /*6d890*/  LDL.LU R247, [R1+0x7d88] ;  /* 0x007d880001f77983 */ /* 0x000ea20000300800 */
[C---:B------:R-:W-:Y:S03]  /*6d8a0*/  HMMA.1688.F32.TF32 R128, R236.reuse, R118, R160 ;  /* 0x00000076ec80723c */ /* 0x040fe600000810a0 */
[----:B------:R-:W3:Y:S04]  /*6d8b0*/  LDL.LU R182, [R1+0x5b8] ;  /* 0x0005b80001b67983 */ /* 0x000ee80000300800 */
[----:B------:R-:W3:Y:S01]  /*6d8c0*/  LDL.LU R183, [R1+0x5bc] ;  /* 0x0005bc0001b77983 */ /* 0x000ee20000300800 */
[----:B-1----:R-:W-:Y:S03]  /*6d8d0*/  HMMA.1688.F32.TF32 R80, R236, R122, R164 ;  /* 0x0000007aec50723c */ /* 0x002fe600000810a4 */
[----:B------:R-:W-:Y:S04]  /*6d8e0*/  STL.64 [R1+0x7d40], R126 ;  /* 0x007d407e01007387 */ /* 0x000fe80000100a00 */
[----:B------:R-:W-:-:S15]  /*6d8f0*/  STL.64 [R1+0x7d38], R124 ;  /* 0x007d387c01007387 */ /* 0x000fde0000100a00 */
[----:B------:R-:W-:-:S01]  /*6d900*/  NOP ;  /* 0x0000000000007918 */ /* 0x000fc20000000000 */
[----:B------:R-:W-:Y:S04]  /*6d910*/  STL.64 [R1+0x13e0], R80 ;  /* 0x0013e05001007387 */ /* 0x000fe80000100a00 */
[----:B------:R-:W-:Y:S01]  /*6d920*/  STL.64 [R1+0x13e8], R82 ;  /* 0x0013e85201007387 */ /* 0x000fe20000100a00 */
[----:B------:R-:W-:-:S03]  /*6d930*/  IMAD.MOV.U32 R160, RZ, RZ, R136 ;  /* 0x000000ffffa07224 */ /* 0x000fc600078e0088 */
[----:B------:R-:W-:Y:S04]  /*6d940*/  STL.64 [R1+0x13d0], R128 ;  /* 0x0013d08001007387 */ /* 0x000fe80000100a00 */
[----:B------:R1:W-:Y:S01]  /*6d950*/  STL.64 [R1+0x13d8], R130 ;  /* 0x0013d88201007387 */ /* 0x0003e20000100a00 */
[----:B------:R-:W-:Y:S01]  /*6d960*/  MOV R161, R137 ;  /* 0x0000008900a17202 */ /* 0x000fe20000000f00 */
[----:B------:R-:W-:Y:S02]  /*6d970*/  IMAD.MOV.U32 R162, RZ, RZ, R138 ;  /* 0x000000ffffa27224 */ /* 0x000fe400078e008a */
[----:B------:R-:W-:Y:S01]  /*6d980*/  IMAD.MOV.U32 R163, RZ, RZ, R139 ;  /* 0x000000ffffa37224 */ /* 0x000fe200078e008b */
[----:B------:R-:W-:Y:S01]  /*6d990*/  MOV R165, R133 ;  /* 0x0000008500a57202 */ /* 0x000fe20000000f00 */
[----:B------:R-:W-:-:S02]  /*6d9a0*/  IMAD.MOV.U32 R164, RZ, RZ, R132 ;  /* 0x000000ffffa47224 */ /* 0x000fc400078e0084 */
[----:B------:R-:W-:Y:S02]  /*6d9b0*/  IMAD.MOV.U32 R166, RZ, RZ, R134 ;  /* 0x000000ffffa67224 */ /* 0x000fe400078e0086 */
[----:B------:R-:W-:Y:S01]  /*6d9c0*/  IMAD.MOV.U32 R167, RZ, RZ, R135 ;  /* 0x000000ffffa77224 */ /* 0x000fe200078e0087 */
[C---:B-1----:R-:W-:Y:S06]  /*6d9d0*/  HMMA.1688.F32.TF32 R128, R236.reuse, R102, R208 ;  /* 0x00000066ec80723c */ /* 0x042fec00000810d0 */
[C---:B----4-:R-:W-:Y:S06]  /*6d9e0*/  HMMA.1688.F32.TF32 R124, R236.reuse, R114, R248 ;  /* 0x00000072ec7c723c */ /* 0x050fec00000810f8 */
[----:B--2---:R-:W-:-:S15]  /*6d9f0*/  HMMA.1688.F32.TF32 R80, R236, R110, R244 ;  /* 0x0000006eec50723c */ /* 0x004fde00000810f4 */
[----:B------:R-:W-:-:S02]  /*6da00*/  NOP ;  /* 0x0000000000007918 */ /* 0x000fc40000000000 */
[----:B------:R-:W-:Y:S04]  /*6da10*/  STL.64 [R1+0x13c0], R124 ;  /* 0x0013c07c01007387 */ /* 0x000fe80000100a00 */
[----:B------:R-:W-:Y:S04]  /*6da20*/  STL.64 [R1+0x13c8], R126 ;  /* 0x0013c87e01007387 */ /* 0x000fe80000100a00 */
[----:B------:R-:W2:Y:S04]  /*6da30*/  LDL.LU R136, [R1+0x7d84] ;  /* 0x007d840001887983 */ /* 0x000ea80000300800 */
[----:B------:R-:W-:Y:S04]  /*6da40*/  STL.64 [R1+0x13b0], R80 ;  /* 0x0013b05001007387 */ /* 0x000fe80000100a00 */
[----:B------:R1:W-:Y:S04]  /*6da50*/  STL.64 [R1+0x13b8], R82 ;  /* 0x0013b85201007387 */ /* 0x0003e80000100a00 */
[----:B------:R-:W2:Y:S04]  /*6da60*/  LDL.LU R137, [R1+0x7d80] ;  /* 0x007d800001897983 */ /* 0x000ea80000300800 */
[----:B------:R-:W2:Y:S04]  /*6da70*/  LDL.LU R138, [R1+0x7d7c] ;  /* 0x007d7c00018a7983 */ /* 0x000ea80000300800 */
[----:B------:R-:W2:Y:S04]  /*6da80*/  LDL.LU R139, [R1+0x7d78] ;  /* 0x007d7800018b7983 */ /* 0x000ea80000300800 */
[----:B------:R-:W4:Y:S04]  /*6da90*/  LDL.LU R132, [R1+0x7d74] ;  /* 0x007d740001847983 */ /* 0x000f280000300800 */
[----:B------:R-:W4:Y:S04]  /*6daa0*/  LDL.LU R133, [R1+0x7d70] ;  /* 0x007d700001857983 */ /* 0x000f280000300800 */
[----:B------:R-:W4:Y:S04]  /*6dab0*/  LDL.LU R134, [R1+0x7d6c] ;  /* 0x007d6c0001867983 */ /* 0x000f280000300800 */
[----:B------:R-:W4:Y:S01]  /*6dac0*/  LDL.LU R135, [R1+0x7d68] ;  /* 0x007d680001877983 */ /* 0x000f220000300800 */
[C---:B-1----:R-:W-:Y:S06]  /*6dad0*/  HMMA.1688.F32.TF32 R80, R236.reuse, R106, R232 ;  /* 0x0000006aec50723c */ /* 0x042fec00000810e8 */
[----:B------:R-:W-:-:S15]  /*6dae0*/  HMMA.1688.F32.TF32 R124, R236, R98, R212 ;  /* 0x00000062ec7c723c */ /* 0x000fde00000810d4 */
[----:B------:R-:W-:-:S02]  /*6daf0*/  NOP ;  /* 0x0000000000007918 */ /* 0x000fc40000000000 */
[----:B------:R-:W-:Y:S04]  /*6db00*/  STL.64 [R1+0x13a0], R80 ;  /* 0x0013a05001007387 */ /* 0x000fe80000100a00 */
[----:B------:R1:W-:Y:S02]  /*6db10*/  STL.64 [R1+0x13a8], R82 ;  /* 0x0013a85201007387 */ /* 0x0003e40000100a00 */
[C---:B-1----:R-:W-:Y:S02]  /*6db20*/  HMMA.1688.F32.TF32 R80, R236.reuse, R78, R216 ;  /* 0x0000004eec50723c */ /* 0x042fe400000810d8 */
[----:B------:R-:W-:Y:S04]  /*6db30*/  STL.64 [R1+0x1390], R128 ;  /* 0x0013908001007387 */ /* 0x000fe80000100a00 */
[----:B------:R3:W-:Y:S04]  /*6db40*/  STL.64 [R1+0x1398], R130 ;  /* 0x0013988201007387 */ /* 0x0007e80000100a00 */
[----:B------:R-:W-:Y:S04]  /*6db50*/  STL.64 [R1+0x1380], R124 ;  /* 0x0013807c01007387 */ /* 0x000fe80000100a00 */
[----:B------:R1:W-:Y:S01]  /*6db60*/  STL.64 [R1+0x1388], R126 ;  /* 0x0013887e01007387 */ /* 0x0003e20000100a00 */
[C---:B---3--:R-:W-:Y:S08]  /*6db70*/  HMMA.1688.F32.TF32 R128, R236.reuse, R74, R196 ;  /* 0x0000004aec80723c */ /* 0x048ff000000810c4 */
[----:B------:R-:W-:Y:S01]  /*6db80*/  STL.64 [R1+0x1370], R80 ;  /* 0x0013705001007387 */ /* 0x000fe20000100a00 */
[C---:B-1----:R-:W-:Y:S03]  /*6db90*/  HMMA.1688.F32.TF32 R124, R236.reuse, R10, R184 ;  /* 0x0000000aec7c723c */ /* 0x042fe600000810b8 */
[----:B------:R1:W-:Y:S03]  /*6dba0*/  STL.64 [R1+0x1378], R82 ;  /* 0x0013785201007387 */ /* 0x0003e60000100a00 */
[C---:B-1----:R-:W-:Y:S08]  /*6dbb0*/  HMMA.1688.F32.TF32 R80, R236.reuse, R6, R188 ;  /* 0x00000006ec50723c */ /* 0x042ff000000810bc */
[----:B------:R-:W-:Y:S04]  /*6dbc0*/  STL.64 [R1+0x1360], R128 ;  /* 0x0013608001007387 */ /* 0x000fe80000100a00 */
[----:B------:R1:W-:Y:S05]  /*6dbd0*/  STL.64 [R1+0x1368], R130 ;  /* 0x0013688201007387 */ /* 0x0003ea0000100a00 */
[----:B------:R-:W-:Y:S04]  /*6dbe0*/  STL.64 [R1+0x1350], R124 ;  /* 0x0013507c01007387 */ /* 0x000fe80000100a00 */
[----:B------:R3:W-:Y:S01]  /*6dbf0*/  STL.64 [R1+0x1358], R126 ;  /* 0x0013587e01007387 */ /* 0x0007e20000100a00 */
[C---:B-1----:R-:W-:Y:S03]  /*6dc00*/  HMMA.1688.F32.TF32 R128, R236.reuse, R70, R192 ;  /* 0x00000046ec80723c */ /* 0x042fe600000810c0 */
[----:B------:R-:W-:Y:S03]  /*6dc10*/  STL.64 [R1+0x1340], R80 ;  /* 0x0013405001007387 */ /* 0x000fe60000100a00 */
[C---:B---3--:R-:W-:Y:S01]  /*6dc20*/  HMMA.1688.F32.TF32 R124, R236.reuse, R66, R224 ;  /* 0x00000042ec7c723c */ /* 0x048fe200000810e0 */
[----:B------:R1:W-:Y:S05]  /*6dc30*/  STL.64 [R1+0x1348], R82 ;  /* 0x0013485201007387 */ /* 0x0003ea0000100a00 */
[C---:B-1----:R-:W-:Y:S11]  /*6dc40*/  HMMA.1688.F32.TF32 R80, R236.reuse, R62, R220 ;  /* 0x0000003eec50723c */ /* 0x042ff600000810dc */
[----:B------:R-:W-:Y:S04]  /*6dc50*/  STL.64 [R1+0x1330], R128 ;  /* 0x0013308001007387 */ /* 0x000fe80000100a00 */
[----:B------:R1:W-:Y:S04]  /*6dc60*/  STL.64 [R1+0x1338], R130 ;  /* 0x0013388201007387 */ /* 0x0003e80000100a00 */
        /* <DEDUP_REMOVED lines=13> */
[----:B---3--:R-:W-:Y:S01]  /*6dd40*/  HMMA.1688.F32.TF32 R124, R236, R42, R172 ;  /* 0x0000002aec7c723c */ /* 0x008fe200000810ac */
[----:B------:R-:W-:-:S15]  /*6dd50*/  STL.64 [R1+0x12e8], R82 ;  /* 0x0012e85201007387 */ /* 0x000fde0000100a00 */
[----:B------:R-:W-:-:S01]  /*6dd60*/  NOP ;  /* 0x0000000000007918 */ /* 0x000fc20000000000 */
[----:B------:R-:W-:Y:S04]  /*6dd70*/  STL.64 [R1+0x12c0], R128 ;  /* 0x0012c08001007387 */ /* 0x000fe80000100a00 */
[----:B------:R-:W-:Y:S04]  /*6dd80*/  STL.64 [R1+0x12c8], R130 ;  /* 0x0012c88201007387 */ /* 0x000fe80000100a00 */
[----:B------:R-:W-:Y:S04]  /*6dd90*/  STL.64 [R1+0x12b0], R124 ;  /* 0x0012b07c01007387 */ /* 0x000fe80000100a00 */
[----:B------:R1:W-:Y:S02]  /*6dda0*/  STL.64 [R1+0x12b8], R126 ;  /* 0x0012b87e01007387 */ /* 0x0003e40000100a00 */
[C---:B-1----:R-:W-:Y:S06]  /*6ddb0*/  HMMA.1688.F32.TF32 R124, R236.reuse, R30, R140 ;  /* 0x0000001eec7c723c */ /* 0x042fec000008108c */
[C---:B----4-:R-:W-:Y:S01]  /*6ddc0*/  HMMA.1688.F32.TF32 R80, R236.reuse, R38, R132 ;  /* 0x00000026ec50723c */ /* 0x050fe20000081084 */
[----:B------:R-:W-:Y:S04]  /*6ddd0*/  LDS R132, [R171+UR12+0x41080] ;  /* 0x0410800cab847984 */ /* 0x000fe80008000800 */
[----:B------:R-:W-:Y:S01]  /*6dde0*/  LDS R134, [R171+UR12+0x41880] ;  /* 0x0418800cab867984 */ /* 0x000fe20008000800 */
[C---:B--2---:R-:W-:Y:S03]  /*6ddf0*/  HMMA.1688.F32.TF32 R128, R236.reuse, R34, R136 ;  /* 0x00000022ec80723c */ /* 0x044fe60000081088 */
[----:B------:R-:W-:Y:S04]  /*6de00*/  LDS R133, [R93+UR12+0x41080] ;  /* 0x0410800c5d857984 */ /* 0x000fe80008000800 */
[----:B------:R-:W1:Y:S10]  /*6de10*/  LDS R135, [R93+UR12+0x41880] ;  /* 0x0418800c5d877984 */ /* 0x000e740008000800 */
[----:B------:R-:W-:Y:S04]  /*6de20*/  STL.64 [R1+0x12a0], R80 ;  /* 0x0012a05001007387 */ /* 0x000fe80000100a00 */
[----:B------:R2:W-:Y:S02]  /*6de30*/  STL.64 [R1+0x12a8], R82 ;  /* 0x0012a85201007387 */ /* 0x0005e40000100a00 */
[C---:B--2---:R-:W-:Y:S02]  /*6de40*/  HMMA.1688.F32.TF32 R80, R236.reuse, R26, R144 ;  /* 0x0000001aec50723c */ /* 0x044fe40000081090 */
[----:B------:R-:W-:Y:S04]  /*6de50*/  STL.64 [R1+0x1290], R128 ;  /* 0x0012908001007387 */ /* 0x000fe80000100a00 */
[----:B------:R2:W-:Y:S04]  /*6de60*/  STL.64 [R1+0x1298], R130 ;  /* 0x0012988201007387 */ /* 0x0005e80000100a00 */
[----:B------:R-:W-:Y:S04]  /*6de70*/  STL.64 [R1+0x1280], R124 ;  /* 0x0012807c01007387 */ /* 0x000fe80000100a00 */
[----:B------:R3:W-:Y:S01]  /*6de80*/  STL.64 [R1+0x1288], R126 ;  /* 0x0012887e01007387 */ /* 0x0007e20000100a00 */
[C---:B--2---:R-:W-:Y:S08]  /*6de90*/  HMMA.1688.F32.TF32 R128, R236.reuse, R22, R148 ;  /* 0x00000016ec80723c */ /* 0x044ff00000081094 */
[----:B------:R-:W-:Y:S01]  /*6dea0*/  STL.64 [R1+0x1260], R80 ;  /* 0x0012605001007387 */ /* 0x000fe20000100a00 */
[C---:B---3--:R-:W-:Y:S03]  /*6deb0*/  HMMA.1688.F32.TF32 R124, R236.reuse, R18, R152 ;  /* 0x00000012ec7c723c */ /* 0x048fe60000081098 */
[----:B------:R2:W-:Y:S03]  /*6dec0*/  STL.64 [R1+0x1268], R82 ;  /* 0x0012685201007387 */ /* 0x0005e60000100a00 */
[----:B--2---:R-:W-:Y:S08]  /*6ded0*/  HMMA.1688.F32.TF32 R80, R236, R14, R156 ;  /* 0x0000000eec50723c */ /* 0x004ff0000008109c */
[----:B------:R-:W-:Y:S04]  /*6dee0*/  STL.64 [R1+0x1220], R128 ;  /* 0x0012208001007387 */ /* 0x000fe80000100a00 */
[----:B------:R-:W-:Y:S05]  /*6def0*/  STL.64 [R1+0x1228], R130 ;  /* 0x0012288201007387 */ /* 0x000fea0000100a00 */
[----:B------:R-:W-:Y:S04]  /*6df00*/  STL.64 [R1+0x1200], R124 ;  /* 0x0012007c01007387 */ /* 0x000fe80000100a00 */
[----:B------:R2:W-:Y:S04]  /*6df10*/  STL.64 [R1+0x1208], R126 ;  /* 0x0012087e01007387 */ /* 0x0005e80000100a00 */
[----:B------:R-:W-:Y:S01]  /*6df20*/  STL.64 [R1+0x11d0], R80 ;  /* 0x0011d05001007387 */ /* 0x000fe20000100a00 */
[C---:B--2---:R-:W-:Y:S03]  /*6df30*/  HMMA.1688.F32.TF32 R124, R240.reuse, R94, R164 ;  /* 0x0000005ef07c723c */ /* 0x044fe600000810a4 */
[----:B------:R2:W-:Y:S04]  /*6df40*/  STL.64 [R1+0x11d8], R82 ;  /* 0x0011d85201007387 */ /* 0x0005e80000100a00 */
[----:B------:R-:W3:Y:S01]  /*6df50*/  LDL.LU R200, [R1+0x1d0] ;  /* 0x0001d00001c87983 */ /* 0x000ee20000300800 */
[----:B--2---:R-:W-:-:S15]  /*6df60*/  HMMA.1688.F32.TF32 R80, R240, R90, R160 ;  /* 0x0000005af050723c */ /* 0x004fde00000810a0 */
[----:B------:R-:W-:Y:S04]  /*6df70*/  STL.64 [R1+0x960], R124 ;  /* 0x0009607c01007387 */ /* 0x000fe80000100a00 */
[----:B------:R-:W-:Y:S04]  /*6df80*/  STL.64 [R1+0x968], R126 ;  /* 0x0009687e01007387 */ /* 0x000fe80000100a00 */
[----:B------:R2:W-:Y:S04]  /*6df90*/  STL.64 [R1+0x11c0], R80 ;  /* 0x0011c05001007387 */ /* 0x0005e80000100a00 */
[----:B------:R4:W-:Y:S04]  /*6dfa0*/  STL.64 [R1+0x11c8], R82 ;  /* 0x0011c85201007387 */ /* 0x0009e80000100a00 */
        /* <DEDUP_REMOVED lines=87> */
[----:B--2---:R-:W2:Y:S04]  /*6e520*/  LDL.LU R80, [R1+0x580] ;  /* 0x0005800001507983 */ /* 0x004ea80000300800 */
[----:B------:R-:W2:Y:S04]  /*6e530*/  LDL.LU R81, [R1+0x584] ;  /* 0x0005840001517983 */ /* 0x000ea80000300800 */
[----:B----4-:R-:W2:Y:S04]  /*6e540*/  LDL.LU R82, [R1+0x588] ;  /* 0x0005880001527983 */ /* 0x010ea80000300800 */
[----:B------:R-:W2:Y:S04]  /*6e550*/  LDL.LU R83, [R1+0x58c] ;  /* 0x00058c0001537983 */ /* 0x000ea80000300800 */
        /* <DEDUP_REMOVED lines=28> */
[----:B------:R-:W1:Y:S04]  /*6e720*/  LDL.LU R180, [R1+0x1c0] ;  /* 0x0001c00001b47983 */ /* 0x000e680000300800 */
[----:B------:R-:W1:Y:S04]  /*6e730*/  LDL.LU R181, [R1+0x1c4] ;  /* 0x0001c40001b57983 */ /* 0x000e680000300800 */
[----:B------:R-:W1:Y:S04]  /*6e740*/  LDL.LU R182, [R1+0x1c8] ;  /* 0x0001c80001b67983 */ /* 0x000e680000300800 */
[----:B------:R-:W1:Y:S01]  /*6e750*/  LDL.LU R183, [R1+0x1cc] ;  /* 0x0001cc0001b77983 */ /* 0x000e620000300800 */
[----:B--2---:R-:W-:-:S15]  /*6e760*/  HMMA.1688.F32.TF32 R80, R240, R86, R80 ;  /* 0x00000056f050723c */ /* 0x004fde0000081050 */
[----:B------:R-:W-:-:S08]  /*6e770*/  NOP ;  /* 0x0000000000007918 */ /* 0x000fd00000000000 */
[----:B------:R-:W-:Y:S04]  /*6e780*/  STL.64 [R1+0x940], R80 ;  /* 0x0009405001007387 */ /* 0x000fe80000100a00 */
[----:B------:R2:W-:Y:S04]  /*6e790*/  STL.64 [R1+0x948], R82 ;  /* 0x0009485201007387 */ /* 0x0005e80000100a00 */
[----:B--2---:R-:W3:Y:S04]  /*6e7a0*/  LDL.LU.64 R82, [R1+0x7d60] ;  /* 0x007d600001527983 */ /* 0x004ee80000300a00 */
[----:B------:R-:W2:Y:S01]  /*6e7b0*/  LDL.LU.64 R80, [R1+0x7d58] ;  /* 0x007d580001507983 */ /* 0x000ea20000300a00 */
[----:B---3--:R-:W-:-:S15]  /*6e7c0*/  HMMA.1688.F32.TF32 R128, R240, R82, R128 ;  /* 0x00000052f080723c */ /* 0x008fde0000081080 */
[----:B------:R-:W-:-:S08]  /*6e7d0*/  NOP ;  /* 0x0000000000007918 */ /* 0x000fd00000000000 */
[----:B------:R-:W-:Y:S04]  /*6e7e0*/  STL.64 [R1+0x11b0], R128 ;  /* 0x0011b08001007387 */ /* 0x000fe80000100a00 */
[----:B------:R3:W-:Y:S04]  /*6e7f0*/  STL.64 [R1+0x11b8], R130 ;  /* 0x0011b88201007387 */ /* 0x0007e80000100a00 */
[----:B---3--:R-:W4:Y:S04]  /*6e800*/  LDL.LU.64 R130, [R1+0x7d50] ;  /* 0x007d500001827983 */ /* 0x008f280000300a00 */
[----:B------:R-:W3:Y:S01]  /*6e810*/  LDL.LU.64 R128, [R1+0x7d48] ;  /* 0x007d480001807983 */ /* 0x000ee20000300a00 */
[----:B----4-:R-:W-:-:S15]  /*6e820*/  HMMA.1688.F32.TF32 R124, R240, R130, R124 ;  /* 0x00000082f07c723c */ /* 0x010fde000008107c */
[----:B------:R-:W-:-:S08]  /*6e830*/  NOP ;  /* 0x0000000000007918 */ /* 0x000fd00000000000 */
[----:B------:R-:W-:Y:S04]  /*6e840*/  STL.64 [R1+0x920], R124 ;  /* 0x0009207c01007387 */ /* 0x000fe80000100a00 */
[----:B------:R4:W-:Y:S04]  /*6e850*/  STL.64 [R1+0x928], R126 ;  /* 0x0009287e01007387 */ /* 0x0009e80000100a00 */
[----:B----4-:R-:W4:Y:S01]  /*6e860*/  LDL.LU.64 R126, [R1+0x7d40] ;  /* 0x007d4000017e7983 */ /* 0x010f220000300a00 */
[C---:B------:R-:W-:Y:S03]  /*6e870*/  HMMA.1688.F32.TF32 R228, R240.reuse, R122, R228 ;  /* 0x0000007af0e4723c */ /* 0x040fe600000810e4 */
[----:B------:R-:W2:Y:S03]  /*6e880*/  LDL.LU.64 R124, [R1+0x7d38] ;  /* 0x007d3800017c7983 */ /* 0x000ea60000300a00 */
[C---:B------:R-:W-:Y:S06]  /*6e890*/  HMMA.1688.F32.TF32 R216, R240.reuse, R118, R216 ;  /* 0x00000076f0d8723c */ /* 0x040fec00000810d8 */
        /* <DEDUP_REMOVED lines=10> */
[----:B----4-:R-:W-:-:S15]  /*6e940*/  HMMA.1688.F32.TF32 R232, R240, R126, R232 ;  /* 0x0000007ef0e8723c */ /* 0x010fde00000810e8 */
[----:B------:R-:W-:-:S08]  /*6e950*/  NOP ;  /* 0x0000000000007918 */ /* 0x000fd00000000000 */
[----:B------:R-:W-:Y:S04]  /*6e960*/  STL.64 [R1+0x11a0], R232 ;  /* 0x0011a0e801007387 */ /* 0x000fe80000100a00 */
[----:B------:R4:W-:Y:S04]  /*6e970*/  STL.64 [R1+0x11a8], R234 ;  /* 0x0011a8ea01007387 */ /* 0x0009e80000100a00 */
[----:B----4-:R-:W4:Y:S04]  /*6e980*/  LDL.LU.64 R234, [R1+0x7d30] ;  /* 0x007d300001ea7983 */ /* 0x010f280000300a00 */
[----:B------:R-:W3:Y:S04]  /*6e990*/  LDL.LU.64 R232, [R1+0x7d28] ;  /* 0x007d280001e87983 */ /* 0x000ee80000300a00 */
[----:B------:R-:W-:Y:S04]  /*6e9a0*/  STL.64 [R1+0x900], R228 ;  /* 0x000900e401007387 */ /* 0x000fe80000100a00 */
[----:B------:R1:W-:Y:S04]  /*6e9b0*/  STL.64 [R1+0x908], R230 ;  /* 0x000908e601007387 */ /* 0x0003e80000100a00 */
[----:B-1----:R-:W2:Y:S04]  /*6e9c0*/  LDL.LU.64 R230, [R1+0x7d20] ;  /* 0x007d200001e67983 */ /* 0x002ea80000300a00 */
[----:B------:R-:W3:Y:S04]  /*6e9d0*/  LDL.LU.64 R228, [R1+0x7d18] ;  /* 0x007d180001e47983 */ /* 0x000ee80000300a00 */
[----:B------:R-:W-:Y:S04]  /*6e9e0*/  STL.64 [R1+0x1190], R216 ;  /* 0x001190d801007387 */ /* 0x000fe80000100a00 */
[----:B------:R1:W-:Y:S04]  /*6e9f0*/  STL.64 [R1+0x1198], R218 ;  /* 0x001198da01007387 */ /* 0x0003e80000100a00 */
[----:B-1----:R-:W4:Y:S04]  /*6ea00*/  LDL.LU.64 R218, [R1+0x7d10] ;  /* 0x007d100001da7983 */ /* 0x002f280000300a00 */
        /* <DEDUP_REMOVED lines=12> */
[----:B------:R-:W4:Y:S04]  /*6ead0*/  LDL.LU.64 R196, [R1+0x7cd8] ;  /* 0x007cd80001c47983 */ /* 0x000f280000300a00 */
[----:B------:R-:W-:Y:S04]  /*6eae0*/  STL.64 [R1+0x1160], R192 ;  /* 0x001160c001007387 */ /* 0x000fe80000100a00 */
[----:B------:R1:W-:Y:S04]  /*6eaf0*/  STL.64 [R1+0x1168], R194 ;  /* 0x001168c201007387 */ /* 0x0003e80000100a00 */
[----:B-1----:R-:W3:Y:S04]  /*6eb00*/  LDL.LU.64 R194, [R1+0x7cd0] ;  /* 0x007cd00001c27983 */ /* 0x002ee80000300a00 */
[----:B------:R-:W2:Y:S04]  /*6eb10*/  LDL.LU.64 R192, [R1+0x7cc8] ;  /* 0x007cc80001c07983 */ /* 0x000ea80000300a00 */
[----:B------:R-:W-:Y:S04]  /*6eb20*/  STL.64 [R1+0x1150], R188 ;  /* 0x001150bc01007387 */ /* 0x000fe80000100a00 */
[----:B------:R1:W-:Y:S04]  /*6eb30*/  STL.64 [R1+0x1158], R190 ;  /* 0x001158be01007387 */ /* 0x0003e80000100a00 */
[----:B-1----:R-:W4:Y:S04]  /*6eb40*/  LDL.LU.64 R190, [R1+0x7cc0] ;  /* 0x007cc00001be7983 */ /* 0x002f280000300a00 */
[----:B------:R-:W2:Y:S04]  /*6eb50*/  LDL.LU.64 R188, [R1+0x7cb8] ;  /* 0x007cb80001bc7983 */ /* 0x000ea80000300a00 */
[----:B------:R-:W-:Y:S04]  /*6eb60*/  STL.64 [R1+0x1140], R176 ;  /* 0x001140b001007387 */ /* 0x000fe80000100a00 */
[----:B------:R1:W-:Y:S04]  /*6eb70*/  STL.64 [R1+0x1148], R178 ;  /* 0x001148b201007387 */ /* 0x0003e80000100a00 */
[----:B-1----:R-:W3:Y:S04]  /*6eb80*/  LDL.LU.64 R178, [R1+0x7cb0] ;  /* 0x007cb00001b27983 */ /* 0x002ee80000300a00 */
[----:B------:R-:W4:Y:S04]  /*6eb90*/  LDL.LU.64 R176, [R1+0x7ca8] ;  /* 0x007ca80001b07983 */ /* 0x000f280000300a00 */
[----:B------:R-:W-:Y:S04]  /*6eba0*/  STL.64 [R1+0x1130], R172 ;  /* 0x001130ac01007387 */ /* 0x000fe80000100a00 */
[----:B------:R1:W-:Y:S04]  /*6ebb0*/  STL.64 [R1+0x1138], R174 ;  /* 0x001138ae01007387 */ /* 0x0003e80000100a00 */
[----:B-1----:R-:W2:Y:S04]  /*6ebc0*/  LDL.LU.64 R174, [R1+0x7ca0] ;  /* 0x007ca00001ae7983 */ /* 0x002ea80000300a00 */
[----:B------:R-:W3:Y:S04]  /*6ebd0*/  LDL.LU.64 R172, [R1+0x7c98] ;  /* 0x007c980001ac7983 */ /* 0x000ee80000300a00 */
        /* <DEDUP_REMOVED lines=11> */
[----:B------:R-:W4:Y:S01]  /*6ec90*/  LDL.LU.64 R160, [R1+0x7c68] ;  /* 0x007c680001a07983 */ /* 0x000f220000300a00 */
[C---:B------:R-:W-:Y:S06]  /*6eca0*/  HMMA.1688.F32.TF32 R236, R240.reuse, R66, R236 ;  /* 0x00000042f0ec723c */ /* 0x040fec00000810ec */
[----:B------:R-:W-:-:S15]  /*6ecb0*/  HMMA.1688.F32.TF32 R156, R240, R62, R156 ;  /* 0x0000003ef09c723c */ /* 0x000fde000008109c */
[----:B------:R-:W-:-:S02]  /*6ecc0*/  NOP ;  /* 0x0000000000007918 */ /* 0x000fc40000000000 */
[----:B------:R-:W-:Y:S04]  /*6ecd0*/  STL.64 [R1+0x10f0], R236 ;  /* 0x0010f0ec01007387 */ /* 0x000fe80000100a00 */
[----:B------:R1:W-:Y:S04]  /*6ece0*/  STL.64 [R1+0x10f8], R238 ;  /* 0x0010f8ee01007387 */ /* 0x0003e80000100a00 */
[----:B------:R-:W-:Y:S04]  /*6ecf0*/  STL.64 [R1+0x10e0], R156 ;  /* 0x0010e09c01007387 */ /* 0x000fe80000100a00 */
[----:B------:R1:W-:Y:S02]  /*6ed00*/  STL.64 [R1+0x10e8], R158 ;  /* 0x0010e89e01007387 */ /* 0x0003e40000100a00 */
[C---:B-1----:R-:W-:Y:S06]  /*6ed10*/  HMMA.1688.F32.TF32 R236, R240.reuse, R58, R152 ;  /* 0x0000003af0ec723c */ /* 0x042fec0000081098 */
[C---:B------:R-:W-:Y:S06]  /*6ed20*/  HMMA.1688.F32.TF32 R152, R240.reuse, R50, R144 ;  /* 0x00000032f098723c */ /* 0x040fec0000081090 */
[C---:B------:R-:W-:Y:S06]  /*6ed30*/  HMMA.1688.F32.TF32 R156, R240.reuse, R54, R148 ;  /* 0x00000036f09c723c */ /* 0x040fec0000081094 */
[C---:B------:R-:W-:Y:S06]  /*6ed40*/  HMMA.1688.F32.TF32 R148, R240.reuse, R46, R140 ;  /* 0x0000002ef094723c */ /* 0x040fec000008108c */
[C---:B------:R-:W-:Y:S06]  /*6ed50*/  HMMA.1688.F32.TF32 R144, R240.reuse, R42, R136 ;  /* 0x0000002af090723c */ /* 0x040fec0000081088 */
[C---:B------:R-:W-:Y:S06]  /*6ed60*/  HMMA.1688.F32.TF32 R140, R240.reuse, R38, R244 ;  /* 0x00000026f08c723c */ /* 0x040fec00000810f4 */
[C---:B------:R-:W-:Y:S01]  /*6ed70*/  HMMA.1688.F32.TF32 R136, R240.reuse, R34, R248 ;  /* 0x00000022f088723c */ /* 0x040fe200000810f8 */
[----:B------:R-:W-:Y:S04]  /*6ed80*/  STL.64 [R1+0x10d0], R236 ;  /* 0x0010d0ec01007387 */ /* 0x000fe80000100a00 */
        /* <DEDUP_REMOVED lines=8> */
[----:B------:R1:W-:Y:S04]  /*6ee10*/  STL.64 [R1+0x1098], R146 ;  /* 0x0010989201007387 */ /* 0x0003e80000100a00 */
[----:B------:R-:W-:Y:S04]  /*6ee20*/  STL.64 [R1+0x9e0], R140 ;  /* 0x0009e08c01007387 */ /* 0x000fe80000100a00 */
[----:B------:R1:W-:Y:S02]  /*6ee30*/  STL.64 [R1+0x9e8], R142 ;  /* 0x0009e88e01007387 */ /* 0x0003e40000100a00 */
[C---:B-1----:R-:W-:Y:S02]  /*6ee40*/  HMMA.1688.F32.TF32 R144, R240.reuse, R30, R184 ;  /* 0x0000001ef090723c */ /* 0x042fe400000810b8 */
[----:B------:R-:W-:Y:S04]  /*6ee50*/  STL.64 [R1+0x1080], R136 ;  /* 0x0010808801007387 */ /* 0x000fe80000100a00 */
[----:B------:R1:W-:Y:S01]  /*6ee60*/  STL.64 [R1+0x1088], R138 ;  /* 0x0010888a01007387 */ /* 0x0003e20000100a00 */
[C---:B------:R-:W-:Y:S06]  /*6ee70*/  HMMA.1688.F32.TF32 R140, R240.reuse, R26, R224 ;  /* 0x0000001af08c723c */ /* 0x040fec00000810e0 */
[C---:B-1----:R-:W-:Y:S10]  /*6ee80*/  HMMA.1688.F32.TF32 R136, R240.reuse, R22, R220 ;  /* 0x00000016f088723c */ /* 0x042ff400000810dc */
[----:B------:R-:W-:Y:S04]  /*6ee90*/  STL.64 [R1+0x9c0], R144 ;  /* 0x0009c09001007387 */ /* 0x000fe80000100a00 */
[----:B------:R1:W-:Y:S04]  /*6eea0*/  STL.64 [R1+0x9c8], R146 ;  /* 0x0009c89201007387 */ /* 0x0003e80000100a00 */
[----:B------:R-:W-:Y:S04]  /*6eeb0*/  STL.64 [R1+0x1070], R140 ;  /* 0x0010708c01007387 */ /* 0x000fe80000100a00 */
[----:B------:R1:W-:Y:S02]  /*6eec0*/  STL.64 [R1+0x1078], R142 ;  /* 0x0010788e01007387 */ /* 0x0003e40000100a00 */
[C---:B-1----:R-:W-:Y:S02]  /*6eed0*/  HMMA.1688.F32.TF32 R144, R240.reuse, R18, R204 ;  /* 0x00000012f090723c */ /* 0x042fe400000810cc */
[----:B------:R-:W-:Y:S04]  /*6eee0*/  STL.64 [R1+0x9a0], R136 ;  /* 0x0009a08801007387 */ /* 0x000fe80000100a00 */
[----:B------:R1:W-:Y:S01]  /*6eef0*/  STL.64 [R1+0x9a8], R138 ;  /* 0x0009a88a01007387 */ /* 0x0003e20000100a00 */
[----:B------:R-:W-:Y:S06]  /*6ef00*/  HMMA.1688.F32.TF32 R140, R240, R14, R200 ;  /* 0x0000000ef08c723c */ /* 0x000fec00000810c8 */
[----:B-1----:R-:W-:Y:S10]  /*6ef10*/  HMMA.1688.F32.TF32 R136, R132, R94, R180 ;  /* 0x0000005e8488723c */ /* 0x002ff400000810b4 */
[----:B------:R-:W-:Y:S04]  /*6ef20*/  STL.64 [R1+0x1060], R144 ;  /* 0x0010609001007387 */ /* 0x000fe80000100a00 */
[----:B------:R-:W-:Y:S04]  /*6ef30*/  STL.64 [R1+0x1068], R146 ;  /* 0x0010689201007387 */ /* 0x000fe80000100a00 */
[----:B------:R-:W-:Y:S04]  /*6ef40*/  STL.64 [R1+0x8c0], R140 ;  /* 0x0008c08c01007387 */ /* 0x000fe80000100a00 */
[----:B------:R-:W-:Y:S01]  /*6ef50*/  STL.64 [R1+0x8c8], R142 ;  /* 0x0008c88e01007387 */ /* 0x000fe20000100a00 */
[----:B--2---:R-:W-:-:S02]  /*6ef60*/  IMAD.MOV.U32 R202, RZ, RZ, R174 ;  /* 0x000000ffffca7224 */ /* 0x004fc400078e00ae */
[----:B---3--:R-:W-:Y:S02]  /*6ef70*/  IMAD.MOV.U32 R200, RZ, RZ, R172 ;  /* 0x000000ffffc87224 */ /* 0x008fe400078e00ac */
[----:B------:R-:W2:Y:S01]  /*6ef80*/  LDL.LU R172, [R1+0x7c64] ;  /* 0x007c640001ac7983 */ /* 0x000ea20000300800 */
[----:B------:R-:W-:-:S03]  /*6ef90*/  MOV R201, R173 ;  /* 0x000000ad00c97202 */ /* 0x000fc60000000f00 */
[----:B------:R1:W-:Y:S01]  /*6efa0*/  STL.64 [R1+0x1040], R136 ;  /* 0x0010408801007387 */ /* 0x0003e20000100a00 */
[----:B------:R-:W-:-:S03]  /*6efb0*/  IMAD.MOV.U32 R203, RZ, RZ, R175 ;  /* 0x000000ffffcb7224 */ /* 0x000fc600078e00af */
[----:B------:R3:W-:Y:S04]  /*6efc0*/  STL.64 [R1+0x1048], R138 ;  /* 0x0010488a01007387 */ /* 0x0007e80000100a00 */
[----:B------:R-:W2:Y:S04]  /*6efd0*/  LDL.LU R173, [R1+0x7c60] ;  /* 0x007c600001ad7983 */ /* 0x000ea80000300800 */
[----:B------:R-:W2:Y:S01]  /*6efe0*/  LDL.LU R174, [R1+0x7c5c] ;  /* 0x007c5c0001ae7983 */ /* 0x000ea20000300800 */
[----:B----4-:R-:W-:-:S03]  /*6eff0*/  IMAD.MOV.U32 R206, RZ, RZ, R170 ;  /* 0x000000ffffce7224 */ /* 0x010fc600078e00aa */
[----:B------:R-:W4:Y:S01]  /*6f000*/  LDL.LU R175, [R1+0x7c58] ;  /* 0x007c580001af7983 */ /* 0x000f220000300800 */
[----:B------:R-:W-:Y:S01]  /*6f010*/  IMAD.MOV.U32 R204, RZ, RZ, R168 ;  /* 0x000000ffffcc7224 */ /* 0x000fe200078e00a8 */
[----:B------:R-:W-:Y:S02]  /*6f020*/  MOV R205, R169 ;  /* 0x000000a900cd7202 */ /* 0x000fe40000000f00 */
        /* <DEDUP_REMOVED lines=20> */
[----:B------:R-:W4:Y:S04]  /*6f170*/  LDL.LU R163, [R1+0x7c28] ;  /* 0x007c280001a37983 */ /* 0x000f280000300800 */
[----:B-1----:R-:W4:Y:S04]  /*6f180*/  LDL.LU R136, [R1+0x170] ;  /* 0x0001700001887983 */ /* 0x002f280000300800 */
[----:B------:R-:W4:Y:S04]  /*6f190*/  LDL.LU R137, [R1+0x174] ;  /* 0x0001740001897983 */ /* 0x000f280000300800 */
[----:B---3--:R-:W3:Y:S04]  /*6f1a0*/  LDL.LU R138, [R1+0x178] ;  /* 0x00017800018a7983 */ /* 0x008ee80000300800 */
[----:B------:R-:W3:Y:S01]  /*6f1b0*/  LDL.LU R139, [R1+0x17c] ;  /* 0x00017c00018b7983 */ /* 0x000ee20000300800 */
[----:B--2---:R-:W-:-:S02]  /*6f1c0*/  IMAD.MOV.U32 R251, RZ, RZ, R172 ;  /* 0x000000fffffb7224 */ /* 0x004fc400078e00ac */
[----:B------:R-:W-:Y:S01]  /*6f1d0*/  IMAD.MOV.U32 R250, RZ, RZ, R173 ;  /* 0x000000fffffa7224 */ /* 0x000fe200078e00ad */
[----:B------:R-:W-:Y:S01]  /*6f1e0*/  MOV R249, R174 ;  /* 0x000000ae00f97202 */ /* 0x000fe20000000f00 */
[----:B----4-:R-:W-:Y:S02]  /*6f1f0*/  IMAD.MOV.U32 R248, RZ, RZ, R175 ;  /* 0x000000fffff87224 */ /* 0x010fe400078e00af */
[----:B------:R-:W-:Y:S02]  /*6f200*/  IMAD.MOV.U32 R247, RZ, RZ, R168 ;  /* 0x000000fffff77224 */ /* 0x000fe400078e00a8 */
[----:B------:R-:W-:Y:S01]  /*6f210*/  IMAD.MOV.U32 R246, RZ, RZ, R169 ;  /* 0x000000fffff67224 */ /* 0x000fe200078e00a9 */
[----:B------:R-:W-:Y:S01]  /*6f220*/  MOV R245, R170 ;  /* 0x000000aa00f57202 */ /* 0x000fe20000000f00 */
[----:B------:R-:W-:Y:S02]  /*6f230*/  IMAD.MOV.U32 R244, RZ, RZ, R171 ;  /* 0x000000fffff47224 */ /* 0x000fe400078e00ab */
[----:B------:R-:W-:-:S02]  /*6f240*/  IMAD.MOV.U32 R147, RZ, RZ, R164 ;  /* 0x000000ffff937224 */ /* 0x000fc400078e00a4 */
[----:B------:R-:W-:Y:S02]  /*6f250*/  IMAD.MOV.U32 R146, RZ, RZ, R165 ;  /* 0x000000ffff927224 */ /* 0x000fe400078e00a5 */
[----:B------:R-:W-:Y:S02]  /*6f260*/  IMAD.MOV.U32 R151, RZ, RZ, R160 ;  /* 0x000000ffff977224 */ /* 0x000fe400078e00a0 */
[----:B------:R-:W2:Y:S01]  /*6f270*/  LDL.LU R160, [R1+0x180] ;  /* 0x0001800001a07983 */ /* 0x000ea20000300800 */
[----:B------:R-:W-:-:S03]  /*6f280*/  IMAD.MOV.U32 R150, RZ, RZ, R161 ;  /* 0x000000ffff967224 */ /* 0x000fc600078e00a1 */
[----:B------:R-:W2:Y:S01]  /*6f290*/  LDL.LU R161, [R1+0x184] ;  /* 0x0001840001a17983 */ /* 0x000ea20000300800 */
[----:B------:R-:W-:-:S03]  /*6f2a0*/  MOV R149, R162 ;  /* 0x000000a200957202 */ /* 0x000fc60000000f00 */
[----:B------:R-:W2:Y:S01]  /*6f2b0*/  LDL.LU R162, [R1+0x188] ;  /* 0x0001880001a27983 */ /* 0x000ea20000300800 */
[----:B------:R-:W-:-:S03]  /*6f2c0*/  IMAD.MOV.U32 R148, RZ, RZ, R163 ;  /* 0x000000ffff947224 */ /* 0x000fc600078e00a3 */
[----:B------:R-:W2:Y:S04]  /*6f2d0*/  LDL.LU R163, [R1+0x18c] ;  /* 0x00018c0001a37983 */ /* 0x000ea80000300800 */
[----:B------:R-:W4:Y:S04]  /*6f2e0*/  LDL.LU R172, [R1+0x1a0] ;  /* 0x0001a00001ac7983 */ /* 0x000f280000300800 */
[----:B------:R-:W4:Y:S04]  /*6f2f0*/  LDL.LU R173, [R1+0x1a4] ;  /* 0x0001a40001ad7983 */ /* 0x000f280000300800 */
[----:B------:R-:W4:Y:S04]  /*6f300*/  LDL.LU R174, [R1+0x1a8] ;  /* 0x0001a80001ae7983 */ /* 0x000f280000300800 */
[----:B------:R-:W4:Y:S04]  /*6f310*/  LDL.LU R175, [R1+0x1ac] ;  /* 0x0001ac0001af7983 */ /* 0x000f280000300800 */
[----:B------:R-:W3:Y:S04]  /*6f320*/  LDL.LU R168, [R1+0x1b0] ;  /* 0x0001b00001a87983 */ /* 0x000ee80000300800 */
[----:B------:R-:W3:Y:S04]  /*6f330*/  LDL.LU R169, [R1+0x1b4] ;  /* 0x0001b40001a97983 */ /* 0x000ee80000300800 */
[----:B------:R-:W3:Y:S04]  /*6f340*/  LDL.LU R170, [R1+0x1b8] ;  /* 0x0001b80001aa7983 */ /* 0x000ee80000300800 */
[----:B------:R-:W3:Y:S01]  /*6f350*/  LDL.LU R171, [R1+0x1bc] ;  /* 0x0001bc0001ab7983 */ /* 0x000ee20000300800 */
[----:B------:R-:W-:Y:S01]  /*6f360*/  MOV R145, R166 ;  /* 0x000000a600917202 */ /* 0x000fe20000000f00 */
[----:B------:R-:W-:-:S02]  /*6f370*/  IMAD.MOV.U32 R144, RZ, RZ, R167 ;  /* 0x000000ffff907224 */ /* 0x000fc400078e00a7 */
        /* <DEDUP_REMOVED lines=32> */
[C---:B--2---:R-:W-:Y:S06]  /*6f580*/  HMMA.1688.F32.TF32 R160, R132.reuse, R130, R160 ;  /* 0x0000008284a0723c */ /* 0x044fec00000810a0 */
[C---:B----4-:R-:W-:Y:S06]  /*6f590*/  HMMA.1688.F32.TF32 R172, R132.reuse, R86, R172 ;  /* 0x0000005684ac723c */ /* 0x050fec00000810ac */
[C---:B---3--:R-:W-:Y:S06]  /*6f5a0*/  HMMA.1688.F32.TF32 R168, R132.reuse, R90, R168 ;  /* 0x0000005a84a8723c */ /* 0x048fec00000810a8 */
[----:B------:R-:W-:-:S15]  /*6f5b0*/  HMMA.1688.F32.TF32 R164, R132, R82, R164 ;  /* 0x0000005284a4723c */ /* 0x000fde00000810a4 */
[----:B------:R-:W-:-:S02]  /*6f5c0*/  NOP ;  /* 0x0000000000007918 */ /* 0x000fc40000000000 */
        /* <DEDUP_REMOVED lines=15> */
[----:B------:R-:W2:Y:S01]  /*6f6c0*/  LDL.LU.64 R160, [R1+0x7be8] ;  /* 0x007be80001a07983 */ /* 0x000ea20000300a00 */
[----:B------:R-:W-:-:S15]  /*6f6d0*/  HMMA.1688.F32.TF32 R136, R132, R126, R136 ;  /* 0x0000007e8488723c */ /* 0x000fde0000081088 */
[----:B------:R-:W-:-:S08]  /*6f6e0*/  NOP ;  /* 0x0000000000007918 */ /* 0x000fd00000000000 */
[----:B------:R-:W-:Y:S04]  /*6f6f0*/  STL.64 [R1+0xfa0], R136 ;  /* 0x000fa08801007387 */ /* 0x000fe80000100a00 */
[----:B------:R2:W-:Y:S02]  /*6f700*/  STL.64 [R1+0xfa8], R138 ;  /* 0x000fa88a01007387 */ /* 0x0005e40000100a00 */
[----:B--2---:R-:W-:Y:S07]  /*6f710*/  HMMA.1688.F32.TF32 R136, R132, R122, R160 ;  /* 0x0000007a8488723c */ /* 0x004fee00000810a0 */
[----:B---3--:R-:W-:-:S02]  /*6f720*/  IMAD.MOV.U32 R160, RZ, RZ, R168 ;  /* 0x000000ffffa07224 */ /* 0x008fc400078e00a8 */
[----:B------:R-:W2:Y:S01]  /*6f730*/  LDL.LU R168, [R1+0x7be4] ;  /* 0x007be40001a87983 */ /* 0x000ea20000300800 */
[----:B------:R-:W-:Y:S01]  /*6f740*/  MOV R161, R169 ;  /* 0x000000a900a17202 */ /* 0x000fe20000000f00 */
[----:B------:R-:W-:Y:S02]  /*6f750*/  IMAD.MOV.U32 R162, RZ, RZ, R170 ;  /* 0x000000ffffa27224 */ /* 0x000fe400078e00aa */
[----:B------:R-:W-:-:S10]  /*6f760*/  IMAD.MOV.U32 R163, RZ, RZ, R171 ;  /* 0x000000ffffa37224 */ /* 0x000fd400078e00ab */
[----:B------:R-:W-:Y:S04]  /*6f770*/  STL.64 [R1+0xf80], R136 ;  /* 0x000f808801007387 */ /* 0x000fe80000100a00 */
[----:B------:R4:W-:Y:S04]  /*6f780*/  STL.64 [R1+0xf88], R138 ;  /* 0x000f888a01007387 */ /* 0x0009e80000100a00 */
[----:B------:R-:W2:Y:S04]  /*6f790*/  LDL.LU R169, [R1+0x7be0] ;  /* 0x007be00001a97983 */ /* 0x000ea80000300800 */
[----:B------:R-:W2:Y:S04]  /*6f7a0*/  LDL.LU R170, [R1+0x7bdc] ;  /* 0x007bdc0001aa7983 */ /* 0x000ea80000300800 */
[----:B------:R-:W2:Y:S01]  /*6f7b0*/  LDL.LU R171, [R1+0x7bd8] ;  /* 0x007bd80001ab7983 */ /* 0x000ea20000300800 */
[----:B----4-:R-:W-:Y:S07]  /*6f7c0*/  HMMA.1688.F32.TF32 R136, R132, R118, R164 ;  /* 0x000000768488723c */ /* 0x010fee00000810a4 */
[----:B------:R-:W-:-:S02]  /*6f7d0*/  IMAD.MOV.U32 R164, RZ, RZ, R172 ;  /* 0x000000ffffa47224 */ /* 0x000fc400078e00ac */
[----:B------:R-:W3:-:S14]  /*6f7e0*/  LDL.LU R172, [R1+0x7bd4] ;  /* 0x007bd40001ac7983 */ /* 0x000edc0000300800 */
[----:B------:R-:W-:Y:S04]  /*6f7f0*/  STL.64 [R1+0xf60], R136 ;  /* 0x000f608801007387 */ /* 0x000fe80000100a00 */
[----:B------:R2:W-:Y:S01]  /*6f800*/  STL.64 [R1+0xf68], R138 ;  /* 0x000f688a01007387 */ /* 0x0005e20000100a00 */
[----:B------:R-:W-:Y:S01]  /*6f810*/  MOV R165, R173 ;  /* 0x000000ad00a57202 */ /* 0x000fe20000000f00 */
[----:B------:R-:W-:Y:S02]  /*6f820*/  IMAD.MOV.U32 R166, RZ, RZ, R174 ;  /* 0x000000ffffa67224 */ /* 0x000fe400078e00ae */
[----:B------:R-:W3:Y:S01]  /*6f830*/  LDL.LU R173, [R1+0x7bd0] ;  /* 0x007bd00001ad7983 */ /* 0x000ee20000300800 */
[----:B------:R-:W-:-:S03]  /*6f840*/  IMAD.MOV.U32 R167, RZ, RZ, R175 ;  /* 0x000000ffffa77224 */ /* 0x000fc600078e00af */
[----:B------:R-:W3:Y:S04]  /*6f850*/  LDL.LU R174, [R1+0x7bcc] ;  /* 0x007bcc0001ae7983 */ /* 0x000ee80000300800 */
[----:B------:R-:W3:Y:S01]  /*6f860*/  LDL.LU R175, [R1+0x7bc8] ;  /* 0x007bc80001af7983 */ /* 0x000ee20000300800 */
[----:B--2---:R-:W-:Y:S03]  /*6f870*/  HMMA.1688.F32.TF32 R136, R132, R114, R168 ;  /* 0x000000728488723c */ /* 0x004fe600000810a8 */
[----:B------:R-:W2:-:S15]  /*6f880*/  LDL.LU R168, [R1+0x3f0] ;  /* 0x0003f00001a87983 */ /* 0x000e9e0000300800 */
[----:B------:R-:W-:-:S05]  /*6f890*/  NOP ;  /* 0x0000000000007918 */ /* 0x000fca0000000000 */
[----:B------:R-:W-:Y:S04]  /*6f8a0*/  STL.64 [R1+0xf40], R136 ;  /* 0x000f408801007387 */ /* 0x000fe80000100a00 */
[----:B------:R-:W-:Y:S04]  /*6f8b0*/  STL.64 [R1+0xf48], R138 ;  /* 0x000f488a01007387 */ /* 0x000fe80000100a00 */
[----:B------:R-:W2:Y:S04]  /*6f8c0*/  LDL.LU R169, [R1+0x3f4] ;  /* 0x0003f40001a97983 */ /* 0x000ea80000300800 */
[----:B------:R-:W2:Y:S04]  /*6f8d0*/  LDL.LU R170, [R1+0x3f8] ;  /* 0x0003f80001aa7983 */ /* 0x000ea80000300800 */
[----:B------:R-:W2:Y:S01]  /*6f8e0*/  LDL.LU R171, [R1+0x3fc] ;  /* 0x0003fc0001ab7983 */ /* 0x000ea20000300800 */
[C---:B---3--:R-:W-:Y:S03]  /*6f8f0*/  HMMA.1688.F32.TF32 R172, R132.reuse, R110, R172 ;  /* 0x0000006e84ac723c */ /* 0x048fe600000810ac */
[----:B------:R-:W-:Y:S03]  /*6f900*/  LDS R136, [R0+UR12+0x41100] ;  /* 0x0411000c00887984 */ /* 0x000fe60008000800 */
[----:B------:R-:W-:Y:S01]  /*6f910*/  HMMA.1688.F32.TF32 R156, R132, R10, R156 ;  /* 0x0000000a849c723c */ /* 0x000fe2000008109c */
[----:B------:R-:W-:-:S15]  /*6f920*/  LDS R138, [R0+UR12+0x41900] ;  /* 0x0419000c008a7984 */ /* 0x000fde0008000800 */
[----:B------:R-:W-:-:S01]  /*6f930*/  NOP ;  /* 0x0000000000007918 */ /* 0x000fc20000000000 */
[----:B------:R-:W-:Y:S04]  /*6f940*/  STL.64 [R1+0xf20], R172 ;  /* 0x000f20ac01007387 */ /* 0x000fe80000100a00 */
[----:B------:R1:W-:Y:S01]  /*6f950*/  STL.64 [R1+0xf28], R174 ;  /* 0x000f28ae01007387 */ /* 0x0003e20000100a00 */
[C---:B------:R-:W-:Y:S06]  /*6f960*/  HMMA.1688.F32.TF32 R152, R132.reuse, R6, R152 ;  /* 0x000000068498723c */ /* 0x040fec0000081098 */
[C---:B-1----:R-:W-:Y:S06]  /*6f970*/  HMMA.1688.F32.TF32 R172, R132.reuse, R102, R164 ;  /* 0x0000006684ac723c */ /* 0x042fec00000810a4 */
[C---:B------:R-:W-:Y:S06]  /*6f980*/  HMMA.1688.F32.TF32 R164, R132.reuse, R78, R240 ;  /* 0x0000004e84a4723c */ /* 0x040fec00000810f0 */
[C---:B------:R-:W-:Y:S06]  /*6f990*/  HMMA.1688.F32.TF32 R148, R132.reuse, R70, R148 ;  /* 0x000000468494723c */ /* 0x040fec0000081094 */
[C---:B------:R-:W-:Y:S06]  /*6f9a0*/  HMMA.1688.F32.TF32 R144, R132.reuse, R66, R144 ;  /* 0x000000428490723c */ /* 0x040fec0000081090 */
[C---:B------:R-:W-:Y:S06]  /*6f9b0*/  HMMA.1688.F32.TF32 R140, R132.reuse, R62, R140 ;  /* 0x0000003e848c723c */ /* 0x040fec000008108c */
[----:B--2---:R-:W-:-:S15]  /*6f9c0*/  HMMA.1688.F32.TF32 R168, R132, R106, R168 ;  /* 0x0000006a84a8723c */ /* 0x004fde00000810a8 */
[----:B------:R-:W-:-:S08]  /*6f9d0*/  NOP ;  /* 0x0000000000007918 */ /* 0x000fd00000000000 */
[----:B------:R-:W-:Y:S04]  /*6f9e0*/  STL.64 [R1+0xf10], R168 ;  /* 0x000f10a801007387 */ /* 0x000fe80000100a00 */
[----:B------:R1:W-:Y:S02]  /*6f9f0*/  STL.64 [R1+0xf18], R170 ;  /* 0x000f18aa01007387 */ /* 0x0003e40000100a00 */
[C---:B-1----:R-:W-:Y:S06]  /*6fa00*/  HMMA.1688.F32.TF32 R168, R132.reuse, R98, R160 ;  /* 0x0000006284a8723c */ /* 0x042fec00000810a0 */
[----:B------:R-:W-:Y:S01]  /*6fa10*/  HMMA.1688.F32.TF32 R160, R132, R74, R236 ;  /* 0x0000004a84a0723c */ /* 0x000fe200000810ec */
[----:B------:R-:W-:Y:S04]  /*6fa20*/  STL.64 [R1+0xef0], R172 ;  /* 0x000ef0ac01007387 */ /* 0x000fe80000100a00 */
[----:B------:R-:W-:-:S12]  /*6fa30*/  STL.64 [R1+0xef8], R174 ;  /* 0x000ef8ae01007387 */ /* 0x000fd80000100a00 */
        /* <DEDUP_REMOVED lines=13> */
[----:B------:R2:W-:Y:S01]  /*6fb10*/  STL.64 [R1+0xe48], R146 ;  /* 0x000e489201007387 */ /* 0x0005e20000100a00 */
[C---:B-1----:R-:W-:Y:S06]  /*6fb20*/  HMMA.1688.F32.TF32 R148, R132.reuse, R58, R244 ;  /* 0x0000003a8494723c */ /* 0x042fec00000810f4 */
[----:B--2---:R-:W-:Y:S01]  /*6fb30*/  HMMA.1688.F32.TF32 R144, R132, R54, R248 ;  /* 0x000000368490723c */ /* 0x004fe200000810f8 */
[----:B------:R-:W-:Y:S04]  /*6fb40*/  STL.64 [R1+0xe30], R140 ;  /* 0x000e308c01007387 */ /* 0x000fe80000100a00 */
[----:B------:R1:W-:-:S12]  /*6fb50*/  STL.64 [R1+0xe38], R142 ;  /* 0x000e388e01007387 */ /* 0x0003d80000100a00 */
[----:B------:R-:W-:Y:S01]  /*6fb60*/  STL.64 [R1+0xe20], R148 ;  /* 0x000e209401007387 */ /* 0x000fe20000100a00 */
[C---:B-1----:R-:W-:Y:S03]  /*6fb70*/  HMMA.1688.F32.TF32 R140, R132.reuse, R50, R184 ;  /* 0x00000032848c723c */ /* 0x042fe600000810b8 */
[----:B------:R1:W-:Y:S04]  /*6fb80*/  STL.64 [R1+0xe28], R150 ;  /* 0x000e289601007387 */ /* 0x0003e80000100a00 */
[----:B------:R-:W-:Y:S04]  /*6fb90*/  STL.64 [R1+0xe00], R144 ;  /* 0x000e009001007387 */ /* 0x000fe80000100a00 */
[----:B------:R2:W-:Y:S01]  /*6fba0*/  STL.64 [R1+0xe08], R146 ;  /* 0x000e089201007387 */ /* 0x0005e20000100a00 */
[C---:B-1----:R-:W-:Y:S06]  /*6fbb0*/  HMMA.1688.F32.TF32 R148, R132.reuse, R46, R224 ;  /* 0x0000002e8494723c */ /* 0x042fec00000810e0 */
[C---:B--2---:R-:W-:Y:S05]  /*6fbc0*/  HMMA.1688.F32.TF32 R144, R132.reuse, R42, R220 ;  /* 0x0000002a8490723c */ /* 0x044fea00000810dc */
[----:B------:R-:W-:Y:S04]  /*6fbd0*/  STL.64 [R1+0xde0], R140 ;  /* 0x000de08c01007387 */ /* 0x000fe80000100a00 */
[----:B------:R1:W-:Y:S08]  /*6fbe0*/  STL.64 [R1+0xde8], R142 ;  /* 0x000de88e01007387 */ /* 0x0003f00000100a00 */
[----:B------:R-:W-:Y:S01]  /*6fbf0*/  STL.64 [R1+0xdc0], R148 ;  /* 0x000dc09401007387 */ /* 0x000fe20000100a00 */
[C---:B-1----:R-:W-:Y:S03]  /*6fc00*/  HMMA.1688.F32.TF32 R140, R132.reuse, R38, R204 ;  /* 0x00000026848c723c */ /* 0x042fe600000810cc */
[----:B------:R1:W-:Y:S04]  /*6fc10*/  STL.64 [R1+0xdc8], R150 ;  /* 0x000dc89601007387 */ /* 0x0003e80000100a00 */
[----:B------:R-:W-:Y:S04]  /*6fc20*/  STL.64 [R1+0xda0], R144 ;  /* 0x000da09001007387 */ /* 0x000fe80000100a00 */
[----:B------:R2:W-:Y:S01]  /*6fc30*/  STL.64 [R1+0xda8], R146 ;  /* 0x000da89201007387 */ /* 0x0005e20000100a00 */
[C---:B-1----:R-:W-:Y:S06]  /*6fc40*/  HMMA.1688.F32.TF32 R148, R132.reuse, R34, R200 ;  /* 0x000000228494723c */ /* 0x042fec00000810c8 */
[----:B--2---:R-:W-:Y:S05]  /*6fc50*/  HMMA.1688.F32.TF32 R144, R132, R30, R180 ;  /* 0x0000001e8490723c */ /* 0x004fea00000810b4 */
[----:B------:R1:W-:Y:S04]  /*6fc60*/  STL.64 [R1+0xd80], R140 ;  /* 0x000d808c01007387 */ /* 0x0003e80000100a00 */
[----:B------:R2:W-:Y:S04]  /*6fc70*/  STL.64 [R1+0xd88], R142 ;  /* 0x000d888e01007387 */ /* 0x0005e80000100a00 */
[----:B-1----:R-:W3:Y:S04]  /*6fc80*/  LDL.LU R140, [R1+0xf0] ;  /* 0x0000f000018c7983 */ /* 0x002ee80000300800 */
[----:B------:R-:W-:Y:S04]  /*6fc90*/  STL.64 [R1+0xd60], R148 ;  /* 0x000d609401007387 */ /* 0x000fe80000100a00 */
[----:B------:R-:W-:Y:S04]  /*6fca0*/  STL.64 [R1+0xd68], R150 ;  /* 0x000d689601007387 */ /* 0x000fe80000100a00 */
[----:B------:R1:W-:Y:S04]  /*6fcb0*/  STL.64 [R1+0xd40], R144 ;  /* 0x000d409001007387 */ /* 0x0003e80000100a00 */
[----:B------:R4:W-:Y:S04]  /*6fcc0*/  STL.64 [R1+0xd48], R146 ;  /* 0x000d489201007387 */ /* 0x0009e80000100a00 */
[----:B------:R-:W3:Y:S04]  /*6fcd0*/  LDL.LU R141, [R1+0xf4] ;  /* 0x0000f400018d7983 */ /* 0x000ee80000300800 */
[----:B--2---:R-:W3:Y:S01]  /*6fce0*/  LDL.LU R142, [R1+0xf8] ;  /* 0x0000f800018e7983 */ /* 0x004ee20000300800 */
[----:B-1----:R-:W-:Y:S01]  /*6fcf0*/  IMAD.MOV.U32 R144, RZ, RZ, R176 ;  /* 0x000000ffff907224 */ /* 0x002fe200078e00b0 */
[----:B------:R-:W-:-:S02]  /*6fd00*/  MOV R145, R178 ;  /* 0x000000b200917202 */ /* 0x000fc40000000f00 */
[----:B------:R-:W3:Y:S04]  /*6fd10*/  LDL.LU R143, [R1+0xfc] ;  /* 0x0000fc00018f7983 */ /* 0x000ee80000300800 */
[----:B------:R-:W2:Y:S04]  /*6fd20*/  LDL.LU R176, [R1+0x7bc4] ;  /* 0x007bc40001b07983 */ /* 0x000ea80000300800 */
[----:B------:R-:W3:Y:S01]  /*6fd30*/  LDL.LU R178, [R1+0x7bc0] ;  /* 0x007bc00001b27983 */ /* 0x000ee20000300800 */
[----:B----4-:R-:W-:Y:S02]  /*6fd40*/  IMAD.MOV.U32 R146, RZ, RZ, R179 ;  /* 0x000000ffff927224 */ /* 0x010fe400078e00b3 */
[----:B------:R-:W-:Y:S01]  /*6fd50*/  IMAD.MOV.U32 R147, RZ, RZ, R177 ;  /* 0x000000ffff937224 */ /* 0x000fe200078e00b1 */
[----:B------:R-:W4:Y:S04]  /*6fd60*/  LDL.LU R179, [R1+0x7bbc] ;  /* 0x007bbc0001b37983 */ /* 0x000f280000300800 */
[----:B------:R-:W4:Y:S04]  /*6fd70*/  LDL.LU R177, [R1+0x7bb8] ;  /* 0x007bb80001b17983 */ /* 0x000f280000300800 */
[----:B------:R-:W4:Y:S04]  /*6fd80*/  LDL.LU R152, [R1+0x120] ;  /* 0x0001200001987983 */ /* 0x000f280000300800 */
[----:B------:R-:W4:Y:S01]  /*6fd90*/  LDL.LU R153, [R1+0x124] ;  /* 0x0001240001997983 */ /* 0x000f220000300800 */
[----:B--2---:R-:W-:-:S03]  /*6fda0*/  IMAD.MOV.U32 R154, RZ, RZ, R176 ;  /* 0x000000ffff9a7224 */ /* 0x004fc600078e00b0 */
[----:B------:R-:W2:Y:S01]  /*6fdb0*/  LDL.LU R176, [R1+0x7bb4] ;  /* 0x007bb40001b07983 */ /* 0x000ea20000300800 */
[----:B---3--:R-:W-:-:S03]  /*6fdc0*/  MOV R155, R178 ;  /* 0x000000b2009b7202 */ /* 0x008fc60000000f00 */
[----:B------:R-:W3:Y:S01]  /*6fdd0*/  LDL.LU R178, [R1+0x7bb0] ;  /* 0x007bb00001b27983 */ /* 0x000ee20000300800 */
[----:B----4-:R-:W-:-:S03]  /*6fde0*/  IMAD.MOV.U32 R159, RZ, RZ, R179 ;  /* 0x000000ffff9f7224 */ /* 0x010fc600078e00b3 */
[----:B------:R-:W4:Y:S01]  /*6fdf0*/  LDL.LU R156, [R1+0x130] ;  /* 0x00013000019c7983 */ /* 0x000f220000300800 */
[----:B------:R-:W-:-:S03]  /*6fe00*/  IMAD.MOV.U32 R158, RZ, RZ, R177 ;  /* 0x000000ffff9e7224 */ /* 0x000fc600078e00b1 */
[----:B------:R-:W4:Y:S04]  /*6fe10*/  LDL.LU R157, [R1+0x134] ;  /* 0x00013400019d7983 */ /* 0x000f280000300800 */
[----:B------:R-:W4:Y:S04]  /*6fe20*/  LDL.LU R177, [R1+0x7bac] ;  /* 0x007bac0001b17983 */ /* 0x000f280000300800 */
[----:B------:R-:W4:Y:S01]  /*6fe30*/  LDL.LU R179, [R1+0x7ba8] ;  /* 0x007ba80001b37983 */ /* 0x000f220000300800 */
[----:B--2---:R-:W-:-:S03]  /*6fe40*/  IMAD.MOV.U32 R236, RZ, RZ, R176 ;  /* 0x000000ffffec7224 */ /* 0x004fc600078e00b0 */
[----:B------:R-:W2:Y:S01]  /*6fe50*/  LDL.LU R176, [R1+0x7ba4] ;  /* 0x007ba40001b07983 */ /* 0x000ea20000300800 */
[----:B---3--:R-:W-:-:S03]  /*6fe60*/  MOV R237, R178 ;  /* 0x000000b200ed7202 */ /* 0x008fc60000000f00 */
[----:B------:R-:W3:Y:S04]  /*6fe70*/  LDL.LU R178, [R1+0x7ba0] ;  /* 0x007ba00001b27983 */ /* 0x000ee80000300800 */
[----:B------:R-:W3:Y:S04]  /*6fe80*/  LDL.LU R238, [R1+0x148] ;  /* 0x0001480001ee7983 */ /* 0x000ee80000300800 */
[----:B------:R-:W3:Y:S01]  /*6fe90*/  LDL.LU R239, [R1+0x14c] ;  /* 0x00014c0001ef7983 */ /* 0x000ee20000300800 */
[----:B----4-:R-:W-:-:S03]  /*6fea0*/  IMAD.MOV.U32 R160, RZ, RZ, R177 ;  /* 0x000000ffffa07224 */ /* 0x010fc600078e00b1 */
[----:B------:R-:W4:Y:S01]  /*6feb0*/  LDL.LU R177, [R1+0x7b9c] ;  /* 0x007b9c0001b17983 */ /* 0x000f220000300800 */
[----:B------:R-:W-:-:S03]  /*6fec0*/  IMAD.MOV.U32 R161, RZ, RZ, R179 ;  /* 0x000000ffffa17224 */ /* 0x000fc600078e00b3 */
[----:B------:R-:W4:Y:S01]  /*6fed0*/  LDL.LU R179, [R1+0x7b98] ;  /* 0x007b980001b37983 */ /* 0x000f220000300800 */
[----:B--2---:R-:W-:-:S03]  /*6fee0*/  IMAD.MOV.U32 R162, RZ, RZ, R176 ;  /* 0x000000ffffa27224 */ /* 0x004fc600078e00b0 */
[----:B------:R-:W2:Y:S01]  /*6fef0*/  LDL.LU R176, [R1+0x7b94] ;  /* 0x007b940001b07983 */ /* 0x000ea20000300800 */
[----:B---3--:R-:W-:-:S03]  /*6ff00*/  MOV R163, R178 ;  /* 0x000000b200a37202 */ /* 0x008fc60000000f00 */
[----:B------:R-:W3:Y:S04]  /*6ff10*/  LDL.LU R178, [R1+0x7b90] ;  /* 0x007b900001b27983 */ /* 0x000ee80000300800 */
[----:B------:R-:W3:Y:S04]  /*6ff20*/  LDL.LU R164, [R1+0x220] ;  /* 0x0002200001a47983 */ /* 0x000ee80000300800 */
[----:B------:R-:W3:Y:S04]  /*6ff30*/  LDL.LU R165, [R1+0x224] ;  /* 0x0002240001a57983 */ /* 0x000ee80000300800 */
[----:B------:R-:W3:Y:S01]  /*6ff40*/  LDL.LU R166, [R1+0x228] ;  /* 0x0002280001a67983 */ /* 0x000ee20000300800 */
[----:B----4-:R-:W-:Y:S01]  /*6ff50*/  MOV R171, R177 ;  /* 0x000000b100ab7202 */ /* 0x010fe20000000f00 */
[----:B------:R-:W-:-:S02]  /*6ff60*/  IMAD.MOV.U32 R170, RZ, RZ, R179 ;  /* 0x000000ffffaa7224 */ /* 0x000fc400078e00b3 */
[----:B------:R-:W4:Y:S01]  /*6ff70*/  LDL.LU R167, [R1+0x22c] ;  /* 0x00022c0001a77983 */ /* 0x000f220000300800 */
[----:B--2---:R-:W-:-:S03]  /*6ff80*/  IMAD.MOV.U32 R168, RZ, RZ, R176 ;  /* 0x000000ffffa87224 */ /* 0x004fc600078e00b0 */
[----:B------:R-:W2:Y:S01]  /*6ff90*/  LDL.LU R176, [R1+0x7b8c] ;  /* 0x007b8c0001b07983 */ /* 0x000ea20000300800 */
[----:B---3--:R-:W-:-:S03]  /*6ffa0*/  IMAD.MOV.U32 R169, RZ, RZ, R178 ;  /* 0x000000ffffa97224 */ /* 0x008fc600078e00b2 */
[----:B------:R-:W3:Y:S04]  /*6ffb0*/  LDL.LU R178, [R1+0x7b88] ;  /* 0x007b880001b27983 */ /* 0x000ee80000300800 */
[----:B------:R-:W4:Y:S04]  /*6ffc0*/  LDL.LU R179, [R1+0x7b84] ;  /* 0x007b840001b37983 */ /* 0x000f280000300800 */
[----:B------:R-:W4:Y:S04]  /*6ffd0*/  LDL.LU R177, [R1+0x7b80] ;  /* 0x007b800001b17983 */ /* 0x000f280000300800 */
[----:B------:R-:W4:Y:S04]  /*6ffe0*/  LDL.LU R240, [R1+0x150] ;  /* 0x0001500001f07983 */ /* 0x000f280000300800 */
[----:B------:R-:W4:Y:S04]  /*6fff0*/  LDL.LU R241, [R1+0x154] ;  /* 0x0001540001f17983 */ /* 0x000f280000300800 */
[----:B------:R-:W4:Y:S04]  /*70000*/  LDL.LU R242, [R1+0x158] ;  /* 0x0001580001f27983 */ /* 0x000f280000300800 */
[----:B------:R-:W4:Y:S01]  /*70010*/  LDL.LU R243, [R1+0x15c] ;  /* 0x00015c0001f37983 */ /* 0x000f220000300800 */
[----:B--2---:R-:W-:-:S03]  /*70020*/  MOV R183, R176 ;  /* 0x000000b000b77202 */ /* 0x004fc60000000f00 */
[----:B------:R-:W2:Y:S01]  /*70030*/  LDL.LU R176, [R1+0x2c0] ;  /* 0x0002c00001b07983 */ /* 0x000ea20000300800 */
[----:B---3--:R-:W-:Y:S02]  /*70040*/  IMAD.MOV.U32 R181, RZ, RZ, R178 ;  /* 0x000000ffffb57224 */ /* 0x008fe400078e00b2 */
[----:B----4-:R-:W-:Y:S02]  /*70050*/  IMAD.MOV.U32 R180, RZ, RZ, R179 ;  /* 0x000000ffffb47224 */ /* 0x010fe400078e00b3 */
[----:B------:R-:W-:Y:S02]  /*70060*/  IMAD.MOV.U32 R182, RZ, RZ, R177 ;  /* 0x000000ffffb67224 */ /* 0x000fe400078e00b1 */
[----:B------:R-:W2:Y:S04]  /*70070*/  LDL.LU R177, [R1+0x2c4] ;  /* 0x0002c40001b17983 */ /* 0x000ea80000300800 */
[----:B------:R-:W2:Y:S04]  /*70080*/  LDL.LU R178, [R1+0x2c8] ;  /* 0x0002c80001b27983 */ /* 0x000ea80000300800 */
[----:B------:R-:W2:Y:S04]  /*70090*/  LDL.LU R179, [R1+0x2cc] ;  /* 0x0002cc0001b37983 */ /* 0x000ea80000300800 */
[----:B------:R-:W3:Y:S04]  /*700a0*/  LDL.LU R184, [R1+0x2d0] ;  /* 0x0002d00001b87983 */ /* 0x000ee80000300800 */
[----:B------:R-:W3:Y:S04]  /*700b0*/  LDL.LU R185, [R1+0x2d4] ;  /* 0x0002d40001b97983 */ /* 0x000ee80000300800 */
[----:B------:R-:W3:Y:S04]  /*700c0*/  LDL.LU R186, [R1+0x2d8] ;  /* 0x0002d80001ba7983 */ /* 0x000ee80000300800 */
[----:B------:R-:W3:Y:S04]  /*700d0*/  LDL.LU R187, [R1+0x2dc] ;  /* 0x0002dc0001bb7983 */ /* 0x000ee80000300800 */
        /* <DEDUP_REMOVED lines=32> */
[C---:B--2---:R-:W-:Y:S06]  /*702e0*/  HMMA.1688.F32.TF32 R176, R132.reuse, R22, R176 ;  /* 0x0000001684b0723c */ /* 0x044fec00000810b0 */
[----:B---3--:R-:W-:-:S15]  /*702f0*/  HMMA.1688.F32.TF32 R184, R132, R26, R184 ;  /* 0x0000001a84b8723c */ /* 0x008fde00000810b8 */
[----:B------:R-:W-:-:S08]  /*70300*/  NOP ;  /* 0x0000000000007918 */ /* 0x000fd00000000000 */
[----:B------:R-:W-:Y:S04]  /*70310*/  STL.64 [R1+0xd20], R184 ;  /* 0x000d20b801007387 */ /* 0x000fe80000100a00 */
[----:B------:R1:W-:Y:S04]  /*70320*/  STL.64 [R1+0xd28], R186 ;  /* 0x000d28ba01007387 */ /* 0x0003e80000100a00 */
[----:B-1----:R-:W2:Y:S04]  /*70330*/  LDL.LU.64 R186, [R1+0x7b78] ;  /* 0x007b780001ba7983 */ /* 0x002ea80000300a00 */
[----:B------:R-:W3:Y:S04]  /*70340*/  LDL.LU.64 R184, [R1+0x7b70] ;  /* 0x007b700001b87983 */ /* 0x000ee80000300a00 */
[----:B------:R-:W-:Y:S04]  /*70350*/  STL.64 [R1+0xd00], R176 ;  /* 0x000d00b001007387 */ /* 0x000fe80000100a00 */
[----:B------:R1:W-:Y:S04]  /*70360*/  STL.64 [R1+0xd08], R178 ;  /* 0x000d08b201007387 */ /* 0x0003e80000100a00 */
[----:B-1----:R-:W2:Y:S04]  /*70370*/  LDL.LU.64 R178, [R1+0x7b68] ;  /* 0x007b680001b27983 */ /* 0x002ea80000300a00 */
[----:B------:R-:W2:Y:S01]  /*70380*/  LDL.LU.64 R176, [R1+0x7b60] ;  /* 0x007b600001b07983 */ /* 0x000ea20000300a00 */
[----:B----4-:R-:W-:-:S15]  /*70390*/  HMMA.1688.F32.TF32 R172, R132, R18, R172 ;  /* 0x0000001284ac723c */ /* 0x010fde00000810ac */
[----:B------:R-:W-:-:S08]  /*703a0*/  NOP ;  /* 0x0000000000007918 */ /* 0x000fd00000000000 */
[----:B------:R-:W-:Y:S04]  /*703b0*/  STL.64 [R1+0xce0], R172 ;  /* 0x000ce0ac01007387 */ /* 0x000fe80000100a00 */
[----:B------:R2:W-:Y:S01]  /*703c0*/  STL.64 [R1+0xce8], R174 ;  /* 0x000ce8ae01007387 */ /* 0x0005e20000100a00 */
[----:B------:R-:W-:-:S05]  /*703d0*/  LOP3.LUT R139, R0, 0x20, RZ, 0x3c, !PT ;  /* 0x00000020008b7812 */ /* 0x000fca00078e3cff */
[----:B------:R-:W-:Y:S04]  /*703e0*/  LDS R137, [R139+UR12+0x41100] ;  /* 0x0411000c8b897984 */ /* 0x000fe80008000800 */
[----:B------:R-:W1:Y:S01]  /*703f0*/  LDS R139, [R139+UR12+0x41900] ;  /* 0x0419000c8b8b7984 */ /* 0x000e620008000800 */
[----:B--2---:R-:W-:Y:S03]  /*70400*/  HMMA.1688.F32.TF32 R172, R132, R14, R176 ;  /* 0x0000000e84ac723c */ /* 0x004fe600000810b0 */
[----:B------:R-:W2:-:S15]  /*70410*/  LDL.LU R132, [R1+0x250] ;  /* 0x0002500001847983 */ /* 0x000e9e0000300800 */
[----:B------:R-:W-:-:S05]  /*70420*/  NOP ;  /* 0x0000000000007918 */ /* 0x000fca0000000000 */
[----:B------:R-:W-:Y:S04]  /*70430*/  STL.64 [R1+0xcb0], R172 ;  /* 0x000cb0ac01007387 */ /* 0x000fe80000100a00 */
[----:B------:R-:W-:Y:S04]  /*70440*/  STL.64 [R1+0xcb8], R174 ;  /* 0x000cb8ae01007387 */ /* 0x000fe80000100a00 */
[----:B------:R-:W2:Y:S04]  /*70450*/  LDL.LU R133, [R1+0x254] ;  /* 0x0002540001857983 */ /* 0x000ea80000300800 */
[----:B------:R-:W2:Y:S04]  /*70460*/  LDL.LU R134, [R1+0x258] ;  /* 0x0002580001867983 */ /* 0x000ea80000300800 */
[----:B------:R-:W2:Y:S04]  /*70470*/  LDL.LU R135, [R1+0x25c] ;  /* 0x00025c0001877983 */ /* 0x000ea80000300800 */
[----:B------:R-:W4:Y:S04]  /*70480*/  LDL.LU R176, [R1+0x240] ;  /* 0x0002400001b07983 */ /* 0x000f280000300800 */
[----:B------:R-:W4:Y:S04]  /*70490*/  LDL.LU R177, [R1+0x244] ;  /* 0x0002440001b17983 */ /* 0x000f280000300800 */
[----:B------:R-:W4:Y:S04]  /*704a0*/  LDL.LU R178, [R1+0x248] ;  /* 0x0002480001b27983 */ /* 0x000f280000300800 */
[----:B------:R-:W4:Y:S01]  /*704b0*/  LDL.LU R179, [R1+0x24c] ;  /* 0x00024c0001b37983 */ /* 0x000f220000300800 */
[C---:B-1----:R-:W-:Y:S03]  /*704c0*/  HMMA.1688.F32.TF32 R224, R136.reuse, R94, R224 ;  /* 0x0000005e88e0723c */ /* 0x042fe600000810e0 */
[----:B------:R-:W-:Y:S03]  /*704d0*/  LDS R173, [R93+UR12+0x41100] ;  /* 0x0411000c5dad7984 */ /* 0x000fe60008000800 */
[C---:B------:R-:W-:Y:S06]  /*704e0*/  HMMA.1688.F32.TF32 R220, R136.reuse, R90, R220 ;  /* 0x0000005a88dc723c */ /* 0x040fec00000810dc */
[C---:B------:R-:W-:Y:S06]  /*704f0*/  HMMA.1688.F32.TF32 R204, R136.reuse, R86, R204 ;  /* 0x0000005688cc723c */ /* 0x040fec00000810cc */
[C---:B------:R-:W-:Y:S06]  /*70500*/  HMMA.1688.F32.TF32 R200, R136.reuse, R82, R200 ;  /* 0x0000005288c8723c */ /* 0x040fec00000810c8 */
[C---:B------:R-:W-:Y:S01]  /*70510*/  HMMA.1688.F32.TF32 R180, R136.reuse, R130, R180 ;  /* 0x0000008288b4723c */ /* 0x040fe200000810b4 */
[----:B------:R-:W-:Y:S04]  /*70520*/  STL.64 [R1+0xca0], R224 ;  /* 0x000ca0e001007387 */ /* 0x000fe80000100a00 */
[----:B------:R1:W-:Y:S04]  /*70530*/  STL.64 [R1+0xca8], R226 ;  /* 0x000ca8e201007387 */ /* 0x0003e80000100a00 */
[----:B-1----:R-:W3:Y:S04]  /*70540*/  LDL.LU.64 R226, [R1+0x7b58] ;  /* 0x007b580001e27983 */ /* 0x002ee80000300a00 */
[----:B------:R-:W3:Y:S04]  /*70550*/  LDL.LU.64 R224, [R1+0x7b50] ;  /* 0x007b500001e07983 */ /* 0x000ee80000300a00 */
        /* <DEDUP_REMOVED lines=15> */
[----:B------:R-:W3:Y:S01]  /*70650*/  LDL.LU.64 R180, [R1+0x7b10] ;  /* 0x007b100001b47983 */ /* 0x000ee20000300a00 */
[C---:B------:R-:W-:Y:S06]  /*70660*/  HMMA.1688.F32.TF32 R156, R136.reuse, R98, R156 ;  /* 0x00000062889c723c */ /* 0x040fec000008109c */
[C---:B--2---:R-:W-:Y:S06]  /*70670*/  HMMA.1688.F32.TF32 R132, R136.reuse, R126, R132 ;  /* 0x0000007e8884723c */ /* 0x044fec0000081084 */
[----:B----4-:R-:W-:-:S15]  /*70680*/  HMMA.1688.F32.TF32 R176, R136, R122, R176 ;  /* 0x0000007a88b0723c */ /* 0x010fde00000810b0 */
[----:B------:R-:W-:-:S02]  /*70690*/  NOP ;  /* 0x0000000000007918 */ /* 0x000fc40000000000 */
[----:B------:R-:W-:Y:S04]  /*706a0*/  STL.64 [R1+0x860], R132 ;  /* 0x0008608401007387 */ /* 0x000fe80000100a00 */
[----:B------:R1:W-:Y:S02]  /*706b0*/  STL.64 [R1+0x868], R134 ;  /* 0x0008688601007387 */ /* 0x0003e40000100a00 */
[C---:B-1----:R-:W-:Y:S02]  /*706c0*/  HMMA.1688.F32.TF32 R132, R136.reuse, R118, R168 ;  /* 0x000000768884723c */ /* 0x042fe400000810a8 */
[----:B------:R-:W-:Y:S04]  /*706d0*/  STL.64 [R1+0xc70], R176 ;  /* 0x000c70b001007387 */ /* 0x000fe80000100a00 */
[----:B------:R-:W-:Y:S01]  /*706e0*/  STL.64 [R1+0xc78], R178 ;  /* 0x000c78b201007387 */ /* 0x000fe20000100a00 */
[C---:B------:R-:W-:Y:S06]  /*706f0*/  HMMA.1688.F32.TF32 R168, R136.reuse, R114, R164 ;  /* 0x0000007288a8723c */ /* 0x040fec00000810a4 */
[C---:B------:R-:W-:Y:S10]  /*70700*/  HMMA.1688.F32.TF32 R164, R136.reuse, R110, R160 ;  /* 0x0000006e88a4723c */ /* 0x040ff400000810a0 */
[----:B------:R-:W-:Y:S04]  /*70710*/  STL.64 [R1+0x840], R132 ;  /* 0x0008408401007387 */ /* 0x000fe80000100a00 */
[----:B------:R1:W-:Y:S02]  /*70720*/  STL.64 [R1+0x848], R134 ;  /* 0x0008488601007387 */ /* 0x0003e40000100a00 */
[C---:B-1----:R-:W-:Y:S02]  /*70730*/  HMMA.1688.F32.TF32 R132, R136.reuse, R106, R240 ;  /* 0x0000006a8884723c */ /* 0x042fe400000810f0 */
[----:B------:R-:W-:Y:S04]  /*70740*/  STL.64 [R1+0xc60], R168 ;  /* 0x000c60a801007387 */ /* 0x000fe80000100a00 */
[----:B------:R-:W-:Y:S01]  /*70750*/  STL.64 [R1+0xc68], R170 ;  /* 0x000c68aa01007387 */ /* 0x000fe20000100a00 */
[C---:B------:R-:W-:Y:S03]  /*70760*/  HMMA.1688.F32.TF32 R160, R136.reuse, R102, R236 ;  /* 0x0000006688a0723c */ /* 0x040fe600000810ec */
[----:B------:R-:W-:Y:S04]  /*70770*/  STL.64 [R1+0x820], R164 ;  /* 0x000820a401007387 */ /* 0x000fe80000100a00 */
[----:B------:R-:W-:Y:S09]  /*70780*/  STL.64 [R1+0x828], R166 ;  /* 0x000828a601007387 */ /* 0x000ff20000100a00 */
[----:B------:R-:W-:Y:S04]  /*70790*/  STL.64 [R1+0xc50], R132 ;  /* 0x000c508401007387 */ /* 0x000fe80000100a00 */
[----:B------:R1:W-:Y:S02]  /*707a0*/  STL.64 [R1+0xc58], R134 ;  /* 0x000c588601007387 */ /* 0x0003e40000100a00 */
[C---:B-1----:R-:W-:Y:S02]  /*707b0*/  HMMA.1688.F32.TF32 R132, R136.reuse, R78, R152 ;  /* 0x0000004e8884723c */ /* 0x042fe40000081098 */
[----:B------:R-:W-:Y:S04]  /*707c0*/  STL.64 [R1+0x800], R160 ;  /* 0x000800a001007387 */ /* 0x000fe80000100a00 */
[----:B------:R-:W-:Y:S01]  /*707d0*/  STL.64 [R1+0x808], R162 ;  /* 0x000808a201007387 */ /* 0x000fe20000100a00 */
[C---:B------:R-:W-:Y:S03]  /*707e0*/  HMMA.1688.F32.TF32 R152, R136.reuse, R74, R148 ;  /* 0x0000004a8898723c */ /* 0x040fe60000081094 */
[----:B------:R-:W-:Y:S03]  /*707f0*/  STL.64 [R1+0xc40], R156 ;  /* 0x000c409c01007387 */ /* 0x000fe60000100a00 */
[C---:B------:R-:W-:Y:S01]  /*70800*/  HMMA.1688.F32.TF32 R148, R136.reuse, R10, R144 ;  /* 0x0000000a8894723c */ /* 0x040fe20000081090 */
[----:B------:R-:W-:Y:S09]  /*70810*/  STL.64 [R1+0xc48], R158 ;  /* 0x000c489e01007387 */ /* 0x000ff20000100a00 */
[----:B------:R-:W-:Y:S04]  /*70820*/  STL.64 [R1+0x7e0], R132 ;  /* 0x0007e08401007387 */ /* 0x000fe80000100a00 */
[----:B------:R1:W-:Y:S02]  /*70830*/  STL.64 [R1+0x7e8], R134 ;  /* 0x0007e88601007387 */ /* 0x0003e40000100a00 */
[----:B-1----:R-:W-:Y:S02]  /*70840*/  HMMA.1688.F32.TF32 R132, R136, R6, R140 ;  /* 0x000000068884723c */ /* 0x002fe4000008108c */
[----:B------:R-:W-:Y:S01]  /*70850*/  STL.64 [R1+0x7c0], R152 ;  /* 0x0007c09801007387 */ /* 0x000fe20000100a00 */
[----:B------:R-:W-:-:S03]  /*70860*/  IMAD.MOV.U32 R144, RZ, RZ, R187 ;  /* 0x000000ffff907224 */ /* 0x000fc600078e00bb */
[----:B------:R-:W-:Y:S04]  /*70870*/  STL.64 [R1+0x7c8], R154 ;  /* 0x0007c89a01007387 */ /* 0x000fe80000100a00 */
[----:B------:R-:W-:Y:S01]  /*70880*/  STL.64 [R1+0x7a0], R148 ;  /* 0x0007a09401007387 */ /* 0x000fe20000100a00 */
[----:B------:R-:W-:-:S03]  /*70890*/  IMAD.MOV.U32 R145, RZ, RZ, R190 ;  /* 0x000000ffff917224 */ /* 0x000fc600078e00be */
[----:B------:R1:W-:Y:S01]  /*708a0*/  STL.64 [R1+0x7a8], R150 ;  /* 0x0007a89601007387 */ /* 0x0003e20000100a00 */
[----:B------:R-:W-:-:S03]  /*708b0*/  IMAD.MOV.U32 R146, RZ, RZ, R191 ;  /* 0x000000ffff927224 */ /* 0x000fc600078e00bf */
[----:B------:R-:W2:Y:S05]  /*708c0*/  LDL.LU R187, [R1+0x7b0c] ;  /* 0x007b0c0001bb7983 */ /* 0x000eaa0000300800 */
[----:B------:R-:W-:Y:S04]  /*708d0*/  STL.64 [R1+0x790], R132 ;  /* 0x0007908401007387 */ /* 0x000fe80000100a00 */
[----:B------:R4:W-:Y:S04]  /*708e0*/  STL.64 [R1+0x798], R134 ;  /* 0x0007988601007387 */ /* 0x0009e80000100a00 */
[----:B------:R-:W2:Y:S04]  /*708f0*/  LDL.LU R190, [R1+0x7b08] ;  /* 0x007b080001be7983 */ /* 0x000ea80000300800 */
[----:B------:R-:W2:Y:S01]  /*70900*/  LDL.LU R191, [R1+0x7b04] ;  /* 0x007b040001bf7983 */ /* 0x000ea20000300800 */
[----:B------:R-:W-:-:S03]  /*70910*/  MOV R147, R195 ;  /* 0x000000c300937202 */ /* 0x000fc60000000f00 */
[----:B------:R-:W2:Y:S01]  /*70920*/  LDL.LU R195, [R1+0x7b00] ;  /* 0x007b000001c37983 */ /* 0x000ea20000300800 */
[C---:B-1----:R-:W-:Y:S06]  /*70930*/  HMMA.1688.F32.TF32 R148, R136.reuse, R70, R244 ;  /* 0x000000468894723c */ /* 0x042fec00000810f4 */
[C---:B----4-:R-:W-:Y:S06]  /*70940*/  HMMA.1688.F32.TF32 R132, R136.reuse, R66, R248 ;  /* 0x000000428884723c */ /* 0x050fec00000810f8 */
[----:B---3--:R-:W-:Y:S11]  /*70950*/  HMMA.1688.F32.TF32 R140, R136, R62, R180 ;  /* 0x0000003e888c723c */ /* 0x008ff600000810b4 */
[----:B------:R-:W-:Y:S04]  /*70960*/  STL.64 [R1+0x770], R148 ;  /* 0x0007709401007387 */ /* 0x000fe80000100a00 */
[----:B------:R-:W-:Y:S04]  /*70970*/  STL.64 [R1+0x778], R150 ;  /* 0x0007789601007387 */ /* 0x000fe80000100a00 */
[----:B------:R-:W-:Y:S04]  /*70980*/  STL.64 [R1+0x750], R132 ;  /* 0x0007508401007387 */ /* 0x000fe80000100a00 */
[----:B------:R-:W-:Y:S04]  /*70990*/  STL.64 [R1+0x758], R134 ;  /* 0x0007588601007387 */ /* 0x000fe80000100a00 */
[----:B------:R1:W-:Y:S04]  /*709a0*/  STL.64 [R1+0x730], R140 ;  /* 0x0007308c01007387 */ /* 0x0003e80000100a00 */
[----:B------:R3:W-:Y:S01]  /*709b0*/  STL.64 [R1+0x738], R142 ;  /* 0x0007388e01007387 */ /* 0x0007e20000100a00 */
[----:B-1----:R-:W-:-:S02]  /*709c0*/  IMAD.MOV.U32 R140, RZ, RZ, R196 ;  /* 0x000000ffff8c7224 */ /* 0x002fc400078e00c4 */
[----:B------:R-:W-:Y:S02]  /*709d0*/  IMAD.MOV.U32 R141, RZ, RZ, R197 ;  /* 0x000000ffff8d7224 */ /* 0x000fe400078e00c5 */
[----:B---3--:R-:W-:Y:S01]  /*709e0*/  IMAD.MOV.U32 R142, RZ, RZ, R198 ;  /* 0x000000ffff8e7224 */ /* 0x008fe200078e00c6 */
[----:B------:R-:W-:Y:S01]  /*709f0*/  MOV R143, R199 ;  /* 0x000000c7008f7202 */ /* 0x000fe20000000f00 */
[----:B------:R-:W-:Y:S02]  /*70a00*/  IMAD.MOV.U32 R244, RZ, RZ, R211 ;  /* 0x000000fffff47224 */ /* 0x000fe400078e00d3 */
[----:B------:R-:W-:Y:S02]  /*70a10*/  IMAD.MOV.U32 R245, RZ, RZ, R214 ;  /* 0x000000fffff57224 */ /* 0x000fe400078e00d6 */
[----:B------:R-:W-:Y:S01]  /*70a20*/  IMAD.MOV.U32 R246, RZ, RZ, R215 ;  /* 0x000000fffff67224 */ /* 0x000fe200078e00d7 */
[C---:B--2---:R-:W-:Y:S06]  /*70a30*/  HMMA.1688.F32.TF32 R148, R136.reuse, R58, R184 ;  /* 0x0000003a8894723c */ /* 0x044fec00000810b8 */
[----:B------:R-:W-:-:S15]  /*70a40*/  HMMA.1688.F32.TF32 R132, R136, R54, R188 ;  /* 0x000000368884723c */ /* 0x000fde00000810bc */
        /* <DEDUP_REMOVED lines=8> */
[----:B------:R-:W2:Y:S01]  /*70ad0*/  LDL.LU R199, [R1+0x7af0] ;  /* 0x007af00001c77983 */ /* 0x000ea20000300800 */
[----:B-1----:R-:W-:Y:S03]  /*70ae0*/  HMMA.1688.F32.TF32 R132, R136, R50, R192 ;  /* 0x000000328884723c */ /* 0x002fe600000810c0 */
[----:B------:R-:W3:-:S15]  /*70af0*/  LDL.LU R211, [R1+0x7aec] ;  /* 0x007aec0001d37983 */ /* 0x000ede0000300800 */
[----:B------:R-:W-:-:S05]  /*70b00*/  NOP ;  /* 0x0000000000007918 */ /* 0x000fca0000000000 */
[----:B------:R-:W-:Y:S04]  /*70b10*/  STL.64 [R1+0x670], R132 ;  /* 0x0006708401007387 */ /* 0x000fe80000100a00 */
[----:B------:R1:W-:Y:S04]  /*70b20*/  STL.64 [R1+0x678], R134 ;  /* 0x0006788601007387 */ /* 0x0003e80000100a00 */
[----:B------:R-:W4:Y:S04]  /*70b30*/  LDL.LU R214, [R1+0x7ae8] ;  /* 0x007ae80001d67983 */ /* 0x000f280000300800 */
[----:B------:R-:W4:Y:S01]  /*70b40*/  LDL.LU R215, [R1+0x7ae4] ;  /* 0x007ae40001d77983 */ /* 0x000f220000300800 */
[----:B-1----:R-:W-:Y:S01]  /*70b50*/  HMMA.1688.F32.TF32 R132, R136, R42, R200 ;  /* 0x0000002a8884723c */ /* 0x002fe200000810c8 */
[----:B------:R-:W-:-:S02]  /*70b60*/  MOV R247, R219 ;  /* 0x000000db00f77202 */ /* 0x000fc40000000f00 */
[----:B------:R-:W4:Y:S03]  /*70b70*/  LDL.LU R219, [R1+0x7ae0] ;  /* 0x007ae00001db7983 */ /* 0x000f260000300800 */
[C---:B------:R-:W-:Y:S01]  /*70b80*/  HMMA.1688.F32.TF32 R152, R136.reuse, R38, R204 ;  /* 0x000000268898723c */ /* 0x040fe200000810cc */
[----:B------:R-:W-:Y:S02]  /*70b90*/  IMAD.MOV.U32 R248, RZ, RZ, R231 ;  /* 0x000000fffff87224 */ /* 0x000fe400078e00e7 */
[----:B------:R-:W-:Y:S02]  /*70ba0*/  IMAD.MOV.U32 R249, RZ, RZ, R234 ;  /* 0x000000fffff97224 */ /* 0x000fe400078e00ea */
[----:B------:R-:W-:Y:S01]  /*70bb0*/  IMAD.MOV.U32 R250, RZ, RZ, R235 ;  /* 0x000000fffffa7224 */ /* 0x000fe200078e00eb */
[----:B--2---:R-:W-:-:S15]  /*70bc0*/  HMMA.1688.F32.TF32 R148, R136, R46, R196 ;  /* 0x0000002e8894723c */ /* 0x004fde00000810c4 */
[----:B------:R-:W-:-:S08]  /*70bd0*/  NOP ;  /* 0x0000000000007918 */ /* 0x000fd00000000000 */
[----:B------:R-:W-:Y:S04]  /*70be0*/  STL.64 [R1+0x660], R148 ;  /* 0x0006609401007387 */ /* 0x000fe80000100a00 */
[----:B------:R3:W-:Y:S04]  /*70bf0*/  STL.64 [R1+0x668], R150 ;  /* 0x0006689601007387 */ /* 0x0007e80000100a00 */
[----:B------:R-:W-:Y:S04]  /*70c00*/  STL.64 [R1+0x640], R132 ;  /* 0x0006408401007387 */ /* 0x000fe80000100a00 */
[----:B------:R4:W-:Y:S01]  /*70c10*/  STL.64 [R1+0x648], R134 ;  /* 0x0006488601007387 */ /* 0x0009e20000100a00 */
[C---:B---3--:R-:W-:Y:S06]  /*70c20*/  HMMA.1688.F32.TF32 R148, R136.reuse, R34, R208 ;  /* 0x000000228894723c */ /* 0x048fec00000810d0 */
[----:B----4-:R-:W-:Y:S01]  /*70c30*/  HMMA.1688.F32.TF32 R132, R136, R30, R212 ;  /* 0x0000001e8884723c */ /* 0x010fe200000810d4 */
[----:B------:R-:W-:Y:S04]  /*70c40*/  STL.64 [R1+0x630], R152 ;  /* 0x0006309801007387 */ /* 0x000fe80000100a00 */
[----:B------:R-:W-:-:S12]  /*70c50*/  STL.64 [R1+0x638], R154 ;  /* 0x0006389a01007387 */ /* 0x000fd80000100a00 */
[----:B------:R-:W-:Y:S04]  /*70c60*/  STL.64 [R1+0x610], R148 ;  /* 0x0006109401007387 */ /* 0x000fe80000100a00 */
[----:B------:R-:W-:Y:S04]  /*70c70*/  STL.64 [R1+0x618], R150 ;  /* 0x0006189601007387 */ /* 0x000fe80000100a00 */
[----:B------:R-:W2:Y:S04]  /*70c80*/  LDL.LU R231, [R1+0x7adc] ;  /* 0x007adc0001e77983 */ /* 0x000ea80000300800 */
[----:B------:R-:W-:Y:S04]  /*70c90*/  STL.64 [R1+0x600], R132 ;  /* 0x0006008401007387 */ /* 0x000fe80000100a00 */
[----:B------:R1:W-:Y:S04]  /*70ca0*/  STL.64 [R1+0x608], R134 ;  /* 0x0006088601007387 */ /* 0x0003e80000100a00 */
[----:B------:R-:W3:Y:S04]  /*70cb0*/  LDL.LU R234, [R1+0x7ad8] ;  /* 0x007ad80001ea7983 */ /* 0x000ee80000300800 */
[----:B------:R-:W3:Y:S04]  /*70cc0*/  LDL.LU R235, [R1+0x7ad4] ;  /* 0x007ad40001eb7983 */ /* 0x000ee80000300800 */
[----:B------:R-:W4:Y:S01]  /*70cd0*/  LDL.LU R251, [R1+0x6fc] ;  /* 0x0006fc0001fb7983 */ /* 0x000f220000300800 */
[----:B------:R-:W-:-:S05]  /*70ce0*/  LOP3.LUT R175, R0, 0x40, RZ, 0x3c, !PT ;  /* 0x0000004000af7812 */ /* 0x000fca00078e3cff */
[----:B------:R-:W-:Y:S04]  /*70cf0*/  LDS R172, [R175+UR12+0x41100] ;  /* 0x0411000cafac7984 */ /* 0x000fe80008000800 */
[----:B------:R-:W-:Y:S04]  /*70d00*/  LDS R174, [R175+UR12+0x41900] ;  /* 0x0419000cafae7984 */ /* 0x000fe80008000800 */
[----:B------:R-:W1:Y:S02]  /*70d10*/  LDS R175, [R93+UR12+0x41900] ;  /* 0x0419000c5daf7984 */ /* 0x000e640008000800 */
[C---:B-1----:R-:W-:Y:S06]  /*70d20*/  HMMA.1688.F32.TF32 R132, R136.reuse, R26, R216 ;  /* 0x0000001a8884723c */ /* 0x042fec00000810d8 */
[C---:B------:R-:W-:Y:S01]  /*70d30*/  HMMA.1688.F32.TF32 R152, R136.reuse, R22, R220 ;  /* 0x000000168898723c */ /* 0x040fe200000810dc */
[----:B------:R-:W-:Y:S04]  /*70d40*/  LDS R221, [R93+UR12+0x41180] ;  /* 0x0411800c5ddd7984 */ /* 0x000fe80008000800 */
[----:B------:R-:W-:Y:S01]  /*70d50*/  LDS R223, [R93+UR12+0x41980] ;  /* 0x0419800c5ddf7984 */ /* 0x000fe20008000800 */
[----:B------:R-:W-:Y:S11]  /*70d60*/  HMMA.1688.F32.TF32 R148, R136, R18, R224 ;  /* 0x000000128894723c */ /* 0x000ff600000810e0 */
[----:B------:R-:W-:Y:S04]  /*70d70*/  STL.64 [R1+0x5e0], R132 ;  /* 0x0005e08401007387 */ /* 0x000fe80000100a00 */
[----:B------:R2:W-:Y:S04]  /*70d80*/  STL.64 [R1+0x5e8], R134 ;  /* 0x0005e88601007387 */ /* 0x0005e80000100a00 */
[----:B------:R-:W-:Y:S04]  /*70d90*/  STL.64 [R1+0x5d0], R152 ;  /* 0x0005d09801007387 */ /* 0x000fe80000100a00 */
[----:B------:R4:W-:Y:S04]  /*70da0*/  STL.64 [R1+0x5d8], R154 ;  /* 0x0005d89a01007387 */ /* 0x0009e80000100a00 */
[----:B------:R-:W-:Y:S01]  /*70db0*/  STL.64 [R1+0x5b0], R148 ;  /* 0x0005b09401007387 */ /* 0x000fe20000100a00 */
[C---:B------:R-:W-:Y:S03]  /*70dc0*/  HMMA.1688.F32.TF32 R168, R172.reuse, R90, R144 ;  /* 0x0000005aaca8723c */ /* 0x040fe60000081090 */
[----:B------:R1:W-:Y:S03]  /*70dd0*/  STL.64 [R1+0x5b8], R150 ;  /* 0x0005b89601007387 */ /* 0x0003e60000100a00 */
[C---:B------:R-:W-:Y:S06]  /*70de0*/  HMMA.1688.F32.TF32 R164, R172.reuse, R86, R140 ;  /* 0x00000056aca4723c */ /* 0x040fec000008108c */
[----:B------:R-:W-:Y:S06]  /*70df0*/  HMMA.1688.F32.TF32 R156, R172, R82, R244 ;  /* 0x00000052ac9c723c */ /* 0x000fec00000810f4 */
[----:B--2---:R-:W-:Y:S06]  /*70e00*/  HMMA.1688.F32.TF32 R132, R136, R14, R228 ;  /* 0x0000000e8884723c */ /* 0x004fec00000810e4 */
[----:B---3--:R-:W-:-:S15]  /*70e10*/  HMMA.1688.F32.TF32 R232, R172, R94, R232 ;  /* 0x0000005eace8723c */ /* 0x008fde00000810e8 */
[----:B------:R-:W-:-:S08]  /*70e20*/  NOP ;  /* 0x0000000000007918 */ /* 0x000fd00000000000 */
[----:B------:R-:W-:Y:S04]  /*70e30*/  STL.64 [R1+0x7858], R234 ;  /* 0x007858ea01007387 */ /* 0x000fe80000100a00 */
[----:B------:R-:W-:Y:S04]  /*70e40*/  STL.64 [R1+0x190], R132 ;  /* 0x0001908401007387 */ /* 0x000fe80000100a00 */
[----:B------:R2:W-:Y:S04]  /*70e50*/  STL.64 [R1+0x198], R134 ;  /* 0x0001988601007387 */ /* 0x0005e80000100a00 */
[----:B------:R-:W-:Y:S04]  /*70e60*/  STL.64 [R1+0x7850], R232 ;  /* 0x007850e801007387 */ /* 0x000fe80000100a00 */
[----:B------:R-:W1:Y:S04]  /*70e70*/  LDL.LU R144, [R1+0x700] ;  /* 0x0007000001907983 */ /* 0x000e680000300800 */
[----:B------:R-:W1:Y:S04]  /*70e80*/  LDL.LU R145, [R1+0x704] ;  /* 0x0007040001917983 */ /* 0x000e680000300800 */
[----:B------:R-:W1:Y:S04]  /*70e90*/  LDL.LU R146, [R1+0x708] ;  /* 0x0007080001927983 */ /* 0x000e680000300800 */
[----:B------:R-:W1:Y:S04]  /*70ea0*/  LDL.LU R147, [R1+0x70c] ;  /* 0x00070c0001937983 */ /* 0x000e680000300800 */
        /* <DEDUP_REMOVED lines=8> */
[----:B------:R-:W3:Y:S04]  /*70f30*/  LDL.LU R140, [R1+0x720] ;  /* 0x00072000018c7983 */ /* 0x000ee80000300800 */
[----:B------:R-:W3:Y:S04]  /*70f40*/  LDL.LU R141, [R1+0x724] ;  /* 0x00072400018d7983 */ /* 0x000ee80000300800 */
[----:B------:R-:W3:Y:S04]  /*70f50*/  LDL.LU R142, [R1+0x728] ;  /* 0x00072800018e7983 */ /* 0x000ee80000300800 */
[----:B------:R-:W3:Y:S04]  /*70f60*/  LDL.LU R143, [R1+0x72c] ;  /* 0x00072c00018f7983 */ /* 0x000ee80000300800 */
[----:B------:R-:W-:Y:S04]  /*70f70*/  STL [R1+0x782c], R156 ;  /* 0x00782c9c01007387 */ /* 0x000fe80000100800 */
[----:B------:R-:W-:Y:S04]  /*70f80*/  STL [R1+0x7828], R157 ;  /* 0x0078289d01007387 */ /* 0x000fe80000100800 */
[----:B------:R-:W-:Y:S04]  /*70f90*/  STL [R1+0x7824], R158 ;  /* 0x0078249e01007387 */ /* 0x000fe80000100800 */
[----:B------:R-:W-:Y:S04]  /*70fa0*/  STL [R1+0x7820], R159 ;  /* 0x0078209f01007387 */ /* 0x000fe80000100800 */
[----:B------:R-:W2:Y:S04]  /*70fb0*/  LDL.LU R244, [R1+0x740] ;  /* 0x0007400001f47983 */ /* 0x000ea80000300800 */
[----:B------:R-:W2:Y:S04]  /*70fc0*/  LDL.LU R245, [R1+0x744] ;  /* 0x0007440001f57983 */ /* 0x000ea80000300800 */
[----:B------:R-:W2:Y:S04]  /*70fd0*/  LDL.LU R246, [R1+0x748] ;  /* 0x0007480001f67983 */ /* 0x000ea80000300800 */
[----:B------:R-:W2:Y:S01]  /*70fe0*/  LDL.LU R247, [R1+0x74c] ;  /* 0x00074c0001f77983 */ /* 0x000ea20000300800 */
[C---:B----4-:R-:W-:Y:S03]  /*70ff0*/  HMMA.1688.F32.TF32 R152, R172.reuse, R130, R248 ;  /* 0x00000082ac98723c */ /* 0x050fe600000810f8 */
[----:B------:R-:W4:Y:S04]  /*71000*/  LDL.LU R248, [R1+0x760] ;  /* 0x0007600001f87983 */ /* 0x000f280000300800 */
[----:B------:R-:W4:Y:S04]  /*71010*/  LDL.LU R249, [R1+0x764] ;  /* 0x0007640001f97983 */ /* 0x000f280000300800 */
[----:B------:R-:W4:Y:S04]  /*71020*/  LDL.LU R250, [R1+0x768] ;  /* 0x0007680001fa7983 */ /* 0x000f280000300800 */
[----:B------:R-:W4:Y:S08]  /*71030*/  LDL.LU R251, [R1+0x76c] ;  /* 0x00076c0001fb7983 */ /* 0x000f300000300800 */
[----:B------:R-:W-:Y:S04]  /*71040*/  STL [R1+0x781c], R152 ;  /* 0x00781c9801007387 */ /* 0x000fe80000100800 */
[----:B------:R-:W-:Y:S04]  /*71050*/  STL [R1+0x7818], R153 ;  /* 0x0078189901007387 */ /* 0x000fe80000100800 */
[----:B------:R-:W-:Y:S04]  /*71060*/  STL [R1+0x7814], R154 ;  /* 0x0078149a01007387 */ /* 0x000fe80000100800 */
[----:B------:R-:W-:Y:S04]  /*71070*/  STL [R1+0x7810], R155 ;  /* 0x0078109b01007387 */ /* 0x000fe80000100800 */
        /* <DEDUP_REMOVED lines=12> */
[----:B-1----:R-:W-:-:S15]  /*71140*/  HMMA.1688.F32.TF32 R148, R172, R126, R144 ;  /* 0x0000007eac94723c */ /* 0x002fde0000081090 */
[----:B------:R-:W-:-:S08]  /*71150*/  NOP ;  /* 0x0000000000007918 */ /* 0x000fd00000000000 */
[----:B------:R1:W-:Y:S04]  /*71160*/  STL.64 [R1+0x7868], R150 ;  /* 0x0078689601007387 */ /* 0x0003e80000100a00 */
[----:B------:R-:W-:Y:S04]  /*71170*/  STL.64 [R1+0x7860], R148 ;  /* 0x0078609401007387 */ /* 0x000fe80000100a00 */
[----:B------:R-:W4:Y:S04]  /*71180*/  LDL.LU R236, [R1+0x7f0] ;  /* 0x0007f00001ec7983 */ /* 0x000f280000300800 */
[----:B------:R-:W4:Y:S04]  /*71190*/  LDL.LU R237, [R1+0x7f4] ;  /* 0x0007f40001ed7983 */ /* 0x000f280000300800 */
[----:B------:R-:W4:Y:S04]  /*711a0*/  LDL.LU R238, [R1+0x7f8] ;  /* 0x0007f80001ee7983 */ /* 0x000f280000300800 */
[----:B------:R-:W4:Y:S01]  /*711b0*/  LDL.LU R239, [R1+0x7fc] ;  /* 0x0007fc0001ef7983 */ /* 0x000f220000300800 */
[----:B---3--:R-:W-:-:S15]  /*711c0*/  HMMA.1688.F32.TF32 R144, R172, R122, R140 ;  /* 0x0000007aac90723c */ /* 0x008fde000008108c */
[----:B------:R-:W-:-:S08]  /*711d0*/  NOP ;  /* 0x0000000000007918 */ /* 0x000fd00000000000 */
[----:B------:R-:W-:Y:S04]  /*711e0*/  STL.64 [R1+0x7878], R146 ;  /* 0x0078789201007387 */ /* 0x000fe80000100a00 */
[----:B------:R-:W-:Y:S01]  /*711f0*/  STL.64 [R1+0x7870], R144 ;  /* 0x0078709001007387 */ /* 0x000fe20000100a00 */
[C---:B--2---:R-:W-:Y:S03]  /*71200*/  HMMA.1688.F32.TF32 R140, R172.reuse, R118, R244 ;  /* 0x00000076ac8c723c */ /* 0x044fe600000810f4 */
[----:B------:R-:W2:Y:S04]  /*71210*/  LDL.LU R244, [R1+0x810] ;  /* 0x0008100001f47983 */ /* 0x000ea80000300800 */
[----:B------:R-:W2:Y:S04]  /*71220*/  LDL.LU R245, [R1+0x814] ;  /* 0x0008140001f57983 */ /* 0x000ea80000300800 */
[----:B------:R-:W2:Y:S04]  /*71230*/  LDL.LU R246, [R1+0x818] ;  /* 0x0008180001f67983 */ /* 0x000ea80000300800 */
[----:B------:R-:W2:Y:S01]  /*71240*/  LDL.LU R247, [R1+0x81c] ;  /* 0x00081c0001f77983 */ /* 0x000ea20000300800 */
[C---:B----4-:R-:W-:Y:S07]  /*71250*/  HMMA.1688.F32.TF32 R136, R172.reuse, R114, R248 ;  /* 0x00000072ac88723c */ /* 0x050fee00000810f8 */
[----:B------:R-:W-:Y:S04]  /*71260*/  STL.64 [R1+0x7888], R142 ;  /* 0x0078888e01007387 */ /* 0x000fe80000100a00 */
[----:B------:R-:W-:Y:S04]  /*71270*/  STL.64 [R1+0x7880], R140 ;  /* 0x0078808c01007387 */ /* 0x000fe80000100a00 */
[----:B------:R-:W3:Y:S04]  /*71280*/  LDL.LU R248, [R1+0x830] ;  /* 0x0008300001f87983 */ /* 0x000ee80000300800 */
[----:B------:R-:W3:Y:S04]  /*71290*/  LDL.LU R249, [R1+0x834] ;  /* 0x0008340001f97983 */ /* 0x000ee80000300800 */
[----:B------:R-:W3:Y:S04]  /*712a0*/  LDL.LU R250, [R1+0x838] ;  /* 0x0008380001fa7983 */ /* 0x000ee80000300800 */
[----:B------:R-:W3:Y:S01]  /*712b0*/  LDL.LU R251, [R1+0x83c] ;  /* 0x00083c0001fb7983 */ /* 0x000ee20000300800 */
[----:B------:R-:W-:Y:S03]  /*712c0*/  HMMA.1688.F32.TF32 R132, R172, R110, R160 ;  /* 0x0000006eac84723c */ /* 0x000fe600000810a0 */
[----:B------:R-:W-:Y:S04]  /*712d0*/  STL.64 [R1+0x7898], R138 ;  /* 0x0078988a01007387 */ /* 0x000fe80000100a00 */
[----:B------:R-:W-:Y:S01]  /*712e0*/  STL.64 [R1+0x7890], R136 ;  /* 0x0078908801007387 */ /* 0x000fe20000100a00 */
[----:B-1----:R-:W-:-:S03]  /*712f0*/  LOP3.LUT R150, R0, 0x20, RZ, 0x3c, !PT ;  /* 0x0000002000967812 */ /* 0x002fc600078e3cff */
[----:B------:R-:W-:Y:S04]  /*71300*/  LDS R160, [R0+UR12+0x41180] ;  /* 0x0411800c00a07984 */ /* 0x000fe80008000800 */
[----:B------:R-:W-:Y:S04]  /*71310*/  LDS R162, [R0+UR12+0x41980] ;  /* 0x0419800c00a27984 */ /* 0x000fe80008000800 */
[----:B------:R-:W-:Y:S04]  /*71320*/  LDS R161, [R150+UR12+0x41180] ;  /* 0x0411800c96a17984 */ /* 0x000fe80008000800 */
[----:B------:R-:W1:Y:S04]  /*71330*/  LDS R163, [R150+UR12+0x41980] ;  /* 0x0419800c96a37984 */ /* 0x000e680008000800 */
[----:B------:R-:W-:Y:S04]  /*71340*/  STL.64 [R1+0x78a8], R134 ;  /* 0x0078a88601007387 */ /* 0x000fe80000100a00 */
[----:B------:R4:W-:Y:S02]  /*71350*/  STL.64 [R1+0x78a0], R132 ;  /* 0x0078a08401007387 */ /* 0x0009e40000100a00 */
[----:B----4-:R-:W-:-:S15]  /*71360*/  HMMA.1688.F32.TF32 R132, R172, R102, R240 ;  /* 0x00000066ac84723c */ /* 0x010fde00000810f0 */
[----:B------:R-:W-:-:S09]  /*71370*/  NOP ;  /* 0x0000000000007918 */ /* 0x000fd20000000000 */
[----:B------:R-:W-:Y:S01]  /*71380*/  MOV R152, R132 ;  /* 0x0000008400987202 */ /* 0x000fe20000000f00 */
[----:B------:R-:W-:Y:S02]  /*71390*/  IMAD.MOV.U32 R153, RZ, RZ, R133 ;  /* 0x000000ffff997224 */ /* 0x000fe400078e0085 */
[----:B------:R-:W-:Y:S02]  /*713a0*/  IMAD.MOV.U32 R154, RZ, RZ, R134 ;  /* 0x000000ffff9a7224 */ /* 0x000fe400078e0086 */
[----:B------:R-:W-:Y:S01]  /*713b0*/  IMAD.MOV.U32 R155, RZ, RZ, R135 ;  /* 0x000000ffff9b7224 */ /* 0x000fe200078e0087 */
[----:B------:R-:W-:-:S15]  /*713c0*/  HMMA.1688.F32.TF32 R136, R172, R106, R176 ;  /* 0x0000006aac88723c */ /* 0x000fde00000810b0 */
[----:B------:R-:W-:-:S08]  /*713d0*/  NOP ;  /* 0x0000000000007918 */ /* 0x000fd00000000000 */
[----:B------:R-:W-:Y:S04]  /*713e0*/  STL.64 [R1+0x180], R136 ;  /* 0x0001808801007387 */ /* 0x000fe80000100a00 */
[----:B------:R-:W-:Y:S04]  /*713f0*/  STL.64 [R1+0x188], R138 ;  /* 0x0001888a01007387 */ /* 0x000fe80000100a00 */
[----:B------:R-:W-:Y:S04]  /*71400*/  STL.64 [R1+0x78b8], R154 ;  /* 0x0078b89a01007387 */ /* 0x000fe80000100a00 */
[----:B------:R-:W-:Y:S01]  /*71410*/  STL.64 [R1+0x78b0], R152 ;  /* 0x0078b09801007387 */ /* 0x000fe20000100a00 */
[----:B------:R-:W-:-:S15]  /*71420*/  HMMA.1688.F32.TF32 R132, R172, R98, R236 ;  /* 0x00000062ac84723c */ /* 0x000fde00000810ec */
[----:B------:R-:W-:-:S09]  /*71430*/  NOP ;  /* 0x0000000000007918 */ /* 0x000fd20000000000 */
[----:B------:R-:W-:Y:S01]  /*71440*/  MOV R156, R132 ;  /* 0x00000084009c7202 */ /* 0x000fe20000000f00 */
[----:B------:R-:W-:Y:S02]  /*71450*/  IMAD.MOV.U32 R157, RZ, RZ, R133 ;  /* 0x000000ffff9d7224 */ /* 0x000fe400078e0085 */
[----:B------:R-:W-:Y:S02]  /*71460*/  IMAD.MOV.U32 R158, RZ, RZ, R134 ;  /* 0x000000ffff9e7224 */ /* 0x000fe400078e0086 */
[----:B------:R-:W-:Y:S02]  /*71470*/  IMAD.MOV.U32 R159, RZ, RZ, R135 ;  /* 0x000000ffff9f7224 */ /* 0x000fe400078e0087 */
[----:B--2---:R-:W-:Y:S03]  /*71480*/  HMMA.1688.F32.TF32 R132, R172, R78, R244 ;  /* 0x0000004eac84723c */ /* 0x004fe600000810f4 */
[----:B------:R-:W-:Y:S04]  /*71490*/  STL.64 [R1+0x78c8], R158 ;  /* 0x0078c89e01007387 */ /* 0x000fe80000100a00 */
[----:B------:R2:W-:-:S15]  /*714a0*/  STL.64 [R1+0x78c0], R156 ;  /* 0x0078c09c01007387 */ /* 0x0005de0000100a00 */
[----:B------:R-:W-:-:S02]  /*714b0*/  NOP ;  /* 0x0000000000007918 */ /* 0x000fc40000000000 */
[----:B------:R-:W-:Y:S01]  /*714c0*/  IMAD.MOV.U32 R166, RZ, RZ, R134 ;  /* 0x000000ffffa67224 */ /* 0x000fe200078e0086 */
[----:B------:R-:W-:Y:S01]  /*714d0*/  MOV R164, R132 ;  /* 0x0000008400a47202 */ /* 0x000fe20000000f00 */
[----:B------:R-:W-:Y:S02]  /*714e0*/  IMAD.MOV.U32 R167, RZ, RZ, R135 ;  /* 0x000000ffffa77224 */ /* 0x000fe400078e0087 */
[----:B------:R-:W-:-:S03]  /*714f0*/  IMAD.MOV.U32 R165, RZ, RZ, R133 ;  /* 0x000000ffffa57224 */ /* 0x000fc600078e0085 */
[----:B------:R-:W-:Y:S04]  /*71500*/  STL.64 [R1+0x78d8], R166 ;  /* 0x0078d8a601007387 */ /* 0x000fe80000100a00 */
[----:B------:R-:W-:Y:S01]  /*71510*/  STL.64 [R1+0x78d0], R164 ;  /* 0x0078d0a401007387 */ /* 0x000fe20000100a00 */
[----:B---3--:R-:W-:Y:S03]  /*71520*/  HMMA.1688.F32.TF32 R132, R172, R74, R248 ;  /* 0x0000004aac84723c */ /* 0x008fe600000810f8 */
        /* <DEDUP_REMOVED lines=36> */
[----:B------:R-:W-:Y:S01]  /*71770*/  IMAD.MOV.U32 R170, RZ, RZ, R134 ;  /* 0x000000ffffaa7224 */ /* 0x000fe200078e0086 */
[----:B------:R-:W-:Y:S01]  /*71780*/  MOV R168, R132 ;  /* 0x0000008400a87202 */ /* 0x000fe20000000f00 */
[----:B------:R-:W-:-:S02]  /*71790*/  IMAD.MOV.U32 R171, RZ, RZ, R135 ;  /* 0x000000ffffab7224 */ /* 0x000fc400078e0087 */
[----:B------:R-:W-:-:S03]  /*717a0*/  IMAD.MOV.U32 R169, RZ, RZ, R133 ;  /* 0x000000ffffa97224 */ /* 0x000fc600078e0085 */
[----:B------:R-:W-:Y:S04]  /*717b0*/  STL.64 [R1+0x78e8], R170 ;  /* 0x0078e8aa01007387 */ /* 0x000fe80000100a00 */
[----:B------:R-:W-:Y:S01]  /*717c0*/  STL.64 [R1+0x78e0], R168 ;  /* 0x0078e0a801007387 */ /* 0x000fe20000100a00 */
[C---:B---3--:R-:W-:Y:S06]  /*717d0*/  HMMA.1688.F32.TF32 R244, R172.reuse, R6, R244 ;  /* 0x00000006acf4723c */ /* 0x048fec00000810f4 */
[----:B----4-:R-:W-:-:S15]  /*717e0*/  HMMA.1688.F32.TF32 R248, R172, R10, R248 ;  /* 0x0000000aacf8723c */ /* 0x010fde00000810f8 */
[----:B------:R-:W-:-:S08]  /*717f0*/  NOP ;  /* 0x0000000000007918 */ /* 0x000fd00000000000 */
[----:B------:R-:W-:Y:S04]  /*71800*/  STL.64 [R1+0x78f8], R250 ;  /* 0x0078f8fa01007387 */ /* 0x000fe80000100a00 */
[----:B------:R-:W-:Y:S04]  /*71810*/  STL.64 [R1+0x78f0], R248 ;  /* 0x0078f0f801007387 */ /* 0x000fe80000100a00 */
[----:B------:R-:W-:Y:S04]  /*71820*/  STL.64 [R1+0x7908], R246 ;  /* 0x007908f601007387 */ /* 0x000fe80000100a00 */
[----:B------:R-:W-:Y:S04]  /*71830*/  STL.64 [R1+0x7900], R244 ;  /* 0x007900f401007387 */ /* 0x000fe80000100a00 */
[----:B------:R-:W3:Y:S04]  /*71840*/  LDL.LU R176, [R1+0x990] ;  /* 0x0009900001b07983 */ /* 0x000ee80000300800 */
[----:B------:R-:W3:Y:S04]  /*71850*/  LDL.LU R177, [R1+0x994] ;  /* 0x0009940001b17983 */ /* 0x000ee80000300800 */
[----:B------:R-:W3:Y:S04]  /*71860*/  LDL.LU R178, [R1+0x998] ;  /* 0x0009980001b27983 */ /* 0x000ee80000300800 */
[----:B------:R-:W3:Y:S01]  /*71870*/  LDL.LU R179, [R1+0x99c] ;  /* 0x00099c0001b37983 */ /* 0x000ee20000300800 */
[C---:B--2---:R-:W-:Y:S06]  /*71880*/  HMMA.1688.F32.TF32 R240, R172.reuse, R70, R240 ;  /* 0x00000046acf0723c */ /* 0x044fec00000810f0 */
[C---:B------:R-:W-:Y:S06]  /*71890*/  HMMA.1688.F32.TF32 R236, R172.reuse, R66, R236 ;  /* 0x00000042acec723c */ /* 0x040fec00000810ec */
[C---:B------:R-:W-:Y:S06]  /*718a0*/  HMMA.1688.F32.TF32 R228, R172.reuse, R62, R196 ;  /* 0x0000003eace4723c */ /* 0x040fec00000810c4 */
[C---:B------:R-:W-:Y:S06]  /*718b0*/  HMMA.1688.F32.TF32 R224, R172.reuse, R58, R192 ;  /* 0x0000003aace0723c */ /* 0x040fec00000810c0 */
[C---:B------:R-:W-:Y:S01]  /*718c0*/  HMMA.1688.F32.TF32 R216, R172.reuse, R54, R188 ;  /* 0x00000036acd8723c */ /* 0x040fe200000810bc */
[----:B------:R-:W-:Y:S05]  /*718d0*/  STL.64 [R1+0x7918], R242 ;  /* 0x007918f201007387 */ /* 0x000fea0000100a00 */
[C---:B------:R-:W-:Y:S01]  /*718e0*/  HMMA.1688.F32.TF32 R212, R172.reuse, R50, R184 ;  /* 0x00000032acd4723c */ /* 0x040fe200000810b8 */
[----:B------:R-:W-:Y:S04]  /*718f0*/  STL.64 [R1+0x7910], R240 ;  /* 0x007910f001007387 */ /* 0x000fe80000100a00 */
[----:B------:R-:W-:Y:S04]  /*71900*/  STL.64 [R1+0x7928], R238 ;  /* 0x007928ee01007387 */ /* 0x000fe80000100a00 */
[----:B------:R-:W-:Y:S01]  /*71910*/  STL.64 [R1+0x7920], R236 ;  /* 0x007920ec01007387 */ /* 0x000fe20000100a00 */
[C---:B------:R-:W-:Y:S03]  /*71920*/  HMMA.1688.F32.TF32 R208, R172.reuse, R46, R180 ;  /* 0x0000002eacd0723c */ /* 0x040fe600000810b4 */
[----:B------:R-:W-:Y:S04]  /*71930*/  STL.64 [R1+0x7938], R230 ;  /* 0x007938e601007387 */ /* 0x000fe80000100a00 */
[----:B------:R-:W-:Y:S04]  /*71940*/  STL.64 [R1+0x7930], R228 ;  /* 0x007930e401007387 */ /* 0x000fe80000100a00 */
[----:B------:R-:W-:Y:S04]  /*71950*/  STL.64 [R1+0x7948], R226 ;  /* 0x007948e201007387 */ /* 0x000fe80000100a00 */
[----:B------:R-:W-:Y:S04]  /*71960*/  STL.64 [R1+0x7940], R224 ;  /* 0x007940e001007387 */ /* 0x000fe80000100a00 */
[----:B------:R-:W-:Y:S04]  /*71970*/  STL.64 [R1+0x7958], R218 ;  /* 0x007958da01007387 */ /* 0x000fe80000100a00 */
[----:B------:R-:W-:Y:S04]  /*71980*/  STL.64 [R1+0x7950], R216 ;  /* 0x007950d801007387 */ /* 0x000fe80000100a00 */
[----:B------:R-:W-:Y:S04]  /*71990*/  STL [R1+0x77c0], R212 ;  /* 0x0077c0d401007387 */ /* 0x000fe80000100800 */
[----:B------:R-:W-:Y:S04]  /*719a0*/  STL [R1+0x77bc], R213 ;  /* 0x0077bcd501007387 */ /* 0x000fe80000100800 */
[----:B------:R-:W-:Y:S04]  /*719b0*/  STL [R1+0x77b8], R214 ;  /* 0x0077b8d601007387 */ /* 0x000fe80000100800 */
[----:B------:R-:W-:Y:S04]  /*719c0*/  STL [R1+0x77b4], R215 ;  /* 0x0077b4d701007387 */ /* 0x000fe80000100800 */
[----:B------:R-:W2:Y:S04]  /*719d0*/  LDL.LU R200, [R1+0x9b0] ;  /* 0x0009b00001c87983 */ /* 0x000ea80000300800 */
[----:B------:R-:W2:Y:S04]  /*719e0*/  LDL.LU R201, [R1+0x9b4] ;  /* 0x0009b40001c97983 */ /* 0x000ea80000300800 */
[----:B------:R-:W2:Y:S04]  /*719f0*/  LDL.LU R202, [R1+0x9b8] ;  /* 0x0009b80001ca7983 */ /* 0x000ea80000300800 */
[----:B------:R-:W2:Y:S04]  /*71a00*/  LDL.LU R203, [R1+0x9bc] ;  /* 0x0009bc0001cb7983 */ /* 0x000ea80000300800 */
[----:B------:R-:W4:Y:S04]  /*71a10*/  LDL.LU R196, [R1+0x9d0] ;  /* 0x0009d00001c47983 */ /* 0x000f280000300800 */
[----:B------:R-:W4:Y:S04]  /*71a20*/  LDL.LU R197, [R1+0x9d4] ;  /* 0x0009d40001c57983 */ /* 0x000f280000300800 */
[----:B------:R-:W4:Y:S04]  /*71a30*/  LDL.LU R198, [R1+0x9d8] ;  /* 0x0009d80001c67983 */ /* 0x000f280000300800 */
[----:B------:R-:W4:Y:S04]  /*71a40*/  LDL.LU R199, [R1+0x9dc] ;  /* 0x0009dc0001c77983 */ /* 0x000f280000300800 */
        /* <DEDUP_REMOVED lines=16> */
[C---:B---3--:R-:W-:Y:S03]  /*71b50*/  HMMA.1688.F32.TF32 R204, R172.reuse, R42, R176 ;  /* 0x0000002aaccc723c */ /* 0x048fe600000810b0 */
        /* <DEDUP_REMOVED lines=8> */
[----:B------:R-:W-:Y:S04]  /*71be0*/  STL [R1+0x77dc], R204 ;  /* 0x0077dccc01007387 */ /* 0x000fe80000100800 */
[----:B------:R-:W-:Y:S04]  /*71bf0*/  STL [R1+0x77d8], R205 ;  /* 0x0077d8cd01007387 */ /* 0x000fe80000100800 */
[----:B------:R-:W-:Y:S04]  /*71c00*/  STL [R1+0x77d4], R206 ;  /* 0x0077d4ce01007387 */ /* 0x000fe80000100800 */
[----:B------:R-:W-:Y:S01]  /*71c10*/  STL [R1+0x77b0], R207 ;  /* 0x0077b0cf01007387 */ /* 0x000fe20000100800 */
[C---:B--2---:R-:W-:Y:S06]  /*71c20*/  HMMA.1688.F32.TF32 R200, R172.reuse, R38, R200 ;  /* 0x00000026acc8723c */ /* 0x044fec00000810c8 */
[----:B----4-:R-:W-:-:S15]  /*71c30*/  HMMA.1688.F32.TF32 R196, R172, R34, R196 ;  /* 0x00000022acc4723c */ /* 0x010fde00000810c4 */
[----:B------:R-:W-:-:S02]  /*71c40*/  NOP ;  /* 0x0000000000007918 */ /* 0x000fc40000000000 */
[----:B------:R-:W-:Y:S04]  /*71c50*/  STL [R1+0x77e8], R200 ;  /* 0x0077e8c801007387 */ /* 0x000fe80000100800 */
[----:B------:R-:W-:Y:S04]  /*71c60*/  STL [R1+0x77e4], R201 ;  /* 0x0077e4c901007387 */ /* 0x000fe80000100800 */
[----:B------:R-:W-:Y:S01]  /*71c70*/  STL [R1+0x77e0], R202 ;  /* 0x0077e0ca01007387 */ /* 0x000fe20000100800 */
[C---:B------:R-:W-:Y:S03]  /*71c80*/  HMMA.1688.F32.TF32 R192, R172.reuse, R30, R192 ;  /* 0x0000001eacc0723c */ /* 0x040fe600000810c0 */
[----:B------:R-:W-:Y:S03]  /*71c90*/  STL [R1+0x77ac], R203 ;  /* 0x0077accb01007387 */ /* 0x000fe60000100800 */
[C---:B------:R-:W-:Y:S01]  /*71ca0*/  HMMA.1688.F32.TF32 R184, R172.reuse, R26, R184 ;  /* 0x0000001aacb8723c */ /* 0x040fe200000810b8 */
[----:B------:R-:W-:Y:S05]  /*71cb0*/  STL [R1+0x77f0], R196 ;  /* 0x0077f0c401007387 */ /* 0x000fea0000100800 */
[C---:B------:R-:W-:Y:S01]  /*71cc0*/  HMMA.1688.F32.TF32 R180, R172.reuse, R22, R180 ;  /* 0x00000016acb4723c */ /* 0x040fe200000810b4 */
[----:B------:R-:W-:Y:S04]  /*71cd0*/  STL [R1+0x77ec], R197 ;  /* 0x0077ecc501007387 */ /* 0x000fe80000100800 */
[----:B------:R-:W-:Y:S04]  /*71ce0*/  STL [R1+0x77a8], R198 ;  /* 0x0077a8c601007387 */ /* 0x000fe80000100800 */
[----:B------:R-:W-:Y:S04]  /*71cf0*/  STL [R1+0x77a4], R199 ;  /* 0x0077a4c701007387 */ /* 0x000fe80000100800 */
[----:B------:R2:W-:Y:S04]  /*71d00*/  STL [R1+0x77fc], R192 ;  /* 0x0077fcc001007387 */ /* 0x0005e80000100800 */
[----:B------:R4:W-:Y:S04]  /*71d10*/  STL [R1+0x77f8], R193 ;  /* 0x0077f8c101007387 */ /* 0x0009e80000100800 */
[----:B------:R4:W-:Y:S04]  /*71d20*/  STL [R1+0x77f4], R194 ;  /* 0x0077f4c201007387 */ /* 0x0009e80000100800 */
[----:B------:R-:W-:Y:S04]  /*71d30*/  STL [R1+0x77a0], R195 ;  /* 0x0077a0c301007387 */ /* 0x000fe80000100800 */
[----:B------:R4:W-:Y:S04]  /*71d40*/  STL [R1+0x780c], R184 ;  /* 0x00780cb801007387 */ /* 0x0009e80000100800 */
[----:B------:R4:W-:Y:S04]  /*71d50*/  STL [R1+0x7808], R185 ;  /* 0x007808b901007387 */ /* 0x0009e80000100800 */
[----:B------:R4:W-:Y:S04]  /*71d60*/  STL [R1+0x7804], R186 ;  /* 0x007804ba01007387 */ /* 0x0009e80000100800 */
[----:B------:R4:W-:Y:S04]  /*71d70*/  STL [R1+0x7800], R187 ;  /* 0x007800bb01007387 */ /* 0x0009e80000100800 */
[----:B------:R-:W-:Y:S04]  /*71d80*/  STL.64 [R1+0x7968], R182 ;  /* 0x007968b601007387 */ /* 0x000fe80000100a00 */
[----:B------:R-:W-:Y:S01]  /*71d90*/  STL.64 [R1+0x7960], R180 ;  /* 0x007960b401007387 */ /* 0x000fe20000100a00 */
[C---:B---3--:R-:W-:Y:S06]  /*71da0*/  HMMA.1688.F32.TF32 R176, R172.reuse, R18, R176 ;  /* 0x00000012acb0723c */ /* 0x048fec00000810b0 */
[----:B------:R-:W-:-:S15]  /*71db0*/  HMMA.1688.F32.TF32 R172, R172, R14, R188 ;  /* 0x0000000eacac723c */ /* 0x000fde00000810bc */
[----:B------:R-:W-:-:S02]  /*71dc0*/  NOP ;  /* 0x0000000000007918 */ /* 0x000fc40000000000 */
[----:B------:R-:W-:Y:S04]  /*71dd0*/  STL.64 [R1+0x7978], R178 ;  /* 0x007978b201007387 */ /* 0x000fe80000100a00 */
[----:B------:R-:W-:Y:S04]  /*71de0*/  STL.64 [R1+0x7970], R176 ;  /* 0x007970b001007387 */ /* 0x000fe80000100a00 */
        /* <DEDUP_REMOVED lines=12> */
[----:B------:R-:W1:Y:S04]  /*71eb0*/  LDL.LU R132, [R1+0xa70] ;  /* 0x000a700001847983 */ /* 0x000e680000300800 */
[----:B------:R-:W1:Y:S04]  /*71ec0*/  LDL.LU R133, [R1+0xa74] ;  /* 0x000a740001857983 */ /* 0x000e680000300800 */
[----:B------:R-:W1:Y:S04]  /*71ed0*/  LDL.LU R134, [R1+0xa78] ;  /* 0x000a780001867983 */ /* 0x000e680000300800 */
[----:B------:R-:W1:Y:S04]  /*71ee0*/  LDL.LU R135, [R1+0xa7c] ;  /* 0x000a7c0001877983 */ /* 0x000e680000300800 */
        /* <DEDUP_REMOVED lines=12> */
[----:B------:R-:W-:Y:S04]  /*71fb0*/  STL.64 [R1+0x7988], R174 ;  /* 0x007988ae01007387 */ /* 0x000fe80000100a00 */
[----:B------:R-:W-:Y:S04]  /*71fc0*/  STL.64 [R1+0x7980], R172 ;  /* 0x007980ac01007387 */ /* 0x000fe80000100a00 */
[----:B------:R-:W3:Y:S04]  /*71fd0*/  LDL.LU R232, [R1+0xab0] ;  /* 0x000ab00001e87983 */ /* 0x000ee80000300800 */
[----:B------:R-:W3:Y:S04]  /*71fe0*/  LDL.LU R233, [R1+0xab4] ;  /* 0x000ab40001e97983 */ /* 0x000ee80000300800 */
[----:B------:R-:W3:Y:S04]  /*71ff0*/  LDL.LU R234, [R1+0xab8] ;  /* 0x000ab80001ea7983 */ /* 0x000ee80000300800 */
[----:B------:R-:W3:Y:S01]  /*72000*/  LDL.LU R235, [R1+0xabc] ;  /* 0x000abc0001eb7983 */ /* 0x000ee20000300800 */
[----:B-1----:R-:W-:-:S15]  /*72010*/  HMMA.1688.F32.TF32 R132, R160, R82, R132 ;  /* 0x00000052a084723c */ /* 0x002fde0000081084 */
[----:B------:R-:W-:-:S09]  /*72020*/  NOP ;  /* 0x0000000000007918 */ /* 0x000fd20000000000 */
[----:B--2---:R-:W-:Y:S01]  /*72030*/  MOV R192, R132 ;  /* 0x0000008400c07202 */ /* 0x004fe20000000f00 */
[----:B----4-:R-:W-:Y:S02]  /*72040*/  IMAD.MOV.U32 R193, RZ, RZ, R133 ;  /* 0x000000ffffc17224 */ /* 0x010fe400078e0085 */
[----:B------:R-:W-:Y:S02]  /*72050*/  IMAD.MOV.U32 R194, RZ, RZ, R134 ;  /* 0x000000ffffc27224 */ /* 0x000fe400078e0086 */
[----:B------:R-:W-:Y:S02]  /*72060*/  IMAD.MOV.U32 R196, RZ, RZ, R135 ;  /* 0x000000ffffc47224 */ /* 0x000fe400078e0087 */
[----:B---3--:R-:W-:-:S15]  /*72070*/  HMMA.1688.F32.TF32 R132, R160, R130, R136 ;  /* 0x00000082a084723c */ /* 0x008fde0000081088 */
[----:B------:R-:W-:-:S09]  /*72080*/  NOP ;  /* 0x0000000000007918 */ /* 0x000fd20000000000 */
[----:B------:R-:W-:Y:S01]  /*72090*/  MOV R204, R132 ;  /* 0x0000008400cc7202 */ /* 0x000fe20000000f00 */
[----:B------:R-:W-:Y:S02]  /*720a0*/  IMAD.MOV.U32 R205, RZ, RZ, R133 ;  /* 0x000000ffffcd7224 */ /* 0x000fe400078e0085 */
[----:B------:R-:W-:Y:S02]  /*720b0*/  IMAD.MOV.U32 R206, RZ, RZ, R134 ;  /* 0x000000ffffce7224 */ /* 0x000fe400078e0086 */
[----:B------:R-:W-:Y:S02]  /*720c0*/  IMAD.MOV.U32 R208, RZ, RZ, R135 ;  /* 0x000000ffffd07224 */ /* 0x000fe400078e0087 */
[C---:B------:R-:W-:Y:S06]  /*720d0*/  HMMA.1688.F32.TF32 R132, R160.reuse, R126, R140 ;  /* 0x0000007ea084723c */ /* 0x040fec000008108c */
[C---:B------:R-:W-:Y:S06]  /*720e0*/  HMMA.1688.F32.TF32 R188, R160.reuse, R94, R188 ;  /* 0x0000005ea0bc723c */ /* 0x040fec00000810bc */
[----:B------:R-:W-:-:S12]  /*720f0*/  HMMA.1688.F32.TF32 R156, R160, R90, R156 ;  /* 0x0000005aa09c723c */ /* 0x000fd8000008109c */
[----:B------:R-:W-:Y:S01]  /*72100*/  MOV R184, R132 ;  /* 0x0000008400b87202 */ /* 0x000fe20000000f00 */
[----:B------:R-:W-:Y:S02]  /*72110*/  IMAD.MOV.U32 R185, RZ, RZ, R133 ;  /* 0x000000ffffb97224 */ /* 0x000fe400078e0085 */
[----:B------:R-:W-:Y:S02]  /*72120*/  IMAD.MOV.U32 R186, RZ, RZ, R134 ;  /* 0x000000ffffba7224 */ /* 0x000fe400078e0086 */
[----:B------:R-:W-:Y:S02]  /*72130*/  IMAD.MOV.U32 R187, RZ, RZ, R135 ;  /* 0x000000ffffbb7224 */ /* 0x000fe400078e0087 */
[C---:B------:R-:W-:Y:S01]  /*72140*/  HMMA.1688.F32.TF32 R132, R160.reuse, R122, R144 ;  /* 0x0000007aa084723c */ /* 0x040fe20000081090 */
[----:B------:R-:W-:Y:S05]  /*72150*/  STL.64 [R1+0x7998], R190 ;  /* 0x007998be01007387 */ /* 0x000fea0000100a00 */
[----:B------:R-:W-:Y:S01]  /*72160*/  HMMA.1688.F32.TF32 R152, R160, R86, R152 ;  /* 0x00000056a098723c */ /* 0x000fe20000081098 */
[----:B------:R-:W-:Y:S04]  /*72170*/  STL.64 [R1+0x7990], R188 ;  /* 0x007990bc01007387 */ /* 0x000fe80000100a00 */
[----:B------:R1:W-:Y:S04]  /*72180*/  STL.64 [R1+0x1b0], R156 ;  /* 0x0001b09c01007387 */ /* 0x0003e80000100a00 */
[----:B------:R2:W-:Y:S04]  /*72190*/  STL.64 [R1+0x1b8], R158 ;  /* 0x0001b89e01007387 */ /* 0x0005e80000100a00 */
[----:B------:R-:W-:Y:S05]  /*721a0*/  STL.64 [R1+0x79a8], R186 ;  /* 0x0079a8ba01007387 */ /* 0x000fea0000100a00 */
[----:B------:R-:W-:Y:S01]  /*721b0*/  IMAD.MOV.U32 R210, RZ, RZ, R133 ;  /* 0x000000ffffd27224 */ /* 0x000fe200078e0085 */
[----:B------:R-:W-:Y:S01]  /*721c0*/  MOV R209, R132 ;  /* 0x0000008400d17202 */ /* 0x000fe20000000f00 */
[----:B------:R-:W-:Y:S01]  /*721d0*/  IMAD.MOV.U32 R211, RZ, RZ, R134 ;  /* 0x000000ffffd37224 */ /* 0x000fe200078e0086 */
[----:B------:R-:W-:Y:S04]  /*721e0*/  STL.64 [R1+0x79a0], R184 ;  /* 0x0079a0b801007387 */ /* 0x000fe80000100a00 */
[----:B------:R-:W-:Y:S04]  /*721f0*/  STL.64 [R1+0x79b8], R210 ;  /* 0x0079b8d201007387 */ /* 0x000fe80000100a00 */
[----:B------:R-:W-:Y:S04]  /*72200*/  STL.64 [R1+0x79b0], R208 ;  /* 0x0079b0d001007387 */ /* 0x000fe80000100a00 */
[----:B------:R-:W3:Y:S04]  /*72210*/  LDL.LU R144, [R1+0xbb0] ;  /* 0x000bb00001907983 */ /* 0x000ee80000300800 */
[----:B------:R-:W3:Y:S04]  /*72220*/  LDL.LU R145, [R1+0xbb4] ;  /* 0x000bb40001917983 */ /* 0x000ee80000300800 */
[----:B------:R-:W3:Y:S04]  /*72230*/  LDL.LU R146, [R1+0xbb8] ;  /* 0x000bb80001927983 */ /* 0x000ee80000300800 */
[----:B------:R-:W3:Y:S04]  /*72240*/  LDL.LU R147, [R1+0xbbc] ;  /* 0x000bbc0001937983 */ /* 0x000ee80000300800 */
[----:B------:R-:W4:Y:S04]  /*72250*/  LDL.LU R140, [R1+0xba0] ;  /* 0x000ba000018c7983 */ /* 0x000f280000300800 */
[----:B------:R-:W4:Y:S04]  /*72260*/  LDL.LU R141, [R1+0xba4] ;  /* 0x000ba400018d7983 */ /* 0x000f280000300800 */
[----:B------:R-:W4:Y:S04]  /*72270*/  LDL.LU R142, [R1+0xba8] ;  /* 0x000ba800018e7983 */ /* 0x000f280000300800 */
[----:B------:R-:W4:Y:S01]  /*72280*/  LDL.LU R143, [R1+0xbac] ;  /* 0x000bac00018f7983 */ /* 0x000f220000300800 */
[----:B------:R-:W-:-:S03]  /*72290*/  MOV R197, R152 ;  /* 0x0000009800c57202 */ /* 0x000fc60000000f00 */
[----:B------:R-:W3:Y:S01]  /*722a0*/  LDL.LU R136, [R1+0xb90] ;  /* 0x000b900001887983 */ /* 0x000ee20000300800 */
[----:B------:R-:W-:-:S03]  /*722b0*/  IMAD.MOV.U32 R200, RZ, RZ, R153 ;  /* 0x000000ffffc87224 */ /* 0x000fc600078e0099 */
[----:B------:R-:W3:Y:S01]  /*722c0*/  LDL.LU R137, [R1+0xb94] ;  /* 0x000b940001897983 */ /* 0x000ee20000300800 */
[----:B------:R-:W-:-:S03]  /*722d0*/  IMAD.MOV.U32 R201, RZ, RZ, R154 ;  /* 0x000000ffffc97224 */ /* 0x000fc600078e009a */
[----:B------:R-:W3:Y:S01]  /*722e0*/  LDL.LU R138, [R1+0xb98] ;  /* 0x000b9800018a7983 */ /* 0x000ee20000300800 */
[----:B------:R-:W-:-:S03]  /*722f0*/  IMAD.MOV.U32 R202, RZ, RZ, R155 ;  /* 0x000000ffffca7224 */ /* 0x000fc600078e009b */
[----:B------:R-:W3:Y:S04]  /*72300*/  LDL.LU R139, [R1+0xb9c] ;  /* 0x000b9c00018b7983 */ /* 0x000ee80000300800 */
[----:B------:R-:W4:Y:S04]  /*72310*/  LDL.LU R152, [R1+0xb70] ;  /* 0x000b700001987983 */ /* 0x000f280000300800 */
[----:B------:R-:W4:Y:S04]  /*72320*/  LDL.LU R153, [R1+0xb74] ;  /* 0x000b740001997983 */ /* 0x000f280000300800 */
[----:B------:R-:W4:Y:S04]  /*72330*/  LDL.LU R154, [R1+0xb78] ;  /* 0x000b7800019a7983 */ /* 0x000f280000300800 */
[----:B------:R-:W4:Y:S04]  /*72340*/  LDL.LU R155, [R1+0xb7c] ;  /* 0x000b7c00019b7983 */ /* 0x000f280000300800 */
[----:B-1----:R-:W4:Y:S04]  /*72350*/  LDL.LU R156, [R1+0xb60] ;  /* 0x000b6000019c7983 */ /* 0x002f280000300800 */
[----:B------:R-:W4:Y:S04]  /*72360*/  LDL.LU R157, [R1+0xb64] ;  /* 0x000b6400019d7983 */ /* 0x000f280000300800 */
[----:B--2---:R-:W4:Y:S04]  /*72370*/  LDL.LU R158, [R1+0xb68] ;  /* 0x000b6800019e7983 */ /* 0x004f280000300800 */
[----:B------:R-:W4:Y:S04]  /*72380*/  LDL.LU R159, [R1+0xb6c] ;  /* 0x000b6c00019f7983 */ /* 0x000f280000300800 */
        /* <DEDUP_REMOVED lines=36> */
[----:B------:R-:W-:-:S02]  /*725d0*/  IMAD.MOV.U32 R212, RZ, RZ, R135 ;  /* 0x000000ffffd47224 */ /* 0x000fc400078e0087 */
[----:B------:R-:W-:Y:S01]  /*725e0*/  HMMA.1688.F32.TF32 R132, R160, R118, R232 ;  /* 0x00000076a084723c */ /* 0x000fe200000810e8 */
[----:B------:R-:W4:Y:S04]  /*725f0*/  LDL.LU R168, [R1+0xb40] ;  /* 0x000b400001a87983 */ /* 0x000f280000300800 */
[----:B------:R-:W4:Y:S04]  /*72600*/  LDL.LU R169, [R1+0xb44] ;  /* 0x000b440001a97983 */ /* 0x000f280000300800 */
[----:B------:R-:W4:Y:S04]  /*72610*/  LDL.LU R170, [R1+0xb48] ;  /* 0x000b480001aa7983 */ /* 0x000f280000300800 */
[----:B------:R-:W4:Y:S11]  /*72620*/  LDL.LU R171, [R1+0xb4c] ;  /* 0x000b4c0001ab7983 */ /* 0x000f360000300800 */
[----:B------:R-:W-:Y:S01]  /*72630*/  MOV R213, R132 ;  /* 0x0000008400d57202 */ /* 0x000fe20000000f00 */
[----:B------:R-:W-:Y:S01]  /*72640*/  IMAD.MOV.U32 R214, RZ, RZ, R133 ;  /* 0x000000ffffd67224 */ /* 0x000fe200078e0085 */
[----:B------:R-:W4:Y:S01]  /*72650*/  LDL.LU R132, [R1+0xb80] ;  /* 0x000b800001847983 */ /* 0x000f220000300800 */
[----:B------:R-:W-:-:S02]  /*72660*/  IMAD.MOV.U32 R215, RZ, RZ, R134 ;  /* 0x000000ffffd77224 */ /* 0x000fc400078e0086 */
[----:B------:R-:W-:Y:S01]  /*72670*/  IMAD.MOV.U32 R207, RZ, RZ, R135 ;  /* 0x000000ffffcf7224 */ /* 0x000fe200078e0087 */
[----:B------:R-:W4:Y:S04]  /*72680*/  LDL.LU R133, [R1+0xb84] ;  /* 0x000b840001857983 */ /* 0x000f280000300800 */
[----:B------:R-:W4:Y:S04]  /*72690*/  LDL.LU R134, [R1+0xb88] ;  /* 0x000b880001867983 */ /* 0x000f280000300800 */
[----:B------:R-:W4:Y:S04]  /*726a0*/  LDL.LU R135, [R1+0xb8c] ;  /* 0x000b8c0001877983 */ /* 0x000f280000300800 */
[----:B------:R-:W4:Y:S04]  /*726b0*/  LDL.LU R232, [R1+0xbc0] ;  /* 0x000bc00001e87983 */ /* 0x000f280000300800 */
[----:B------:R-:W4:Y:S04]  /*726c0*/  LDL.LU R233, [R1+0xbc4] ;  /* 0x000bc40001e97983 */ /* 0x000f280000300800 */
[----:B------:R-:W4:Y:S04]  /*726d0*/  LDL.LU R234, [R1+0xbc8] ;  /* 0x000bc80001ea7983 */ /* 0x000f280000300800 */
[----:B------:R-:W4:Y:S04]  /*726e0*/  LDL.LU R235, [R1+0xbcc] ;  /* 0x000bcc0001eb7983 */ /* 0x000f280000300800 */
[----:B------:R-:W-:Y:S04]  /*726f0*/  STL.64 [R1+0x79d8], R206 ;  /* 0x0079d8ce01007387 */ /* 0x000fe80000100a00 */
[----:B------:R-:W-:Y:S04]  /*72700*/  STL.64 [R1+0x79d0], R204 ;  /* 0x0079d0cc01007387 */ /* 0x000fe80000100a00 */
[----:B------:R-:W-:Y:S04]  /*72710*/  STL.64 [R1+0x79c8], R214 ;  /* 0x0079c8d601007387 */ /* 0x000fe80000100a00 */
[----:B------:R-:W-:Y:S01]  /*72720*/  STL.64 [R1+0x79c0], R212 ;  /* 0x0079c0d401007387 */ /* 0x000fe20000100a00 */
[C---:B---3--:R-:W-:Y:S06]  /*72730*/  HMMA.1688.F32.TF32 R136, R160.reuse, R54, R136 ;  /* 0x00000036a088723c */ /* 0x048fec0000081088 */
[----:B--2---:R-:W-:-:S15]  /*72740*/  HMMA.1688.F32.TF32 R172, R160, R114, R180 ;  /* 0x00000072a0ac723c */ /* 0x004fde00000810b4 */
[----:B------:R-:W-:-:S09]  /*72750*/  NOP ;  /* 0x0000000000007918 */ /* 0x000fd20000000000 */
[----:B------:R-:W-:Y:S01]  /*72760*/  MOV R203, R172 ;  /* 0x000000ac00cb7202 */ /* 0x000fe20000000f00 */
[----:B------:R-:W-:Y:S02]  /*72770*/  IMAD.MOV.U32 R198, RZ, RZ, R173 ;  /* 0x000000ffffc67224 */ /* 0x000fe400078e00ad */
[----:B------:R-:W-:Y:S02]  /*72780*/  IMAD.MOV.U32 R199, RZ, RZ, R174 ;  /* 0x000000ffffc77224 */ /* 0x000fe400078e00ae */
[----:B------:R-:W-:Y:S02]  /*72790*/  IMAD.MOV.U32 R195, RZ, RZ, R175 ;  /* 0x000000ffffc37224 */ /* 0x000fe400078e00af */
[C---:B----4-:R-:W-:Y:S06]  /*727a0*/  HMMA.1688.F32.TF32 R172, R160.reuse, R106, R224 ;  /* 0x0000006aa0ac723c */ /* 0x050fec00000810e0 */
        /* <DEDUP_REMOVED lines=22> */
[C---:B--2---:R-:W-:Y:S06]  /*72910*/  HMMA.1688.F32.TF32 R172, R160.reuse, R6, R168 ;  /* 0x00000006a0ac723c */ /* 0x044fec00000810a8 */
        /* <DEDUP_REMOVED lines=11> */
[----:B------:R-:W-:Y:S01]  /*729d0*/  STL.64 [R1+0x3c8], R170 ;  /* 0x0003c8aa01007387 */ /* 0x000fe20000100a00 */
[C---:B------:R-:W-:Y:S03]  /*729e0*/  HMMA.1688.F32.TF32 R132, R160.reuse, R50, R140 ;  /* 0x00000032a084723c */ /* 0x040fe6000008108c */
        /* <DEDUP_REMOVED lines=8> */
[----:B------:R1:W-:Y:S02]  /*72a70*/  STL.64 [R1+0x448], R138 ;  /* 0x0004488a01007387 */ /* 0x0003e40000100a00 */
[C---:B-1----:R-:W-:Y:S02]  /*72a80*/  HMMA.1688.F32.TF32 R136, R160.reuse, R42, R232 ;  /* 0x0000002aa088723c */ /* 0x042fe400000810e8 */
[----:B------:R1:W-:Y:S04]  /*72a90*/  STL.64 [R1+0x460], R132 ;  /* 0x0004608401007387 */ /* 0x0003e80000100a00 */
[----:B------:R2:W-:Y:S04]  /*72aa0*/  STL.64 [R1+0x468], R134 ;  /* 0x0004688601007387 */ /* 0x0005e80000100a00 */
[----:B-1----:R-:W3:Y:S04]  /*72ab0*/  LDL.LU R132, [R1+0xdf0] ;  /* 0x000df00001847983 */ /* 0x002ee80000300800 */
[----:B------:R1:W-:Y:S04]  /*72ac0*/  STL.64 [R1+0x480], R140 ;  /* 0x0004808c01007387 */ /* 0x0003e80000100a00 */
[----:B------:R4:W-:Y:S05]  /*72ad0*/  STL.64 [R1+0x488], R142 ;  /* 0x0004888e01007387 */ /* 0x0009ea0000100a00 */
[----:B------:R4:W-:Y:S04]  /*72ae0*/  STL.64 [R1+0x4a0], R136 ;  /* 0x0004a08801007387 */ /* 0x0009e80000100a00 */
[----:B------:R4:W-:Y:S04]  /*72af0*/  STL.64 [R1+0x4a8], R138 ;  /* 0x0004a88a01007387 */ /* 0x0009e80000100a00 */
[----:B------:R-:W3:Y:S04]  /*72b00*/  LDL.LU R133, [R1+0xdf4] ;  /* 0x000df40001857983 */ /* 0x000ee80000300800 */
[----:B--2---:R-:W3:Y:S04]  /*72b10*/  LDL.LU R134, [R1+0xdf8] ;  /* 0x000df80001867983 */ /* 0x004ee80000300800 */
[----:B------:R-:W3:Y:S04]  /*72b20*/  LDL.LU R135, [R1+0xdfc] ;  /* 0x000dfc0001877983 */ /* 0x000ee80000300800 */
[----:B------:R-:W2:Y:S04]  /*72b30*/  LDL.LU R152, [R1+0xdd0] ;  /* 0x000dd00001987983 */ /* 0x000ea80000300800 */
[----:B------:R-:W2:Y:S04]  /*72b40*/  LDL.LU R153, [R1+0xdd4] ;  /* 0x000dd40001997983 */ /* 0x000ea80000300800 */
[----:B------:R-:W2:Y:S04]  /*72b50*/  LDL.LU R154, [R1+0xdd8] ;  /* 0x000dd800019a7983 */ /* 0x000ea80000300800 */
[----:B------:R-:W2:Y:S04]  /*72b60*/  LDL.LU R155, [R1+0xddc] ;  /* 0x000ddc00019b7983 */ /* 0x000ea80000300800 */
[----:B------:R-:W3:Y:S04]  /*72b70*/  LDL.LU R156, [R1+0xdb0] ;  /* 0x000db000019c7983 */ /* 0x000ee80000300800 */
[----:B------:R-:W3:Y:S04]  /*72b80*/  LDL.LU R157, [R1+0xdb4] ;  /* 0x000db400019d7983 */ /* 0x000ee80000300800 */
[----:B------:R-:W3:Y:S04]  /*72b90*/  LDL.LU R158, [R1+0xdb8] ;  /* 0x000db800019e7983 */ /* 0x000ee80000300800 */
        /* <DEDUP_REMOVED lines=21> */
[----:B-1----:R-:W3:Y:S04]  /*72cf0*/  LDL.LU R140, [R1+0xc00] ;  /* 0x000c0000018c7983 */ /* 0x002ee80000300800 */
[----:B------:R-:W3:Y:S04]  /*72d00*/  LDL.LU R141, [R1+0xc04] ;  /* 0x000c0400018d7983 */ /* 0x000ee80000300800 */
[----:B----4-:R-:W3:Y:S04]  /*72d10*/  LDL.LU R142, [R1+0xc08] ;  /* 0x000c0800018e7983 */ /* 0x010ee80000300800 */
        /* <DEDUP_REMOVED lines=41> */
[C---:B---3--:R-:W-:Y:S06]  /*72fb0*/  HMMA.1688.F32.TF32 R140, R160.reuse, R26, R140 ;  /* 0x0000001aa08c723c */ /* 0x048fec000008108c */
[C---:B--2---:R-:W-:Y:S06]  /*72fc0*/  HMMA.1688.F32.TF32 R184, R160.reuse, R38, R172 ;  /* 0x00000026a0b8723c */ /* 0x044fec00000810ac */
[C---:B----4-:R-:W-:Y:S06]  /*72fd0*/  HMMA.1688.F32.TF32 R172, R160.reuse, R34, R176 ;  /* 0x00000022a0ac723c */ /* 0x050fec00000810b0 */
[C---:B------:R-:W-:Y:S11]  /*72fe0*/  HMMA.1688.F32.TF32 R176, R160.reuse, R30, R180 ;  /* 0x0000001ea0b0723c */ /* 0x040ff600000810b4 */
[----:B------:R-:W-:Y:S04]  /*72ff0*/  STL.64 [R1+0x4c0], R184 ;  /* 0x0004c0b801007387 */ /* 0x000fe80000100a00 */
[----:B------:R-:W-:Y:S04]  /*73000*/  STL.64 [R1+0x4c8], R186 ;  /* 0x0004c8ba01007387 */ /* 0x000fe80000100a00 */
[----:B------:R-:W-:Y:S04]  /*73010*/  STL.64 [R1+0x4e0], R172 ;  /* 0x0004e0ac01007387 */ /* 0x000fe80000100a00 */
[----:B------:R1:W-:Y:S02]  /*73020*/  STL.64 [R1+0x4e8], R174 ;  /* 0x0004e8ae01007387 */ /* 0x0003e40000100a00 */
[C---:B-1----:R-:W-:Y:S06]  /*73030*/  HMMA.1688.F32.TF32 R172, R160.reuse, R22, R144 ;  /* 0x00000016a0ac723c */ /* 0x042fec0000081090 */
[----:B------:R-:W-:Y:S01]  /*73040*/  HMMA.1688.F32.TF32 R144, R160, R18, R232 ;  /* 0x00000012a090723c */ /* 0x000fe200000810e8 */
[----:B------:R-:W-:Y:S04]  /*73050*/  STL.64 [R1+0x500], R176 ;  /* 0x000500b001007387 */ /* 0x000fe80000100a00 */
[----:B------:R-:W-:Y:S04]  /*73060*/  STL.64 [R1+0x508], R178 ;  /* 0x000508b201007387 */ /* 0x000fe80000100a00 */
[----:B------:R1:W-:Y:S04]  /*73070*/  STL.64 [R1+0x520], R140 ;  /* 0x0005208c01007387 */ /* 0x0003e80000100a00 */
[----:B------:R2:W-:Y:S04]  /*73080*/  STL.64 [R1+0x528], R142 ;  /* 0x0005288e01007387 */ /* 0x0005e80000100a00 */
[----:B-1----:R-:W3:Y:S04]  /*73090*/  LDL.LU R140, [R1+0xe50] ;  /* 0x000e5000018c7983 */ /* 0x002ee80000300800 */
[----:B------:R-:W-:Y:S04]  /*730a0*/  STL.64 [R1+0x540], R172 ;  /* 0x000540ac01007387 */ /* 0x000fe80000100a00 */
[----:B------:R-:W-:Y:S04]  /*730b0*/  STL.64 [R1+0x548], R174 ;  /* 0x000548ae01007387 */ /* 0x000fe80000100a00 */
[----:B------:R1:W-:Y:S04]  /*730c0*/  STL.64 [R1+0x570], R144 ;  /* 0x0005709001007387 */ /* 0x0003e80000100a00 */
[----:B------:R-:W-:Y:S04]  /*730d0*/  STL.64 [R1+0x578], R146 ;  /* 0x0005789201007387 */ /* 0x000fe80000100a00 */
[----:B------:R-:W3:Y:S04]  /*730e0*/  LDL.LU R141, [R1+0xe54] ;  /* 0x000e5400018d7983 */ /* 0x000ee80000300800 */
[----:B--2---:R-:W3:Y:S01]  /*730f0*/  LDL.LU R142, [R1+0xe58] ;  /* 0x000e5800018e7983 */ /* 0x004ee20000300800 */
[----:B-1----:R-:W-:-:S03]  /*73100*/  MOV R144, R2 ;  /* 0x0000000200907202 */ /* 0x002fc60000000f00 */
[----:B------:R-:W3:Y:S04]  /*73110*/  LDL.LU R143, [R1+0xe5c] ;  /* 0x000e5c00018f7983 */ /* 0x000ee80000300800 */
[----:B------:R-:W2:Y:S01]  /*73120*/  LDL.LU R2, [R1+0x7ad0] ;  /* 0x007ad00001027983 */ /* 0x000ea20000300800 */
[----:B------:R-:W-:-:S05]  /*73130*/  LOP3.LUT R151, R0, 0x40, RZ, 0x3c, !PT ;  /* 0x0000004000977812 */ /* 0x000fca00078e3cff */
[----:B------:R-:W-:Y:S04]  /*73140*/  LDS R220, [R151+UR12+0x41180] ;  /* 0x0411800c97dc7984 */ /* 0x000fe80008000800 */
[----:B------:R-:W1:Y:S01]  /*73150*/  LDS R222, [R151+UR12+0x41980] ;  /* 0x0419800c97de7984 */ /* 0x000e620008000800 */
[----:B------:R-:W-:-:S15]  /*73160*/  HMMA.1688.F32.TF32 R160, R160, R14, R216 ;  /* 0x0000000ea0a0723c */ /* 0x000fde00000810d8 */
[----:B------:R-:W-:-:S08]  /*73170*/  NOP ;  /* 0x0000000000007918 */ /* 0x000fd00000000000 */
[----:B------:R-:W-:Y:S04]  /*73180*/  STL.64 [R1+0x560], R160 ;  /* 0x000560a001007387 */ /* 0x000fe80000100a00 */
[----:B------:R4:W-:Y:S01]  /*73190*/  STL.64 [R1+0x568], R162 ;  /* 0x000568a201007387 */ /* 0x0009e20000100a00 */
[C---:B-1----:R-:W-:Y:S06]  /*731a0*/  HMMA.1688.F32.TF32 R176, R220.reuse, R94, R224 ;  /* 0x0000005edcb0723c */ /* 0x042fec00000810e0 */
[C---:B------:R-:W-:Y:S06]  /*731b0*/  HMMA.1688.F32.TF32 R172, R220.reuse, R90, R228 ;  /* 0x0000005adcac723c */ /* 0x040fec00000810e4 */
[----:B----4-:R-:W-:Y:S01]  /*731c0*/  HMMA.1688.F32.TF32 R160, R220, R86, R236 ;  /* 0x00000056dca0723c */ /* 0x010fe200000810ec */
[----:B------:R-:W-:-:S02]  /*731d0*/  IMAD.MOV.U32 R145, RZ, RZ, R129 ;  /* 0x000000ffff917224 */ /* 0x000fc400078e0081 */
[----:B------:R-:W-:-:S08]  /*731e0*/  IMAD.MOV.U32 R146, RZ, RZ, R128 ;  /* 0x000000ffff927224 */ /* 0x000fd000078e0080 */
[----:B------:R-:W-:Y:S04]  /*731f0*/  STL.64 [R1+0x550], R176 ;  /* 0x000550b001007387 */ /* 0x000fe80000100a00 */
[----:B------:R1:W-:Y:S04]  /*73200*/  STL.64 [R1+0x558], R178 ;  /* 0x000558b201007387 */ /* 0x0003e80000100a00 */
[----:B------:R-:W-:Y:S04]  /*73210*/  STL.64 [R1+0x530], R172 ;  /* 0x000530ac01007387 */ /* 0x000fe80000100a00 */
[----:B------:R4:W-:Y:S01]  /*73220*/  STL.64 [R1+0x538], R174 ;  /* 0x000538ae01007387 */ /* 0x0009e20000100a00 */
[C---:B-1----:R-:W-:Y:S03]  /*73230*/  HMMA.1688.F32.TF32 R176, R220.reuse, R82, R240 ;  /* 0x00000052dcb0723c */ /* 0x042fe600000810f0 */
[----:B------:R-:W-:Y:S04]  /*73240*/  STL.64 [R1+0x510], R160 ;  /* 0x000510a001007387 */ /* 0x000fe80000100a00 */
[----:B------:R1:W-:Y:S01]  /*73250*/  STL.64 [R1+0x518], R162 ;  /* 0x000518a201007387 */ /* 0x0003e20000100a00 */
[----:B----4-:R-:W-:Y:S01]  /*73260*/  HMMA.1688.F32.TF32 R172, R220, R130, R244 ;  /* 0x00000082dcac723c */ /* 0x010fe200000810f4 */
[----:B------:R-:W-:Y:S01]  /*73270*/  IMAD.MOV.U32 R147, RZ, RZ, R125 ;  /* 0x000000ffff937224 */ /* 0x000fe200078e007d */
[----:B------:R-:W-:-:S04]  /*73280*/  MOV R232, R124 ;  /* 0x0000007c00e87202 */ /* 0x000fc80000000f00 */
[C---:B------:R-:W-:Y:S06]  /*73290*/  HMMA.1688.F32.TF32 R128, R220.reuse, R122, R168 ;  /* 0x0000007adc80723c */ /* 0x040fec00000810a8 */
[C---:B-1----:R-:W-:Y:S06]  /*732a0*/  HMMA.1688.F32.TF32 R160, R220.reuse, R126, R248 ;  /* 0x0000007edca0723c */ /* 0x042fec00000810f8 */
[----:B------:R-:W-:Y:S01]  /*732b0*/  HMMA.1688.F32.TF32 R124, R220, R118, R164 ;  /* 0x00000076dc7c723c */ /* 0x000fe200000810a4 */
[----:B------:R-:W-:Y:S01]  /*732c0*/  STL.64 [R1+0x4f0], R176 ;  /* 0x0004f0b001007387 */ /* 0x000fe20000100a00 */
[----:B------:R-:W-:-:S02]  /*732d0*/  IMAD.MOV.U32 R233, RZ, RZ, R121 ;  /* 0x000000ffffe97224 */ /* 0x000fc400078e0079 */
[----:B------:R-:W-:Y:S01]  /*732e0*/  IMAD.MOV.U32 R234, RZ, RZ, R120 ;  /* 0x000000ffffea7224 */ /* 0x000fe200078e0078 */
[----:B------:R-:W-:Y:S01]  /*732f0*/  STL.64 [R1+0x4f8], R178 ;  /* 0x0004f8b201007387 */ /* 0x000fe20000100a00 */
[C---:B------:R-:W-:Y:S03]  /*73300*/  HMMA.1688.F32.TF32 R120, R220.reuse, R114, R156 ;  /* 0x00000072dc78723c */ /* 0x040fe6000008109c */
        /* <DEDUP_REMOVED lines=8> */
[C---:B-1----:R-:W-:Y:S01]  /*73390*/  HMMA.1688.F32.TF32 R128, R220.reuse, R110, R152 ;  /* 0x0000006edc80723c */ /* 0x042fe20000081098 */
[----:B------:R-:W-:Y:S01]  /*733a0*/  IMAD.MOV.U32 R235, RZ, RZ, R3 ;  /* 0x000000ffffeb7224 */ /* 0x000fe200078e0003 */
[----:B------:R-:W-:Y:S01]  /*733b0*/  MOV R158, R77 ;  /* 0x0000004d009e7202 */ /* 0x000fe20000000f00 */
[----:B------:R-:W-:Y:S01]  /*733c0*/  IMAD.MOV.U32 R159, RZ, RZ, R76 ;  /* 0x000000ffff9f7224 */ /* 0x000fe200078e004c */
[----:B------:R-:W-:Y:S02]  /*733d0*/  LDS R160, [R0+UR12+0x42000] ;  /* 0x0420000c00a07984 */ /* 0x000fe40008000800 */
[C---:B----4-:R-:W-:Y:S02]  /*733e0*/  HMMA.1688.F32.TF32 R124, R220.reuse, R106, R132 ;  /* 0x0000006adc7c723c */ /* 0x050fe40000081084 */
[----:B------:R-:W-:Y:S04]  /*733f0*/  STL.64 [R1+0x450], R120 ;  /* 0x0004507801007387 */ /* 0x000fe80000100a00 */
[----:B------:R1:W-:Y:S04]  /*73400*/  STL.64 [R1+0x458], R122 ;  /* 0x0004587a01007387 */ /* 0x0003e80000100a00 */
[----:B------:R-:W-:Y:S04]  /*73410*/  LDS R162, [R0+UR12+0x42800] ;  /* 0x0428000c00a27984 */ /* 0x000fe80008000800 */
[----:B------:R-:W-:Y:S01]  /*73420*/  LDS R161, [R150+UR12+0x42000] ;  /* 0x0420000c96a17984 */ /* 0x000fe20008000800 */
[C---:B-1----:R-:W-:Y:S03]  /*73430*/  HMMA.1688.F32.TF32 R120, R220.reuse, R102, R136 ;  /* 0x00000066dc78723c */ /* 0x042fe60000081088 */
[----:B------:R-:W-:Y:S04]  /*73440*/  STL.64 [R1+0x430], R128 ;  /* 0x0004308001007387 */ /* 0x000fe80000100a00 */
[----:B------:R-:W-:Y:S04]  /*73450*/  STL.64 [R1+0x438], R130 ;  /* 0x0004388201007387 */ /* 0x000fe80000100a00 */
[----:B------:R-:W-:Y:S04]  /*73460*/  STL.64 [R1+0x410], R124 ;  /* 0x0004107c01007387 */ /* 0x000fe80000100a00 */
[----:B------:R-:W-:Y:S01]  /*73470*/  STL.64 [R1+0x418], R126 ;  /* 0x0004187e01007387 */ /* 0x000fe20000100a00 */
[----:B------:R-:W-:Y:S03]  /*73480*/  HMMA.1688.F32.TF32 R132, R220, R78, R144 ;  /* 0x0000004edc84723c */ /* 0x000fe60000081090 */
[----:B------:R-:W-:Y:S01]  /*73490*/  LDS R163, [R150+UR12+0x42800] ;  /* 0x0428000c96a37984 */ /* 0x000fe20008000800 */
[----:B--2---:R-:W-:-:S05]  /*734a0*/  LOP3.LUT R3, R2, 0x40, RZ, 0x3c, !PT ;  /* 0x0000004002037812 */ /* 0x004fca00078e3cff */
[----:B------:R-:W1:Y:S04]  /*734b0*/  LDSM.16.M88.4 R128, [R3+UR15] ;  /* 0x0000000f0380783b */ /* 0x000e680008000200 */
[----:B------:R-:W2:Y:S04]  /*734c0*/  LDSM.16.M88.4 R124, [R3+UR15+0x1000] ;  /* 0x0010000f037c783b */ /* 0x000ea80008000200 */
[----:B------:R-:W-:Y:S04]  /*734d0*/  STL [R1+0x73b8], R2 ;  /* 0x0073b80201007387 */ /* 0x000fe80000100800 */
[----:B------:R-:W-:Y:S04]  /*734e0*/  STL.64 [R1+0x3f0], R120 ;  /* 0x0003f07801007387 */ /* 0x000fe80000100a00 */
[----:B------:R3:W-:Y:S02]  /*734f0*/  STL.64 [R1+0x3f8], R122 ;  /* 0x0003f87a01007387 */ /* 0x0007e40000100a00 */
[----:B---3--:R-:W-:Y:S02]  /*73500*/  HMMA.1688.F32.TF32 R120, R220, R98, R140 ;  /* 0x00000062dc78723c */ /* 0x008fe4000008108c */
[----:B-1----:R-:W-:Y:S04]  /*73510*/  STL [R1+0x7784], R130 ;  /* 0x0077848201007387 */ /* 0x002fe80000100800 */
[----:B------:R-:W-:Y:S04]  /*73520*/  STL [R1+0x7780], R131 ;  /* 0x0077808301007387 */ /* 0x000fe80000100800 */
[----:B--2---:R-:W-:-:S13]  /*73530*/  STL [R1+0x778c], R126 ;  /* 0x00778c7e01007387 */ /* 0x004fda0000100800 */
[----:B------:R-:W-:Y:S04]  /*73540*/  STL.64 [R1+0x3d0], R120 ;  /* 0x0003d07801007387 */ /* 0x000fe80000100a00 */
[----:B------:R-:W-:Y:S04]  /*73550*/  STL.64 [R1+0x3d8], R122 ;  /* 0x0003d87a01007387 */ /* 0x000fe80000100a00 */
[----:B------:R-:W1:Y:S04]  /*73560*/  LDSM.16.M88.4 R120, [R3+UR15+0x2000] ;  /* 0x0020000f0378783b */ /* 0x000e680008000200 */
[----:B------:R-:W-:Y:S01]  /*73570*/  STL [R1+0x7788], R127 ;  /* 0x0077887f01007387 */ /* 0x000fe20000100800 */
[----:B------:R-:W-:Y:S01]  /*73580*/  MOV R136, R112 ;  /* 0x0000007000887202 */ /* 0x000fe20000000f00 */
[----:B------:R-:W-:-:S02]  /*73590*/  IMAD.MOV.U32 R137, RZ, RZ, R109 ;  /* 0x000000ffff897224 */ /* 0x000fc400078e006d */
[----:B------:R-:W-:Y:S02]  /*735a0*/  IMAD.MOV.U32 R138, RZ, RZ, R113 ;  /* 0x000000ffff8a7224 */ /* 0x000fe400078e0071 */
[----:B------:R-:W-:Y:S01]  /*735b0*/  IMAD.MOV.U32 R139, RZ, RZ, R116 ;  /* 0x000000ffff8b7224 */ /* 0x000fe200078e0074 */
[----:B-1----:R-:W-:Y:S04]  /*735c0*/  STL [R1+0x7794], R122 ;  /* 0x0077947a01007387 */ /* 0x002fe80000100800 */
[----:B------:R-:W-:Y:S04]  /*735d0*/  STL.64 [R1+0x3b0], R132 ;  /* 0x0003b08401007387 */ /* 0x000fe80000100a00 */
[----:B------:R1:W-:Y:S02]  /*735e0*/  STL.64 [R1+0x3b8], R134 ;  /* 0x0003b88601007387 */ /* 0x0003e40000100a00 */
[----:B-1----:R-:W-:Y:S02]  /*735f0*/  HMMA.1688.F32.TF32 R132, R220, R74, R232 ;  /* 0x0000004adc84723c */ /* 0x002fe400000810e8 */
[----:B------:R-:W-:Y:S04]  /*73600*/  STL [R1+0x7790], R123 ;  /* 0x0077907b01007387 */ /* 0x000fe80000100800 */
[----:B------:R-:W2:-:S15]  /*73610*/  LDL.LU R112, [R1+0x7acc] ;  /* 0x007acc0001707983 */ /* 0x000e9e0000300800 */
[----:B------:R-:W-:-:S02]  /*73620*/  NOP ;  /* 0x0000000000007918 */ /* 0x000fc40000000000 */
[----:B------:R1:W-:Y:S04]  /*73630*/  STL.64 [R1+0x390], R132 ;  /* 0x0003908401007387 */ /* 0x0003e80000100a00 */
[----:B------:R3:W-:Y:S04]  /*73640*/  STL.64 [R1+0x398], R134 ;  /* 0x0003988601007387 */ /* 0x0007e80000100a00 */
[----:B------:R-:W4:Y:S04]  /*73650*/  LDL.LU R109, [R1+0x7ac8] ;  /* 0x007ac800016d7983 */ /* 0x000f280000300800 */
[----:B------:R-:W4:Y:S01]  /*73660*/  LDL.LU R113, [R1+0x7ac4] ;  /* 0x007ac40001717983 */ /* 0x000f220000300800 */
[----:B-1----:R-:W-:Y:S01]  /*73670*/  MOV R132, R105 ;  /* 0x0000006900847202 */ /* 0x002fe20000000f00 */
[----:B------:R-:W-:-:S02]  /*73680*/  IMAD.MOV.U32 R133, RZ, RZ, R108 ;  /* 0x000000ffff857224 */ /* 0x000fc400078e006c */
[----:B------:R-:W4:Y:S04]  /*73690*/  LDL.LU R116, [R1+0x7ac0] ;  /* 0x007ac00001747983 */ /* 0x000f280000300800 */
[----:B------:R-:W4:Y:S04]  /*736a0*/  LDL.LU R105, [R1+0x7abc] ;  /* 0x007abc0001697983 */ /* 0x000f280000300800 */
[----:B------:R-:W4:Y:S01]  /*736b0*/  LDL.LU R108, [R1+0x7ab8] ;  /* 0x007ab800016c7983 */ /* 0x000f220000300800 */
[----:B---3--:R-:W-:Y:S01]  /*736c0*/  IMAD.MOV.U32 R134, RZ, RZ, R92 ;  /* 0x000000ffff867224 */ /* 0x008fe200078e005c */
[----:B------:R-:W-:Y:S01]  /*736d0*/  MOV R152, R97 ;  /* 0x0000006100987202 */ /* 0x000fe20000000f00 */
[----:B------:R-:W-:Y:S01]  /*736e0*/  IMAD.MOV.U32 R135, RZ, RZ, R96 ;  /* 0x000000ffff877224 */ /* 0x000fe200078e0060 */
[----:B------:R-:W3:Y:S01]  /*736f0*/  LDL.LU R92, [R1+0x7ab4] ;  /* 0x007ab400015c7983 */ /* 0x000ee20000300800 */
[----:B------:R-:W-:-:S03]  /*73700*/  IMAD.MOV.U32 R153, RZ, RZ, R100 ;  /* 0x000000ffff997224 */ /* 0x000fc600078e0064 */
        /* <DEDUP_REMOVED lines=9> */
[----:B--2---:R-:W-:Y:S01]  /*737a0*/  IMAD.MOV.U32 R145, RZ, RZ, R112 ;  /* 0x000000ffff917224 */ /* 0x004fe200078e0070 */
[----:B----4-:R-:W-:Y:S02]  /*737b0*/  MOV R144, R109 ;  /* 0x0000006d00907202 */ /* 0x010fe40000000f00 */
[----:B------:R-:W2:Y:S04]  /*737c0*/  LDL.LU R109, [R1+0x7a9c] ;  /* 0x007a9c00016d7983 */ /* 0x000ea80000300800 */
[----:B------:R-:W4:Y:S04]  /*737d0*/  LDL.LU R112, [R1+0x7a98] ;  /* 0x007a980001707983 */ /* 0x000f280000300800 */
[----:B------:R-:W4:Y:S01]  /*737e0*/  LDL.LU R252, [R1+0x7a94] ;  /* 0x007a940001fc7983 */ /* 0x000f220000300800 */
[----:B------:R-:W-:-:S03]  /*737f0*/  IMAD.MOV.U32 R169, RZ, RZ, R105 ;  /* 0x000000ffffa97224 */ /* 0x000fc600078e0069 */
[----:B------:R-:W4:Y:S01]  /*73800*/  LDL.LU R117, [R1+0x7a90] ;  /* 0x007a900001757983 */ /* 0x000f220000300800 */
[----:B------:R-:W-:-:S03]  /*73810*/  MOV R168, R108 ;  /* 0x0000006c00a87202 */ /* 0x000fc60000000f00 */
[----:B------:R-:W4:Y:S04]  /*73820*/  LDL.LU R108, [R1+0x7a8c] ;  /* 0x007a8c00016c7983 */ /* 0x000f280000300800 */
[----:B------:R-:W4:Y:S01]  /*73830*/  LDL.LU R105, [R1+0x7a88] ;  /* 0x007a880001697983 */ /* 0x000f220000300800 */
[----:B------:R-:W-:Y:S02]  /*73840*/  IMAD.MOV.U32 R170, RZ, RZ, R116 ;  /* 0x000000ffffaa7224 */ /* 0x000fe400078e0074 */
[----:B------:R-:W-:Y:S01]  /*73850*/  IMAD.MOV.U32 R171, RZ, RZ, R113 ;  /* 0x000000ffffab7224 */ /* 0x000fe200078e0071 */
[----:B------:R-:W4:Y:S04]  /*73860*/  LDL.LU R116, [R1+0x7a84] ;  /* 0x007a840001747983 */ /* 0x000f280000300800 */
[----:B------:R-:W4:Y:S01]  /*73870*/  LDL.LU R113, [R1+0x7a80] ;  /* 0x007a800001717983 */ /* 0x000f220000300800 */
[----:B---3--:R-:W-:-:S02]  /*73880*/  IMAD.MOV.U32 R247, RZ, RZ, R104 ;  /* 0x000000fffff77224 */ /* 0x008fc400078e0068 */
[----:B------:R-:W-:Y:S02]  /*73890*/  IMAD.MOV.U32 R246, RZ, RZ, R101 ;  /* 0x000000fffff67224 */ /* 0x000fe400078e0065 */
[----:B--2---:R-:W-:Y:S01]  /*738a0*/  IMAD.MOV.U32 R245, RZ, RZ, R109 ;  /* 0x000000fffff57224 */ /* 0x004fe200078e006d */
[----:B----4-:R-:W-:Y:S02]  /*738b0*/  MOV R244, R112 ;  /* 0x0000007000f47202 */ /* 0x010fe40000000f00 */
[----:B------:R-:W2:Y:S04]  /*738c0*/  LDL.LU R112, [R1+0x7a7c] ;  /* 0x007a7c0001707983 */ /* 0x000ea80000300800 */
[----:B------:R-:W3:Y:S04]  /*738d0*/  LDL.LU R109, [R1+0x7a78] ;  /* 0x007a7800016d7983 */ /* 0x000ee80000300800 */
[----:B------:R-:W4:Y:S01]  /*738e0*/  LDL.LU R101, [R1+0x7a74] ;  /* 0x007a740001657983 */ /* 0x000f220000300800 */
[----:B------:R-:W-:-:S02]  /*738f0*/  IMAD.MOV.U32 R242, RZ, RZ, R117 ;  /* 0x000000fffff27224 */ /* 0x000fc400078e0075 */
[----:B------:R-:W-:Y:S01]  /*73900*/  IMAD.MOV.U32 R241, RZ, RZ, R108 ;  /* 0x000000fffff17224 */ /* 0x000fe200078e006c */
[----:B------:R-:W4:Y:S01]  /*73910*/  LDL.LU R104, [R1+0x7a70] ;  /* 0x007a700001687983 */ /* 0x000f220000300800 */
[----:B------:R-:W-:-:S03]  /*73920*/  MOV R240, R105 ;  /* 0x0000006900f07202 */ /* 0x000fc60000000f00 */
[----:B------:R-:W4:Y:S04]  /*73930*/  LDL.LU R105, [R1+0x7a6c] ;  /* 0x007a6c0001697983 */ /* 0x000f280000300800 */
[----:B------:R-:W4:Y:S04]  /*73940*/  LDL.LU R108, [R1+0x7a68] ;  /* 0x007a6800016c7983 */ /* 0x000f280000300800 */
[----:B------:R-:W4:Y:S01]  /*73950*/  LDL.LU R117, [R1+0x7a64] ;  /* 0x007a640001757983 */ /* 0x000f220000300800 */
[----:B------:R-:W-:-:S03]  /*73960*/  IMAD.MOV.U32 R243, RZ, RZ, R252 ;  /* 0x000000fffff37224 */ /* 0x000fc600078e00fc */
[----:B------:R-:W4:Y:S01]  /*73970*/  LDL.LU R252, [R1+0x7a60] ;  /* 0x007a600001fc7983 */ /* 0x000f220000300800 */
[----:B------:R-:W-:Y:S02]  /*73980*/  IMAD.MOV.U32 R238, RZ, RZ, R113 ;  /* 0x000000ffffee7224 */ /* 0x000fe400078e0071 */
[----:B------:R-:W-:Y:S02]  /*73990*/  IMAD.MOV.U32 R239, RZ, RZ, R116 ;  /* 0x000000ffffef7224 */ /* 0x000fe400078e0074 */
[----:B--2---:R-:W-:Y:S01]  /*739a0*/  IMAD.MOV.U32 R237, RZ, RZ, R112 ;  /* 0x000000ffffed7224 */ /* 0x004fe200078e0070 */
[----:B---3--:R-:W-:Y:S02]  /*739b0*/  MOV R236, R109 ;  /* 0x0000006d00ec7202 */ /* 0x008fe40000000f00 */
[----:B------:R-:W2:Y:S04]  /*739c0*/  LDL.LU R109, [R1+0x7a5c] ;  /* 0x007a5c00016d7983 */ /* 0x000ea80000300800 */
[----:B------:R-:W3:Y:S04]  /*739d0*/  LDL.LU R112, [R1+0x7a58] ;  /* 0x007a580001707983 */ /* 0x000ee80000300800 */
[----:B------:R-:W2:Y:S04]  /*739e0*/  LDL.LU R113, [R1+0x7a54] ;  /* 0x007a540001717983 */ /* 0x000ea80000300800 */
[----:B------:R-:W3:Y:S01]  /*739f0*/  LDL.LU R116, [R1+0x7a50] ;  /* 0x007a500001747983 */ /* 0x000ee20000300800 */
[----:B----4-:R-:W-:-:S03]  /*73a00*/  MOV R224, R117 ;  /* 0x0000007500e07202 */ /* 0x010fc60000000f00 */
[----:B------:R-:W4:Y:S01]  /*73a10*/  LDL.LU R117, [R1+0x7a4c] ;  /* 0x007a4c0001757983 */ /* 0x000f220000300800 */
[----:B------:R-:W-:-:S03]  /*73a20*/  IMAD.MOV.U32 R225, RZ, RZ, R252 ;  /* 0x000000ffffe17224 */ /* 0x000fc600078e00fc */
[----:B------:R-:W2:Y:S04]  /*73a30*/  LDL.LU R252, [R1+0x7a48] ;  /* 0x007a480001fc7983 */ /* 0x000ea80000300800 */
[----:B------:R-:W3:Y:S04]  /*73a40*/  LDL.LU R226, [R1+0xf78] ;  /* 0x000f780001e27983 */ /* 0x000ee80000300800 */
[----:B------:R-:W3:Y:S04]  /*73a50*/  LDL.LU R227, [R1+0xf7c] ;  /* 0x000f7c0001e37983 */ /* 0x000ee80000300800 */
[----:B------:R-:W3:Y:S04]  /*73a60*/  LDL.LU R180, [R1+0xf30] ;  /* 0x000f300001b47983 */ /* 0x000ee80000300800 */
[----:B------:R-:W3:Y:S01]  /*73a70*/  LDL.LU R181, [R1+0xf34] ;  /* 0x000f340001b57983 */ /* 0x000ee20000300800 */
[----:B----4-:R-:W-:-:S03]  /*73a80*/  IMAD.MOV.U32 R182, RZ, RZ, R117 ;  /* 0x000000ffffb67224 */ /* 0x010fc600078e0075 */
[----:B------:R-:W4:Y:S01]  /*73a90*/  LDL.LU R117, [R1+0x7a44] ;  /* 0x007a440001757983 */ /* 0x000f220000300800 */
[----:B--2---:R-:W-:-:S03]  /*73aa0*/  IMAD.MOV.U32 R183, RZ, RZ, R252 ;  /* 0x000000ffffb77224 */ /* 0x004fc600078e00fc */
[----:B------:R-:W2:Y:S04]  /*73ab0*/  LDL.LU R252, [R1+0x7a40] ;  /* 0x007a400001fc7983 */ /* 0x000ea80000300800 */
[----:B------:R-:W2:Y:S04]  /*73ac0*/  LDL.LU R176, [R1+0xf00] ;  /* 0x000f000001b07983 */ /* 0x000ea80000300800 */
[----:B------:R-:W2:Y:S04]  /*73ad0*/  LDL.LU R177, [R1+0xf04] ;  /* 0x000f040001b17983 */ /* 0x000ea80000300800 */
[----:B------:R-:W2:Y:S04]  /*73ae0*/  LDL.LU R178, [R1+0xf08] ;  /* 0x000f080001b27983 */ /* 0x000ea80000300800 */
[----:B------:R-:W2:Y:S04]  /*73af0*/  LDL.LU R179, [R1+0xf0c] ;  /* 0x000f0c0001b37983 */ /* 0x000ea80000300800 */
[----:B------:R-:W2:Y:S04]  /*73b00*/  LDL.LU R172, [R1+0xee0] ;  /* 0x000ee00001ac7983 */ /* 0x000ea80000300800 */
[----:B------:R-:W2:Y:S01]  /*73b10*/  LDL.LU R173, [R1+0xee4] ;  /* 0x000ee40001ad7983 */ /* 0x000ea20000300800 */
[----:B---3--:R-:W-:Y:S01]  /*73b20*/  IMAD.MOV.U32 R216, RZ, RZ, R116 ;  /* 0x000000ffffd87224 */ /* 0x008fe200078e0074 */
[----:B------:R-:W-:Y:S01]  /*73b30*/  MOV R218, R112 ;  /* 0x0000007000da7202 */ /* 0x000fe20000000f00 */
[----:B------:R-:W-:Y:S01]  /*73b40*/  IMAD.MOV.U32 R217, RZ, RZ, R113 ;  /* 0x000000ffffd97224 */ /* 0x000fe200078e0071 */
[----:B------:R-:W-:Y:S01]  /*73b50*/  MOV R142, R69 ;  /* 0x00000045008e7202 */ /* 0x000fe20000000f00 */
[----:B------:R-:W-:-:S02]  /*73b60*/  IMAD.MOV.U32 R219, RZ, RZ, R109 ;  /* 0x000000ffffdb7224 */ /* 0x000fc400078e006d */
[----:B------:R-:W-:Y:S02]  /*73b70*/  IMAD.MOV.U32 R143, RZ, RZ, R68 ;  /* 0x000000ffff8f7224 */ /* 0x000fe400078e0044 */
[----:B------:R-:W-:Y:S01]  /*73b80*/  IMAD.MOV.U32 R140, RZ, RZ, R73 ;  /* 0x000000ffff8c7224 */ /* 0x000fe200078e0049 */
[C---:B------:R-:W-:Y:S01]  /*73b90*/  HMMA.1688.F32.TF32 R68, R220.reuse, R70, R180 ;  /* 0x00000046dc44723c */ /* 0x040fe200000810b4 */
[----:B------:R-:W-:Y:S01]  /*73ba0*/  IMAD.MOV.U32 R141, RZ, RZ, R72 ;  /* 0x000000ffff8d7224 */ /* 0x000fe200078e0048 */
[----:B------:R-:W-:Y:S01]  /*73bb0*/  MOV R234, R61 ;  /* 0x0000003d00ea7202 */ /* 0x000fe20000000f00 */
[----:B------:R-:W-:Y:S02]  /*73bc0*/  IMAD.MOV.U32 R235, RZ, RZ, R60 ;  /* 0x000000ffffeb7224 */ /* 0x000fe400078e003c */
[----:B------:R-:W-:Y:S01]  /*73bd0*/  IMAD.MOV.U32 R232, RZ, RZ, R65 ;  /* 0x000000ffffe87224 */ /* 0x000fe200078e0041 */
[C---:B------:R-:W-:Y:S01]  /*73be0*/  HMMA.1688.F32.TF32 R60, R220.reuse, R62, R224 ;  /* 0x0000003edc3c723c */ /* 0x040fe200000810e0 */
[----:B------:R-:W-:Y:S01]  /*73bf0*/  IMAD.MOV.U32 R233, RZ, RZ, R64 ;  /* 0x000000ffffe97224 */ /* 0x000fe200078e0040 */
[----:B------:R-:W-:Y:S01]  /*73c00*/  MOV R230, R104 ;  /* 0x0000006800e67202 */ /* 0x000fe20000000f00 */
[----:B------:R-:W-:Y:S01]  /*73c10*/  IMAD.MOV.U32 R228, RZ, RZ, R108 ;  /* 0x000000ffffe47224 */ /* 0x000fe200078e006c */
[----:B------:R-:W-:Y:S01]  /*73c20*/  MOV R250, R96 ;  /* 0x0000006000fa7202 */ /* 0x000fe20000000f00 */
[----:B------:R-:W-:Y:S01]  /*73c30*/  IMAD.MOV.U32 R229, RZ, RZ, R105 ;  /* 0x000000ffffe57224 */ /* 0x000fe200078e0069 */
[----:B------:R-:W-:Y:S01]  /*73c40*/  HMMA.1688.F32.TF32 R64, R220, R66, R216 ;  /* 0x00000042dc40723c */ /* 0x000fe200000810d8 */
[----:B------:R-:W-:Y:S01]  /*73c50*/  IMAD.MOV.U32 R231, RZ, RZ, R101 ;  /* 0x000000ffffe77224 */ /* 0x000fe200078e0065 */
[----:B------:R-:W-:Y:S01]  /*73c60*/  MOV R166, R85 ;  /* 0x0000005500a67202 */ /* 0x000fe20000000f00 */
[----:B------:R-:W-:Y:S01]  /*73c70*/  IMAD.MOV.U32 R248, RZ, RZ, R100 ;  /* 0x000000fffff87224 */ /* 0x000fe200078e0064 */
[----:B------:R-:W-:Y:S01]  /*73c80*/  LDSM.16.M88.4 R112, [R3+UR15+0x4000] ;  /* 0x0040000f0370783b */ /* 0x000fe20008000200 */
[----:B------:R-:W-:-:S02]  /*73c90*/  IMAD.MOV.U32 R249, RZ, RZ, R97 ;  /* 0x000000fffff97224 */ /* 0x000fc400078e0061 */
[----:B------:R-:W-:Y:S01]  /*73ca0*/  IMAD.MOV.U32 R251, RZ, RZ, R92 ;  /* 0x000000fffffb7224 */ /* 0x000fe200078e005c */
[----:B------:R-:W-:Y:S04]  /*73cb0*/  LDSM.16.M88.4 R108, [R3+UR15+0x5000] ;  /* 0x0050000f036c783b */ /* 0x000fe80008000200 */
[----:B------:R-:W-:Y:S01]  /*73cc0*/  IMAD.MOV.U32 R2, RZ, RZ, R71 ;  /* 0x000000ffff027224 */ /* 0x000fe200078e0047 */
[----:B------:R-:W-:Y:S01]  /*73cd0*/  LDSM.16.M88.4 R104, [R3+UR15+0x6000] ;  /* 0x0060000f0368783b */ /* 0x000fe20008000200 */
[----:B------:R-:W-:Y:S02]  /*73ce0*/  IMAD.MOV.U32 R164, RZ, RZ, R89 ;  /* 0x000000ffffa47224 */ /* 0x000fe400078e0059 */
[----:B------:R-:W-:Y:S01]  /*73cf0*/  IMAD.MOV.U32 R165, RZ, RZ, R88 ;  /* 0x000000ffffa57224 */ /* 0x000fe200078e0058 */
[----:B------:R-:W-:Y:S01]  /*73d00*/  LDSM.16.M88.4 R100, [R3+UR15+0x7000] ;  /* 0x0070000f0364783b */ /* 0x000fe20008000200 */
[----:B------:R-:W-:-:S02]  /*73d10*/  IMAD.MOV.U32 R167, RZ, RZ, R84 ;  /* 0x000000ffffa77224 */ /* 0x000fc400078e0054 */
[----:B------:R-:W-:Y:S01]  /*73d20*/  IMAD.MOV.U32 R156, RZ, RZ, R81 ;  /* 0x000000ffff9c7224 */ /* 0x000fe200078e0051 */
[----:B------:R-:W-:Y:S01]  /*73d30*/  LDSM.16.M88.4 R96, [R3+UR15+0x8000] ;  /* 0x0080000f0360783b */ /* 0x000fe20008000200 */
[----:B------:R-:W-:-:S03]  /*73d40*/  IMAD.MOV.U32 R157, RZ, RZ, R80 ;  /* 0x000000ffff9d7224 */ /* 0x000fc600078e0050 */
[----:B------:R-:W-:Y:S04]  /*73d50*/  LDSM.16.M88.4 R88, [R3+UR15+0xa000] ;  /* 0x00a0000f0358783b */ /* 0x000fe80008000200 */
[----:B------:R-:W-:Y:S04]  /*73d60*/  LDSM.16.M88.4 R84, [R3+UR15+0xb000] ;  /* 0x00b0000f0354783b */ /* 0x000fe80008000200 */
[----:B------:R-:W-:Y:S01]  /*73d70*/  LDSM.16.M88.4 R80, [R3+UR15+0x16000] ;  /* 0x0160000f0350783b */ /* 0x000fe20008000200 */
[----:B----4-:R-:W-:-:S03]  /*73d80*/  IMAD.MOV.U32 R175, RZ, RZ, R117 ;  /* 0x000000ffffaf7224 */ /* 0x010fc600078e0075 */
[----:B------:R-:W1:Y:S01]  /*73d90*/  LDSM.16.M88.4 R116, [R3+UR15+0x3000] ;  /* 0x0030000f0374783b */ /* 0x000e620008000200 */
[----:B--2---:R-:W-:Y:S01]  /*73da0*/  MOV R174, R252 ;  /* 0x000000fc00ae7202 */ /* 0x004fe20000000f00 */
[C---:B------:R-:W-:Y:S06]  /*73db0*/  HMMA.1688.F32.TF32 R72, R220.reuse, R6, R176 ;  /* 0x00000006dc48723c */ /* 0x040fec00000810b0 */
[----:B------:R-:W-:Y:S01]  /*73dc0*/  HMMA.1688.F32.TF32 R76, R220, R10, R172 ;  /* 0x0000000adc4c723c */ /* 0x000fe200000810ac */
[----:B------:R-:W-:Y:S01]  /*73dd0*/  IMAD.MOV.U32 R252, RZ, RZ, R63 ;  /* 0x000000fffffc7224 */ /* 0x000fe200078e003f */
[----:B-1----:R-:W-:Y:S04]  /*73de0*/  STL [R1+0x779c], R118 ;  /* 0x00779c7601007387 */ /* 0x002fe80000100800 */
[----:B------:R-:W-:-:S15]  /*73df0*/  STL [R1+0x7798], R119 ;  /* 0x0077987701007387 */ /* 0x000fde0000100800 */
[----:B------:R-:W-:-:S02]  /*73e00*/  NOP ;  /* 0x0000000000007918 */ /* 0x000fc40000000000 */
[----:B------:R-:W-:Y:S04]  /*73e10*/  STL.64 [R1+0x380], R76 ;  /* 0x0003804c01007387 */ /* 0x000fe80000100a00 */
[----:B------:R-:W-:Y:S04]  /*73e20*/  STL.64 [R1+0x388], R78 ;  /* 0x0003884e01007387 */ /* 0x000fe80000100a00 */
[----:B------:R-:W-:Y:S04]  /*73e30*/  STL.64 [R1+0x340], R68 ;  /* 0x0003404401007387 */ /* 0x000fe80000100a00 */
[----:B------:R-:W-:Y:S04]  /*73e40*/  STL.64 [R1+0x360], R72 ;  /* 0x0003604801007387 */ /* 0x000fe80000100a00 */
[----:B------:R-:W-:Y:S04]  /*73e50*/  STL.64 [R1+0x368], R74 ;  /* 0x0003684a01007387 */ /* 0x000fe80000100a00 */
[----:B------:R-:W-:Y:S04]  /*73e60*/  STL [R1+0x348], R70 ;  /* 0x0003484601007387 */ /* 0x000fe80000100800 */
[----:B------:R-:W-:Y:S04]  /*73e70*/  STL.64 [R1+0x300], R60 ;  /* 0x0003003c01007387 */ /* 0x000fe80000100a00 */
[----:B------:R-:W-:Y:S04]  /*73e80*/  STL.64 [R1+0x320], R64 ;  /* 0x0003204001007387 */ /* 0x000fe80000100a00 */
[----:B------:R-:W-:Y:S04]  /*73e90*/  STL.64 [R1+0x328], R66 ;  /* 0x0003284201007387 */ /* 0x000fe80000100a00 */
[----:B------:R1:W-:Y:S04]  /*73ea0*/  STL [R1+0x308], R62 ;  /* 0x0003083e01007387 */ /* 0x0003e80000100800 */
[----:B------:R-:W-:Y:S04]  /*73eb0*/  LDSM.16.M88.4 R76, [R3+UR15+0x17000] ;  /* 0x0170000f034c783b */ /* 0x000fe80008000200 */
[----:B------:R-:W-:Y:S01]  /*73ec0*/  LDSM.16.M88.4 R72, [R3+UR15+0x18000] ;  /* 0x0180000f0348783b */ /* 0x000fe20008000200 */
[C---:B-1----:R-:W-:Y:S06]  /*73ed0*/  HMMA.1688.F32.TF32 R60, R220.reuse, R58, R228 ;  /* 0x0000003adc3c723c */ /* 0x042fec00000810e4 */
[C---:B------:R-:W-:Y:S06]  /*73ee0*/  HMMA.1688.F32.TF32 R68, R220.reuse, R54, R236 ;  /* 0x00000036dc44723c */ /* 0x040fec00000810ec */
[C---:B------:R-:W-:Y:S11]  /*73ef0*/  HMMA.1688.F32.TF32 R64, R220.reuse, R50, R240 ;  /* 0x00000032dc40723c */ /* 0x040ff600000810f0 */
[----:B------:R-:W-:Y:S04]  /*73f00*/  STL.64 [R1+0x2e0], R60 ;  /* 0x0002e03c01007387 */ /* 0x000fe80000100a00 */
[----:B------:R1:W-:Y:S02]  /*73f10*/  STL.64 [R1+0x2e8], R62 ;  /* 0x0002e83e01007387 */ /* 0x0003e40000100a00 */
[C---:B-1----:R-:W-:Y:S02]  /*73f20*/  HMMA.1688.F32.TF32 R60, R220.reuse, R46, R244 ;  /* 0x0000002edc3c723c */ /* 0x042fe400000810f4 */
[----:B------:R-:W-:Y:S04]  /*73f30*/  STL.64 [R1+0x2c0], R68 ;  /* 0x0002c04401007387 */ /* 0x000fe80000100a00 */
[----:B------:R1:W-:Y:S04]  /*73f40*/  STL.64 [R1+0x2c8], R70 ;  /* 0x0002c84601007387 */ /* 0x0003e80000100a00 */
[----:B------:R-:W-:Y:S04]  /*73f50*/  STL.64 [R1+0x2a0], R64 ;  /* 0x0002a04001007387 */ /* 0x000fe80000100a00 */
[----:B------:R2:W-:Y:S01]  /*73f60*/  STL.64 [R1+0x2a8], R66 ;  /* 0x0002a84201007387 */ /* 0x0005e20000100a00 */
[C---:B-1----:R-:W-:Y:S08]  /*73f70*/  HMMA.1688.F32.TF32 R68, R220.reuse, R42, R248 ;  /* 0x0000002adc44723c */ /* 0x042ff000000810f8 */
[----:B------:R-:W-:Y:S01]  /*73f80*/  STL.64 [R1+0x280], R60 ;  /* 0x0002803c01007387 */ /* 0x000fe20000100a00 */
[C---:B--2---:R-:W-:Y:S03]  /*73f90*/  HMMA.1688.F32.TF32 R64, R220.reuse, R38, R168 ;  /* 0x00000026dc40723c */ /* 0x044fe600000810a8 */
[----:B------:R1:W-:Y:S03]  /*73fa0*/  STL.64 [R1+0x288], R62 ;  /* 0x0002883e01007387 */ /* 0x0003e60000100a00 */
[----:B-1----:R-:W-:Y:S08]  /*73fb0*/  HMMA.1688.F32.TF32 R60, R220, R34, R144 ;  /* 0x00000022dc3c723c */ /* 0x002ff00000081090 */
[----:B------:R-:W-:Y:S04]  /*73fc0*/  STL.64 [R1+0x260], R68 ;  /* 0x0002604401007387 */ /* 0x000fe80000100a00 */
[----:B------:R-:W-:Y:S05]  /*73fd0*/  STL.64 [R1+0x268], R70 ;  /* 0x0002684601007387 */ /* 0x000fea0000100a00 */
[----:B------:R-:W-:Y:S04]  /*73fe0*/  STL.64 [R1+0x240], R64 ;  /* 0x0002404001007387 */ /* 0x000fe80000100a00 */
[----:B------:R-:W-:Y:S01]  /*73ff0*/  STL.64 [R1+0x248], R66 ;  /* 0x0002484201007387 */ /* 0x000fe20000100a00 */
[----:B------:R-:W-:Y:S01]  /*74000*/  MOV R144, R57 ;  /* 0x0000003900907202 */ /* 0x000fe20000000f00 */
[----:B------:R-:W-:-:S02]  /*74010*/  IMAD.MOV.U32 R145, RZ, RZ, R56 ;  /* 0x000000ffff917224 */ /* 0x000fc400078e0038 */
[----:B------:R-:W-:Y:S01]  /*74020*/  HMMA.1688.F32.TF32 R56, R220, R26, R156 ;  /* 0x0000001adc38723c */ /* 0x000fe2000008109c */
[----:B------:R-:W-:Y:S01]  /*74030*/  IMAD.MOV.U32 R146, RZ, RZ, R53 ;  /* 0x000000ffff927224 */ /* 0x000fe200078e0035 */
[----:B------:R-:W-:Y:S04]  /*74040*/  LDSM.16.M88.4 R68, [R3+UR15+0x19000] ;  /* 0x0190000f0344783b */ /* 0x000fe80008000200 */
[----:B------:R-:W-:Y:S04]  /*74050*/  STL.64 [R1+0x220], R60 ;  /* 0x0002203c01007387 */ /* 0x000fe80000100a00 */
[----:B------:R1:W-:Y:S01]  /*74060*/  STL.64 [R1+0x228], R62 ;  /* 0x0002283e01007387 */ /* 0x0003e20000100a00 */
[----:B------:R-:W-:-:S02]  /*74070*/  IMAD.MOV.U32 R147, RZ, RZ, R52 ;  /* 0x000000ffff937224 */ /* 0x000fc400078e0034 */
[C---:B------:R-:W-:Y:S01]  /*74080*/  HMMA.1688.F32.TF32 R52, R220.reuse, R22, R152 ;  /* 0x00000016dc34723c */ /* 0x040fe20000081098 */
[----:B------:R-:W-:Y:S05]  /*74090*/  LDSM.16.M88.4 R64, [R3+UR15+0x1a000] ;  /* 0x01a0000f0340783b */ /* 0x000fea0008000200 */
[----:B-1----:R-:W-:-:S15]  /*740a0*/  HMMA.1688.F32.TF32 R60, R220, R30, R164 ;  /* 0x0000001edc3c723c */ /* 0x002fde00000810a4 */
[----:B------:R-:W-:-:S08]  /*740b0*/  NOP ;  /* 0x0000000000007918 */ /* 0x000fd00000000000 */
[----:B------:R-:W-:Y:S04]  /*740c0*/  STL.64 [R1+0x200], R60 ;  /* 0x0002003c01007387 */ /* 0x000fe80000100a00 */
[----:B------:R1:W-:Y:S04]  /*740d0*/  STL.64 [R1+0x208], R62 ;  /* 0x0002083e01007387 */ /* 0x0003e80000100a00 */
[----:B------:R-:W-:Y:S04]  /*740e0*/  STL.64 [R1+0x1e0], R56 ;  /* 0x0001e03801007387 */ /* 0x000fe80000100a00 */
[----:B------:R2:W-:Y:S01]  /*740f0*/  STL.64 [R1+0x1e8], R58 ;  /* 0x0001e83a01007387 */ /* 0x0005e20000100a00 */
[C---:B-1----:R-:W-:Y:S03]  /*74100*/  HMMA.1688.F32.TF32 R60, R220.reuse, R18, R132 ;  /* 0x00000012dc3c723c */ /* 0x042fe60000081084 */
[----:B------:R-:W-:Y:S04]  /*74110*/  STL.64 [R1+0x1c0], R52 ;  /* 0x0001c03401007387 */ /* 0x000fe80000100a00 */
[----:B------:R1:W-:Y:S01]  /*74120*/  STL.64 [R1+0x1c8], R54 ;  /* 0x0001c83601007387 */ /* 0x0003e20000100a00 */
[----:B--2---:R-:W-:Y:S03]  /*74130*/  HMMA.1688.F32.TF32 R56, R220, R14, R136 ;  /* 0x0000000edc38723c */ /* 0x004fe60000081088 */
[----:B------:R-:W-:Y:S04]  /*74140*/  LDS R221, [R93+UR12+0x42000] ;  /* 0x0420000c5ddd7984 */ /* 0x000fe80008000800 */
[----:B------:R-:W-:Y:S01]  /*74150*/  LDS R223, [R93+UR12+0x42800] ;  /* 0x0428000c5ddf7984 */ /* 0x000fe20008000800 */
[----:B-1----:R-:W-:Y:S03]  /*74160*/  HMMA.1688.F32.TF32 R52, R160, R128, R140 ;  /* 0x00000080a034723c */ /* 0x002fe6000008108c */
[----:B------:R-:W1:Y:S04]  /*74170*/  LDSM.16.M88.4 R92, [R3+UR15+0x9000] ;  /* 0x0090000f035c783b */ /* 0x000e680008000200 */
[----:B------:R-:W-:Y:S04]  /*74180*/  STL.64 [R1+0x1a0], R60 ;  /* 0x0001a03c01007387 */ /* 0x000fe80000100a00 */
[----:B------:R-:W-:Y:S04]  /*74190*/  STL.64 [R1+0x1a8], R62 ;  /* 0x0001a83e01007387 */ /* 0x000fe80000100a00 */
[----:B------:R-:W-:Y:S04]  /*741a0*/  STL.64 [R1+0x40], R56 ;  /* 0x0000403801007387 */ /* 0x000fe80000100a00 */
[----:B------:R-:W-:Y:S01]  /*741b0*/  STL.64 [R1+0x48], R58 ;  /* 0x0000483a01007387 */ /* 0x000fe20000100a00 */
[----:B------:R-:W-:Y:S01]  /*741c0*/  MOV R132, R13 ;  /* 0x0000000d00847202 */ /* 0x000fe20000000f00 */
[----:B------:R-:W-:Y:S01]  /*741d0*/  IMAD.MOV.U32 R133, RZ, RZ, R12 ;  /* 0x000000ffff857224 */ /* 0x000fe200078e000c */
[----:B------:R-:W-:Y:S01]  /*741e0*/  MOV R140, R41 ;  /* 0x00000029008c7202 */ /* 0x000fe20000000f00 */
[----:B------:R-:W-:Y:S04]  /*741f0*/  LDSM.16.M88.4 R12, [R3+UR15+0xe000] ;  /* 0x00e0000f030c783b */ /* 0x000fe80008000200 */
[----:B------:R-:W-:Y:S04]  /*74200*/  STL.64 [R1+0x170], R52 ;  /* 0x0001703401007387 */ /* 0x000fe80000100a00 */
[----:B------:R2:W-:Y:S01]  /*74210*/  STL.64 [R1+0x178], R54 ;  /* 0x0001783601007387 */ /* 0x0005e20000100a00 */
[----:B------:R-:W-:Y:S01]  /*74220*/  IMAD.MOV.U32 R141, RZ, RZ, R40 ;  /* 0x000000ffff8d7224 */ /* 0x000fe200078e0028 */
[----:B------:R-:W-:Y:S01]  /*74230*/  MOV R136, R33 ;  /* 0x0000002100887202 */ /* 0x000fe20000000f00 */
[----:B------:R-:W-:Y:S01]  /*74240*/  IMAD.MOV.U32 R137, RZ, RZ, R32 ;  /* 0x000000ffff897224 */ /* 0x000fe200078e0020 */
[----:B------:R-:W-:Y:S01]  /*74250*/  LDSM.16.M88.4 R40, [R3+UR15+0xf000] ;  /* 0x00f0000f0328783b */ /* 0x000fe20008000200 */
[----:B------:R-:W-:-:S02]  /*74260*/  IMAD.MOV.U32 R142, RZ, RZ, R37 ;  /* 0x000000ffff8e7224 */ /* 0x000fc400078e0025 */
[----:B------:R-:W-:Y:S01]  /*74270*/  IMAD.MOV.U32 R143, RZ, RZ, R36 ;  /* 0x000000ffff8f7224 */ /* 0x000fe200078e0024 */
[----:B------:R-:W-:Y:S01]  /*74280*/  LDSM.16.M88.4 R32, [R3+UR15+0x10000] ;  /* 0x0100000f0320783b */ /* 0x000fe20008000200 */
[----:B--2---:R-:W-:Y:S03]  /*74290*/  HMMA.1688.F32.TF32 R52, R160, R124, R232 ;  /* 0x0000007ca034723c */ /* 0x004fe600000810e8 */
[----:B------:R-:W-:Y:S01]  /*742a0*/  LDSM.16.M88.4 R36, [R3+UR15+0x11000] ;  /* 0x0110000f0324783b */ /* 0x000fe20008000200 */
[----:B------:R-:W-:Y:S02]  /*742b0*/  IMAD.MOV.U32 R138, RZ, RZ, R29 ;  /* 0x000000ffff8a7224 */ /* 0x000fe400078e001d */
[----:B------:R-:W-:Y:S01]  /*742c0*/  IMAD.MOV.U32 R139, RZ, RZ, R28 ;  /* 0x000000ffff8b7224 */ /* 0x000fe200078e001c */
[----:B------:R-:W-:Y:S01]  /*742d0*/  LDSM.16.M88.4 R60, [R3+UR15+0x1b000] ;  /* 0x01b0000f033c783b */ /* 0x000fe20008000200 */
[----:B------:R-:W-:-:S02]  /*742e0*/  IMAD.MOV.U32 R234, RZ, RZ, R9 ;  /* 0x000000ffffea7224 */ /* 0x000fc400078e0009 */
[----:B------:R-:W-:Y:S01]  /*742f0*/  IMAD.MOV.U32 R235, RZ, RZ, R8 ;  /* 0x000000ffffeb7224 */ /* 0x000fe200078e0008 */
[----:B------:R-:W-:Y:S01]  /*74300*/  MOV R232, R25 ;  /* 0x0000001900e87202 */ /* 0x000fe20000000f00 */
[----:B------:R-:W-:Y:S01]  /*74310*/  HMMA.1688.F32.TF32 R8, R160, R120, R144 ;  /* 0x00000078a008723c */ /* 0x000fe20000081090 */
[----:B------:R-:W-:Y:S01]  /*74320*/  IMAD.MOV.U32 R233, RZ, RZ, R24 ;  /* 0x000000ffffe97224 */ /* 0x000fe200078e0018 */
[----:B------:R-:W-:Y:S04]  /*74330*/  LDSM.16.M88.4 R28, [R3+UR15+0x12000] ;  /* 0x0120000f031c783b */ /* 0x000fe80008000200 */
[----:B------:R-:W-:Y:S01]  /*74340*/  LDSM.16.M88.4 R24, [R3+UR15+0xd000] ;  /* 0x00d0000f0318783b */ /* 0x000fe20008000200 */
[----:B------:R-:W-:Y:S02]  /*74350*/  IMAD.MOV.U32 R134, RZ, RZ, R5 ;  /* 0x000000ffff867224 */ /* 0x000fe400078e0005 */
[----:B------:R-:W-:Y:S01]  /*74360*/  IMAD.MOV.U32 R135, RZ, RZ, R4 ;  /* 0x000000ffff877224 */ /* 0x000fe200078e0004 */
[----:B------:R-:W-:Y:S04]  /*74370*/  LDSM.16.M88.4 R56, [R3+UR15+0x1c000] ;  /* 0x01c0000f0338783b */ /* 0x000fe80008000200 */
[----:B------:R-:W-:Y:S04]  /*74380*/  STL.64 [R1+0x160], R52 ;  /* 0x0001603401007387 */ /* 0x000fe80000100a00 */
[----:B------:R-:W-:Y:S04]  /*74390*/  LDS R220, [R151+UR12+0x42000] ;  /* 0x0420000c97dc7984 */ /* 0x000fe80008000800 */
[----:B------:R-:W-:Y:S02]  /*743a0*/  LDS R222, [R151+UR12+0x42800] ;  /* 0x0428000c97de7984 */ /* 0x000fe40008000800 */
[----:B------:R-:W-:Y:S01]  /*743b0*/  MOV R118, R8 ;  /* 0x0000000800767202 */ /* 0x000fe20000000f00 */
[----:B------:R-:W-:-:S02]  /*743c0*/  IMAD.MOV.U32 R119, RZ, RZ, R9 ;  /* 0x000000ffff777224 */ /* 0x000fc400078e0009 */
[----:B------:R-:W-:Y:S02]  /*743d0*/  IMAD.MOV.U32 R122, RZ, RZ, R10 ;  /* 0x000000ffff7a7224 */ /* 0x000fe400078e000a */
[----:B------:R-:W-:Y:S01]  /*743e0*/  IMAD.MOV.U32 R123, RZ, RZ, R11 ;  /* 0x000000ffff7b7224 */ /* 0x000fe200078e000b */
[----:B------:R-:W-:Y:S04]  /*743f0*/  LDSM.16.M88.4 R4, [R3+UR15+0x13000] ;  /* 0x0130000f0304783b */ /* 0x000fe80008000200 */
[----:B------:R-:W2:Y:S04]  /*74400*/  LDSM.16.M88.4 R8, [R3+UR15+0xc000] ;  /* 0x00c0000f0308783b */ /* 0x000ea80008000200 */
[----:B------:R3:W-:Y:S02]  /*74410*/  STL.64 [R1+0x168], R54 ;  /* 0x0001683601007387 */ /* 0x0007e40000100a00 */
[----:B---3--:R-:W-:Y:S07]  /*74420*/  HMMA.1688.F32.TF32 R52, R160, R116, R232 ;  /* 0x00000074a034723c */ /* 0x008fee00000810e8 */
[----:B------:R-:W-:-:S02]  /*74430*/  IMAD.MOV.U32 R234, RZ, RZ, R17 ;  /* 0x000000ffffea7224 */ /* 0x000fc400078e0011 */
[----:B------:R-:W-:Y:S01]  /*74440*/  IMAD.MOV.U32 R235, RZ, RZ, R16 ;  /* 0x000000ffffeb7224 */ /* 0x000fe200078e0010 */
[----:B------:R-:W-:Y:S01]  /*74450*/  MOV R232, R21 ;  /* 0x0000001500e87202 */ /* 0x000fe20000000f00 */
[----:B------:R-:W3:Y:S01]  /*74460*/  LDSM.16.M88.4 R16, [R3+UR15+0x14000] ;  /* 0x0140000f0310783b */ /* 0x000ee20008000200 */
[----:B------:R-:W-:-:S03]  /*74470*/  IMAD.MOV.U32 R233, RZ, RZ, R20 ;  /* 0x000000ffffe97224 */ /* 0x000fc600078e0014 */
[----:B------:R-:W4:Y:S04]  /*74480*/  LDSM.16.M88.4 R20, [R3+UR15+0x15000] ;  /* 0x0150000f0314783b */ /* 0x000f280008000200 */
[----:B------:R-:W-:Y:S04]  /*74490*/  STL [R1+0x76d8], R114 ;  /* 0x0076d87201007387 */ /* 0x000fe80000100800 */
[----:B------:R-:W-:Y:S04]  /*744a0*/  STL [R1+0x76d4], R115 ;  /* 0x0076d47301007387 */ /* 0x000fe80000100800 */
[----:B------:R-:W-:Y:S04]  /*744b0*/  STL [R1+0x76d0], R110 ;  /* 0x0076d06e01007387 */ /* 0x000fe80000100800 */
[----:B------:R-:W-:Y:S04]  /*744c0*/  STL [R1+0x76cc], R111 ;  /* 0x0076cc6f01007387 */ /* 0x000fe80000100800 */
[----:B------:R-:W-:Y:S04]  /*744d0*/  STL [R1+0x76c4], R106 ;  /* 0x0076c46a01007387 */ /* 0x000fe80000100800 */
[----:B------:R-:W-:Y:S01]  /*744e0*/  STL [R1+0x76c0], R107 ;  /* 0x0076c06b01007387 */ /* 0x000fe20000100800 */
[----:B------:R-:W-:-:S03]  /*744f0*/  MOV R126, R52 ;  /* 0x00000034007e7202 */ /* 0x000fc60000000f00 */
[----:B------:R-:W-:Y:S01]  /*74500*/  STL [R1+0x76dc], R102 ;  /* 0x0076dc6601007387 */ /* 0x000fe20000100800 */
[----:B------:R-:W-:-:S03]  /*74510*/  IMAD.MOV.U32 R127, RZ, RZ, R53 ;  /* 0x000000ffff7f7224 */ /* 0x000fc600078e0035 */
[----:B------:R-:W-:Y:S01]  /*74520*/  STL [R1+0x76c8], R103 ;  /* 0x0076c86701007387 */ /* 0x000fe20000100800 */
[----:B------:R-:W-:Y:S02]  /*74530*/  IMAD.MOV.U32 R130, RZ, RZ, R54 ;  /* 0x000000ffff827224 */ /* 0x000fe400078e0036 */
[----:B------:R-:W-:Y:S01]  /*74540*/  IMAD.MOV.U32 R131, RZ, RZ, R55 ;  /* 0x000000ffff837224 */ /* 0x000fe200078e0037 */
[----:B------:R-:W-:Y:S01]  /*74550*/  STL [R1+0x76e4], R98 ;  /* 0x0076e46201007387 */ /* 0x000fe20000100800 */
[----:B------:R-:W-:Y:S01]  /*74560*/  MOV R144, R49 ;  /* 0x0000003100907202 */ /* 0x000fe20000000f00 */
[----:B------:R-:W-:Y:S02]  /*74570*/  IMAD.MOV.U32 R145, RZ, RZ, R48 ;  /* 0x000000ffff917224 */ /* 0x000fe400078e0030 */
[----:B------:R-:W-:Y:S01]  /*74580*/  STL [R1+0x76e0], R99 ;  /* 0x0076e06301007387 */ /* 0x000fe20000100800 */
[----:B------:R-:W-:-:S03]  /*74590*/  IMAD.MOV.U32 R146, RZ, RZ, R45 ;  /* 0x000000ffff927224 */ /* 0x000fc600078e002d */
[----:B-1----:R-:W-:Y:S01]  /*745a0*/  STL [R1+0x76ec], R94 ;  /* 0x0076ec5e01007387 */ /* 0x002fe20000100800 */
[----:B------:R-:W-:-:S03]  /*745b0*/  IMAD.MOV.U32 R147, RZ, RZ, R44 ;  /* 0x000000ffff937224 */ /* 0x000fc600078e002c */
[----:B------:R-:W1:Y:S04]  /*745c0*/  LDSM.16.M88.4 R52, [R3+UR15+0x1d000] ;  /* 0x01d0000f0334783b */ /* 0x000e680008000200 */
[----:B------:R-:W-:Y:S04]  /*745d0*/  STL [R1+0x76e8], R95 ;  /* 0x0076e85f01007387 */ /* 0x000fe80000100800 */
[----:B------:R-:W-:Y:S04]  /*745e0*/  STL [R1+0x76f4], R90 ;  /* 0x0076f45a01007387 */ /* 0x000fe80000100800 */
[----:B------:R-:W1:Y:S04]  /*745f0*/  LDSM.16.M88.4 R48, [R3+UR15+0x1e000] ;  /* 0x01e0000f0330783b */ /* 0x000e680008000200 */
[----:B------:R-:W-:Y:S04]  /*74600*/  STL [R1+0x76f0], R91 ;  /* 0x0076f05b01007387 */ /* 0x000fe80000100800 */
[----:B------:R-:W-:Y:S04]  /*74610*/  STL [R1+0x76fc], R86 ;  /* 0x0076fc5601007387 */ /* 0x000fe80000100800 */
[----:B------:R-:W1:Y:S04]  /*74620*/  LDSM.16.M88.4 R44, [R3+UR15+0x1f000] ;  /* 0x01f0000f032c783b */ /* 0x000e680008000200 */
[----:B------:R-:W-:Y:S04]  /*74630*/  STL [R1+0x76f8], R87 ;  /* 0x0076f85701007387 */ /* 0x000fe80000100800 */
[----:B--2---:R-:W-:Y:S04]  /*74640*/  STL [R1+0x7704], R10 ;  /* 0x0077040a01007387 */ /* 0x004fe80000100800 */
        /* <DEDUP_REMOVED lines=15> */
[C---:B------:R-:W-:Y:S03]  /*74740*/  HMMA.1688.F32.TF32 R152, R160.reuse, R112, R132 ;  /* 0x00000070a098723c */ /* 0x040fe60000081084 */
[----:B---3--:R-:W-:Y:S04]  /*74750*/  STL [R1+0x75b4], R18 ;  /* 0x0075b41201007387 */ /* 0x008fe80000100800 */
[----:B------:R-:W-:Y:S01]  /*74760*/  STL [R1+0x75a0], R19 ;  /* 0x0075a01301007387 */ /* 0x000fe20000100800 */
[C---:B------:R-:W-:Y:S03]  /*74770*/  HMMA.1688.F32.TF32 R132, R160.reuse, R108, R232 ;  /* 0x0000006ca084723c */ /* 0x040fe600000810e8 */
[----:B----4-:R-:W-:Y:S04]  /*74780*/  STL [R1+0x75b8], R22 ;  /* 0x0075b81601007387 */ /* 0x010fe80000100800 */
        /* <DEDUP_REMOVED lines=17> */
[----:B------:R-:W-:Y:S04]  /*748a0*/  STL [R1+0x75f4], R50 ;  /* 0x0075f43201007387 */ /* 0x000fe80000100800 */
[----:B------:R-:W-:Y:S04]  /*748b0*/  STL [R1+0x75f0], R51 ;  /* 0x0075f03301007387 */ /* 0x000fe80000100800 */
[----:B------:R-:W-:Y:S04]  /*748c0*/  STL [R1+0x75fc], R46 ;  /* 0x0075fc2e01007387 */ /* 0x000fe80000100800 */
[----:B------:R-:W-:Y:S04]  /*748d0*/  STL [R1+0x75f8], R47 ;  /* 0x0075f82f01007387 */ /* 0x000fe80000100800 */
[----:B------:R-:W-:Y:S04]  /*748e0*/  STL [R1+0x6c50], R3 ;  /* 0x006c500301007387 */ /* 0x000fe80000100800 */
[----:B------:R-:W2:Y:S04]  /*748f0*/  LDL.LU R232, [R1+0x1580] ;  /* 0x0015800001e87983 */ /* 0x000ea80000300800 */
[----:B------:R-:W-:Y:S04]  /*74900*/  STL.64 [R1+0x130], R152 ;  /* 0x0001309801007387 */ /* 0x000fe80000100a00 */
[----:B------:R-:W-:Y:S04]  /*74910*/  STL.64 [R1+0x138], R154 ;  /* 0x0001389a01007387 */ /* 0x000fe80000100a00 */
[----:B------:R-:W-:Y:S04]  /*74920*/  STL.64 [R1+0x120], R132 ;  /* 0x0001208401007387 */ /* 0x000fe80000100a00 */
[----:B------:R1:W-:Y:S04]  /*74930*/  STL.64 [R1+0x128], R134 ;  /* 0x0001288601007387 */ /* 0x0003e80000100a00 */
[----:B------:R-:W2:Y:S04]  /*74940*/  LDL.LU R233, [R1+0x1584] ;  /* 0x0015840001e97983 */ /* 0x000ea80000300800 */
[----:B------:R-:W2:Y:S04]  /*74950*/  LDL.LU R234, [R1+0x1588] ;  /* 0x0015880001ea7983 */ /* 0x000ea80000300800 */
[----:B------:R-:W2:Y:S01]  /*74960*/  LDL.LU R235, [R1+0x158c] ;  /* 0x00158c0001eb7983 */ /* 0x000ea20000300800 */
[----:B-1----:R-:W-:-:S15]  /*74970*/  HMMA.1688.F32.TF32 R132, R160, R104, R136 ;  /* 0x00000068a084723c */ /* 0x002fde0000081088 */
[----:B------:R-:W-:-:S09]  /*74980*/  NOP ;  /* 0x0000000000007918 */ /* 0x000fd20000000000 */
[----:B------:R-:W-:Y:S01]  /*74990*/  MOV R42, R132 ;  /* 0x00000084002a7202 */ /* 0x000fe20000000f00 */
[----:B------:R-:W-:Y:S02]  /*749a0*/  IMAD.MOV.U32 R43, RZ, RZ, R133 ;  /* 0x000000ffff2b7224 */ /* 0x000fe400078e0085 */
[----:B------:R-:W-:Y:S02]  /*749b0*/  IMAD.MOV.U32 R14, RZ, RZ, R134 ;  /* 0x000000ffff0e7224 */ /* 0x000fe400078e0086 */
[----:B------:R-:W-:Y:S02]  /*749c0*/  IMAD.MOV.U32 R15, RZ, RZ, R135 ;  /* 0x000000ffff0f7224 */ /* 0x000fe400078e0087 */
[----:B------:R-:W-:-:S15]  /*749d0*/  HMMA.1688.F32.TF32 R132, R160, R100, R140 ;  /* 0x00000064a084723c */ /* 0x000fde000008108c */
[----:B------:R-:W-:-:S09]  /*749e0*/  NOP ;  /* 0x0000000000007918 */ /* 0x000fd20000000000 */
[----:B------:R-:W-:Y:S01]  /*749f0*/  MOV R26, R132 ;  /* 0x00000084001a7202 */ /* 0x000fe20000000f00 */
[----:B------:R-:W-:Y:S02]  /*74a00*/  IMAD.MOV.U32 R27, RZ, RZ, R133 ;  /* 0x000000ffff1b7224 */ /* 0x000fe400078e0085 */
[----:B------:R-:W-:Y:S02]  /*74a10*/  IMAD.MOV.U32 R10, RZ, RZ, R134 ;  /* 0x000000ffff0a7224 */ /* 0x000fe400078e0086 */
[----:B------:R-:W-:Y:S02]  /*74a20*/  IMAD.MOV.U32 R11, RZ, RZ, R135 ;  /* 0x000000ffff0b7224 */ /* 0x000fe400078e0087 */
[----:B------:R-:W-:Y:S01]  /*74a30*/  HMMA.1688.F32.TF32 R132, R160, R96, R144 ;  /* 0x00000060a084723c */ /* 0x000fe20000081090 */
[----:B------:R1:W-:Y:S04]  /*74a40*/  STL [R1+0x773c], R15 ;  /* 0x00773c0f01007387 */ /* 0x0003e80000100800 */
[----:B------:R3:W-:Y:S04]  /*74a50*/  STL [R1+0x7738], R14 ;  /* 0x0077380e01007387 */ /* 0x0007e80000100800 */
[----:B------:R4:W-:Y:S04]  /*74a60*/  STL [R1+0x7734], R43 ;  /* 0x0077342b01007387 */ /* 0x0009e80000100800 */
[----:B------:R4:W-:Y:S04]  /*74a70*/  STL [R1+0x7730], R42 ;  /* 0x0077302a01007387 */ /* 0x0009e80000100800 */
[----:B------:R4:W-:Y:S07]  /*74a80*/  STL [R1+0x774c], R11 ;  /* 0x00774c0b01007387 */ /* 0x0009ee0000100800 */
[----:B------:R-:W-:Y:S01]  /*74a90*/  MOV R86, R132 ;  /* 0x0000008400567202 */ /* 0x000fe20000000f00 */
[----:B------:R-:W-:-:S02]  /*74aa0*/  IMAD.MOV.U32 R87, RZ, RZ, R133 ;  /* 0x000000ffff577224 */ /* 0x000fc400078e0085 */
[----:B------:R-:W-:Y:S02]  /*74ab0*/  IMAD.MOV.U32 R90, RZ, RZ, R134 ;  /* 0x000000ffff5a7224 */ /* 0x000fe400078e0086 */
[----:B------:R-:W-:Y:S01]  /*74ac0*/  IMAD.MOV.U32 R91, RZ, RZ, R135 ;  /* 0x000000ffff5b7224 */ /* 0x000fe200078e0087 */
[----:B------:R4:W-:Y:S04]  /*74ad0*/  STL [R1+0x7748], R10 ;  /* 0x0077480a01007387 */ /* 0x0009e80000100800 */
[----:B------:R4:W-:Y:S04]  /*74ae0*/  STL [R1+0x7744], R27 ;  /* 0x0077441b01007387 */ /* 0x0009e80000100800 */
[----:B------:R4:W-:Y:S04]  /*74af0*/  STL [R1+0x7740], R26 ;  /* 0x0077401a01007387 */ /* 0x0009e80000100800 */
[----:B------:R-:W3:Y:S04]  /*74b00*/  LDL.LU R156, [R1+0x1570] ;  /* 0x00157000019c7983 */ /* 0x000ee80000300800 */
[----:B------:R-:W3:Y:S04]  /*74b10*/  LDL.LU R157, [R1+0x1574] ;  /* 0x00157400019d7983 */ /* 0x000ee80000300800 */
[----:B------:R-:W3:Y:S04]  /*74b20*/  LDL.LU R158, [R1+0x1578] ;  /* 0x00157800019e7983 */ /* 0x000ee80000300800 */
[----:B------:R-:W3:Y:S04]  /*74b30*/  LDL.LU R159, [R1+0x157c] ;  /* 0x00157c00019f7983 */ /* 0x000ee80000300800 */
[----:B------:R4:W-:Y:S04]  /*74b40*/  STL [R1+0x775c], R91 ;  /* 0x00775c5b01007387 */ /* 0x0009e80000100800 */
[----:B------:R4:W-:Y:S04]  /*74b50*/  STL [R1+0x7758], R90 ;  /* 0x0077585a01007387 */ /* 0x0009e80000100800 */
[----:B------:R4:W-:Y:S04]  /*74b60*/  STL [R1+0x7754], R87 ;  /* 0x0077545701007387 */ /* 0x0009e80000100800 */
[----:B------:R4:W-:Y:S04]  /*74b70*/  STL [R1+0x7750], R86 ;  /* 0x0077505601007387 */ /* 0x0009e80000100800 */
[----:B------:R-:W4:Y:S04]  /*74b80*/  LDL.LU R152, [R1+0x1560] ;  /* 0x0015600001987983 */ /* 0x000f280000300800 */
[----:B------:R-:W4:Y:S04]  /*74b90*/  LDL.LU R153, [R1+0x1564] ;  /* 0x0015640001997983 */ /* 0x000f280000300800 */
[----:B------:R-:W4:Y:S04]  /*74ba0*/  LDL.LU R154, [R1+0x1568] ;  /* 0x00156800019a7983 */ /* 0x000f280000300800 */
[----:B------:R-:W4:Y:S01]  /*74bb0*/  LDL.LU R155, [R1+0x156c] ;  /* 0x00156c00019b7983 */ /* 0x000f220000300800 */
[----:B--2---:R-:W-:Y:S03]  /*74bc0*/  HMMA.1688.F32.TF32 R132, R160, R92, R232 ;  /* 0x0000005ca084723c */ /* 0x004fe600000810e8 */
[----:B------:R-:W2:Y:S04]  /*74bd0*/  LDL.LU R232, [R1+0x1510] ;  /* 0x0015100001e87983 */ /* 0x000ea80000300800 */
[----:B------:R-:W2:Y:S04]  /*74be0*/  LDL.LU R233, [R1+0x1514] ;  /* 0x0015140001e97983 */ /* 0x000ea80000300800 */
[----:B------:R-:W2:Y:S04]  /*74bf0*/  LDL.LU R234, [R1+0x1518] ;  /* 0x0015180001ea7983 */ /* 0x000ea80000300800 */
[----:B------:R-:W2:Y:S09]  /*74c00*/  LDL.LU R235, [R1+0x151c] ;  /* 0x00151c0001eb7983 */ /* 0x000eb20000300800 */
        /* <DEDUP_REMOVED lines=20> */
[----:B------:R2:W-:Y:S01]  /*74d50*/  STL [R1+0x776c], R99 ;  /* 0x00776c6301007387 */ /* 0x0005e20000100800 */
[----:B---3--:R-:W-:Y:S03]  /*74d60*/  HMMA.1688.F32.TF32 R156, R160, R88, R156 ;  /* 0x00000058a09c723c */ /* 0x008fe6000008109c */
[----:B------:R3:W-:Y:S04]  /*74d70*/  STL [R1+0x7768], R98 ;  /* 0x0077686201007387 */ /* 0x0007e80000100800 */
[----:B------:R3:W-:Y:S04]  /*74d80*/  STL [R1+0x7764], R95 ;  /* 0x0077645f01007387 */ /* 0x0007e80000100800 */
[----:B------:R3:W-:-:S13]  /*74d90*/  STL [R1+0x7760], R94 ;  /* 0x0077605e01007387 */ /* 0x0007da0000100800 */
[----:B------:R-:W-:Y:S02]  /*74da0*/  IMAD.MOV.U32 R110, RZ, RZ, R159 ;  /* 0x000000ffff6e7224 */ /* 0x000fe400078e009f */
[----:B------:R-:W-:Y:S01]  /*74db0*/  IMAD.MOV.U32 R115, RZ, RZ, R158 ;  /* 0x000000ffff737224 */ /* 0x000fe200078e009e */
[----:B------:R-:W-:Y:S01]  /*74dc0*/  MOV R102, R156 ;  /* 0x0000009c00667202 */ /* 0x000fe20000000f00 */
[----:B------:R-:W-:Y:S01]  /*74dd0*/  IMAD.MOV.U32 R114, RZ, RZ, R157 ;  /* 0x000000ffff727224 */ /* 0x000fe200078e009d */
[----:B------:R3:W-:Y:S04]  /*74de0*/  STL [R1+0x777c], R110 ;  /* 0x00777c6e01007387 */ /* 0x0007e80000100800 */
[----:B------:R3:W-:Y:S04]  /*74df0*/  STL [R1+0x7778], R115 ;  /* 0x0077787301007387 */ /* 0x0007e80000100800 */
[----:B------:R3:W-:Y:S04]  /*74e00*/  STL [R1+0x7774], R114 ;  /* 0x0077747201007387 */ /* 0x0007e80000100800 */
[----:B------:R3:W-:Y:S01]  /*74e10*/  STL [R1+0x7770], R102 ;  /* 0x0077706601007387 */ /* 0x0007e20000100800 */
[----:B----4-:R-:W-:-:S15]  /*74e20*/  HMMA.1688.F32.TF32 R132, R160, R8, R132 ;  /* 0x00000008a084723c */ /* 0x010fde0000081084 */
[----:B------:R-:W-:-:S09]  /*74e30*/  NOP ;  /* 0x0000000000007918 */ /* 0x000fd20000000000 */
[----:B-1----:R-:W-:Y:S01]  /*74e40*/  MOV R15, R132 ;  /* 0x00000084000f7202 */ /* 0x002fe20000000f00 */
[----:B------:R-:W-:Y:S02]  /*74e50*/  IMAD.MOV.U32 R14, RZ, RZ, R133 ;  /* 0x000000ffff0e7224 */ /* 0x000fe400078e0085 */
[----:B------:R-:W-:Y:S02]  /*74e60*/  IMAD.MOV.U32 R43, RZ, RZ, R134 ;  /* 0x000000ffff2b7224 */ /* 0x000fe400078e0086 */
[----:B------:R-:W-:Y:S02]  /*74e70*/  IMAD.MOV.U32 R42, RZ, RZ, R135 ;  /* 0x000000ffff2a7224 */ /* 0x000fe400078e0087 */
[----:B--2---:R-:W-:-:S15]  /*74e80*/  HMMA.1688.F32.TF32 R132, R160, R24, R136 ;  /* 0x00000018a084723c */ /* 0x004fde0000081088 */
        /* <DEDUP_REMOVED lines=17> */
[C---:B------:R-:W-:Y:S01]  /*74fa0*/  HMMA.1688.F32.TF32 R132, R160.reuse, R32, R232 ;  /* 0x00000020a084723c */ /* 0x040fe200000810e8 */
        /* <DEDUP_REMOVED lines=24> */
[----:B------:R-:W-:-:S15]  /*75130*/  HMMA.1688.F32.TF32 R152, R160, R84, R152 ;  /* 0x00000054a098723c */ /* 0x000fde0000081098 */
[----:B------:R-:W-:-:S09]  /*75140*/  NOP ;  /* 0x0000000000007918 */ /* 0x000fd20000000000 */
[----:B------:R-:W-:Y:S01]  /*75150*/  MOV R38, R152 ;  /* 0x0000009800267202 */ /* 0x000fe20000000f00 */
[----:B------:R-:W-:Y:S01]  /*75160*/  IMAD.MOV.U32 R39, RZ, RZ, R153 ;  /* 0x000000ffff277224 */ /* 0x000fe200078e0099 */
[----:B------:R-:W2:Y:S01]  /*75170*/  LDL.LU R152, [R1+0x1490] ;  /* 0x0014900001987983 */ /* 0x000ea20000300800 */
[----:B------:R-:W-:Y:S02]  /*75180*/  IMAD.MOV.U32 R34, RZ, RZ, R154 ;  /* 0x000000ffff227224 */ /* 0x000fe400078e009a */
[----:B------:R-:W-:Y:S01]  /*75190*/  IMAD.MOV.U32 R35, RZ, RZ, R155 ;  /* 0x000000ffff237224 */ /* 0x000fe200078e009b */
[----:B------:R-:W2:Y:S04]  /*751a0*/  LDL.LU R153, [R1+0x1494] ;  /* 0x0014940001997983 */ /* 0x000ea80000300800 */
[----:B------:R-:W2:Y:S04]  /*751b0*/  LDL.LU R154, [R1+0x1498] ;  /* 0x00149800019a7983 */ /* 0x000ea80000300800 */
[----:B------:R-:W2:Y:S04]  /*751c0*/  LDL.LU R155, [R1+0x149c] ;  /* 0x00149c00019b7983 */ /* 0x000ea80000300800 */
[----:B------:R-:W2:Y:S04]  /*751d0*/  LDL.LU R156, [R1+0x14a0] ;  /* 0x0014a000019c7983 */ /* 0x000ea80000300800 */
[----:B------:R-:W2:Y:S04]  /*751e0*/  LDL.LU R157, [R1+0x14a4] ;  /* 0x0014a400019d7983 */ /* 0x000ea80000300800 */
[----:B------:R-:W2:Y:S04]  /*751f0*/  LDL.LU R158, [R1+0x14a8] ;  /* 0x0014a800019e7983 */ /* 0x000ea80000300800 */
[----:B------:R-:W2:Y:S01]  /*75200*/  LDL.LU R159, [R1+0x14ac] ;  /* 0x0014ac00019f7983 */ /* 0x000ea20000300800 */
[----:B------:R-:W-:-:S03]  /*75210*/  MOV R99, R132 ;  /* 0x0000008400637202 */ /* 0x000fc60000000f00 */
[----:B------:R-:W2:Y:S01]  /*75220*/  LDL.LU R136, [R1+0x1470] ;  /* 0x0014700001887983 */ /* 0x000ea20000300800 */
[----:B---3--:R-:W-:-:S03]  /*75230*/  IMAD.MOV.U32 R98, RZ, RZ, R133 ;  /* 0x000000ffff627224 */ /* 0x008fc600078e0085 */
[----:B------:R-:W3:Y:S01]  /*75240*/  LDL.LU R137, [R1+0x1474] ;  /* 0x0014740001897983 */ /* 0x000ee20000300800 */
[----:B------:R-:W-:-:S03]  /*75250*/  IMAD.MOV.U32 R95, RZ, RZ, R134 ;  /* 0x000000ffff5f7224 */ /* 0x000fc600078e0086 */
[----:B------:R-:W3:Y:S01]  /*75260*/  LDL.LU R138, [R1+0x1478] ;  /* 0x00147800018a7983 */ /* 0x000ee20000300800 */
[----:B------:R-:W-:-:S03]  /*75270*/  IMAD.MOV.U32 R94, RZ, RZ, R135 ;  /* 0x000000ffff5e7224 */ /* 0x000fc600078e0087 */
[----:B------:R-:W3:Y:S04]  /*75280*/  LDL.LU R139, [R1+0x147c] ;  /* 0x00147c00018b7983 */ /* 0x000ee80000300800 */
[----:B------:R-:W3:Y:S04]  /*75290*/  LDL.LU R132, [R1+0x1480] ;  /* 0x0014800001847983 */ /* 0x000ee80000300800 */
[----:B------:R-:W3:Y:S04]  /*752a0*/  LDL.LU R133, [R1+0x1484] ;  /* 0x0014840001857983 */ /* 0x000ee80000300800 */
[----:B------:R-:W3:Y:S04]  /*752b0*/  LDL.LU R134, [R1+0x1488] ;  /* 0x0014880001867983 */ /* 0x000ee80000300800 */
[----:B------:R-:W3:Y:S01]  /*752c0*/  LDL.LU R135, [R1+0x148c] ;  /* 0x00148c0001877983 */ /* 0x000ee20000300800 */
[----:B----4-:R-:W-:-:S15]  /*752d0*/  HMMA.1688.F32.TF32 R140, R160, R36, R144 ;  /* 0x00000024a08c723c */ /* 0x010fde0000081090 */
[----:B------:R-:W-:-:S09]  /*752e0*/  NOP ;  /* 0x0000000000007918 */ /* 0x000fd20000000000 */
[----:B------:R-:W-:Y:S01]  /*752f0*/  MOV R110, R140 ;  /* 0x0000008c006e7202 */ /* 0x000fe20000000f00 */
[----:B------:R-:W-:Y:S01]  /*75300*/  IMAD.MOV.U32 R115, RZ, RZ, R141 ;  /* 0x000000ffff737224 */ /* 0x000fe200078e008d */
[----:B------:R-:W4:Y:S01]  /*75310*/  LDL.LU R140, [R1+0x6a0] ;  /* 0x0006a000018c7983 */ /* 0x000f220000300800 */
[----:B------:R-:W-:Y:S02]  /*75320*/  IMAD.MOV.U32 R114, RZ, RZ, R142 ;  /* 0x000000ffff727224 */ /* 0x000fe400078e008e */
[----:B------:R-:W-:Y:S01]  /*75330*/  IMAD.MOV.U32 R102, RZ, RZ, R143 ;  /* 0x000000ffff667224 */ /* 0x000fe200078e008f */
[----:B------:R-:W4:Y:S01]  /*75340*/  LDL.LU R141, [R1+0x6a4] ;  /* 0x0006a400018d7983 */ /* 0x000f220000300800 */
[C---:B--2---:R-:W-:Y:S03]  /*75350*/  HMMA.1688.F32.TF32 R172, R160.reuse, R16, R168 ;  /* 0x00000010a0ac723c */ /* 0x044fe600000810a8 */
[----:B------:R-:W4:Y:S04]  /*75360*/  LDL.LU R142, [R1+0x6a8] ;  /* 0x0006a800018e7983 */ /* 0x000f280000300800 */
[----:B------:R-:W4:Y:S01]  /*75370*/  LDL.LU R143, [R1+0x6ac] ;  /* 0x0006ac00018f7983 */ /* 0x000f220000300800 */
[C---:B------:R-:W-:Y:S03]  /*75380*/  HMMA.1688.F32.TF32 R168, R160.reuse, R20, R164 ;  /* 0x00000014a0a8723c */ /* 0x040fe600000810a4 */
[----:B------:R-:W2:Y:S03]  /*75390*/  LDL.LU R144, [R1+0x1460] ;  /* 0x0014600001907983 */ /* 0x000ea60000300800 */
[C---:B------:R-:W-:Y:S01]  /*753a0*/  HMMA.1688.F32.TF32 R180, R160.reuse, R28, R244 ;  /* 0x0000001ca0b4723c */ /* 0x040fe200000810f4 */
[----:B------:R-:W2:Y:S04]  /*753b0*/  LDL.LU R145, [R1+0x1464] ;  /* 0x0014640001917983 */ /* 0x000ea80000300800 */
[----:B------:R-:W2:Y:S01]  /*753c0*/  LDL.LU R146, [R1+0x1468] ;  /* 0x0014680001927983 */ /* 0x000ea20000300800 */
[C---:B------:R-:W-:Y:S03]  /*753d0*/  HMMA.1688.F32.TF32 R164, R160.reuse, R80, R232 ;  /* 0x00000050a0a4723c */ /* 0x040fe600000810e8 */
[----:B------:R-:W2:Y:S03]  /*753e0*/  LDL.LU R147, [R1+0x146c] ;  /* 0x00146c0001937983 */ /* 0x000ea60000300800 */
[C---:B------:R-:W-:Y:S11]  /*753f0*/  HMMA.1688.F32.TF32 R176, R160.reuse, R4, R248 ;  /* 0x00000004a0b0723c */ /* 0x040ff600000810f8 */
[----:B------:R-:W-:Y:S04]  /*75400*/  STL.64 [R1+0x50], R180 ;  /* 0x000050b401007387 */ /* 0x000fe80000100a00 */
[----:B------:R-:W-:Y:S08]  /*75410*/  STL.64 [R1+0x58], R182 ;  /* 0x000058b601007387 */ /* 0x000ff00000100a00 */
[----:B------:R-:W-:Y:S04]  /*75420*/  STL.64 [R1+0x580], R176 ;  /* 0x000580b001007387 */ /* 0x000fe80000100a00 */
[----:B------:R-:W-:Y:S04]  /*75430*/  STL.64 [R1+0x588], R178 ;  /* 0x000588b201007387 */ /* 0x000fe80000100a00 */
[----:B------:R-:W-:Y:S04]  /*75440*/  STL.64 [R1+0x590], R172 ;  /* 0x000590ac01007387 */ /* 0x000fe80000100a00 */
[----:B------:R-:W-:Y:S04]  /*75450*/  STL.64 [R1+0x598], R174 ;  /* 0x000598ae01007387 */ /* 0x000fe80000100a00 */
[----:B------:R-:W2:Y:S04]  /*75460*/  LDL.LU R232, [R1+0x6c0] ;  /* 0x0006c00001e87983 */ /* 0x000ea80000300800 */
[----:B------:R-:W-:Y:S04]  /*75470*/  STL.64 [R1+0x5a0], R168 ;  /* 0x0005a0a801007387 */ /* 0x000fe80000100a00 */
[----:B------:R-:W-:Y:S04]  /*75480*/  STL.64 [R1+0x5a8], R170 ;  /* 0x0005a8aa01007387 */ /* 0x000fe80000100a00 */
[----:B------:R-:W-:Y:S04]  /*75490*/  STL.64 [R1+0x5c0], R164 ;  /* 0x0005c0a401007387 */ /* 0x000fe80000100a00 */
[----:B------:R-:W-:Y:S04]  /*754a0*/  STL.64 [R1+0x5c8], R166 ;  /* 0x0005c8a601007387 */ /* 0x000fe80000100a00 */
[----:B------:R-:W2:Y:S04]  /*754b0*/  LDL.LU R233, [R1+0x6c4] ;  /* 0x0006c40001e97983 */ /* 0x000ea80000300800 */
[----:B------:R-:W2:Y:S04]  /*754c0*/  LDL.LU R234, [R1+0x6c8] ;  /* 0x0006c80001ea7983 */ /* 0x000ea80000300800 */
[----:B------:R-:W2:Y:S01]  /*754d0*/  LDL.LU R235, [R1+0x6cc] ;  /* 0x0006cc0001eb7983 */ /* 0x000ea20000300800 */
[C---:B------:R-:W-:Y:S06]  /*754e0*/  HMMA.1688.F32.TF32 R152, R160.reuse, R72, R152 ;  /* 0x00000048a098723c */ /* 0x040fec0000081098 */
[----:B------:R-:W-:-:S15]  /*754f0*/  HMMA.1688.F32.TF32 R156, R160, R76, R156 ;  /* 0x0000004ca09c723c */ /* 0x000fde000008109c */
[----:B------:R-:W-:-:S03]  /*75500*/  NOP ;  /* 0x0000000000007918 */ /* 0x000fc60000000000 */
[----:B------:R-:W-:Y:S01]  /*75510*/  MOV R46, R152 ;  /* 0x00000098002e7202 */ /* 0x000fe20000000f00 */
[----:B------:R-:W-:Y:S02]  /*75520*/  IMAD.MOV.U32 R47, RZ, RZ, R153 ;  /* 0x000000ffff2f7224 */ /* 0x000fe400078e0099 */
[----:B------:R-:W-:Y:S02]  /*75530*/  IMAD.MOV.U32 R50, RZ, RZ, R154 ;  /* 0x000000ffff327224 */ /* 0x000fe400078e009a */
[----:B------:R-:W-:Y:S02]  /*75540*/  IMAD.MOV.U32 R51, RZ, RZ, R155 ;  /* 0x000000ffff337224 */ /* 0x000fe400078e009b */
[C---:B---3--:R-:W-:Y:S06]  /*75550*/  HMMA.1688.F32.TF32 R152, R160.reuse, R68, R132 ;  /* 0x00000044a098723c */ /* 0x048fec0000081084 */
[----:B------:R-:W-:Y:S01]  /*75560*/  HMMA.1688.F32.TF32 R132, R160, R64, R136 ;  /* 0x00000040a084723c */ /* 0x000fe20000081088 */
[----:B------:R-:W-:Y:S04]  /*75570*/  STL.64 [R1+0x5f0], R156 ;  /* 0x0005f09c01007387 */ /* 0x000fe80000100a00 */
[----:B------:R-:W-:Y:S04]  /*75580*/  STL.64 [R1+0x5f8], R158 ;  /* 0x0005f89e01007387 */ /* 0x000fe80000100a00 */
[----:B------:R1:W-:Y:S04]  /*75590*/  STL [R1+0x760c], R51 ;  /* 0x00760c3301007387 */ /* 0x0003e80000100800 */
[----:B------:R3:W-:Y:S04]  /*755a0*/  STL [R1+0x7608], R50 ;  /* 0x0076083201007387 */ /* 0x0007e80000100800 */
[----:B------:R3:W-:Y:S04]  /*755b0*/  STL [R1+0x7604], R47 ;  /* 0x0076042f01007387 */ /* 0x0007e80000100800 */
[----:B------:R3:W-:Y:S03]  /*755c0*/  STL [R1+0x7600], R46 ;  /* 0x0076002e01007387 */ /* 0x0007e60000100800 */
[----:B-1----:R-:W-:Y:S01]  /*755d0*/  MOV R51, R132 ;  /* 0x0000008400337202 */ /* 0x002fe20000000f00 */
[----:B---3--:R-:W-:-:S02]  /*755e0*/  IMAD.MOV.U32 R50, RZ, RZ, R133 ;  /* 0x000000ffff327224 */ /* 0x008fc400078e0085 */
[----:B------:R-:W-:Y:S02]  /*755f0*/  IMAD.MOV.U32 R47, RZ, RZ, R134 ;  /* 0x000000ffff2f7224 */ /* 0x000fe400078e0086 */
[----:B------:R-:W-:Y:S01]  /*75600*/  IMAD.MOV.U32 R46, RZ, RZ, R135 ;  /* 0x000000ffff2e7224 */ /* 0x000fe200078e0087 */
[----:B------:R-:W-:Y:S04]  /*75610*/  STL.64 [R1+0x650], R152 ;  /* 0x0006509801007387 */ /* 0x000fe80000100a00 */
[----:B------:R-:W-:Y:S04]  /*75620*/  STL.64 [R1+0x658], R154 ;  /* 0x0006589a01007387 */ /* 0x000fe80000100a00 */
[----:B------:R1:W-:Y:S04]  /*75630*/  STL [R1+0x761c], R46 ;  /* 0x00761c2e01007387 */ /* 0x0003e80000100800 */
[----:B------:R-:W-:Y:S04]  /*75640*/  STL [R1+0x7618], R47 ;  /* 0x0076182f01007387 */ /* 0x000fe80000100800 */
[----:B------:R-:W-:Y:S04]  /*75650*/  STL [R1+0x7614], R51 ;  /* 0x0076143301007387 */ /* 0x000fe80000100800 */
[----:B------:R-:W-:Y:S01]  /*75660*/  STL [R1+0x7610], R50 ;  /* 0x0076103201007387 */ /* 0x000fe20000100800 */
[C---:B----4-:R-:W-:Y:S06]  /*75670*/  HMMA.1688.F32.TF32 R136, R160.reuse, R60, R140 ;  /* 0x0000003ca088723c */ /* 0x050fec000008108c */
[----:B--2---:R-:W-:-:S15]  /*75680*/  HMMA.1688.F32.TF32 R132, R160, R56, R144 ;  /* 0x00000038a084723c */ /* 0x004fde0000081090 */
[----:B------:R-:W-:-:S02]  /*75690*/  NOP ;  /* 0x0000000000007918 */ /* 0x000fc40000000000 */
[----:B------:R2:W-:Y:S04]  /*756a0*/  STL.64 [R1+0x6a0], R136 ;  /* 0x0006a08801007387 */ /* 0x0005e80000100a00 */
[----:B------:R3:W-:Y:S03]  /*756b0*/  STL.64 [R1+0x6a8], R138 ;  /* 0x0006a88a01007387 */ /* 0x0007e60000100a00 */
[----:B------:R-:W-:Y:S01]  /*756c0*/  MOV R54, R132 ;  /* 0x0000008400367202 */ /* 0x000fe20000000f00 */
[----:B------:R-:W-:Y:S02]  /*756d0*/  IMAD.MOV.U32 R55, RZ, RZ, R133 ;  /* 0x000000ffff377224 */ /* 0x000fe400078e0085 */
[----:B------:R-:W-:-:S02]  /*756e0*/  IMAD.MOV.U32 R58, RZ, RZ, R134 ;  /* 0x000000ffff3a7224 */ /* 0x000fc400078e0086 */
[----:B------:R-:W-:-:S05]  /*756f0*/  IMAD.MOV.U32 R59, RZ, RZ, R135 ;  /* 0x000000ffff3b7224 */ /* 0x000fca00078e0087 */
[----:B------:R-:W-:Y:S04]  /*75700*/  STL [R1+0x762c], R59 ;  /* 0x00762c3b01007387 */ /* 0x000fe80000100800 */
[----:B------:R-:W-:Y:S04]  /*75710*/  STL [R1+0x7628], R58 ;  /* 0x0076283a01007387 */ /* 0x000fe80000100800 */
[----:B------:R-:W-:Y:S04]  /*75720*/  STL [R1+0x7624], R55 ;  /* 0x0076243701007387 */ /* 0x000fe80000100800 */
[----:B------:R4:W-:Y:S01]  /*75730*/  STL [R1+0x7620], R54 ;  /* 0x0076203601007387 */ /* 0x0009e20000100800 */
[----:B------:R-:W-:Y:S03]  /*75740*/  HMMA.1688.F32.TF32 R132, R160, R52, R232 ;  /* 0x00000034a084723c */ /* 0x000fe600000810e8 */
        /* <DEDUP_REMOVED lines=8> */
[----:B-1----:R-:W-:-:S03]  /*757d0*/  MOV R46, R132 ;  /* 0x00000084002e7202 */ /* 0x002fc60000000f00 */
[----:B--2---:R-:W2:Y:S01]  /*757e0*/  LDL.LU R136, [R1+0x13e0] ;  /* 0x0013e00001887983 */ /* 0x004ea20000300800 */
[----:B------:R-:W-:-:S03]  /*757f0*/  IMAD.MOV.U32 R47, RZ, RZ, R133 ;  /* 0x000000ffff2f7224 */ /* 0x000fc600078e0085 */
[----:B------:R-:W2:Y:S01]  /*75800*/  LDL.LU R137, [R1+0x13e4] ;  /* 0x0013e40001897983 */ /* 0x000ea20000300800 */
[----:B------:R-:W-:-:S03]  /*75810*/  IMAD.MOV.U32 R51, RZ, RZ, R134 ;  /* 0x000000ffff337224 */ /* 0x000fc600078e0086 */
[----:B---3--:R-:W2:Y:S01]  /*75820*/  LDL.LU R138, [R1+0x13e8] ;  /* 0x0013e800018a7983 */ /* 0x008ea20000300800 */
[----:B------:R-:W-:-:S03]  /*75830*/  IMAD.MOV.U32 R50, RZ, RZ, R135 ;  /* 0x000000ffff327224 */ /* 0x000fc600078e0087 */
        /* <DEDUP_REMOVED lines=37> */
[----:B------:R1:W-:Y:S04]  /*75a90*/  STL [R1+0x763c], R50 ;  /* 0x00763c3201007387 */ /* 0x0003e80000100800 */
[----:B------:R1:W-:Y:S04]  /*75aa0*/  STL [R1+0x7638], R51 ;  /* 0x0076383301007387 */ /* 0x0003e80000100800 */
[----:B------:R1:W-:Y:S04]  /*75ab0*/  STL [R1+0x7634], R46 ;  /* 0x0076342e01007387 */ /* 0x0003e80000100800 */
[----:B------:R1:W-:Y:S01]  /*75ac0*/  STL [R1+0x7630], R47 ;  /* 0x0076302f01007387 */ /* 0x0003e20000100800 */
[C---:B----4-:R-:W-:Y:S06]  /*75ad0*/  HMMA.1688.F32.TF32 R172, R160.reuse, R48, R240 ;  /* 0x00000030a0ac723c */ /* 0x050fec00000810f0 */
[----:B---3--:R-:W-:-:S15]  /*75ae0*/  HMMA.1688.F32.TF32 R160, R160, R44, R244 ;  /* 0x0000002ca0a0723c */ /* 0x008fde00000810f4 */
[----:B------:R-:W-:-:S03]  /*75af0*/  NOP ;  /* 0x0000000000007918 */ /* 0x000fc60000000000 */
[----:B------:R-:W-:Y:S01]  /*75b00*/  IMAD.MOV.U32 R54, RZ, RZ, R175 ;  /* 0x000000ffff367224 */ /* 0x000fe200078e00af */
[----:B------:R-:W-:Y:S01]  /*75b10*/  MOV R59, R172 ;  /* 0x000000ac003b7202 */ /* 0x000fe20000000f00 */
[----:B------:R-:W-:Y:S02]  /*75b20*/  IMAD.MOV.U32 R55, RZ, RZ, R174 ;  /* 0x000000ffff377224 */ /* 0x000fe400078e00ae */
[----:B------:R-:W-:Y:S01]  /*75b30*/  IMAD.MOV.U32 R58, RZ, RZ, R173 ;  /* 0x000000ffff3a7224 */ /* 0x000fe200078e00ad */
[----:B------:R-:W-:Y:S01]  /*75b40*/  STL [R1+0x764c], R54 ;  /* 0x00764c3601007387 */ /* 0x000fe20000100800 */
[----:B-1----:R-:W-:Y:S01]  /*75b50*/  MOV R50, R160 ;  /* 0x000000a000327202 */ /* 0x002fe20000000f00 */
[----:B------:R-:W-:Y:S02]  /*75b60*/  IMAD.MOV.U32 R51, RZ, RZ, R161 ;  /* 0x000000ffff337224 */ /* 0x000fe400078e00a1 */
[----:B------:R-:W-:Y:S02]  /*75b70*/  IMAD.MOV.U32 R46, RZ, RZ, R162 ;  /* 0x000000ffff2e7224 */ /* 0x000fe400078e00a2 */
[----:B------:R-:W-:Y:S01]  /*75b80*/  IMAD.MOV.U32 R47, RZ, RZ, R163 ;  /* 0x000000ffff2f7224 */ /* 0x000fe200078e00a3 */
[----:B------:R-:W-:Y:S01]  /*75b90*/  STL [R1+0x7648], R55 ;  /* 0x0076483701007387 */ /* 0x000fe20000100800 */
[C---:B--2---:R-:W-:Y:S03]  /*75ba0*/  HMMA.1688.F32.TF32 R160, R220.reuse, R128, R248 ;  /* 0x00000080dca0723c */ /* 0x044fe600000810f8 */
[----:B------:R-:W-:Y:S04]  /*75bb0*/  STL [R1+0x7644], R59 ;  /* 0x0076443b01007387 */ /* 0x000fe80000100800 */
[----:B------:R-:W-:Y:S01]  /*75bc0*/  STL [R1+0x7640], R58 ;  /* 0x0076403a01007387 */ /* 0x000fe20000100800 */
[C---:B------:R-:W-:Y:S03]  /*75bd0*/  HMMA.1688.F32.TF32 R168, R220.reuse, R124, R168 ;  /* 0x0000007cdca8723c */ /* 0x040fe600000810a8 */
[----:B------:R-:W-:Y:S04]  /*75be0*/  STL [R1+0x765c], R47 ;  /* 0x00765c2f01007387 */ /* 0x000fe80000100800 */
[----:B------:R-:W-:Y:S01]  /*75bf0*/  STL [R1+0x7658], R46 ;  /* 0x0076582e01007387 */ /* 0x000fe20000100800 */
[C---:B------:R-:W-:Y:S03]  /*75c00*/  HMMA.1688.F32.TF32 R164, R220.reuse, R120, R164 ;  /* 0x00000078dca4723c */ /* 0x040fe600000810a4 */
[----:B------:R-:W-:Y:S04]  /*75c10*/  STL [R1+0x7654], R50 ;  /* 0x0076543201007387 */ /* 0x000fe80000100800 */
[----:B------:R-:W-:Y:S04]  /*75c20*/  STL [R1+0x7650], R51 ;  /* 0x0076503301007387 */ /* 0x000fe80000100800 */
[----:B------:R-:W-:Y:S04]  /*75c30*/  STL.64 [R1+0x1580], R160 ;  /* 0x001580a001007387 */ /* 0x000fe80000100a00 */
[----:B------:R1:W-:Y:S02]  /*75c40*/  STL.64 [R1+0x1588], R162 ;  /* 0x001588a201007387 */ /* 0x0003e40000100a00 */
[C---:B-1----:R-:W-:Y:S06]  /*75c50*/  HMMA.1688.F32.TF32 R160, R220.reuse, R116, R156 ;  /* 0x00000074dca0723c */ /* 0x042fec000008109c */
[C---:B------:R-:W-:Y:S06]  /*75c60*/  HMMA.1688.F32.TF32 R156, R220.reuse, R112, R152 ;  /* 0x00000070dc9c723c */ /* 0x040fec0000081098 */
[C---:B------:R-:W-:Y:S06]  /*75c70*/  HMMA.1688.F32.TF32 R152, R220.reuse, R108, R132 ;  /* 0x0000006cdc98723c */ /* 0x040fec0000081084 */
[C---:B------:R-:W-:Y:S01]  /*75c80*/  HMMA.1688.F32.TF32 R132, R220.reuse, R104, R136 ;  /* 0x00000068dc84723c */ /* 0x040fe20000081088 */
        /* <DEDUP_REMOVED lines=14> */
[----:B------:R-:W-:Y:S04]  /*75d70*/  LDS R160, [R0+UR12+0x42080] ;  /* 0x0420800c00a07984 */ /* 0x000fe80008000800 */
[----:B------:R-:W-:Y:S01]  /*75d80*/  LDS R162, [R0+UR12+0x42880] ;  /* 0x0428800c00a27984 */ /* 0x000fe20008000800 */
[C---:B-1----:R-:W-:Y:S03]  /*75d90*/  HMMA.1688.F32.TF32 R132, R220.reuse, R92, R232 ;  /* 0x0000005cdc84723c */ /* 0x042fe600000810e8 */
[----:B------:R-:W-:Y:S04]  /*75da0*/  STL.64 [R1+0x1510], R140 ;  /* 0x0015108c01007387 */ /* 0x000fe80000100a00 */
[----:B------:R-:W-:Y:S04]  /*75db0*/  STL.64 [R1+0x1518], R142 ;  /* 0x0015188e01007387 */ /* 0x000fe80000100a00 */
[----:B------:R-:W2:Y:S04]  /*75dc0*/  LDL.LU R232, [R1+0x11d0] ;  /* 0x0011d00001e87983 */ /* 0x000ea80000300800 */
[----:B------:R1:W-:Y:S04]  /*75dd0*/  STL.64 [R1+0x1500], R136 ;  /* 0x0015008801007387 */ /* 0x0003e80000100a00 */
[----:B------:R3:W-:Y:S04]  /*75de0*/  STL.64 [R1+0x1508], R138 ;  /* 0x0015088a01007387 */ /* 0x0007e80000100a00 */
[----:B------:R-:W-:Y:S04]  /*75df0*/  LDS R161, [R150+UR12+0x42080] ;  /* 0x0420800c96a17984 */ /* 0x000fe80008000800 */
[----:B------:R4:W-:Y:S04]  /*75e00*/  STL.64 [R1+0x14f0], R132 ;  /* 0x0014f08401007387 */ /* 0x0009e80000100a00 */
[----:B------:R4:W-:Y:S04]  /*75e10*/  STL.64 [R1+0x14f8], R134 ;  /* 0x0014f88601007387 */ /* 0x0009e80000100a00 */
[----:B------:R-:W2:Y:S04]  /*75e20*/  LDL.LU R233, [R1+0x11d4] ;  /* 0x0011d40001e97983 */ /* 0x000ea80000300800 */
[----:B------:R-:W2:Y:S04]  /*75e30*/  LDL.LU R234, [R1+0x11d8] ;  /* 0x0011d80001ea7983 */ /* 0x000ea80000300800 */
[----:B------:R-:W2:Y:S04]  /*75e40*/  LDL.LU R235, [R1+0x11dc] ;  /* 0x0011dc0001eb7983 */ /* 0x000ea80000300800 */
[----:B-1----:R-:W2:Y:S04]  /*75e50*/  LDL.LU R136, [R1+0x1200] ;  /* 0x0012000001887983 */ /* 0x002ea80000300800 */
[----:B------:R-:W2:Y:S04]  /*75e60*/  LDL.LU R137, [R1+0x1204] ;  /* 0x0012040001897983 */ /* 0x000ea80000300800 */
[----:B---3--:R-:W2:Y:S04]  /*75e70*/  LDL.LU R138, [R1+0x1208] ;  /* 0x00120800018a7983 */ /* 0x008ea80000300800 */
[----:B------:R-:W2:Y:S04]  /*75e80*/  LDL.LU R139, [R1+0x120c] ;  /* 0x00120c00018b7983 */ /* 0x000ea80000300800 */
[----:B----4-:R-:W3:Y:S04]  /*75e90*/  LDL.LU R132, [R1+0x1220] ;  /* 0x0012200001847983 */ /* 0x010ee80000300800 */
        /* <DEDUP_REMOVED lines=79> */
[C---:B---3--:R-:W-:Y:S03]  /*76390*/  HMMA.1688.F32.TF32 R132, R220.reuse, R52, R132 ;  /* 0x00000034dc84723c */ /* 0x048fe60000081084 */
[----:B------:R-:W1:Y:S03]  /*763a0*/  LDS R163, [R150+UR12+0x42880] ;  /* 0x0428800c96a37984 */ /* 0x000e660008000800 */
[C---:B----4-:R-:W-:Y:S06]  /*763b0*/  HMMA.1688.F32.TF32 R156, R220.reuse, R60, R156 ;  /* 0x0000003cdc9c723c */ /* 0x050fec000008109c */
[C---:B--2---:R-:W-:Y:S06]  /*763c0*/  HMMA.1688.F32.TF32 R164, R220.reuse, R64, R164 ;  /* 0x00000040dca4723c */ /* 0x044fec00000810a4 */
[C---:B------:R-:W-:Y:S06]  /*763d0*/  HMMA.1688.F32.TF32 R192, R220.reuse, R84, R184 ;  /* 0x00000054dcc0723c */ /* 0x040fec00000810b8 */
[C---:B------:R-:W-:Y:S06]  /*763e0*/  HMMA.1688.F32.TF32 R184, R220.reuse, R24, R172 ;  /* 0x00000018dcb8723c */ /* 0x040fec00000810ac */
[C---:B------:R-:W-:Y:S06]  /*763f0*/  HMMA.1688.F32.TF32 R196, R220.reuse, R88, R208 ;  /* 0x00000058dcc4723c */ /* 0x040fec00000810d0 */
[C---:B------:R-:W-:Y:S06]  /*76400*/  HMMA.1688.F32.TF32 R172, R220.reuse, R12, R140 ;  /* 0x0000000cdcac723c */ /* 0x040fec000008108c */
[C---:B------:R-:W-:Y:S11]  /*76410*/  HMMA.1688.F32.TF32 R188, R220.reuse, R8, R188 ;  /* 0x00000008dcbc723c */ /* 0x040ff600000810bc */
[----:B------:R-:W-:Y:S04]  /*76420*/  STL.64 [R1+0x14e0], R196 ;  /* 0x0014e0c401007387 */ /* 0x000fe80000100a00 */
[----:B------:R-:W-:Y:S04]  /*76430*/  STL.64 [R1+0x14e8], R198 ;  /* 0x0014e8c601007387 */ /* 0x000fe80000100a00 */
[----:B------:R-:W-:Y:S04]  /*76440*/  STL.64 [R1+0x14d0], R192 ;  /* 0x0014d0c001007387 */ /* 0x000fe80000100a00 */
[----:B------:R-:W-:Y:S04]  /*76450*/  STL.64 [R1+0x14d8], R194 ;  /* 0x0014d8c201007387 */ /* 0x000fe80000100a00 */
[----:B------:R-:W-:Y:S04]  /*76460*/  STL.64 [R1+0x14c0], R188 ;  /* 0x0014c0bc01007387 */ /* 0x000fe80000100a00 */
[----:B------:R-:W-:Y:S04]  /*76470*/  STL.64 [R1+0x14c8], R190 ;  /* 0x0014c8be01007387 */ /* 0x000fe80000100a00 */
[----:B------:R-:W1:Y:S04]  /*76480*/  LDL.LU R140, [R1+0x960] ;  /* 0x00096000018c7983 */ /* 0x000e680000300800 */
[----:B------:R-:W-:Y:S04]  /*76490*/  STL.64 [R1+0x14b0], R184 ;  /* 0x0014b0b801007387 */ /* 0x000fe80000100a00 */
[----:B------:R2:W-:Y:S04]  /*764a0*/  STL.64 [R1+0x14b8], R186 ;  /* 0x0014b8ba01007387 */ /* 0x0005e80000100a00 */
[----:B------:R-:W-:Y:S04]  /*764b0*/  STL.64 [R1+0x14a0], R172 ;  /* 0x0014a0ac01007387 */ /* 0x000fe80000100a00 */
[----:B------:R3:W-:Y:S01]  /*764c0*/  STL.64 [R1+0x14a8], R174 ;  /* 0x0014a8ae01007387 */ /* 0x0007e20000100a00 */
[C---:B--2---:R-:W-:Y:S03]  /*764d0*/  HMMA.1688.F32.TF32 R184, R220.reuse, R40, R176 ;  /* 0x00000028dcb8723c */ /* 0x044fe600000810b0 */
[----:B------:R-:W1:Y:S04]  /*764e0*/  LDL.LU R141, [R1+0x964] ;  /* 0x00096400018d7983 */ /* 0x000e680000300800 */
[----:B------:R-:W1:Y:S01]  /*764f0*/  LDL.LU R142, [R1+0x968] ;  /* 0x00096800018e7983 */ /* 0x000e620000300800 */
[C---:B------:R-:W-:Y:S03]  /*76500*/  HMMA.1688.F32.TF32 R176, R220.reuse, R32, R180 ;  /* 0x00000020dcb0723c */ /* 0x040fe600000810b4 */
[----:B------:R-:W1:Y:S03]  /*76510*/  LDL.LU R143, [R1+0x96c] ;  /* 0x00096c00018f7983 */ /* 0x000e660000300800 */
[C---:B---3--:R-:W-:Y:S06]  /*76520*/  HMMA.1688.F32.TF32 R172, R220.reuse, R36, R216 ;  /* 0x00000024dcac723c */ /* 0x048fec00000810d8 */
[C---:B------:R-:W-:Y:S03]  /*76530*/  HMMA.1688.F32.TF32 R180, R220.reuse, R28, R224 ;  /* 0x0000001cdcb4723c */ /* 0x040fe600000810e0 */
[----:B------:R-:W-:Y:S04]  /*76540*/  STL.64 [R1+0x1490], R184 ;  /* 0x001490b801007387 */ /* 0x000fe80000100a00 */
[----:B------:R-:W-:Y:S04]  /*76550*/  STL.64 [R1+0x1498], R186 ;  /* 0x001498ba01007387 */ /* 0x000fe80000100a00 */
[----:B------:R-:W-:Y:S04]  /*76560*/  STL.64 [R1+0x1480], R176 ;  /* 0x001480b001007387 */ /* 0x000fe80000100a00 */
[----:B------:R2:W-:Y:S04]  /*76570*/  STL.64 [R1+0x1488], R178 ;  /* 0x001488b201007387 */ /* 0x0005e80000100a00 */
[----:B------:R-:W-:Y:S04]  /*76580*/  STL.64 [R1+0x1470], R172 ;  /* 0x001470ac01007387 */ /* 0x000fe80000100a00 */
[----:B------:R3:W-:Y:S01]  /*76590*/  STL.64 [R1+0x1478], R174 ;  /* 0x001478ae01007387 */ /* 0x0007e20000100a00 */
[C---:B--2---:R-:W-:Y:S06]  /*765a0*/  HMMA.1688.F32.TF32 R176, R220.reuse, R4, R228 ;  /* 0x00000004dcb0723c */ /* 0x044fec00000810e4 */
[----:B---3--:R-:W-:Y:S01]  /*765b0*/  HMMA.1688.F32.TF32 R172, R220, R16, R236 ;  /* 0x00000010dcac723c */ /* 0x008fe200000810ec */
[----:B------:R-:W-:Y:S04]  /*765c0*/  STL.64 [R1+0x1460], R180 ;  /* 0x001460b401007387 */ /* 0x000fe80000100a00 */
[----:B------:R2:W-:-:S12]  /*765d0*/  STL.64 [R1+0x1468], R182 ;  /* 0x001468b601007387 */ /* 0x0005d80000100a00 */
[----:B------:R-:W-:Y:S01]  /*765e0*/  STL.64 [R1+0x1250], R176 ;  /* 0x001250b001007387 */ /* 0x000fe20000100a00 */
[C---:B--2---:R-:W-:Y:S03]  /*765f0*/  HMMA.1688.F32.TF32 R180, R220.reuse, R20, R240 ;  /* 0x00000014dcb4723c */ /* 0x044fe600000810f0 */
[----:B------:R2:W-:Y:S04]  /*76600*/  STL.64 [R1+0x1258], R178 ;  /* 0x001258b201007387 */ /* 0x0005e80000100a00 */
[----:B------:R-:W-:Y:S04]  /*76610*/  STL.64 [R1+0x1240], R172 ;  /* 0x001240ac01007387 */ /* 0x000fe80000100a00 */
[----:B------:R3:W-:Y:S01]  /*76620*/  STL.64 [R1+0x1248], R174 ;  /* 0x001248ae01007387 */ /* 0x0007e20000100a00 */
[C---:B--2---:R-:W-:Y:S06]  /*76630*/  HMMA.1688.F32.TF32 R176, R220.reuse, R80, R244 ;  /* 0x00000050dcb0723c */ /* 0x044fec00000810f4 */
[C---:B---3--:R-:W-:Y:S05]  /*76640*/  HMMA.1688.F32.TF32 R172, R220.reuse, R76, R144 ;  /* 0x0000004cdcac723c */ /* 0x048fea0000081090 */
[----:B------:R-:W-:Y:S04]  /*76650*/  STL.64 [R1+0x1230], R180 ;  /* 0x001230b401007387 */ /* 0x000fe80000100a00 */
[----:B------:R-:W-:Y:S04]  /*76660*/  STL.64 [R1+0x1238], R182 ;  /* 0x001238b601007387 */ /* 0x000fe80000100a00 */
[----:B------:R-:W2:Y:S04]  /*76670*/  LDL.LU R144, [R1+0x11c0] ;  /* 0x0011c00001907983 */ /* 0x000ea80000300800 */
[----:B------:R-:W-:Y:S04]  /*76680*/  STL.64 [R1+0x1210], R176 ;  /* 0x001210b001007387 */ /* 0x000fe80000100a00 */
[----:B------:R-:W-:Y:S04]  /*76690*/  STL.64 [R1+0x1218], R178 ;  /* 0x001218b201007387 */ /* 0x000fe80000100a00 */
[----:B------:R-:W-:Y:S01]  /*766a0*/  STL.64 [R1+0x11f0], R172 ;  /* 0x0011f0ac01007387 */ /* 0x000fe20000100a00 */
[C---:B------:R-:W-:Y:S03]  /*766b0*/  HMMA.1688.F32.TF32 R168, R220.reuse, R68, R168 ;  /* 0x00000044dca8723c */ /* 0x040fe600000810a8 */
[----:B------:R3:W-:Y:S03]  /*766c0*/  STL.64 [R1+0x11f8], R174 ;  /* 0x0011f8ae01007387 */ /* 0x0007e60000100a00 */
[C---:B------:R-:W-:Y:S01]  /*766d0*/  HMMA.1688.F32.TF32 R152, R220.reuse, R56, R152 ;  /* 0x00000038dc98723c */ /* 0x040fe20000081098 */
[----:B------:R-:W2:Y:S04]  /*766e0*/  LDL.LU R145, [R1+0x11c4] ;  /* 0x0011c40001917983 */ /* 0x000ea80000300800 */
[----:B------:R-:W2:Y:S01]  /*766f0*/  LDL.LU R146, [R1+0x11c8] ;  /* 0x0011c80001927983 */ /* 0x000ea20000300800 */
[C---:B---3--:R-:W-:Y:S03]  /*76700*/  HMMA.1688.F32.TF32 R172, R220.reuse, R72, R248 ;  /* 0x00000048dcac723c */ /* 0x048fe600000810f8 */
[----:B------:R-:W2:Y:S03]  /*76710*/  LDL.LU R147, [R1+0x11cc] ;  /* 0x0011cc0001937983 */ /* 0x000ea60000300800 */
[----:B------:R-:W-:-:S15]  /*76720*/  HMMA.1688.F32.TF32 R136, R220, R48, R136 ;  /* 0x00000030dc88723c */ /* 0x000fde0000081088 */
[----:B------:R-:W-:-:S02]  /*76730*/  NOP ;  /* 0x0000000000007918 */ /* 0x000fc40000000000 */
        /* <DEDUP_REMOVED lines=12> */
[----:B---3--:R-:W-:Y:S02]  /*76800*/  HMMA.1688.F32.TF32 R132, R220, R44, R232 ;  /* 0x0000002cdc84723c */ /* 0x008fe400000810e8 */
[----:B------:R3:W-:Y:S04]  /*76810*/  STL.64 [R1+0xf50], R136 ;  /* 0x000f508801007387 */ /* 0x0007e80000100a00 */
[----:B------:R4:W-:Y:S04]  /*76820*/  STL.64 [R1+0xf58], R138 ;  /* 0x000f588a01007387 */ /* 0x0009e80000100a00 */
[----:B------:R-:W2:Y:S01]  /*76830*/  LDL.LU R232, [R1+0x940] ;  /* 0x0009400001e87983 */ /* 0x000ea20000300800 */
[----:B------:R-:W-:-:S03]  /*76840*/  LOP3.LUT R3, R0, 0x60, RZ, 0x3c, !PT ;  /* 0x0000006000037812 */ /* 0x000fc600078e3cff */
[----:B------:R-:W-:Y:S04]  /*76850*/  LDS R220, [R151+UR12+0x42080] ;  /* 0x0420800c97dc7984 */ /* 0x000fe80008000800 */
[----:B------:R-:W-:Y:S04]  /*76860*/  LDS R222, [R151+UR12+0x42880] ;  /* 0x0428800c97de7984 */ /* 0x000fe80008000800 */
[----:B------:R-:W-:Y:S04]  /*76870*/  LDS R221, [R3+UR12+0x42080] ;  /* 0x0420800c03dd7984 */ /* 0x000fe80008000800 */
[----:B------:R-:W-:Y:S04]  /*76880*/  STL.64 [R1+0xf30], R132 ;  /* 0x000f308401007387 */ /* 0x000fe80000100a00 */
[----:B------:R1:W-:Y:S04]  /*76890*/  STL.64 [R1+0xf38], R134 ;  /* 0x000f388601007387 */ /* 0x0003e80000100a00 */
[----:B------:R-:W2:Y:S04]  /*768a0*/  LDL.LU R233, [R1+0x944] ;  /* 0x0009440001e97983 */ /* 0x000ea80000300800 */
[----:B------:R-:W2:Y:S04]  /*768b0*/  LDL.LU R234, [R1+0x948] ;  /* 0x0009480001ea7983 */ /* 0x000ea80000300800 */
[----:B------:R-:W2:Y:S04]  /*768c0*/  LDL.LU R235, [R1+0x94c] ;  /* 0x00094c0001eb7983 */ /* 0x000ea80000300800 */
[----:B---3--:R-:W3:Y:S04]  /*768d0*/  LDL.LU R136, [R1+0x11b0] ;  /* 0x0011b00001887983 */ /* 0x008ee80000300800 */
[----:B------:R-:W3:Y:S04]  /*768e0*/  LDL.LU R137, [R1+0x11b4] ;  /* 0x0011b40001897983 */ /* 0x000ee80000300800 */
[----:B----4-:R-:W3:Y:S04]  /*768f0*/  LDL.LU R138, [R1+0x11b8] ;  /* 0x0011b800018a7983 */ /* 0x010ee80000300800 */
[----:B------:R-:W3:Y:S04]  /*76900*/  LDL.LU R139, [R1+0x11bc] ;  /* 0x0011bc00018b7983 */ /* 0x000ee80000300800 */
[----:B------:R-:W4:Y:S01]  /*76910*/  LDS R223, [R3+UR12+0x42880] ;  /* 0x0428800c03df7984 */ /* 0x000f220008000800 */
[----:B-1----:R-:W-:-:S15]  /*76920*/  HMMA.1688.F32.TF32 R132, R160, R128, R140 ;  /* 0x00000080a084723c */ /* 0x002fde000008108c */
[----:B------:R-:W-:-:S09]  /*76930*/  NOP ;  /* 0x0000000000007918 */ /* 0x000fd20000000000 */
[----:B------:R-:W-:Y:S02]  /*76940*/  IMAD.MOV.U32 R67, RZ, RZ, R135 ;  /* 0x000000ffff437224 */ /* 0x000fe400078e0087 */
[----:B------:R-:W-:Y:S01]  /*76950*/  IMAD.MOV.U32 R66, RZ, RZ, R134 ;  /* 0x000000ffff427224 */ /* 0x000fe200078e0086 */
[----:B------:R-:W-:Y:S01]  /*76960*/  MOV R62, R132 ;  /* 0x00000084003e7202 */ /* 0x000fe20000000f00 */
[----:B------:R-:W-:Y:S01]  /*76970*/  IMAD.MOV.U32 R63, RZ, RZ, R133 ;  /* 0x000000ffff3f7224 */ /* 0x000fe200078e0085 */
        /* <DEDUP_REMOVED lines=13> */
[----:B------:R-:W-:-:S02]  /*76a50*/  IMAD.MOV.U32 R58, RZ, RZ, R135 ;  /* 0x000000ffff3a7224 */ /* 0x000fc400078e0087 */
[----:B------:R-:W-:Y:S01]  /*76a60*/  IMAD.MOV.U32 R59, RZ, RZ, R134 ;  /* 0x000000ffff3b7224 */ /* 0x000fe200078e0086 */
[----:B------:R-:W-:Y:S01]  /*76a70*/  MOV R54, R132 ;  /* 0x0000008400367202 */ /* 0x000fe20000000f00 */
[----:B------:R-:W-:Y:S01]  /*76a80*/  IMAD.MOV.U32 R55, RZ, RZ, R133 ;  /* 0x000000ffff377224 */ /* 0x000fe200078e0085 */
[----:B------:R-:W-:Y:S04]  /*76a90*/  STL [R1+0x767c], R58 ;  /* 0x00767c3a01007387 */ /* 0x000fe80000100800 */
[----:B------:R-:W-:Y:S04]  /*76aa0*/  STL [R1+0x7678], R59 ;  /* 0x0076783b01007387 */ /* 0x000fe80000100800 */
[----:B------:R-:W-:Y:S04]  /*76ab0*/  STL [R1+0x7674], R55 ;  /* 0x0076743701007387 */ /* 0x000fe80000100800 */
[----:B------:R2:W-:Y:S01]  /*76ac0*/  STL [R1+0x7670], R54 ;  /* 0x0076703601007387 */ /* 0x0005e20000100800 */
[----:B------:R-:W-:Y:S03]  /*76ad0*/  HMMA.1688.F32.TF32 R132, R160, R120, R232 ;  /* 0x00000078a084723c */ /* 0x000fe600000810e8 */
[----:B------:R-:W2:Y:S04]  /*76ae0*/  LDL.LU R232, [R1+0x900] ;  /* 0x0009000001e87983 */ /* 0x000ea80000300800 */
[----:B------:R-:W2:Y:S04]  /*76af0*/  LDL.LU R233, [R1+0x904] ;  /* 0x0009040001e97983 */ /* 0x000ea80000300800 */
[----:B------:R-:W2:Y:S04]  /*76b00*/  LDL.LU R234, [R1+0x908] ;  /* 0x0009080001ea7983 */ /* 0x000ea80000300800 */
[----:B------:R-:W2:Y:S09]  /*76b10*/  LDL.LU R235, [R1+0x90c] ;  /* 0x00090c0001eb7983 */ /* 0x000eb20000300800 */
[----:B------:R-:W-:Y:S01]  /*76b20*/  MOV R47, R132 ;  /* 0x00000084002f7202 */ /* 0x000fe20000000f00 */
[----:B------:R-:W-:-:S02]  /*76b30*/  IMAD.MOV.U32 R46, RZ, RZ, R133 ;  /* 0x000000ffff2e7224 */ /* 0x000fc400078e0085 */
[----:B------:R-:W-:Y:S02]  /*76b40*/  IMAD.MOV.U32 R50, RZ, RZ, R134 ;  /* 0x000000ffff327224 */ /* 0x000fe400078e0086 */
[----:B------:R-:W-:Y:S02]  /*76b50*/  IMAD.MOV.U32 R51, RZ, RZ, R135 ;  /* 0x000000ffff337224 */ /* 0x000fe400078e0087 */
[----:B---3--:R-:W-:-:S15]  /*76b60*/  HMMA.1688.F32.TF32 R132, R160, R116, R136 ;  /* 0x00000074a084723c */ /* 0x008fde0000081088 */
[----:B------:R-:W-:-:S09]  /*76b70*/  NOP ;  /* 0x0000000000007918 */ /* 0x000fd20000000000 */
[----:B-1----:R-:W-:Y:S01]  /*76b80*/  MOV R67, R132 ;  /* 0x0000008400437202 */ /* 0x002fe20000000f00 */
[----:B----4-:R-:W-:Y:S02]  /*76b90*/  IMAD.MOV.U32 R66, RZ, RZ, R133 ;  /* 0x000000ffff427224 */ /* 0x010fe400078e0085 */
[----:B------:R-:W-:Y:S02]  /*76ba0*/  IMAD.MOV.U32 R63, RZ, RZ, R134 ;  /* 0x000000ffff3f7224 */ /* 0x000fe400078e0086 */
[----:B------:R-:W-:Y:S01]  /*76bb0*/  IMAD.MOV.U32 R62, RZ, RZ, R135 ;  /* 0x000000ffff3e7224 */ /* 0x000fe200078e0087 */
[----:B------:R1:W-:Y:S04]  /*76bc0*/  STL [R1+0x768c], R51 ;  /* 0x00768c3301007387 */ /* 0x0003e80000100800 */
[----:B------:R3:W-:Y:S04]  /*76bd0*/  STL [R1+0x7688], R50 ;  /* 0x0076883201007387 */ /* 0x0007e80000100800 */
[----:B------:R4:W-:Y:S01]  /*76be0*/  STL [R1+0x7684], R46 ;  /* 0x0076842e01007387 */ /* 0x0009e20000100800 */
[----:B------:R-:W-:Y:S03]  /*76bf0*/  HMMA.1688.F32.TF32 R132, R160, R112, R140 ;  /* 0x00000070a084723c */ /* 0x000fe6000008108c */
[----:B------:R4:W-:-:S15]  /*76c00*/  STL [R1+0x7680], R47 ;  /* 0x0076802f01007387 */ /* 0x0009de0000100800 */
[----:B------:R-:W-:-:S06]  /*76c10*/  NOP ;  /* 0x0000000000007918 */ /* 0x000fcc0000000000 */
[----:B------:R-:W-:Y:S01]  /*76c20*/  MOV R70, R132 ;  /* 0x0000008400467202 */ /* 0x000fe20000000f00 */
[----:B------:R-:W-:Y:S02]  /*76c30*/  IMAD.MOV.U32 R71, RZ, RZ, R133 ;  /* 0x000000ffff477224 */ /* 0x000fe400078e0085 */
[----:B------:R-:W-:Y:S02]  /*76c40*/  IMAD.MOV.U32 R74, RZ, RZ, R134 ;  /* 0x000000ffff4a7224 */ /* 0x000fe400078e0086 */
[----:B------:R-:W-:Y:S01]  /*76c50*/  IMAD.MOV.U32 R75, RZ, RZ, R135 ;  /* 0x000000ffff4b7224 */ /* 0x000fe200078e0087 */
[----:B------:R4:W-:Y:S04]  /*76c60*/  STL [R1+0x769c], R62 ;  /* 0x00769c3e01007387 */ /* 0x0009e80000100800 */
[----:B------:R4:W-:Y:S04]  /*76c70*/  STL [R1+0x7698], R63 ;  /* 0x0076983f01007387 */ /* 0x0009e80000100800 */
[----:B------:R4:W-:Y:S04]  /*76c80*/  STL [R1+0x7694], R66 ;  /* 0x0076944201007387 */ /* 0x0009e80000100800 */
[----:B------:R4:W-:Y:S04]  /*76c90*/  STL [R1+0x7690], R67 ;  /* 0x0076904301007387 */ /* 0x0009e80000100800 */
[----:B------:R-:W-:Y:S04]  /*76ca0*/  STL [R1+0x76ac], R75 ;  /* 0x0076ac4b01007387 */ /* 0x000fe80000100800 */
[----:B------:R-:W-:Y:S04]  /*76cb0*/  STL [R1+0x76a8], R74 ;  /* 0x0076a84a01007387 */ /* 0x000fe80000100800 */
[----:B------:R-:W-:Y:S01]  /*76cc0*/  STL [R1+0x76a4], R71 ;  /* 0x0076a44701007387 */ /* 0x000fe20000100800 */
[----:B--2---:R-:W-:Y:S03]  /*76cd0*/  HMMA.1688.F32.TF32 R132, R160, R108, R144 ;  /* 0x0000006ca084723c */ /* 0x004fe60000081090 */
[----:B------:R-:W-:-:S15]  /*76ce0*/  STL [R1+0x76a0], R70 ;  /* 0x0076a04601007387 */ /* 0x000fde0000100800 */
[----:B------:R-:W-:-:S06]  /*76cf0*/  NOP ;  /* 0x0000000000007918 */ /* 0x000fcc0000000000 */
        /* <DEDUP_REMOVED lines=16> */
[----:B------:R-:W-:Y:S03]  /*76e00*/  HMMA.1688.F32.TF32 R132, R160, R104, R232 ;  /* 0x00000068a084723c */ /* 0x000fe600000810e8 */
        /* <DEDUP_REMOVED lines=8> */
[----:B-1----:R-:W-:-:S03]  /*76e90*/  MOV R51, R132 ;  /* 0x0000008400337202 */ /* 0x002fc60000000f00 */
[----:B------:R-:W2:Y:S01]  /*76ea0*/  LDL.LU R152, [R1+0x1170] ;  /* 0x0011700001987983 */ /* 0x000ea20000300800 */
[----:B---3--:R-:W-:-:S03]  /*76eb0*/  IMAD.MOV.U32 R50, RZ, RZ, R133 ;  /* 0x000000ffff327224 */ /* 0x008fc600078e0085 */
[----:B------:R-:W3:Y:S01]  /*76ec0*/  LDL.LU R153, [R1+0x1174] ;  /* 0x0011740001997983 */ /* 0x000ee20000300800 */
[----:B----4-:R-:W-:-:S03]  /*76ed0*/  IMAD.MOV.U32 R46, RZ, RZ, R134 ;  /* 0x000000ffff2e7224 */ /* 0x010fc600078e0086 */
[----:B------:R-:W3:Y:S01]  /*76ee0*/  LDL.LU R154, [R1+0x1178] ;  /* 0x00117800019a7983 */ /* 0x000ee20000300800 */
[----:B------:R-:W-:-:S03]  /*76ef0*/  IMAD.MOV.U32 R47, RZ, RZ, R135 ;  /* 0x000000ffff2f7224 */ /* 0x000fc600078e0087 */
[----:B------:R-:W3:Y:S04]  /*76f00*/  LDL.LU R155, [R1+0x117c] ;  /* 0x00117c00019b7983 */ /* 0x000ee80000300800 */
[----:B------:R-:W4:Y:S04]  /*76f10*/  LDL.LU R132, [R1+0x1160] ;  /* 0x0011600001847983 */ /* 0x000f280000300800 */
[----:B------:R-:W4:Y:S04]  /*76f20*/  LDL.LU R133, [R1+0x1164] ;  /* 0x0011640001857983 */ /* 0x000f280000300800 */
[----:B------:R-:W4:Y:S04]  /*76f30*/  LDL.LU R134, [R1+0x1168] ;  /* 0x0011680001867983 */ /* 0x000f280000300800 */
        /* <DEDUP_REMOVED lines=14> */
[----:B------:R-:W-:-:S15]  /*77020*/  HMMA.1688.F32.TF32 R164, R160, R96, R164 ;  /* 0x00000060a0a4723c */ /* 0x000fde00000810a4 */
[----:B------:R-:W-:-:S03]  /*77030*/  NOP ;  /* 0x0000000000007918 */ /* 0x000fc60000000000 */
[----:B------:R-:W-:Y:S01]  /*77040*/  MOV R62, R168 ;  /* 0x000000a8003e7202 */ /* 0x000fe20000000f00 */
[----:B------:R-:W-:Y:S02]  /*77050*/  IMAD.MOV.U32 R63, RZ, RZ, R169 ;  /* 0x000000ffff3f7224 */ /* 0x000fe400078e00a9 */
[----:B------:R-:W-:Y:S02]  /*77060*/  IMAD.MOV.U32 R66, RZ, RZ, R170 ;  /* 0x000000ffff427224 */ /* 0x000fe400078e00aa */
[----:B------:R-:W-:Y:S01]  /*77070*/  IMAD.MOV.U32 R67, RZ, RZ, R171 ;  /* 0x000000ffff437224 */ /* 0x000fe200078e00ab */
[----:B----4-:R-:W-:-:S15]  /*77080*/  HMMA.1688.F32.TF32 R132, R160, R84, R132 ;  /* 0x00000054a084723c */ /* 0x010fde0000081084 */
[----:B------:R-:W-:-:S09]  /*77090*/  NOP ;  /* 0x0000000000007918 */ /* 0x000fd20000000000 */
[----:B------:R-:W-:Y:S01]  /*770a0*/  MOV R54, R132 ;  /* 0x0000008400367202 */ /* 0x000fe20000000f00 */
[----:B------:R-:W-:Y:S02]  /*770b0*/  IMAD.MOV.U32 R55, RZ, RZ, R133 ;  /* 0x000000ffff377224 */ /* 0x000fe400078e0085 */
[----:B------:R-:W-:Y:S02]  /*770c0*/  IMAD.MOV.U32 R59, RZ, RZ, R134 ;  /* 0x000000ffff3b7224 */ /* 0x000fe400078e0086 */
[----:B------:R-:W-:Y:S02]  /*770d0*/  IMAD.MOV.U32 R58, RZ, RZ, R135 ;  /* 0x000000ffff3a7224 */ /* 0x000fe400078e0087 */
[C---:B---3--:R-:W-:Y:S06]  /*770e0*/  HMMA.1688.F32.TF32 R132, R160.reuse, R8, R136 ;  /* 0x00000008a084723c */ /* 0x048fec0000081088 */
[C---:B------:R-:W-:Y:S06]  /*770f0*/  HMMA.1688.F32.TF32 R136, R160.reuse, R12, R144 ;  /* 0x0000000ca088723c */ /* 0x040fec0000081090 */
[----:B------:R-:W-:-:S12]  /*77100*/  HMMA.1688.F32.TF32 R140, R160, R24, R140 ;  /* 0x00000018a08c723c */ /* 0x000fd8000008108c */
[----:B------:R-:W-:Y:S01]  /*77110*/  MOV R23, R132 ;  /* 0x0000008400177202 */ /* 0x000fe20000000f00 */
[----:B------:R-:W-:Y:S02]  /*77120*/  IMAD.MOV.U32 R82, RZ, RZ, R133 ;  /* 0x000000ffff527224 */ /* 0x000fe400078e0085 */
[----:B------:R-:W-:Y:S02]  /*77130*/  IMAD.MOV.U32 R83, RZ, RZ, R134 ;  /* 0x000000ffff537224 */ /* 0x000fe400078e0086 */
[----:B------:R-:W-:Y:S02]  /*77140*/  IMAD.MOV.U32 R79, RZ, RZ, R135 ;  /* 0x000000ffff4f7224 */ /* 0x000fe400078e0087 */
[C---:B------:R-:W-:Y:S06]  /*77150*/  HMMA.1688.F32.TF32 R132, R160.reuse, R40, R232 ;  /* 0x00000028a084723c */ /* 0x040fec00000810e8 */
[----:B------:R-:W-:Y:S01]  /*77160*/  HMMA.1688.F32.TF32 R152, R160, R88, R152 ;  /* 0x00000058a098723c */ /* 0x000fe20000081098 */
[----:B------:R1:W-:Y:S04]  /*77170*/  STL.64 [R1+0xaa0], R140 ;  /* 0x000aa08c01007387 */ /* 0x0003e80000100a00 */
[----:B------:R2:W-:Y:S04]  /*77180*/  STL.64 [R1+0xaa8], R142 ;  /* 0x000aa88e01007387 */ /* 0x0005e80000100a00 */
[----:B------:R-:W3:Y:S04]  /*77190*/  LDL.LU R144, [R1+0xf60] ;  /* 0x000f600001907983 */ /* 0x000ee80000300800 */
[----:B------:R-:W-:Y:S04]  /*771a0*/  STL.64 [R1+0xa90], R136 ;  /* 0x000a908801007387 */ /* 0x000fe80000100a00 */
[----:B------:R-:W-:Y:S04]  /*771b0*/  STL.64 [R1+0xa98], R138 ;  /* 0x000a988a01007387 */ /* 0x000fe80000100a00 */
[----:B------:R4:W-:Y:S04]  /*771c0*/  STL.64 [R1+0xa80], R132 ;  /* 0x000a808401007387 */ /* 0x0009e80000100a00 */
[----:B------:R4:W-:Y:S04]  /*771d0*/  STL.64 [R1+0xa88], R134 ;  /* 0x000a888601007387 */ /* 0x0009e80000100a00 */
[----:B------:R-:W3:Y:S04]  /*771e0*/  LDL.LU R145, [R1+0xf64] ;  /* 0x000f640001917983 */ /* 0x000ee80000300800 */
[----:B------:R-:W3:Y:S04]  /*771f0*/  LDL.LU R146, [R1+0xf68] ;  /* 0x000f680001927983 */ /* 0x000ee80000300800 */
[----:B------:R-:W3:Y:S01]  /*77200*/  LDL.LU R147, [R1+0xf6c] ;  /* 0x000f6c0001937983 */ /* 0x000ee20000300800 */
[----:B------:R-:W-:-:S03]  /*77210*/  MOV R7, R152 ;  /* 0x0000009800077202 */ /* 0x000fc60000000f00 */
[----:B-1----:R-:W3:Y:S01]  /*77220*/  LDL.LU R140, [R1+0xf80] ;  /* 0x000f8000018c7983 */ /* 0x002ee20000300800 */
[----:B------:R-:W-:-:S03]  /*77230*/  IMAD.MOV.U32 R30, RZ, RZ, R153 ;  /* 0x000000ffff1e7224 */ /* 0x000fc600078e0099 */
[----:B------:R-:W3:Y:S01]  /*77240*/  LDL.LU R141, [R1+0xf84] ;  /* 0x000f8400018d7983 */ /* 0x000ee20000300800 */
[----:B------:R-:W-:-:S03]  /*77250*/  IMAD.MOV.U32 R31, RZ, RZ, R154 ;  /* 0x000000ffff1f7224 */ /* 0x000fc600078e009a */
[----:B--2---:R-:W3:Y:S01]  /*77260*/  LDL.LU R142, [R1+0xf88] ;  /* 0x000f8800018e7983 */ /* 0x004ee20000300800 */
[----:B------:R-:W-:-:S03]  /*77270*/  IMAD.MOV.U32 R19, RZ, RZ, R155 ;  /* 0x000000ffff137224 */ /* 0x000fc600078e009b */
[----:B------:R-:W3:Y:S01]  /*77280*/  LDL.LU R143, [R1+0xf8c] ;  /* 0x000f8c00018f7983 */ /* 0x000ee20000300800 */
[----:B------:R-:W-:-:S03]  /*77290*/  MOV R78, R164 ;  /* 0x000000a4004e7202 */ /* 0x000fc60000000f00 */
[----:B------:R-:W2:Y:S01]  /*772a0*/  LDL.LU R152, [R1+0xfe0] ;  /* 0x000fe00001987983 */ /* 0x000ea20000300800 */
[----:B------:R-:W-:-:S03]  /*772b0*/  IMAD.MOV.U32 R22, RZ, RZ, R165 ;  /* 0x000000ffff167224 */ /* 0x000fc600078e00a5 */
[----:B------:R-:W2:Y:S01]  /*772c0*/  LDL.LU R153, [R1+0xfe4] ;  /* 0x000fe40001997983 */ /* 0x000ea20000300800 */
[----:B------:R-:W-:-:S03]  /*772d0*/  IMAD.MOV.U32 R18, RZ, RZ, R166 ;  /* 0x000000ffff127224 */ /* 0x000fc600078e00a6 */
[----:B------:R-:W2:Y:S01]  /*772e0*/  LDL.LU R154, [R1+0xfe8] ;  /* 0x000fe800019a7983 */ /* 0x000ea20000300800 */
[----:B------:R-:W-:-:S03]  /*772f0*/  IMAD.MOV.U32 R6, RZ, RZ, R167 ;  /* 0x000000ffff067224 */ /* 0x000fc600078e00a7 */
        /* <DEDUP_REMOVED lines=70> */
[----:B------:R-:W-:Y:S03]  /*77760*/  HMMA.1688.F32.TF32 R156, R160, R92, R156 ;  /* 0x0000005ca09c723c */ /* 0x000fe6000008109c */
[----:B------:R-:W3:Y:S04]  /*77770*/  LDL.LU R245, [R1+0x1064] ;  /* 0x0010640001f57983 */ /* 0x000ee80000300800 */
[----:B------:R-:W3:Y:S04]  /*77780*/  LDL.LU R246, [R1+0x1068] ;  /* 0x0010680001f67983 */ /* 0x000ee80000300800 */
[----:B------:R-:W3:-:S13]  /*77790*/  LDL.LU R247, [R1+0x106c] ;  /* 0x00106c0001f77983 */ /* 0x000eda0000300800 */
[----:B------:R-:W-:Y:S01]  /*777a0*/  MOV R75, R156 ;  /* 0x0000009c004b7202 */ /* 0x000fe20000000f00 */
[----:B------:R-:W-:Y:S01]  /*777b0*/  IMAD.MOV.U32 R74, RZ, RZ, R157 ;  /* 0x000000ffff4a7224 */ /* 0x000fe200078e009d */
[----:B------:R-:W3:Y:S01]  /*777c0*/  LDL.LU R156, [R1+0x1000] ;  /* 0x00100000019c7983 */ /* 0x000ee20000300800 */
[----:B------:R-:W-:Y:S02]  /*777d0*/  IMAD.MOV.U32 R71, RZ, RZ, R158 ;  /* 0x000000ffff477224 */ /* 0x000fe400078e009e */
[----:B------:R-:W-:Y:S01]  /*777e0*/  IMAD.MOV.U32 R70, RZ, RZ, R159 ;  /* 0x000000ffff467224 */ /* 0x000fe200078e009f */
[----:B------:R-:W3:Y:S04]  /*777f0*/  LDL.LU R157, [R1+0x1004] ;  /* 0x00100400019d7983 */ /* 0x000ee80000300800 */
[----:B------:R-:W3:Y:S04]  /*77800*/  LDL.LU R158, [R1+0x1008] ;  /* 0x00100800019e7983 */ /* 0x000ee80000300800 */
[----:B------:R-:W3:Y:S04]  /*77810*/  LDL.LU R159, [R1+0x100c] ;  /* 0x00100c00019f7983 */ /* 0x000ee80000300800 */
[----:B----4-:R-:W4:Y:S04]  /*77820*/  LDL.LU R132, [R1+0xfc0] ;  /* 0x000fc00001847983 */ /* 0x010f280000300800 */
        /* <DEDUP_REMOVED lines=11> */
[----:B--2---:R-:W-:Y:S06]  /*778e0*/  HMMA.1688.F32.TF32 R168, R220, R128, R168 ;  /* 0x00000080dca8723c */ /* 0x004fec00000810a8 */
[C---:B---3--:R-:W-:Y:S06]  /*778f0*/  HMMA.1688.F32.TF32 R188, R160.reuse, R20, R188 ;  /* 0x00000014a0bc723c */ /* 0x048fec00000810bc */
[C---:B------:R-:W-:Y:S06]  /*77900*/  HMMA.1688.F32.TF32 R184, R160.reuse, R16, R184 ;  /* 0x00000010a0b8723c */ /* 0x040fec00000810b8 */
[C---:B------:R-:W-:Y:S06]  /*77910*/  HMMA.1688.F32.TF32 R192, R160.reuse, R32, R192 ;  /* 0x00000020a0c0723c */ /* 0x040fec00000810c0 */
[C---:B------:R-:W-:Y:S06]  /*77920*/  HMMA.1688.F32.TF32 R200, R160.reuse, R36, R212 ;  /* 0x00000024a0c8723c */ /* 0x040fec00000810d4 */
[C---:B------:R-:W-:Y:S11]  /*77930*/  HMMA.1688.F32.TF32 R196, R160.reuse, R28, R204 ;  /* 0x0000001ca0c4723c */ /* 0x040ff600000810cc */
[----:B------:R-:W-:Y:S04]  /*77940*/  STL.64 [R1+0xa70], R192 ;  /* 0x000a70c001007387 */ /* 0x000fe80000100a00 */
[----:B------:R1:W-:Y:S01]  /*77950*/  STL.64 [R1+0xa78], R194 ;  /* 0x000a78c201007387 */ /* 0x0003e20000100a00 */
[C---:B------:R-:W-:Y:S06]  /*77960*/  HMMA.1688.F32.TF32 R172, R160.reuse, R80, R172 ;  /* 0x00000050a0ac723c */ /* 0x040fec00000810ac */
[C---:B-1----:R-:W-:Y:S01]  /*77970*/  HMMA.1688.F32.TF32 R192, R160.reuse, R4, R208 ;  /* 0x00000004a0c0723c */ /* 0x042fe200000810d0 */
[----:B------:R-:W-:Y:S04]  /*77980*/  STL.64 [R1+0xa60], R200 ;  /* 0x000a60c801007387 */ /* 0x000fe80000100a00 */
[----:B------:R-:W-:Y:S04]  /*77990*/  STL.64 [R1+0xa68], R202 ;  /* 0x000a68ca01007387 */ /* 0x000fe80000100a00 */
[----:B------:R-:W-:Y:S04]  /*779a0*/  STL.64 [R1+0xa50], R196 ;  /* 0x000a50c401007387 */ /* 0x000fe80000100a00 */
[----:B------:R-:W-:Y:S10]  /*779b0*/  STL.64 [R1+0xa58], R198 ;  /* 0x000a58c601007387 */ /* 0x000ff40000100a00 */
[----:B------:R-:W-:Y:S04]  /*779c0*/  STL.64 [R1+0xa40], R192 ;  /* 0x000a40c001007387 */ /* 0x000fe80000100a00 */
[----:B------:R-:W-:Y:S04]  /*779d0*/  STL.64 [R1+0xa48], R194 ;  /* 0x000a48c201007387 */ /* 0x000fe80000100a00 */
        /* <DEDUP_REMOVED lines=8> */
[C---:B-1----:R-:W-:Y:S09]  /*77a60*/  HMMA.1688.F32.TF32 R172, R160.reuse, R68, R216 ;  /* 0x00000044a0ac723c */ /* 0x042ff200000810d8 */
[----:B------:R-:W-:Y:S01]  /*77a70*/  STL.64 [R1+0xa00], R184 ;  /* 0x000a00b801007387 */ /* 0x000fe20000100a00 */
[C---:B------:R-:W-:Y:S03]  /*77a80*/  HMMA.1688.F32.TF32 R180, R160.reuse, R64, R224 ;  /* 0x00000040a0b4723c */ /* 0x040fe600000810e0 */
        /* <DEDUP_REMOVED lines=15> */
[----:B--2---:R-:W-:Y:S06]  /*77b80*/  HMMA.1688.F32.TF32 R172, R160, R44, R248 ;  /* 0x0000002ca0ac723c */ /* 0x004fec00000810f8 */
[C---:B------:R-:W-:Y:S01]  /*77b90*/  HMMA.1688.F32.TF32 R160, R220.reuse, R124, R164 ;  /* 0x0000007cdca0723c */ /* 0x040fe200000810a4 */
[----:B------:R-:W-:Y:S04]  /*77ba0*/  STL.64 [R1+0x9a0], R180 ;  /* 0x0009a0b401007387 */ /* 0x000fe80000100a00 */
[----:B------:R-:W-:Y:S06]  /*77bb0*/  STL.64 [R1+0x9a8], R182 ;  /* 0x0009a8b601007387 */ /* 0x000fec0000100a00 */
        /* <DEDUP_REMOVED lines=17> */
[----:B------:R4:W-:Y:S04]  /*77cd0*/  STL.64 [R1+0x7a20], R116 ;  /* 0x007a207401007387 */ /* 0x0009e80000100a00 */
[----:B------:R-:W-:Y:S04]  /*77ce0*/  LDS R161, [R150+UR12+0x42100] ;  /* 0x0421000c96a17984 */ /* 0x000fe80008000800 */
[----:B------:R-:W1:Y:S04]  /*77cf0*/  LDS R163, [R150+UR12+0x42900] ;  /* 0x0429000c96a37984 */ /* 0x000e680008000800 */
[----:B------:R-:W-:Y:S01]  /*77d00*/  STL.64 [R1+0xdd0], R120 ;  /* 0x000dd07801007387 */ /* 0x000fe20000100a00 */
[C---:B----4-:R-:W-:Y:S03]  /*77d10*/  HMMA.1688.F32.TF32 R116, R220.reuse, R112, R132 ;  /* 0x00000070dc74723c */ /* 0x050fe60000081084 */
[----:B------:R-:W-:Y:S04]  /*77d20*/  STL.64 [R1+0xdd8], R122 ;  /* 0x000dd87a01007387 */ /* 0x000fe80000100a00 */
[----:B------:R-:W-:Y:S04]  /*77d30*/  STL.64 [R1+0x7a18], R114 ;  /* 0x007a187201007387 */ /* 0x000fe80000100a00 */
[----:B------:R2:W-:Y:S02]  /*77d40*/  STL.64 [R1+0x7a10], R112 ;  /* 0x007a107001007387 */ /* 0x0005e40000100a00 */
[C---:B--2---:R-:W-:Y:S10]  /*77d50*/  HMMA.1688.F32.TF32 R112, R220.reuse, R108, R136 ;  /* 0x0000006cdc70723c */ /* 0x044ff40000081088 */
[----:B------:R-:W-:Y:S01]  /*77d60*/  STL.64 [R1+0xdb0], R116 ;  /* 0x000db07401007387 */ /* 0x000fe20000100a00 */
[C---:B------:R-:W-:Y:S03]  /*77d70*/  HMMA.1688.F32.TF32 R120, R220.reuse, R104, R140 ;  /* 0x00000068dc78723c */ /* 0x040fe6000008108c */
[----:B------:R2:W-:Y:S03]  /*77d80*/  STL.64 [R1+0xdb8], R118 ;  /* 0x000db87601007387 */ /* 0x0005e60000100a00 */
[C---:B--2---:R-:W-:Y:S06]  /*77d90*/  HMMA.1688.F32.TF32 R116, R220.reuse, R100, R144 ;  /* 0x00000064dc74723c */ /* 0x044fec0000081090 */
[----:B------:R-:W-:Y:S04]  /*77da0*/  STL.64 [R1+0xd90], R112 ;  /* 0x000d907001007387 */ /* 0x000fe80000100a00 */
[----:B------:R2:W-:Y:S02]  /*77db0*/  STL.64 [R1+0xd98], R114 ;  /* 0x000d987201007387 */ /* 0x0005e40000100a00 */
[C---:B--2---:R-:W-:Y:S05]  /*77dc0*/  HMMA.1688.F32.TF32 R112, R220.reuse, R96, R232 ;  /* 0x00000060dc70723c */ /* 0x044fea00000810e8 */
[----:B------:R-:W-:Y:S04]  /*77dd0*/  STL.64 [R1+0xd70], R120 ;  /* 0x000d707801007387 */ /* 0x000fe80000100a00 */
[----:B------:R-:W-:Y:S04]  /*77de0*/  STL.64 [R1+0xd78], R122 ;  /* 0x000d787a01007387 */ /* 0x000fe80000100a00 */
[----:B------:R-:W2:Y:S04]  /*77df0*/  LDL.LU R140, [R1+0xce0] ;  /* 0x000ce000018c7983 */ /* 0x000ea80000300800 */
[----:B------:R-:W-:Y:S04]  /*77e00*/  STL.64 [R1+0xd50], R116 ;  /* 0x000d507401007387 */ /* 0x000fe80000100a00 */
[----:B------:R-:W-:Y:S04]  /*77e10*/  STL.64 [R1+0xd58], R118 ;  /* 0x000d587601007387 */ /* 0x000fe80000100a00 */
        /* <DEDUP_REMOVED lines=93> */
[----:B---3--:R-:W-:Y:S03]  /*783f0*/  HMMA.1688.F32.TF32 R112, R220, R92, R232 ;  /* 0x0000005cdc70723c */ /* 0x008fe600000810e8 */
[----:B------:R-:W1:-:S15]  /*78400*/  LDL.LU R232, [R1+0xca0] ;  /* 0x000ca00001e87983 */ /* 0x000e5e0000300800 */
[----:B------:R-:W-:-:S05]  /*78410*/  NOP ;  /* 0x0000000000007918 */ /* 0x000fca0000000000 */
[----:B------:R-:W-:Y:S04]  /*78420*/  STL.64 [R1+0xd10], R112 ;  /* 0x000d107001007387 */ /* 0x000fe80000100a00 */
[----:B------:R4:W-:Y:S04]  /*78430*/  STL.64 [R1+0xd18], R114 ;  /* 0x000d187201007387 */ /* 0x0009e80000100a00 */
[----:B------:R-:W1:Y:S04]  /*78440*/  LDL.LU R233, [R1+0xca4] ;  /* 0x000ca40001e97983 */ /* 0x000e680000300800 */
[----:B------:R-:W1:Y:S04]  /*78450*/  LDL.LU R234, [R1+0xca8] ;  /* 0x000ca80001ea7983 */ /* 0x000e680000300800 */
[----:B------:R-:W1:Y:S01]  /*78460*/  LDL.LU R235, [R1+0xcac] ;  /* 0x000cac0001eb7983 */ /* 0x000e620000300800 */
[C---:B----4-:R-:W-:Y:S06]  /*78470*/  HMMA.1688.F32.TF32 R112, R220.reuse, R88, R204 ;  /* 0x00000058dc70723c */ /* 0x050fec00000810cc */
[C---:B--2---:R-:W-:Y:S06]  /*78480*/  HMMA.1688.F32.TF32 R116, R220.reuse, R8, R184 ;  /* 0x00000008dc74723c */ /* 0x044fec00000810b8 */
[C---:B------:R-:W-:Y:S11]  /*78490*/  HMMA.1688.F32.TF32 R120, R220.reuse, R84, R208 ;  /* 0x00000054dc78723c */ /* 0x040ff600000810d0 */
[----:B------:R-:W-:Y:S04]  /*784a0*/  STL.64 [R1+0xf00], R112 ;  /* 0x000f007001007387 */ /* 0x000fe80000100a00 */
[----:B------:R2:W-:Y:S02]  /*784b0*/  STL.64 [R1+0xf08], R114 ;  /* 0x000f087201007387 */ /* 0x0005e40000100a00 */
[C---:B--2---:R-:W-:Y:S06]  /*784c0*/  HMMA.1688.F32.TF32 R112, R220.reuse, R24, R188 ;  /* 0x00000018dc70723c */ /* 0x044fec00000810bc */
[----:B------:R-:W-:Y:S04]  /*784d0*/  STL.64 [R1+0xee0], R120 ;  /* 0x000ee07801007387 */ /* 0x000fe80000100a00 */
[----:B------:R2:W-:Y:S04]  /*784e0*/  STL.64 [R1+0xee8], R122 ;  /* 0x000ee87a01007387 */ /* 0x0005e80000100a00 */
[----:B------:R-:W-:Y:S04]  /*784f0*/  STL.64 [R1+0xed0], R116 ;  /* 0x000ed07401007387 */ /* 0x000fe80000100a00 */
[----:B------:R3:W-:Y:S01]  /*78500*/  STL.64 [R1+0xed8], R118 ;  /* 0x000ed87601007387 */ /* 0x0007e20000100a00 */
[C---:B--2---:R-:W-:Y:S04]  /*78510*/  HMMA.1688.F32.TF32 R120, R220.reuse, R12, R172 ;  /* 0x0000000cdc78723c */ /* 0x044fe800000810ac */
[----:B------:R-:W-:Y:S02]  /*78520*/  STL.64 [R1+0xec0], R112 ;  /* 0x000ec07001007387 */ /* 0x000fe40000100a00 */
[C---:B---3--:R-:W-:Y:S02]  /*78530*/  HMMA.1688.F32.TF32 R116, R220.reuse, R40, R176 ;  /* 0x00000028dc74723c */ /* 0x048fe400000810b0 */
[----:B------:R2:W-:Y:S04]  /*78540*/  STL.64 [R1+0xec8], R114 ;  /* 0x000ec87201007387 */ /* 0x0005e80000100a00 */
[C---:B--2---:R-:W-:Y:S11]  /*78550*/  HMMA.1688.F32.TF32 R112, R220.reuse, R32, R180 ;  /* 0x00000020dc70723c */ /* 0x044ff600000810b4 */
[----:B------:R-:W-:Y:S04]  /*78560*/  STL.64 [R1+0xeb0], R120 ;  /* 0x000eb07801007387 */ /* 0x000fe80000100a00 */
[----:B------:R2:W-:Y:S04]  /*78570*/  STL.64 [R1+0xeb8], R122 ;  /* 0x000eb87a01007387 */ /* 0x0005e80000100a00 */
[----:B------:R-:W-:Y:S04]  /*78580*/  STL.64 [R1+0xea0], R116 ;  /* 0x000ea07401007387 */ /* 0x000fe80000100a00 */
[----:B------:R3:W-:Y:S01]  /*78590*/  STL.64 [R1+0xea8], R118 ;  /* 0x000ea87601007387 */ /* 0x0007e20000100a00 */
[C---:B--2---:R-:W-:Y:S03]  /*785a0*/  HMMA.1688.F32.TF32 R120, R220.reuse, R36, R216 ;  /* 0x00000024dc78723c */ /* 0x044fe600000810d8 */
[----:B------:R-:W-:Y:S03]  /*785b0*/  STL.64 [R1+0xe90], R112 ;  /* 0x000e907001007387 */ /* 0x000fe60000100a00 */
[C---:B---3--:R-:W-:Y:S01]  /*785c0*/  HMMA.1688.F32.TF32 R116, R220.reuse, R28, R224 ;  /* 0x0000001cdc74723c */ /* 0x048fe200000810e0 */
[----:B------:R2:W-:Y:S05]  /*785d0*/  STL.64 [R1+0xe98], R114 ;  /* 0x000e987201007387 */ /* 0x0005ea0000100a00 */
        /* <DEDUP_REMOVED lines=36> */
[----:B--2---:R-:W-:Y:S11]  /*78820*/  HMMA.1688.F32.TF32 R112, R220, R44, R144 ;  /* 0x0000002cdc70723c */ /* 0x004ff60000081090 */
[----:B------:R-:W-:Y:S04]  /*78830*/  STL.64 [R1+0xd40], R120 ;  /* 0x000d407801007387 */ /* 0x000fe80000100a00 */
[----:B------:R-:W-:Y:S04]  /*78840*/  STL.64 [R1+0xd48], R122 ;  /* 0x000d487a01007387 */ /* 0x000fe80000100a00 */
[----:B------:R-:W-:Y:S04]  /*78850*/  STL.64 [R1+0xd20], R116 ;  /* 0x000d207401007387 */ /* 0x000fe80000100a00 */
[----:B------:R-:W-:Y:S04]  /*78860*/  STL.64 [R1+0xd28], R118 ;  /* 0x000d287601007387 */ /* 0x000fe80000100a00 */
[----:B------:R-:W-:Y:S04]  /*78870*/  LDS R220, [R151+UR12+0x42100] ;  /* 0x0421000c97dc7984 */ /* 0x000fe80008000800 */
[----:B------:R-:W-:Y:S04]  /*78880*/  LDS R222, [R151+UR12+0x42900] ;  /* 0x0429000c97de7984 */ /* 0x000fe80008000800 */
[----:B------:R-:W-:Y:S04]  /*78890*/  STL.64 [R1+0xd00], R112 ;  /* 0x000d007001007387 */ /* 0x000fe80000100a00 */
[----:B------:R1:W-:Y:S04]  /*788a0*/  STL.64 [R1+0xd08], R114 ;  /* 0x000d087201007387 */ /* 0x0003e80000100a00 */
[----:B------:R-:W2:Y:S04]  /*788b0*/  LDL.LU R148, [R1+0x5b0] ;  /* 0x0005b00001947983 */ /* 0x000ea80000300800 */
[----:B------:R-:W-:Y:S01]  /*788c0*/  LDS R221, [R3+UR12+0x42100] ;  /* 0x0421000c03dd7984 */ /* 0x000fe20008000800 */
[----:B-1----:R-:W-:Y:S03]  /*788d0*/  HMMA.1688.F32.TF32 R112, R160, R128, R232 ;  /* 0x00000080a070723c */ /* 0x002fe600000810e8 */
[----:B------:R-:W1:-:S15]  /*788e0*/  LDS R223, [R3+UR12+0x42900] ;  /* 0x0429000c03df7984 */ /* 0x000e5e0008000800 */
[----:B------:R-:W-:-:S05]  /*788f0*/  NOP ;  /* 0x0000000000007918 */ /* 0x000fca0000000000 */
[----:B------:R3:W-:Y:S04]  /*78900*/  STL.64 [R1+0x8b0], R112 ;  /* 0x0008b07001007387 */ /* 0x0007e80000100a00 */
        /* <DEDUP_REMOVED lines=94> */
[----:B----4-:R-:W3:Y:S04]  /*78ef0*/  LDL.LU R114, [R1+0x888] ;  /* 0x0008880001727983 */ /* 0x010ee80000300800 */
        /* <DEDUP_REMOVED lines=29> */
[----:B--2---:R-:W-:-:S15]  /*790d0*/  HMMA.1688.F32.TF32 R120, R160, R124, R120 ;  /* 0x0000007ca078723c */ /* 0x004fde0000081078 */
[----:B------:R-:W-:-:S08]  /*790e0*/  NOP ;  /* 0x0000000000007918 */ /* 0x000fd00000000000 */
[----:B------:R-:W-:Y:S04]  /*790f0*/  STL.64 [R1+0x8a0], R120 ;  /* 0x0008a07801007387 */ /* 0x000fe80000100a00 */
[----:B------:R2:W-:Y:S04]  /*79100*/  STL.64 [R1+0x8a8], R122 ;  /* 0x0008a87a01007387 */ /* 0x0005e80000100a00 */
[----:B--2---:R-:W2:Y:S04]  /*79110*/  LDL.LU.64 R122, [R1+0x7a38] ;  /* 0x007a3800017a7983 */ /* 0x004ea80000300a00 */
[----:B------:R-:W3:Y:S02]  /*79120*/  LDL.LU.64 R120, [R1+0x7a30] ;  /* 0x007a300001787983 */ /* 0x000ee40000300a00 */
[----:B---3--:R-:W-:-:S15]  /*79130*/  HMMA.1688.F32.TF32 R116, R160, R120, R116 ;  /* 0x00000078a074723c */ /* 0x008fde0000081074 */
[----:B------:R-:W-:-:S08]  /*79140*/  NOP ;  /* 0x0000000000007918 */ /* 0x000fd00000000000 */
[----:B------:R-:W-:Y:S04]  /*79150*/  STL.64 [R1+0x890], R116 ;  /* 0x0008907401007387 */ /* 0x000fe80000100a00 */
[----:B------:R3:W-:Y:S04]  /*79160*/  STL.64 [R1+0x898], R118 ;  /* 0x0008987601007387 */ /* 0x0007e80000100a00 */
[----:B---3--:R-:W3:Y:S04]  /*79170*/  LDL.LU.64 R118, [R1+0x7a28] ;  /* 0x007a280001767983 */ /* 0x008ee80000300a00 */
[----:B------:R-:W4:Y:S02]  /*79180*/  LDL.LU.64 R116, [R1+0x7a20] ;  /* 0x007a200001747983 */ /* 0x000f240000300a00 */
[----:B----4-:R-:W-:-:S15]  /*79190*/  HMMA.1688.F32.TF32 R112, R160, R116, R112 ;  /* 0x00000074a070723c */ /* 0x010fde0000081070 */
[----:B------:R-:W-:-:S08]  /*791a0*/  NOP ;  /* 0x0000000000007918 */ /* 0x000fd00000000000 */
[----:B------:R-:W-:Y:S04]  /*791b0*/  STL.64 [R1+0x880], R112 ;  /* 0x0008807001007387 */ /* 0x000fe80000100a00 */
[----:B------:R4:W-:Y:S04]  /*791c0*/  STL.64 [R1+0x888], R114 ;  /* 0x0008887201007387 */ /* 0x0009e80000100a00 */
[----:B----4-:R-:W4:Y:S04]  /*791d0*/  LDL.LU.64 R114, [R1+0x7a18] ;  /* 0x007a180001727983 */ /* 0x010f280000300a00 */
[----:B------:R-:W2:Y:S01]  /*791e0*/  LDL.LU.64 R112, [R1+0x7a10] ;  /* 0x007a100001707983 */ /* 0x000ea20000300a00 */
        /* <DEDUP_REMOVED lines=18> */
[----:B--2---:R-:W-:-:S15]  /*79310*/  HMMA.1688.F32.TF32 R192, R160, R112, R192 ;  /* 0x00000070a0c0723c */ /* 0x004fde00000810c0 */
[----:B------:R-:W-:-:S08]  /*79320*/  NOP ;  /* 0x0000000000007918 */ /* 0x000fd00000000000 */
[----:B------:R-:W-:Y:S04]  /*79330*/  STL.64 [R1+0x870], R192 ;  /* 0x000870c001007387 */ /* 0x000fe80000100a00 */
[----:B------:R2:W-:Y:S04]  /*79340*/  STL.64 [R1+0x878], R194 ;  /* 0x000878c201007387 */ /* 0x0005e80000100a00 */
[----:B--2---:R-:W2:Y:S04]  /*79350*/  LDL.LU.64 R194, [R1+0x7a08] ;  /* 0x007a080001c27983 */ /* 0x004ea80000300a00 */
        /* <DEDUP_REMOVED lines=72> */
[----:B------:R-:W3:Y:S01]  /*797e0*/  LDL.LU.64 R168, [R1+0x78e0] ;  /* 0x0078e00001a87983 */ /* 0x000ee20000300a00 */
[C---:B------:R-:W-:Y:S06]  /*797f0*/  HMMA.1688.F32.TF32 R164, R160.reuse, R76, R164 ;  /* 0x0000004ca0a4723c */ /* 0x040fec00000810a4 */
[C---:B------:R-:W-:Y:S06]  /*79800*/  HMMA.1688.F32.TF32 R156, R160.reuse, R72, R156 ;  /* 0x00000048a09c723c */ /* 0x040fec000008109c */
[C---:B------:R-:W-:Y:S06]  /*79810*/  HMMA.1688.F32.TF32 R152, R160.reuse, R68, R152 ;  /* 0x00000044a098723c */ /* 0x040fec0000081098 */
[C---:B------:R-:W-:Y:S06]  /*79820*/  HMMA.1688.F32.TF32 R132, R160.reuse, R64, R132 ;  /* 0x00000040a084723c */ /* 0x040fec0000081084 */
[C---:B------:R-:W-:Y:S01]  /*79830*/  HMMA.1688.F32.TF32 R136, R160.reuse, R60, R136 ;  /* 0x0000003ca088723c */ /* 0x040fe20000081088 */
[----:B------:R-:W-:Y:S05]  /*79840*/  STL.64 [R1+0x740], R164 ;  /* 0x000740a401007387 */ /* 0x000fea0000100a00 */
[C---:B------:R-:W-:Y:S01]  /*79850*/  HMMA.1688.F32.TF32 R140, R160.reuse, R56, R140 ;  /* 0x00000038a08c723c */ /* 0x040fe2000008108c */
[----:B------:R1:W-:Y:S05]  /*79860*/  STL.64 [R1+0x748], R166 ;  /* 0x000748a601007387 */ /* 0x0003ea0000100a00 */
[C---:B------:R-:W-:Y:S01]  /*79870*/  HMMA.1688.F32.TF32 R144, R160.reuse, R52, R144 ;  /* 0x00000034a090723c */ /* 0x040fe20000081090 */
[----:B-1----:R-:W4:Y:S05]  /*79880*/  LDL.LU.64 R166, [R1+0x78d8] ;  /* 0x0078d80001a67983 */ /* 0x002f2a0000300a00 */
[C---:B------:R-:W-:Y:S01]  /*79890*/  HMMA.1688.F32.TF32 R148, R160.reuse, R48, R148 ;  /* 0x00000030a094723c */ /* 0x040fe20000081094 */
        /* <DEDUP_REMOVED lines=18> */
[----:B------:R1:W-:Y:S01]  /*799c0*/  STL.64 [R1+0x6f8], R142 ;  /* 0x0006f88e01007387 */ /* 0x0003e20000100a00 */
[----:B------:R-:W-:Y:S03]  /*799d0*/  HMMA.1688.F32.TF32 R160, R160, R44, R232 ;  /* 0x0000002ca0a0723c */ /* 0x000fe600000810e8 */
        /* <DEDUP_REMOVED lines=10> */
[----:B------:R-:W4:Y:S04]  /*79a80*/  LDL.LU.64 R234, [R1+0x7858] ;  /* 0x0078580001ea7983 */ /* 0x000f280000300a00 */
[----:B------:R-:W4:Y:S04]  /*79a90*/  LDL.LU.64 R232, [R1+0x7850] ;  /* 0x0078500001e87983 */ /* 0x000f280000300a00 */
[----:B------:R-:W-:Y:S04]  /*79aa0*/  STL.64 [R1+0x190], R160 ;  /* 0x000190a001007387 */ /* 0x000fe80000100a00 */
[----:B------:R2:W-:Y:S02]  /*79ab0*/  STL.64 [R1+0x198], R162 ;  /* 0x000198a201007387 */ /* 0x0005e40000100a00 */
[----:B--2---:R-:W-:Y:S01]  /*79ac0*/  IMAD.MOV.U32 R162, RZ, RZ, R170 ;  /* 0x000000ffffa27224 */ /* 0x004fe200078e00aa */
[----:B---3--:R-:W-:Y:S01]  /*79ad0*/  MOV R160, R168 ;  /* 0x000000a800a07202 */ /* 0x008fe20000000f00 */
[----:B------:R-:W-:Y:S01]  /*79ae0*/  IMAD.MOV.U32 R161, RZ, RZ, R169 ;  /* 0x000000ffffa17224 */ /* 0x000fe200078e00a9 */
[----:B------:R-:W2:Y:S01]  /*79af0*/  LDL.LU R168, [R1+0x784c] ;  /* 0x00784c0001a87983 */ /* 0x000ea20000300800 */
[----:B------:R-:W-:-:S03]  /*79b00*/  IMAD.MOV.U32 R163, RZ, RZ, R171 ;  /* 0x000000ffffa37224 */ /* 0x000fc600078e00ab */
[----:B------:R-:W2:Y:S04]  /*79b10*/  LDL.LU R169, [R1+0x7848] ;  /* 0x0078480001a97983 */ /* 0x000ea80000300800 */
[----:B------:R-:W2:Y:S04]  /*79b20*/  LDL.LU R170, [R1+0x7844] ;  /* 0x0078440001aa7983 */ /* 0x000ea80000300800 */
[----:B------:R-:W2:Y:S01]  /*79b30*/  LDL.LU R171, [R1+0x7840] ;  /* 0x0078400001ab7983 */ /* 0x000ea20000300800 */
[----:B----4-:R-:W-:-:S15]  /*79b40*/  HMMA.1688.F32.TF32 R232, R220, R128, R232 ;  /* 0x00000080dce8723c */ /* 0x010fde00000810e8 */
[----:B------:R-:W-:-:S08]  /*79b50*/  NOP ;  /* 0x0000000000007918 */ /* 0x000fd00000000000 */
[----:B------:R1:W-:Y:S04]  /*79b60*/  STL.64 [R1+0xcf0], R232 ;  /* 0x000cf0e801007387 */ /* 0x0003e80000100a00 */
[----:B------:R3:W-:Y:S01]  /*79b70*/  STL.64 [R1+0xcf8], R234 ;  /* 0x000cf8ea01007387 */ /* 0x0007e20000100a00 */
[----:B-1----:R-:W-:Y:S01]  /*79b80*/  MOV R232, R164 ;  /* 0x000000a400e87202 */ /* 0x002fe20000000f00 */
[----:B------:R-:W-:Y:S02]  /*79b90*/  IMAD.MOV.U32 R233, RZ, RZ, R165 ;  /* 0x000000ffffe97224 */ /* 0x000fe400078e00a5 */
[----:B------:R-:W4:Y:S01]  /*79ba0*/  LDL.LU R164, [R1+0x783c] ;  /* 0x00783c0001a47983 */ /* 0x000f220000300800 */
[----:B---3--:R-:W-:-:S03]  /*79bb0*/  IMAD.MOV.U32 R234, RZ, RZ, R166 ;  /* 0x000000ffffea7224 */ /* 0x008fc600078e00a6 */
[----:B------:R-:W4:Y:S01]  /*79bc0*/  LDL.LU R165, [R1+0x7838] ;  /* 0x0078380001a57983 */ /* 0x000f220000300800 */
[----:B------:R-:W-:-:S03]  /*79bd0*/  IMAD.MOV.U32 R235, RZ, RZ, R167 ;  /* 0x000000ffffeb7224 */ /* 0x000fc600078e00a7 */
[----:B------:R-:W4:Y:S04]  /*79be0*/  LDL.LU R166, [R1+0x7834] ;  /* 0x0078340001a67983 */ /* 0x000f280000300800 */
[----:B------:R-:W4:Y:S01]  /*79bf0*/  LDL.LU R167, [R1+0x7830] ;  /* 0x0078300001a77983 */ /* 0x000f220000300800 */
[----:B--2---:R-:W-:-:S15]  /*79c00*/  HMMA.1688.F32.TF32 R168, R220, R124, R168 ;  /* 0x0000007cdca8723c */ /* 0x004fde00000810a8 */
[----:B------:R-:W-:-:S08]  /*79c10*/  NOP ;  /* 0x0000000000007918 */ /* 0x000fd00000000000 */
[----:B------:R1:W-:Y:S04]  /*79c20*/  STL.64 [R1+0xce0], R168 ;  /* 0x000ce0a801007387 */ /* 0x0003e80000100a00 */
[----:B------:R2:W-:Y:S01]  /*79c30*/  STL.64 [R1+0xce8], R170 ;  /* 0x000ce8aa01007387 */ /* 0x0005e20000100a00 */
[----:B-1----:R-:W-:Y:S01]  /*79c40*/  MOV R168, R156 ;  /* 0x0000009c00a87202 */ /* 0x002fe20000000f00 */
[----:B------:R-:W-:Y:S02]  /*79c50*/  IMAD.MOV.U32 R169, RZ, RZ, R157 ;  /* 0x000000ffffa97224 */ /* 0x000fe400078e009d */
[----:B------:R-:W3:Y:S01]  /*79c60*/  LDL.LU R156, [R1+0x782c] ;  /* 0x00782c00019c7983 */ /* 0x000ee20000300800 */
[----:B--2---:R-:W-:-:S03]  /*79c70*/  IMAD.MOV.U32 R170, RZ, RZ, R158 ;  /* 0x000000ffffaa7224 */ /* 0x004fc600078e009e */
[----:B------:R-:W3:Y:S01]  /*79c80*/  LDL.LU R157, [R1+0x7828] ;  /* 0x00782800019d7983 */ /* 0x000ee20000300800 */
[----:B------:R-:W-:-:S03]  /*79c90*/  IMAD.MOV.U32 R171, RZ, RZ, R159 ;  /* 0x000000ffffab7224 */ /* 0x000fc600078e009f */
[----:B------:R-:W3:Y:S04]  /*79ca0*/  LDL.LU R158, [R1+0x7824] ;  /* 0x00782400019e7983 */ /* 0x000ee80000300800 */
[----:B------:R-:W3:Y:S01]  /*79cb0*/  LDL.LU R159, [R1+0x7820] ;  /* 0x00782000019f7983 */ /* 0x000ee20000300800 */
[----:B----4-:R-:W-:-:S15]  /*79cc0*/  HMMA.1688.F32.TF32 R164, R220, R120, R164 ;  /* 0x00000078dca4723c */ /* 0x010fde00000810a4 */
[----:B------:R-:W-:-:S08]  /*79cd0*/  NOP ;  /* 0x0000000000007918 */ /* 0x000fd00000000000 */
[----:B------:R1:W-:Y:S04]  /*79ce0*/  STL.64 [R1+0xcd0], R164 ;  /* 0x000cd0a401007387 */ /* 0x0003e80000100a00 */
[----:B------:R2:W-:Y:S01]  /*79cf0*/  STL.64 [R1+0xcd8], R166 ;  /* 0x000cd8a601007387 */ /* 0x0005e20000100a00 */
[----:B-1----:R-:W-:Y:S01]  /*79d00*/  MOV R164, R152 ;  /* 0x0000009800a47202 */ /* 0x002fe20000000f00 */
[----:B------:R-:W-:Y:S02]  /*79d10*/  IMAD.MOV.U32 R165, RZ, RZ, R153 ;  /* 0x000000ffffa57224 */ /* 0x000fe400078e0099 */
[----:B------:R-:W4:Y:S01]  /*79d20*/  LDL.LU R152, [R1+0x781c] ;  /* 0x00781c0001987983 */ /* 0x000f220000300800 */
[----:B--2---:R-:W-:-:S03]  /*79d30*/  IMAD.MOV.U32 R166, RZ, RZ, R154 ;  /* 0x000000ffffa67224 */ /* 0x004fc600078e009a */
[----:B------:R-:W4:Y:S01]  /*79d40*/  LDL.LU R153, [R1+0x7818] ;  /* 0x0078180001997983 */ /* 0x000f220000300800 */
[----:B------:R-:W-:-:S03]  /*79d50*/  IMAD.MOV.U32 R167, RZ, RZ, R155 ;  /* 0x000000ffffa77224 */ /* 0x000fc600078e009b */
[----:B------:R-:W4:Y:S04]  /*79d60*/  LDL.LU R154, [R1+0x7814] ;  /* 0x00781400019a7983 */ /* 0x000f280000300800 */
[----:B------:R-:W4:Y:S01]  /*79d70*/  LDL.LU R155, [R1+0x7810] ;  /* 0x00781000019b7983 */ /* 0x000f220000300800 */
[----:B---3--:R-:W-:-:S15]  /*79d80*/  HMMA.1688.F32.TF32 R156, R220, R116, R156 ;  /* 0x00000074dc9c723c */ /* 0x008fde000008109c */
[----:B------:R-:W-:-:S08]  /*79d90*/  NOP ;  /* 0x0000000000007918 */ /* 0x000fd00000000000 */
[----:B------:R1:W-:Y:S04]  /*79da0*/  STL.64 [R1+0xcc0], R156 ;  /* 0x000cc09c01007387 */ /* 0x0003e80000100a00 */
[----:B------:R2:W-:Y:S04]  /*79db0*/  STL.64 [R1+0xcc8], R158 ;  /* 0x000cc89e01007387 */ /* 0x0005e80000100a00 */
[----:B-1----:R-:W3:Y:S04]  /*79dc0*/  LDL.LU R156, [R1+0x180] ;  /* 0x00018000019c7983 */ /* 0x002ee80000300800 */
[----:B------:R-:W3:Y:S04]  /*79dd0*/  LDL.LU R157, [R1+0x184] ;  /* 0x00018400019d7983 */ /* 0x000ee80000300800 */
[----:B--2---:R-:W3:Y:S04]  /*79de0*/  LDL.LU R158, [R1+0x188] ;  /* 0x00018800019e7983 */ /* 0x004ee80000300800 */
[----:B------:R-:W3:Y:S01]  /*79df0*/  LDL.LU R159, [R1+0x18c] ;  /* 0x00018c00019f7983 */ /* 0x000ee20000300800 */
        /* <DEDUP_REMOVED lines=20> */
[----:B------:R-:W-:Y:S01]  /*79f40*/  LOP3.LUT R155, R0, 0x20, RZ, 0x3c, !PT ;  /* 0x00000020009b7812 */ /* 0x000fe200078e3cff */
[----:B------:R-:W-:Y:S01]  /*79f50*/  IMAD.MOV.U32 R153, RZ, RZ, R193 ;  /* 0x000000ffff997224 */ /* 0x000fe200078e00c1 */
[----:B------:R-:W-:Y:S01]  /*79f60*/  MOV R152, R192 ;  /* 0x000000c000987202 */ /* 0x000fe20000000f00 */
[----:B------:R-:W-:Y:S01]  /*79f70*/  IMAD.MOV.U32 R154, RZ, RZ, R194 ;  /* 0x000000ffff9a7224 */ /* 0x000fe200078e00c2 */
[----:B------:R-:W-:Y:S01]  /*79f80*/  MOV R148, R197 ;  /* 0x000000c500947202 */ /* 0x000fe20000000f00 */
[----:B------:R-:W-:Y:S01]  /*79f90*/  LDS R141, [R155+UR12+0x42180] ;  /* 0x0421800c9b8d7984 */ /* 0x000fe20008000800 */
[C---:B--2---:R-:W-:Y:S06]  /*79fa0*/  HMMA.1688.F32.TF32 R132, R220.reuse, R8, R168 ;  /* 0x00000008dc84723c */ /* 0x044fec00000810a8 */
[----:B---3--:R-:W-:Y:S01]  /*79fb0*/  HMMA.1688.F32.TF32 R144, R220, R88, R156 ;  /* 0x00000058dc90723c */ /* 0x008fe2000008109c */
[----:B------:R-:W-:Y:S01]  /*79fc0*/  MOV R164, R184 ;  /* 0x000000b800a47202 */ /* 0x000fe20000000f00 */
[----:B------:R-:W-:Y:S01]  /*79fd0*/  IMAD.MOV.U32 R165, RZ, RZ, R185 ;  /* 0x000000ffffa57224 */ /* 0x000fe200078e00b9 */
[----:B------:R-:W-:Y:S01]  /*79fe0*/  LDS R143, [R155+UR12+0x42980] ;  /* 0x0429800c9b8f7984 */ /* 0x000fe20008000800 */
[----:B------:R-:W-:-:S02]  /*79ff0*/  IMAD.MOV.U32 R149, RZ, RZ, R200 ;  /* 0x000000ffff957224 */ /* 0x000fc400078e00c8 */
[----:B------:R-:W-:Y:S01]  /*7a000*/  IMAD.MOV.U32 R150, RZ, RZ, R201 ;  /* 0x000000ffff967224 */ /* 0x000fe200078e00c9 */
[----:B------:R-:W-:Y:S01]  /*7a010*/  LDS R140, [R0+UR12+0x42180] ;  /* 0x0421800c008c7984 */ /* 0x000fe20008000800 */
[----:B------:R-:W-:-:S03]  /*7a020*/  IMAD.MOV.U32 R151, RZ, RZ, R202 ;  /* 0x000000ffff977224 */ /* 0x000fc600078e00ca */
[----:B------:R-:W1:-:S12]  /*7a030*/  LDS R142, [R0+UR12+0x42980] ;  /* 0x0429800c008e7984 */ /* 0x000e580008000800 */
[----:B------:R-:W-:Y:S04]  /*7a040*/  STL.64 [R1+0xc50], R144 ;  /* 0x000c509001007387 */ /* 0x000fe80000100a00 */
[----:B------:R2:W-:Y:S04]  /*7a050*/  STL.64 [R1+0xc58], R146 ;  /* 0x000c589201007387 */ /* 0x0005e80000100a00 */
[----:B------:R-:W-:Y:S04]  /*7a060*/  STL.64 [R1+0xc40], R136 ;  /* 0x000c408801007387 */ /* 0x000fe80000100a00 */
[----:B------:R3:W-:Y:S01]  /*7a070*/  STL.64 [R1+0xc48], R138 ;  /* 0x000c488a01007387 */ /* 0x0007e20000100a00 */
[C---:B--2---:R-:W-:Y:S03]  /*7a080*/  HMMA.1688.F32.TF32 R144, R220.reuse, R24, R232 ;  /* 0x00000018dc90723c */ /* 0x044fe600000810e8 */
[----:B------:R-:W-:Y:S04]  /*7a090*/  STL.64 [R1+0xc30], R132 ;  /* 0x000c308401007387 */ /* 0x000fe80000100a00 */
[----:B------:R2:W-:Y:S01]  /*7a0a0*/  STL.64 [R1+0xc38], R134 ;  /* 0x000c388601007387 */ /* 0x0005e20000100a00 */
[C---:B---3--:R-:W-:Y:S06]  /*7a0b0*/  HMMA.1688.F32.TF32 R136, R220.reuse, R12, R160 ;  /* 0x0000000cdc88723c */ /* 0x048fec00000810a0 */
[C---:B--2---:R-:W-:Y:S09]  /*7a0c0*/  HMMA.1688.F32.TF32 R132, R220.reuse, R40, R248 ;  /* 0x00000028dc84723c */ /* 0x044ff200000810f8 */
        /* <DEDUP_REMOVED lines=8> */
[----:B--2---:R-:W-:Y:S01]  /*7a150*/  HMMA.1688.F32.TF32 R132, R220, R28, R236 ;  /* 0x0000001cdc84723c */ /* 0x004fe200000810ec */
[----:B------:R-:W-:-:S02]  /*7a160*/  IMAD.MOV.U32 R166, RZ, RZ, R186 ;  /* 0x000000ffffa67224 */ /* 0x000fc400078e00ba */
[----:B------:R-:W-:Y:S02]  /*7a170*/  IMAD.MOV.U32 R167, RZ, RZ, R187 ;  /* 0x000000ffffa77224 */ /* 0x000fe400078e00bb */
[----:B------:R-:W-:-:S04]  /*7a180*/  IMAD.MOV.U32 R155, RZ, RZ, R196 ;  /* 0x000000ffff9b7224 */ /* 0x000fc800078e00c4 */
[----:B------:R-:W-:Y:S04]  /*7a190*/  STL.64 [R1+0xbf0], R144 ;  /* 0x000bf09001007387 */ /* 0x000fe80000100a00 */
[----:B------:R2:W-:Y:S04]  /*7a1a0*/  STL.64 [R1+0xbf8], R146 ;  /* 0x000bf89201007387 */ /* 0x0005e80000100a00 */
[----:B------:R-:W-:Y:S04]  /*7a1b0*/  STL.64 [R1+0xbe0], R136 ;  /* 0x000be08801007387 */ /* 0x000fe80000100a00 */
[----:B------:R3:W-:Y:S01]  /*7a1c0*/  STL.64 [R1+0xbe8], R138 ;  /* 0x000be88a01007387 */ /* 0x0007e20000100a00 */
[C---:B--2---:R-:W-:Y:S03]  /*7a1d0*/  HMMA.1688.F32.TF32 R144, R220.reuse, R4, R228 ;  /* 0x00000004dc90723c */ /* 0x044fe600000810e4 */
[----:B------:R-:W-:Y:S04]  /*7a1e0*/  STL.64 [R1+0xbd0], R132 ;  /* 0x000bd08401007387 */ /* 0x000fe80000100a00 */
[----:B------:R2:W-:Y:S01]  /*7a1f0*/  STL.64 [R1+0xbd8], R134 ;  /* 0x000bd88601007387 */ /* 0x0005e20000100a00 */
[----:B---3--:R-:W-:Y:S01]  /*7a200*/  HMMA.1688.F32.TF32 R136, R220, R16, R224 ;  /* 0x00000010dc88723c */ /* 0x008fe200000810e0 */
[----:B------:R-:W-:Y:S01]  /*7a210*/  MOV R156, R204 ;  /* 0x000000cc009c7202 */ /* 0x000fe20000000f00 */
[----:B------:R-:W-:-:S02]  /*7a220*/  IMAD.MOV.U32 R157, RZ, RZ, R205 ;  /* 0x000000ffff9d7224 */ /* 0x000fc400078e00cd */
[----:B------:R-:W-:Y:S01]  /*7a230*/  IMAD.MOV.U32 R158, RZ, RZ, R206 ;  /* 0x000000ffff9e7224 */ /* 0x000fe200078e00ce */
[----:B------:R-:W-:Y:S01]  /*7a240*/  MOV R168, R209 ;  /* 0x000000d100a87202 */ /* 0x000fe20000000f00 */
[----:B------:R-:W-:Y:S02]  /*7a250*/  IMAD.MOV.U32 R159, RZ, RZ, R208 ;  /* 0x000000ffff9f7224 */ /* 0x000fe400078e00d0 */
[----:B------:R-:W-:Y:S01]  /*7a260*/  IMAD.MOV.U32 R169, RZ, RZ, R210 ;  /* 0x000000ffffa97224 */ /* 0x000fe200078e00d2 */
[----:B--2---:R-:W-:Y:S01]  /*7a270*/  HMMA.1688.F32.TF32 R132, R220, R20, R216 ;  /* 0x00000014dc84723c */ /* 0x004fe200000810d8 */
[----:B------:R-:W-:Y:S01]  /*7a280*/  IMAD.MOV.U32 R170, RZ, RZ, R211 ;  /* 0x000000ffffaa7224 */ /* 0x000fe200078e00d3 */
[----:B------:R-:W-:Y:S01]  /*7a290*/  MOV R232, R213 ;  /* 0x000000d500e87202 */ /* 0x000fe20000000f00 */
[----:B------:R-:W-:Y:S02]  /*7a2a0*/  IMAD.MOV.U32 R171, RZ, RZ, R212 ;  /* 0x000000ffffab7224 */ /* 0x000fe400078e00d4 */
[----:B------:R-:W-:Y:S01]  /*7a2b0*/  IMAD.MOV.U32 R233, RZ, RZ, R214 ;  /* 0x000000ffffe97224 */ /* 0x000fe200078e00d6 */
[----:B------:R2:W-:Y:S04]  /*7a2c0*/  STL.64 [R1+0xbc0], R144 ;  /* 0x000bc09001007387 */ /* 0x0005e80000100a00 */
[----:B------:R3:W-:Y:S04]  /*7a2d0*/  STL.64 [R1+0xbc8], R146 ;  /* 0x000bc89201007387 */ /* 0x0007e80000100a00 */
[----:B------:R-:W-:Y:S04]  /*7a2e0*/  STL.64 [R1+0xbb0], R136 ;  /* 0x000bb08801007387 */ /* 0x000fe80000100a00 */
[----:B------:R-:W-:Y:S04]  /*7a2f0*/  STL.64 [R1+0xbb8], R138 ;  /* 0x000bb88a01007387 */ /* 0x000fe80000100a00 */
[----:B------:R-:W4:Y:S04]  /*7a300*/  LDL.LU R184, [R1+0x780c] ;  /* 0x00780c0001b87983 */ /* 0x000f280000300800 */
[----:B------:R-:W-:Y:S04]  /*7a310*/  STL.64 [R1+0xba0], R132 ;  /* 0x000ba08401007387 */ /* 0x000fe80000100a00 */
        /* <DEDUP_REMOVED lines=12> */
[----:B--2---:R-:W2:Y:S04]  /*7a3e0*/  LDL.LU R144, [R1+0x1b0] ;  /* 0x0001b00001907983 */ /* 0x004ea80000300800 */
[----:B------:R-:W2:Y:S04]  /*7a3f0*/  LDL.LU R145, [R1+0x1b4] ;  /* 0x0001b40001917983 */ /* 0x000ea80000300800 */
[----:B---3--:R-:W2:Y:S04]  /*7a400*/  LDL.LU R146, [R1+0x1b8] ;  /* 0x0001b80001927983 */ /* 0x008ea80000300800 */
[----:B------:R-:W2:Y:S04]  /*7a410*/  LDL.LU R147, [R1+0x1bc] ;  /* 0x0001bc0001937983 */ /* 0x000ea80000300800 */
[----:B------:R-:W3:Y:S04]  /*7a420*/  LDL.LU R204, [R1+0x77dc] ;  /* 0x0077dc0001cc7983 */ /* 0x000ee80000300800 */
[----:B------:R-:W3:Y:S04]  /*7a430*/  LDL.LU R205, [R1+0x77d8] ;  /* 0x0077d80001cd7983 */ /* 0x000ee80000300800 */
[----:B------:R-:W3:Y:S04]  /*7a440*/  LDL.LU R206, [R1+0x77d4] ;  /* 0x0077d40001ce7983 */ /* 0x000ee80000300800 */
[----:B------:R-:W4:Y:S04]  /*7a450*/  LDL.LU R208, [R1+0x77d0] ;  /* 0x0077d00001d07983 */ /* 0x000f280000300800 */
[----:B------:R-:W4:Y:S04]  /*7a460*/  LDL.LU R209, [R1+0x77cc] ;  /* 0x0077cc0001d17983 */ /* 0x000f280000300800 */
[----:B------:R-:W4:Y:S01]  /*7a470*/  LDL.LU R210, [R1+0x77c8] ;  /* 0x0077c80001d27983 */ /* 0x000f220000300800 */
[----:B------:R-:W-:-:S03]  /*7a480*/  IMAD.MOV.U32 R234, RZ, RZ, R215 ;  /* 0x000000ffffea7224 */ /* 0x000fc600078e00d7 */
[----:B------:R-:W4:Y:S04]  /*7a490*/  LDL.LU R211, [R1+0x77c4] ;  /* 0x0077c40001d37983 */ /* 0x000f280000300800 */
[----:B------:R-:W2:Y:S04]  /*7a4a0*/  LDL.LU R212, [R1+0x77c0] ;  /* 0x0077c00001d47983 */ /* 0x000ea80000300800 */
[----:B------:R-:W2:Y:S04]  /*7a4b0*/  LDL.LU R213, [R1+0x77bc] ;  /* 0x0077bc0001d57983 */ /* 0x000ea80000300800 */
[----:B------:R-:W2:Y:S04]  /*7a4c0*/  LDL.LU R214, [R1+0x77b8] ;  /* 0x0077b80001d67983 */ /* 0x000ea80000300800 */
[----:B------:R-:W2:Y:S01]  /*7a4d0*/  LDL.LU R215, [R1+0x77b4] ;  /* 0x0077b40001d77983 */ /* 0x000ea20000300800 */
[----:B------:R-:W-:Y:S01]  /*7a4e0*/  IMAD.MOV.U32 R235, RZ, RZ, R207 ;  /* 0x000000ffffeb7224 */ /* 0x000fe200078e00cf */
[----:B------:R-:W-:-:S02]  /*7a4f0*/  MOV R160, R203 ;  /* 0x000000cb00a07202 */ /* 0x000fc40000000f00 */
[----:B------:R-:W3:Y:S04]  /*7a500*/  LDL.LU R207, [R1+0x77b0] ;  /* 0x0077b00001cf7983 */ /* 0x000ee80000300800 */
[----:B------:R-:W3:Y:S01]  /*7a510*/  LDL.LU R203, [R1+0x77ac] ;  /* 0x0077ac0001cb7983 */ /* 0x000ee20000300800 */
[----:B------:R-:W-:Y:S02]  /*7a520*/  IMAD.MOV.U32 R161, RZ, RZ, R198 ;  /* 0x000000ffffa17224 */ /* 0x000fe400078e00c6 */
[----:B------:R-:W-:Y:S01]  /*7a530*/  IMAD.MOV.U32 R162, RZ, RZ, R199 ;  /* 0x000000ffffa27224 */ /* 0x000fe200078e00c7 */
[----:B------:R-:W3:Y:S01]  /*7a540*/  LDL.LU R198, [R1+0x77a8] ;  /* 0x0077a80001c67983 */ /* 0x000ee20000300800 */
[----:B------:R-:W-:-:S03]  /*7a550*/  IMAD.MOV.U32 R163, RZ, RZ, R195 ;  /* 0x000000ffffa37224 */ /* 0x000fc600078e00c3 */
[----:B------:R-:W3:Y:S04]  /*7a560*/  LDL.LU R199, [R1+0x77a4] ;  /* 0x0077a40001c77983 */ /* 0x000ee80000300800 */
[----:B------:R-:W3:Y:S01]  /*7a570*/  LDL.LU R195, [R1+0x77a0] ;  /* 0x0077a00001c37983 */ /* 0x000ee20000300800 */
[C---:B------:R-:W-:Y:S03]  /*7a580*/  HMMA.1688.F32.TF32 R180, R220.reuse, R52, R180 ;  /* 0x00000034dcb4723c */ /* 0x040fe600000810b4 */
[----:B------:R-:W-:Y:S03]  /*7a590*/  LDS R237, [R3+UR12+0x42180] ;  /* 0x0421800c03ed7984 */ /* 0x000fe60008000800 */
[----:B------:R-:W-:Y:S01]  /*7a5a0*/  HMMA.1688.F32.TF32 R176, R220, R48, R176 ;  /* 0x00000030dcb0723c */ /* 0x000fe200000810b0 */
[----:B------:R-:W-:Y:S05]  /*7a5b0*/  LDS R239, [R3+UR12+0x42980] ;  /* 0x0429800c03ef7984 */ /* 0x000fea0008000800 */
[C---:B-1----:R-:W-:Y:S06]  /*7a5c0*/  HMMA.1688.F32.TF32 R248, R140.reuse, R112, R156 ;  /* 0x000000708cf8723c */ /* 0x042fec000008109c */
[----:B------:R-:W-:Y:S06]  /*7a5d0*/  HMMA.1688.F32.TF32 R244, R140, R108, R164 ;  /* 0x0000006c8cf4723c */ /* 0x000fec00000810a4 */
[C---:B--2---:R-:W-:Y:S06]  /*7a5e0*/  HMMA.1688.F32.TF32 R132, R220.reuse, R80, R212 ;  /* 0x00000050dc84723c */ /* 0x044fec00000810d4 */
[C---:B----4-:R-:W-:Y:S06]  /*7a5f0*/  HMMA.1688.F32.TF32 R136, R220.reuse, R76, R208 ;  /* 0x0000004cdc88723c */ /* 0x050fec00000810d0 */
[C---:B---3--:R-:W-:Y:S11]  /*7a600*/  HMMA.1688.F32.TF32 R204, R220.reuse, R72, R204 ;  /* 0x00000048dccc723c */ /* 0x048ff600000810cc */
[----:B------:R-:W-:Y:S04]  /*7a610*/  STL.64 [R1+0xb90], R132 ;  /* 0x000b908401007387 */ /* 0x000fe80000100a00 */
[----:B------:R1:W-:Y:S02]  /*7a620*/  STL.64 [R1+0xb98], R134 ;  /* 0x000b988601007387 */ /* 0x0003e40000100a00 */
[C---:B-1----:R-:W-:Y:S02]  /*7a630*/  HMMA.1688.F32.TF32 R132, R220.reuse, R68, R200 ;  /* 0x00000044dc84723c */ /* 0x042fe400000810c8 */
[----:B------:R-:W-:Y:S04]  /*7a640*/  STL.64 [R1+0xb80], R136 ;  /* 0x000b808801007387 */ /* 0x000fe80000100a00 */
[----:B------:R1:W-:Y:S01]  /*7a650*/  STL.64 [R1+0xb88], R138 ;  /* 0x000b888a01007387 */ /* 0x0003e20000100a00 */
[C---:B------:R-:W-:Y:S03]  /*7a660*/  HMMA.1688.F32.TF32 R192, R220.reuse, R60, R192 ;  /* 0x0000003cdcc0723c */ /* 0x040fe600000810c0 */
[----:B------:R-:W-:Y:S04]  /*7a670*/  STL.64 [R1+0xb70], R204 ;  /* 0x000b70cc01007387 */ /* 0x000fe80000100a00 */
[----:B------:R-:W-:Y:S01]  /*7a680*/  STL.64 [R1+0xb78], R206 ;  /* 0x000b78ce01007387 */ /* 0x000fe20000100a00 */
[C---:B-1----:R-:W-:Y:S08]  /*7a690*/  HMMA.1688.F32.TF32 R136, R220.reuse, R64, R196 ;  /* 0x00000040dc88723c */ /* 0x042ff000000810c4 */
[----:B------:R-:W-:Y:S04]  /*7a6a0*/  STL.64 [R1+0xb60], R132 ;  /* 0x000b608401007387 */ /* 0x000fe80000100a00 */
[----:B------:R1:W-:Y:S02]  /*7a6b0*/  STL.64 [R1+0xb68], R134 ;  /* 0x000b688601007387 */ /* 0x0003e40000100a00 */
[C---:B-1----:R-:W-:Y:S09]  /*7a6c0*/  HMMA.1688.F32.TF32 R132, R220.reuse, R56, R184 ;  /* 0x00000038dc84723c */ /* 0x042ff200000810b8 */
[----:B------:R-:W-:Y:S04]  /*7a6d0*/  STL.64 [R1+0xb50], R136 ;  /* 0x000b508801007387 */ /* 0x000fe80000100a00 */
[----:B------:R-:W-:Y:S04]  /*7a6e0*/  STL.64 [R1+0xb58], R138 ;  /* 0x000b588a01007387 */ /* 0x000fe80000100a00 */
[----:B------:R-:W-:Y:S04]  /*7a6f0*/  STL.64 [R1+0xb40], R192 ;  /* 0x000b40c001007387 */ /* 0x000fe80000100a00 */
[----:B------:R-:W-:Y:S04]  /*7a700*/  STL.64 [R1+0xb48], R194 ;  /* 0x000b48c201007387 */ /* 0x000fe80000100a00 */
[----:B------:R-:W-:Y:S04]  /*7a710*/  STL.64 [R1+0xb30], R132 ;  /* 0x000b308401007387 */ /* 0x000fe80000100a00 */
[----:B------:R1:W-:Y:S02]  /*7a720*/  STL.64 [R1+0xb38], R134 ;  /* 0x000b388601007387 */ /* 0x0003e40000100a00 */
[----:B-1----:R-:W-:Y:S02]  /*7a730*/  HMMA.1688.F32.TF32 R132, R220, R44, R172 ;  /* 0x0000002cdc84723c */ /* 0x002fe400000810ac */
[----:B------:R-:W-:Y:S04]  /*7a740*/  STL.64 [R1+0xb20], R180 ;  /* 0x000b20b401007387 */ /* 0x000fe80000100a00 */
[----:B------:R-:W-:Y:S04]  /*7a750*/  STL.64 [R1+0xb28], R182 ;  /* 0x000b28b601007387 */ /* 0x000fe80000100a00 */
[----:B------:R-:W-:Y:S04]  /*7a760*/  STL.64 [R1+0xb10], R176 ;  /* 0x000b10b001007387 */ /* 0x000fe80000100a00 */
[----:B------:R-:W-:Y:S09]  /*7a770*/  STL.64 [R1+0xb18], R178 ;  /* 0x000b18b201007387 */ /* 0x000ff20000100a00 */
[----:B------:R-:W-:Y:S04]  /*7a780*/  STL.64 [R1+0xb00], R132 ;  /* 0x000b008401007387 */ /* 0x000fe80000100a00 */
[----:B------:R1:W-:Y:S02]  /*7a790*/  STL.64 [R1+0xb08], R134 ;  /* 0x000b088601007387 */ /* 0x0003e40000100a00 */
[----:B-1----:R-:W-:Y:S01]  /*7a7a0*/  HMMA.1688.F32.TF32 R132, R140, R128, R188 ;  /* 0x000000808c84723c */ /* 0x002fe200000810bc */
[----:B------:R-:W-:-:S05]  /*7a7b0*/  LOP3.LUT R139, R0, 0x40, RZ, 0x3c, !PT ;  /* 0x00000040008b7812 */ /* 0x000fca00078e3cff */
[C---:B------:R-:W-:Y:S01]  /*7a7c0*/  HMMA.1688.F32.TF32 R144, R140.reuse, R124, R144 ;  /* 0x0000007c8c90723c */ /* 0x040fe20000081090 */
[----:B------:R-:W-:Y:S04]  /*7a7d0*/  LDS R236, [R139+UR12+0x42180] ;  /* 0x0421800c8bec7984 */ /* 0x000fe80008000800 */
[----:B------:R1:W2:Y:S02]  /*7a7e0*/  LDS R238, [R139+UR12+0x42980] ;  /* 0x0429800c8bee7984 */ /* 0x0002a40008000800 */
[C---:B-1----:R-:W-:Y:S10]  /*7a7f0*/  HMMA.1688.F32.TF32 R136, R140.reuse, R120, R148 ;  /* 0x000000788c88723c */ /* 0x042ff40000081094 */
[----:B------:R-:W-:Y:S04]  /*7a800*/  STL.64 [R1+0x30], R132 ;  /* 0x0000308401007387 */ /* 0x000fe80000100a00 */
[----:B------:R1:W-:Y:S02]  /*7a810*/  STL.64 [R1+0x38], R134 ;  /* 0x0000388601007387 */ /* 0x0003e40000100a00 */
[C---:B-1----:R-:W-:Y:S02]  /*7a820*/  HMMA.1688.F32.TF32 R132, R140.reuse, R116, R152 ;  /* 0x000000748c84723c */ /* 0x042fe40000081098 */
[----:B------:R-:W-:Y:S04]  /*7a830*/  STL.64 [R1+0x20], R144 ;  /* 0x0000209001007387 */ /* 0x000fe80000100a00 */
[----:B------:R-:W-:Y:S01]  /*7a840*/  STL.64 [R1+0x28], R146 ;  /* 0x0000289201007387 */ /* 0x000fe20000100a00 */
[C---:B------:R-:W-:Y:S03]  /*7a850*/  HMMA.1688.F32.TF32 R148, R140.reuse, R104, R168 ;  /* 0x000000688c94723c */ /* 0x040fe600000810a8 */
[----:B------:R-:W-:Y:S04]  /*7a860*/  STL.64 [R1+0x10], R136 ;  /* 0x0000108801007387 */ /* 0x000fe80000100a00 */
[----:B------:R-:W-:Y:S04]  /*7a870*/  STL.64 [R1+0x18], R138 ;  /* 0x0000188a01007387 */ /* 0x000fe80000100a00 */
[----:B------:R-:W-:Y:S05]  /*7a880*/  STL.64 [R1+0x73d8], R250 ;  /* 0x0073d8fa01007387 */ /* 0x000fea0000100a00 */
[----:B------:R-:W-:Y:S04]  /*7a890*/  STL.64 [R1], R132 ;  /* 0x0000008401007387 */ /* 0x000fe80000100a00 */
[----:B------:R1:W-:Y:S02]  /*7a8a0*/  STL.64 [R1+0x8], R134 ;  /* 0x0000088601007387 */ /* 0x0003e40000100a00 */
[C---:B-1----:R-:W-:Y:S02]  /*7a8b0*/  HMMA.1688.F32.TF32 R132, R140.reuse, R100, R232 ;  /* 0x000000648c84723c */ /* 0x042fe400000810e8 */
[----:B------:R1:W-:Y:S04]  /*7a8c0*/  STL.64 [R1+0x73d0], R248 ;  /* 0x0073d0f801007387 */ /* 0x0003e80000100a00 */
[----:B------:R-:W-:Y:S04]  /*7a8d0*/  STL.64 [R1+0x73e8], R246 ;  /* 0x0073e8f601007387 */ /* 0x000fe80000100a00 */
[----:B------:R-:W-:Y:S04]  /*7a8e0*/  STL.64 [R1+0x73e0], R244 ;  /* 0x0073e0f401007387 */ /* 0x000fe80000100a00 */
[----:B------:R-:W-:Y:S04]  /*7a8f0*/  STL.64 [R1+0x73f8], R150 ;  /* 0x0073f89601007387 */ /* 0x000fe80000100a00 */
[----:B------:R-:W-:Y:S05]  /*7a900*/  STL.64 [R1+0x73f0], R148 ;  /* 0x0073f09401007387 */ /* 0x000fea0000100a00 */
        /* <DEDUP_REMOVED lines=13> */
[----:B------:R-:W2:Y:S01]  /*7a9e0*/  LDL.LU R147, [R1+0x2dc] ;  /* 0x0002dc0001937983 */ /* 0x000ea20000300800 */
[C---:B------:R-:W-:Y:S03]  /*7a9f0*/  HMMA.1688.F32.TF32 R152, R140.reuse, R96, R160 ;  /* 0x000000608c98723c */ /* 0x040fe600000810a0 */
        /* <DEDUP_REMOVED lines=32> */
[----:B------:R-:W-:Y:S04]  /*7ac00*/  STL.64 [R1+0x7418], R154 ;  /* 0x0074189a01007387 */ /* 0x000fe80000100a00 */
[----:B------:R1:W-:Y:S01]  /*7ac10*/  STL.64 [R1+0x7410], R152 ;  /* 0x0074109801007387 */ /* 0x0003e20000100a00 */
[C---:B---3--:R-:W-:Y:S06]  /*7ac20*/  HMMA.1688.F32.TF32 R188, R140.reuse, R28, R136 ;  /* 0x0000001c8cbc723c */ /* 0x048fec0000081088 */
[C---:B----4-:R-:W-:Y:S06]  /*7ac30*/  HMMA.1688.F32.TF32 R172, R140.reuse, R12, R216 ;  /* 0x0000000c8cac723c */ /* 0x050fec00000810d8 */
[C---:B--2---:R-:W-:Y:S06]  /*7ac40*/  HMMA.1688.F32.TF32 R144, R140.reuse, R88, R144 ;  /* 0x000000588c90723c */ /* 0x044fec0000081090 */
[C---:B------:R-:W-:Y:S06]  /*7ac50*/  HMMA.1688.F32.TF32 R156, R140.reuse, R92, R156 ;  /* 0x0000005c8c9c723c */ /* 0x040fec000008109c */
[C---:B------:R-:W-:Y:S06]  /*7ac60*/  HMMA.1688.F32.TF32 R160, R140.reuse, R84, R160 ;  /* 0x000000548ca0723c */ /* 0x040fec00000810a0 */
[C---:B------:R-:W-:Y:S11]  /*7ac70*/  HMMA.1688.F32.TF32 R164, R140.reuse, R8, R164 ;  /* 0x000000088ca4723c */ /* 0x040ff600000810a4 */
[----:B------:R-:W-:Y:S01]  /*7ac80*/  STL.64 [R1+0x7428], R158 ;  /* 0x0074289e01007387 */ /* 0x000fe20000100a00 */
[C---:B------:R-:W-:Y:S03]  /*7ac90*/  HMMA.1688.F32.TF32 R168, R140.reuse, R24, R168 ;  /* 0x000000188ca8723c */ /* 0x040fe600000810a8 */
[----:B------:R-:W-:Y:S03]  /*7aca0*/  STL.64 [R1+0x7420], R156 ;  /* 0x0074209c01007387 */ /* 0x000fe60000100a00 */
[C---:B------:R-:W-:Y:S01]  /*7acb0*/  HMMA.1688.F32.TF32 R176, R140.reuse, R40, R224 ;  /* 0x000000288cb0723c */ /* 0x040fe200000810e0 */
[----:B------:R-:W-:Y:S05]  /*7acc0*/  STL.64 [R1+0x7438], R146 ;  /* 0x0074389201007387 */ /* 0x000fea0000100a00 */
[C---:B------:R-:W-:Y:S01]  /*7acd0*/  HMMA.1688.F32.TF32 R180, R140.reuse, R32, R228 ;  /* 0x000000208cb4723c */ /* 0x040fe200000810e4 */
[----:B------:R2:W-:Y:S04]  /*7ace0*/  STL.64 [R1+0x7430], R144 ;  /* 0x0074309001007387 */ /* 0x0005e80000100a00 */
[----:B------:R-:W-:Y:S01]  /*7acf0*/  STL.64 [R1+0x7448], R162 ;  /* 0x007448a201007387 */ /* 0x000fe20000100a00 */
[C---:B------:R-:W-:Y:S03]  /*7ad00*/  HMMA.1688.F32.TF32 R184, R140.reuse, R36, R240 ;  /* 0x000000248cb8723c */ /* 0x040fe600000810f0 */
[----:B------:R3:W-:Y:S04]  /*7ad10*/  STL.64 [R1+0x7440], R160 ;  /* 0x007440a001007387 */ /* 0x0007e80000100a00 */
[----:B------:R-:W-:Y:S04]  /*7ad20*/  STL.64 [R1+0x7458], R166 ;  /* 0x007458a601007387 */ /* 0x000fe80000100a00 */
[----:B------:R-:W-:Y:S04]  /*7ad30*/  STL.64 [R1+0x7450], R164 ;  /* 0x007450a401007387 */ /* 0x000fe80000100a00 */
[----:B------:R-:W-:Y:S04]  /*7ad40*/  STL.64 [R1+0x7468], R170 ;  /* 0x007468aa01007387 */ /* 0x000fe80000100a00 */
[----:B------:R4:W-:Y:S04]  /*7ad50*/  STL.64 [R1+0x7460], R168 ;  /* 0x007460a801007387 */ /* 0x0009e80000100a00 */
[----:B------:R-:W-:Y:S04]  /*7ad60*/  STL.64 [R1+0x7478], R174 ;  /* 0x007478ae01007387 */ /* 0x000fe80000100a00 */
[----:B------:R4:W-:Y:S04]  /*7ad70*/  STL.64 [R1+0x7470], R172 ;  /* 0x007470ac01007387 */ /* 0x0009e80000100a00 */
[----:B------:R-:W-:Y:S04]  /*7ad80*/  STL.64 [R1+0x7488], R178 ;  /* 0x007488b201007387 */ /* 0x000fe80000100a00 */
[----:B------:R4:W-:Y:S04]  /*7ad90*/  STL.64 [R1+0x7480], R176 ;  /* 0x007480b001007387 */ /* 0x0009e80000100a00 */
[----:B------:R-:W-:Y:S04]  /*7ada0*/  STL.64 [R1+0x7498], R182 ;  /* 0x007498b601007387 */ /* 0x000fe80000100a00 */
[----:B------:R-:W-:Y:S01]  /*7adb0*/  STL.64 [R1+0x7490], R180 ;  /* 0x007490b401007387 */ /* 0x000fe20000100a00 */
[C---:B------:R-:W-:Y:S03]  /*7adc0*/  HMMA.1688.F32.TF32 R192, R140.reuse, R4, R232 ;  /* 0x000000048cc0723c */ /* 0x040fe600000810e8 */
[----:B------:R-:W-:Y:S04]  /*7add0*/  STL.64 [R1+0x74a8], R186 ;  /* 0x0074a8ba01007387 */ /* 0x000fe80000100a00 */
[----:B------:R4:W-:Y:S04]  /*7ade0*/  STL.64 [R1+0x74a0], R184 ;  /* 0x0074a0b801007387 */ /* 0x0009e80000100a00 */
[----:B------:R-:W-:Y:S04]  /*7adf0*/  STL.64 [R1+0x74b8], R190 ;  /* 0x0074b8be01007387 */ /* 0x000fe80000100a00 */
[----:B------:R-:W-:Y:S04]  /*7ae00*/  STL.64 [R1+0x74b0], R188 ;  /* 0x0074b0bc01007387 */ /* 0x000fe80000100a00 */
        /* <DEDUP_REMOVED lines=45> */
[----:B------:R-:W-:Y:S01]  /*7b0e0*/  STL.64 [R1+0x74c0], R192 ;  /* 0x0074c0c001007387 */ /* 0x000fe20000100a00 */
[C---:B---3--:R-:W-:Y:S06]  /*7b0f0*/  HMMA.1688.F32.TF32 R232, R140.reuse, R52, R232 ;  /* 0x000000348ce8723c */ /* 0x048fec00000810e8 */
[C---:B--2---:R-:W-:Y:S06]  /*7b100*/  HMMA.1688.F32.TF32 R216, R140.reuse, R68, R216 ;  /* 0x000000448cd8723c */ /* 0x044fec00000810d8 */
[C---:B----4-:R-:W-:Y:S06]  /*7b110*/  HMMA.1688.F32.TF32 R200, R140.reuse, R20, R200 ;  /* 0x000000148cc8723c */ /* 0x050fec00000810c8 */
        /* <DEDUP_REMOVED lines=27> */
[----:B-1----:R-:W2:Y:S04]  /*7b2d0*/  LDL.LU R248, [R1+0x410] ;  /* 0x0004100001f87983 */ /* 0x002ea80000300800 */
        /* <DEDUP_REMOVED lines=47> */
[----:B------:R-:W-:-:S15]  /*7b5d0*/  HMMA.1688.F32.TF32 R136, R140, R48, R136 ;  /* 0x000000308c88723c */ /* 0x000fde0000081088 */
[----:B------:R-:W-:-:S08]  /*7b5e0*/  NOP ;  /* 0x0000000000007918 */ /* 0x000fd00000000000 */
        /* <DEDUP_REMOVED lines=14> */
[----:B---3--:R-:W-:Y:S03]  /*7b6d0*/  HMMA.1688.F32.TF32 R140, R140, R44, R240 ;  /* 0x0000002c8c8c723c */ /* 0x008fe600000810f0 */
[----:B------:R-:W3:Y:S04]  /*7b6e0*/  LDL.LU R240, [R1+0x390] ;  /* 0x0003900001f07983 */ /* 0x000ee80000300800 */
[----:B------:R-:W3:Y:S04]  /*7b6f0*/  LDL.LU R241, [R1+0x394] ;  /* 0x0003940001f17983 */ /* 0x000ee80000300800 */
[----:B------:R-:W3:Y:S04]  /*7b700*/  LDL.LU R242, [R1+0x398] ;  /* 0x0003980001f27983 */ /* 0x000ee80000300800 */
[----:B------:R-:W3:Y:S08]  /*7b710*/  LDL.LU R243, [R1+0x39c] ;  /* 0x00039c0001f37983 */ /* 0x000ef00000300800 */
[----:B------:R-:W-:Y:S04]  /*7b720*/  STL.64 [R1+0x7588], R142 ;  /* 0x0075888e01007387 */ /* 0x000fe80000100a00 */
[----:B------:R4:W-:Y:S01]  /*7b730*/  STL.64 [R1+0x7580], R140 ;  /* 0x0075808c01007387 */ /* 0x0009e20000100a00 */
[C---:B--2---:R-:W-:Y:S06]  /*7b740*/  HMMA.1688.F32.TF32 R136, R236.reuse, R128, R184 ;  /* 0x00000080ec88723c */ /* 0x044fec00000810b8 */
[C---:B----4-:R-:W-:Y:S06]  /*7b750*/  HMMA.1688.F32.TF32 R140, R236.reuse, R120, R176 ;  /* 0x00000078ec8c723c */ /* 0x050fec00000810b0 */
[C---:B------:R-:W-:Y:S11]  /*7b760*/  HMMA.1688.F32.TF32 R180, R236.reuse, R124, R180 ;  /* 0x0000007cecb4723c */ /* 0x040ff600000810b4 */
[----:B------:R-:W-:Y:S04]  /*7b770*/  STL.64 [R1+0xaf0], R136 ;  /* 0x000af08801007387 */ /* 0x000fe80000100a00 */
[----:B------:R1:W-:Y:S02]  /*7b780*/  STL.64 [R1+0xaf8], R138 ;  /* 0x000af88a01007387 */ /* 0x0003e40000100a00 */
[C---:B-1----:R-:W-:Y:S06]  /*7b790*/  HMMA.1688.F32.TF32 R136, R236.reuse, R116, R172 ;  /* 0x00000074ec88723c */ /* 0x042fec00000810ac */
[----:B------:R-:W-:Y:S04]  /*7b7a0*/  STL.64 [R1+0xae0], R180 ;  /* 0x000ae0b401007387 */ /* 0x000fe80000100a00 */
[----:B------:R-:W-:Y:S01]  /*7b7b0*/  STL.64 [R1+0xae8], R182 ;  /* 0x000ae8b601007387 */ /* 0x000fe20000100a00 */
[C---:B------:R-:W-:Y:S03]  /*7b7c0*/  HMMA.1688.F32.TF32 R168, R236.reuse, R112, R168 ;  /* 0x00000070eca8723c */ /* 0x040fe600000810a8 */
[----:B------:R-:W-:Y:S04]  /*7b7d0*/  STL.64 [R1+0x690], R140 ;  /* 0x0006908c01007387 */ /* 0x000fe80000100a00 */
[----:B------:R1:W-:Y:S05]  /*7b7e0*/  STL.64 [R1+0x698], R142 ;  /* 0x0006988e01007387 */ /* 0x0003ea0000100a00 */
[----:B------:R-:W-:Y:S01]  /*7b7f0*/  STL.64 [R1+0x670], R136 ;  /* 0x0006708801007387 */ /* 0x000fe20000100a00 */
[C---:B-1----:R-:W-:Y:S03]  /*7b800*/  HMMA.1688.F32.TF32 R140, R236.reuse, R108, R164 ;  /* 0x0000006cec8c723c */ /* 0x042fe600000810a4 */
[----:B------:R1:W-:Y:S03]  /*7b810*/  STL.64 [R1+0x678], R138 ;  /* 0x0006788a01007387 */ /* 0x0003e60000100a00 */
[C---:B-1----:R-:W-:Y:S04]  /*7b820*/  HMMA.1688.F32.TF32 R136, R236.reuse, R104, R160 ;  /* 0x00000068ec88723c */ /* 0x042fe800000810a0 */
[----:B------:R-:W-:Y:S04]  /*7b830*/  STL.64 [R1+0x640], R168 ;  /* 0x000640a801007387 */ /* 0x000fe80000100a00 */
[----:B------:R-:W-:Y:S01]  /*7b840*/  STL.64 [R1+0x648], R170 ;  /* 0x000648aa01007387 */ /* 0x000fe20000100a00 */
[C---:B------:R-:W-:Y:S08]  /*7b850*/  HMMA.1688.F32.TF32 R144, R236.reuse, R100, R144 ;  /* 0x00000064ec90723c */ /* 0x040ff00000081090 */
[----:B------:R-:W-:Y:S04]  /*7b860*/  STL.64 [R1+0x610], R140 ;  /* 0x0006108c01007387 */ /* 0x000fe80000100a00 */
[----:B------:R1:W-:Y:S04]  /*7b870*/  STL.64 [R1+0x618], R142 ;  /* 0x0006188e01007387 */ /* 0x0003e80000100a00 */
[----:B------:R-:W-:Y:S01]  /*7b880*/  STL.64 [R1+0x5e0], R136 ;  /* 0x0005e08801007387 */ /* 0x000fe20000100a00 */
[C---:B-1----:R-:W-:Y:S03]  /*7b890*/  HMMA.1688.F32.TF32 R140, R236.reuse, R96, R152 ;  /* 0x00000060ec8c723c */ /* 0x042fe60000081098 */
[----:B------:R1:W-:Y:S03]  /*7b8a0*/  STL.64 [R1+0x5e8], R138 ;  /* 0x0005e88a01007387 */ /* 0x0003e60000100a00 */
[C---:B-1----:R-:W-:Y:S06]  /*7b8b0*/  HMMA.1688.F32.TF32 R136, R236.reuse, R92, R132 ;  /* 0x0000005cec88723c */ /* 0x042fec0000081084 */
[C---:B------:R-:W-:Y:S01]  /*7b8c0*/  HMMA.1688.F32.TF32 R132, R236.reuse, R88, R248 ;  /* 0x00000058ec84723c */ /* 0x040fe200000810f8 */
[----:B------:R-:W-:Y:S04]  /*7b8d0*/  STL.64 [R1+0x5b0], R144 ;  /* 0x0005b09001007387 */ /* 0x000fe80000100a00 */
[----:B------:R-:W-:Y:S06]  /*7b8e0*/  STL.64 [R1+0x5b8], R146 ;  /* 0x0005b89201007387 */ /* 0x000fec0000100a00 */
[----:B------:R-:W-:Y:S04]  /*7b8f0*/  STL.64 [R1+0x560], R140 ;  /* 0x0005608c01007387 */ /* 0x000fe80000100a00 */
[----:B------:R-:W-:Y:S04]  /*7b900*/  STL.64 [R1+0x568], R142 ;  /* 0x0005688e01007387 */ /* 0x000fe80000100a00 */
[----:B------:R-:W2:Y:S04]  /*7b910*/  LDL.LU R152, [R1+0x380] ;  /* 0x0003800001987983 */ /* 0x000ea80000300800 */
[----:B------:R-:W-:Y:S04]  /*7b920*/  STL.64 [R1+0x540], R136 ;  /* 0x0005408801007387 */ /* 0x000fe80000100a00 */
[----:B------:R-:W-:Y:S04]  /*7b930*/  STL.64 [R1+0x548], R138 ;  /* 0x0005488a01007387 */ /* 0x000fe80000100a00 */
[----:B------:R1:W-:Y:S04]  /*7b940*/  STL.64 [R1+0x520], R132 ;  /* 0x0005208401007387 */ /* 0x0003e80000100a00 */
[----:B------:R4:W-:Y:S04]  /*7b950*/  STL.64 [R1+0x528], R134 ;  /* 0x0005288601007387 */ /* 0x0009e80000100a00 */
[----:B------:R-:W2:Y:S04]  /*7b960*/  LDL.LU R153, [R1+0x384] ;  /* 0x0003840001997983 */ /* 0x000ea80000300800 */
[----:B------:R-:W2:Y:S04]  /*7b970*/  LDL.LU R154, [R1+0x388] ;  /* 0x00038800019a7983 */ /* 0x000ea80000300800 */
[----:B------:R-:W2:Y:S04]  /*7b980*/  LDL.LU R155, [R1+0x38c] ;  /* 0x00038c00019b7983 */ /* 0x000ea80000300800 */
[----:B-1----:R-:W2:Y:S04]  /*7b990*/  LDL.LU R132, [R1+0x360] ;  /* 0x0003600001847983 */ /* 0x002ea80000300800 */
[----:B------:R-:W2:Y:S04]  /*7b9a0*/  LDL.LU R133, [R1+0x364] ;  /* 0x0003640001857983 */ /* 0x000ea80000300800 */
[----:B----4-:R-:W4:Y:S04]  /*7b9b0*/  LDL.LU R134, [R1+0x368] ;  /* 0x0003680001867983 */ /* 0x010f280000300800 */
[----:B------:R-:W4:Y:S04]  /*7b9c0*/  LDL.LU R135, [R1+0x36c] ;  /* 0x00036c0001877983 */ /* 0x000f280000300800 */
[----:B------:R-:W4:Y:S04]  /*7b9d0*/  LDL.LU R248, [R1+0x340] ;  /* 0x0003400001f87983 */ /* 0x000f280000300800 */
[----:B------:R-:W4:Y:S04]  /*7b9e0*/  LDL.LU R249, [R1+0x344] ;  /* 0x0003440001f97983 */ /* 0x000f280000300800 */
[----:B------:R-:W4:Y:S01]  /*7b9f0*/  LDL.LU R250, [R1+0x348] ;  /* 0x0003480001fa7983 */ /* 0x000f220000300800 */
[C---:B------:R-:W-:Y:S06]  /*7ba00*/  HMMA.1688.F32.TF32 R144, R236.reuse, R84, R156 ;  /* 0x00000054ec90723c */ /* 0x040fec000008109c */
[C---:B------:R-:W-:Y:S06]  /*7ba10*/  HMMA.1688.F32.TF32 R140, R236.reuse, R8, R148 ;  /* 0x00000008ec8c723c */ /* 0x040fec0000081094 */
[----:B------:R-:W-:Y:S11]  /*7ba20*/  HMMA.1688.F32.TF32 R136, R236, R24, R244 ;  /* 0x00000018ec88723c */ /* 0x000ff600000810f4 */
[----:B------:R-:W-:Y:S04]  /*7ba30*/  STL.64 [R1+0x4c0], R144 ;  /* 0x0004c09001007387 */ /* 0x000fe80000100a00 */
[----:B------:R-:W-:Y:S04]  /*7ba40*/  STL.64 [R1+0x4c8], R146 ;  /* 0x0004c89201007387 */ /* 0x000fe80000100a00 */
[----:B------:R-:W-:Y:S04]  /*7ba50*/  STL.64 [R1+0x510], R140 ;  /* 0x0005108c01007387 */ /* 0x000fe80000100a00 */
[----:B------:R-:W-:Y:S04]  /*7ba60*/  STL.64 [R1+0x518], R142 ;  /* 0x0005188e01007387 */ /* 0x000fe80000100a00 */
[----:B------:R3:W-:Y:S04]  /*7ba70*/  STL [R1+0x500], R136 ;  /* 0x0005008801007387 */ /* 0x0007e80000100800 */
[----:B------:R-:W4:Y:S04]  /*7ba80*/  LDL.LU R148, [R1+0x320] ;  /* 0x0003200001947983 */ /* 0x000f280000300800 */
[----:B------:R-:W4:Y:S04]  /*7ba90*/  LDL.LU R149, [R1+0x324] ;  /* 0x0003240001957983 */ /* 0x000f280000300800 */
[----:B------:R-:W4:Y:S04]  /*7baa0*/  LDL.LU R150, [R1+0x328] ;  /* 0x0003280001967983 */ /* 0x000f280000300800 */
[----:B------:R-:W4:Y:S01]  /*7bab0*/  LDL.LU R151, [R1+0x32c] ;  /* 0x00032c0001977983 */ /* 0x000f220000300800 */
[----:B------:R-:W-:Y:S01]  /*7bac0*/  MOV R251, R2 ;  /* 0x0000000200fb7202 */ /* 0x000fe20000000f00 */
[----:B------:R-:W-:-:S02]  /*7bad0*/  IMAD.MOV.U32 R2, RZ, RZ, R137 ;  /* 0x000000ffff027224 */ /* 0x000fc400078e0089 */
[----:B------:R-:W-:Y:S01]  /*7bae0*/  IMAD.MOV.U32 R85, RZ, RZ, R138 ;  /* 0x000000ffff557224 */ /* 0x000fe200078e008a */
[----:B------:R-:W4:Y:S01]  /*7baf0*/  LDL.LU R244, [R1+0x300] ;  /* 0x0003000001f47983 */ /* 0x000f220000300800 */
[----:B------:R-:W-:Y:S02]  /*7bb00*/  IMAD.MOV.U32 R84, RZ, RZ, R139 ;  /* 0x000000ffff547224 */ /* 0x000fe400078e008b */
[----:B---3--:R-:W-:Y:S01]  /*7bb10*/  HMMA.1688.F32.TF32 R136, R236, R12, R240 ;  /* 0x0000000cec88723c */ /* 0x008fe200000810f0 */
[----:B------:R-:W3:Y:S01]  /*7bb20*/  LDL.LU R245, [R1+0x304] ;  /* 0x0003040001f57983 */ /* 0x000ee20000300800 */
[----:B------:R-:W-:-:S03]  /*7bb30*/  MOV R247, R252 ;  /* 0x000000fc00f77202 */ /* 0x000fc60000000f00 */
[----:B------:R-:W3:Y:S01]  /*7bb40*/  LDL.LU R246, [R1+0x308] ;  /* 0x0003080001f67983 */ /* 0x000ee20000300800 */
[----:B------:R-:W-:-:S03]  /*7bb50*/  LOP3.LUT R167, R0, 0x20, RZ, 0x3c, !PT ;  /* 0x0000002000a77812 */ /* 0x000fc600078e3cff */
[----:B------:R-:W-:Y:S04]  /*7bb60*/  LDS R240, [R0+UR12+0x43000] ;  /* 0x0430000c00f07984 */ /* 0x000fe80008000800 */
[----:B------:R-:W-:Y:S04]  /*7bb70*/  LDS R242, [R0+UR12+0x43800] ;  /* 0x0438000c00f27984 */ /* 0x000fe80008000800 */
[----:B------:R-:W-:Y:S04]  /*7bb80*/  LDS R241, [R167+UR12+0x43000] ;  /* 0x0430000ca7f17984 */ /* 0x000fe80008000800 */
[----:B------:R-:W1:Y:S03]  /*7bb90*/  LDS R243, [R167+UR12+0x43800] ;  /* 0x0438000ca7f37984 */ /* 0x000e660008000800 */
[----:B------:R-:W-:Y:S01]  /*7bba0*/  MOV R25, R136 ;  /* 0x0000008800197202 */ /* 0x000fe20000000f00 */
[----:B------:R-:W-:-:S02]  /*7bbb0*/  IMAD.MOV.U32 R24, RZ, RZ, R137 ;  /* 0x000000ffff187224 */ /* 0x000fc400078e0089 */
[----:B------:R-:W-:Y:S02]  /*7bbc0*/  IMAD.MOV.U32 R9, RZ, RZ, R138 ;  /* 0x000000ffff097224 */ /* 0x000fe400078e008a */
[----:B------:R-:W-:Y:S02]  /*7bbd0*/  IMAD.MOV.U32 R8, RZ, RZ, R139 ;  /* 0x000000ffff087224 */ /* 0x000fe400078e008b */
[----:B--2---:R-:W-:-:S15]  /*7bbe0*/  HMMA.1688.F32.TF32 R136, R236, R40, R152 ;  /* 0x00000028ec88723c */ /* 0x004fde0000081098 */
[----:B------:R-:W-:-:S08]  /*7bbf0*/  NOP ;  /* 0x0000000000007918 */ /* 0x000fd00000000000 */
[----:B------:R4:W-:Y:S01]  /*7bc00*/  STL.64 [R1+0x4e0], R136 ;  /* 0x0004e08801007387 */ /* 0x0009e20000100a00 */
[----:B------:R-:W-:Y:S02]  /*7bc10*/  IMAD.MOV.U32 R252, RZ, RZ, R138 ;  /* 0x000000fffffc7224 */ /* 0x000fe400078e008a */
[----:B------:R-:W-:Y:S02]  /*7bc20*/  IMAD.MOV.U32 R125, RZ, RZ, R139 ;  /* 0x000000ffff7d7224 */ /* 0x000fe400078e008b */
[C---:B----4-:R-:W-:Y:S06]  /*7bc30*/  HMMA.1688.F32.TF32 R136, R236.reuse, R32, R132 ;  /* 0x00000020ec88723c */ /* 0x050fec0000081084 */
[----:B------:R-:W-:Y:S01]  /*7bc40*/  HMMA.1688.F32.TF32 R132, R236, R36, R248 ;  /* 0x00000024ec84723c */ /* 0x000fe200000810f8 */
[----:B------:R-:W-:Y:S04]  /*7bc50*/  STL [R1+0x732c], R125 ;  /* 0x00732c7d01007387 */ /* 0x000fe80000100800 */
[----:B------:R-:W-:-:S12]  /*7bc60*/  STL [R1+0x7328], R252 ;  /* 0x007328fc01007387 */ /* 0x000fd80000100800 */
[----:B------:R-:W-:Y:S04]  /*7bc70*/  STL.64 [R1+0x4b0], R136 ;  /* 0x0004b08801007387 */ /* 0x000fe80000100a00 */
[----:B------:R2:W-:Y:S03]  /*7bc80*/  STL.64 [R1+0x4b8], R138 ;  /* 0x0004b88a01007387 */ /* 0x0005e60000100a00 */
[----:B------:R-:W-:Y:S01]  /*7bc90*/  IMAD.MOV.U32 R124, RZ, RZ, R132 ;  /* 0x000000ffff7c7224 */ /* 0x000fe200078e0084 */
[----:B------:R-:W-:Y:S01]  /*7bca0*/  MOV R121, R133 ;  /* 0x0000008500797202 */ /* 0x000fe20000000f00 */
        /* <DEDUP_REMOVED lines=9> */
[----:B------:R-:W4:Y:S01]  /*7bd40*/  LDL.LU R251, [R1+0x2cc] ;  /* 0x0002cc0001fb7983 */ /* 0x000f220000300800 */
[----:B--2---:R-:W-:Y:S03]  /*7bd50*/  HMMA.1688.F32.TF32 R136, R236, R28, R148 ;  /* 0x0000001cec88723c */ /* 0x004fe60000081094 */
[----:B------:R-:W-:Y:S04]  /*7bd60*/  STL [R1+0x733c], R117 ;  /* 0x00733c7501007387 */ /* 0x000fe80000100800 */
[----:B------:R-:W-:Y:S04]  /*7bd70*/  STL [R1+0x7338], R120 ;  /* 0x0073387801007387 */ /* 0x000fe80000100800 */
[----:B------:R-:W-:Y:S04]  /*7bd80*/  STL [R1+0x7334], R121 ;  /* 0x0073347901007387 */ /* 0x000fe80000100800 */
[----:B------:R-:W-:Y:S08]  /*7bd90*/  STL [R1+0x7330], R124 ;  /* 0x0073307c01007387 */ /* 0x000ff00000100800 */
[----:B------:R3:W-:Y:S04]  /*7bda0*/  STL.64 [R1+0x470], R136 ;  /* 0x0004708801007387 */ /* 0x0007e80000100a00 */
[----:B------:R-:W2:Y:S04]  /*7bdb0*/  LDL.LU R148, [R1+0x2a0] ;  /* 0x0002a00001947983 */ /* 0x000ea80000300800 */
[----:B------:R-:W2:Y:S04]  /*7bdc0*/  LDL.LU R149, [R1+0x2a4] ;  /* 0x0002a40001957983 */ /* 0x000ea80000300800 */
[----:B------:R-:W2:Y:S04]  /*7bdd0*/  LDL.LU R150, [R1+0x2a8] ;  /* 0x0002a80001967983 */ /* 0x000ea80000300800 */
[----:B------:R-:W2:Y:S01]  /*7bde0*/  LDL.LU R151, [R1+0x2ac] ;  /* 0x0002ac0001977983 */ /* 0x000ea20000300800 */
[----:B------:R-:W-:Y:S01]  /*7bdf0*/  MOV R252, R139 ;  /* 0x0000008b00fc7202 */ /* 0x000fe20000000f00 */
[----:B------:R-:W-:-:S02]  /*7be00*/  IMAD.MOV.U32 R125, RZ, RZ, R138 ;  /* 0x000000ffff7d7224 */ /* 0x000fc400078e008a */
[----:B---3--:R-:W-:Y:S02]  /*7be10*/  HMMA.1688.F32.TF32 R136, R236, R4, R244 ;  /* 0x00000004ec88723c */ /* 0x008fe400000810f4 */
[----:B------:R-:W-:Y:S04]  /*7be20*/  STL [R1+0x7344], R252 ;  /* 0x007344fc01007387 */ /* 0x000fe80000100800 */
[----:B------:R3:W-:Y:S04]  /*7be30*/  STL [R1+0x7340], R125 ;  /* 0x0073407d01007387 */ /* 0x0007e80000100800 */
[----:B------:R-:W2:Y:S04]  /*7be40*/  LDL.LU R244, [R1+0x280] ;  /* 0x0002800001f47983 */ /* 0x000ea80000300800 */
[----:B------:R-:W2:Y:S04]  /*7be50*/  LDL.LU R245, [R1+0x284] ;  /* 0x0002840001f57983 */ /* 0x000ea80000300800 */
[----:B------:R-:W2:Y:S04]  /*7be60*/  LDL.LU R246, [R1+0x288] ;  /* 0x0002880001f67983 */ /* 0x000ea80000300800 */
[----:B------:R-:W2:Y:S02]  /*7be70*/  LDL.LU R247, [R1+0x28c] ;  /* 0x00028c0001f77983 */ /* 0x000ea40000300800 */
[----:B------:R-:W-:Y:S01]  /*7be80*/  MOV R124, R139 ;  /* 0x0000008b007c7202 */ /* 0x000fe20000000f00 */
[----:B------:R-:W-:-:S02]  /*7be90*/  IMAD.MOV.U32 R121, RZ, RZ, R138 ;  /* 0x000000ffff797224 */ /* 0x000fc400078e008a */
[----:B------:R-:W-:Y:S02]  /*7bea0*/  IMAD.MOV.U32 R117, RZ, RZ, R136 ;  /* 0x000000ffff757224 */ /* 0x000fe400078e0088 */
[----:B------:R-:W-:Y:S01]  /*7beb0*/  IMAD.MOV.U32 R120, RZ, RZ, R137 ;  /* 0x000000ffff787224 */ /* 0x000fe200078e0089 */
[----:B------:R-:W-:Y:S04]  /*7bec0*/  STL [R1+0x7354], R124 ;  /* 0x0073547c01007387 */ /* 0x000fe80000100800 */
[----:B------:R-:W-:Y:S04]  /*7bed0*/  STL [R1+0x7350], R121 ;  /* 0x0073507901007387 */ /* 0x000fe80000100800 */
[----:B------:R-:W-:Y:S04]  /*7bee0*/  STL [R1+0x734c], R117 ;  /* 0x00734c7501007387 */ /* 0x000fe80000100800 */
[----:B------:R-:W-:Y:S01]  /*7bef0*/  STL [R1+0x7348], R120 ;  /* 0x0073487801007387 */ /* 0x000fe20000100800 */
[----:B----4-:R-:W-:-:S15]  /*7bf00*/  HMMA.1688.F32.TF32 R132, R236, R16, R132 ;  /* 0x00000010ec84723c */ /* 0x010fde0000081084 */
[----:B------:R-:W-:-:S09]  /*7bf10*/  NOP ;  /* 0x0000000000007918 */ /* 0x000fd20000000000 */
[----:B---3--:R-:W-:Y:S02]  /*7bf20*/  IMAD.MOV.U32 R125, RZ, RZ, R135 ;  /* 0x000000ffff7d7224 */ /* 0x008fe400078e0087 */
[----:B------:R-:W-:Y:S01]  /*7bf30*/  IMAD.MOV.U32 R252, RZ, RZ, R134 ;  /* 0x000000fffffc7224 */ /* 0x000fe200078e0086 */
[----:B------:R3:W-:Y:S04]  /*7bf40*/  STL.64 [R1+0x430], R132 ;  /* 0x0004308401007387 */ /* 0x0007e80000100a00 */
[----:B------:R-:W-:Y:S04]  /*7bf50*/  STL [R1+0x735c], R125 ;  /* 0x00735c7d01007387 */ /* 0x000fe80000100800 */
[----:B------:R4:W-:Y:S01]  /*7bf60*/  STL [R1+0x7358], R252 ;  /* 0x007358fc01007387 */ /* 0x0009e20000100800 */
[----:B---3--:R-:W-:Y:S03]  /*7bf70*/  HMMA.1688.F32.TF32 R132, R236, R20, R248 ;  /* 0x00000014ec84723c */ /* 0x008fe600000810f8 */
[----:B------:R-:W3:Y:S04]  /*7bf80*/  LDL.LU R248, [R1+0x260] ;  /* 0x0002600001f87983 */ /* 0x000ee80000300800 */
[----:B------:R-:W3:Y:S04]  /*7bf90*/  LDL.LU R249, [R1+0x264] ;  /* 0x0002640001f97983 */ /* 0x000ee80000300800 */
[----:B------:R-:W3:Y:S04]  /*7bfa0*/  LDL.LU R250, [R1+0x268] ;  /* 0x0002680001fa7983 */ /* 0x000ee80000300800 */
[----:B------:R-:W3:Y:S09]  /*7bfb0*/  LDL.LU R251, [R1+0x26c] ;  /* 0x00026c0001fb7983 */ /* 0x000ef20000300800 */
[----:B------:R-:W-:Y:S01]  /*7bfc0*/  IMAD.MOV.U32 R116, RZ, RZ, R132 ;  /* 0x000000ffff747224 */ /* 0x000fe200078e0084 */
[----:B------:R-:W-:Y:S01]  /*7bfd0*/  MOV R113, R133 ;  /* 0x0000008500717202 */ /* 0x000fe20000000f00 */
[----:B------:R-:W-:-:S02]  /*7bfe0*/  IMAD.MOV.U32 R112, RZ, RZ, R134 ;  /* 0x000000ffff707224 */ /* 0x000fc400078e0086 */
[----:B------:R-:W-:Y:S02]  /*7bff0*/  IMAD.MOV.U32 R109, RZ, RZ, R135 ;  /* 0x000000ffff6d7224 */ /* 0x000fe400078e0087 */
[----:B--2---:R-:W-:Y:S03]  /*7c000*/  HMMA.1688.F32.TF32 R132, R236, R80, R148 ;  /* 0x00000050ec84723c */ /* 0x004fe60000081094 */
[----:B------:R-:W-:Y:S04]  /*7c010*/  STL [R1+0x736c], R109 ;  /* 0x00736c6d01007387 */ /* 0x000fe80000100800 */
[----:B------:R-:W-:Y:S04]  /*7c020*/  STL [R1+0x7368], R112 ;  /* 0x0073687001007387 */ /* 0x000fe80000100800 */
[----:B------:R-:W-:Y:S04]  /*7c030*/  STL [R1+0x7364], R113 ;  /* 0x0073647101007387 */ /* 0x000fe80000100800 */
[----:B------:R2:W-:Y:S09]  /*7c040*/  STL [R1+0x7360], R116 ;  /* 0x0073607401007387 */ /* 0x0005f20000100800 */
[----:B------:R-:W-:Y:S01]  /*7c050*/  IMAD.MOV.U32 R124, RZ, RZ, R132 ;  /* 0x000000ffff7c7224 */ /* 0x000fe200078e0084 */
[----:B------:R-:W-:Y:S01]  /*7c060*/  MOV R121, R133 ;  /* 0x0000008500797202 */ /* 0x000fe20000000f00 */
[----:B------:R-:W3:Y:S01]  /*7c070*/  LDL.LU R132, [R1+0x240] ;  /* 0x0002400001847983 */ /* 0x000ee20000300800 */
[----:B------:R-:W-:-:S02]  /*7c080*/  IMAD.MOV.U32 R117, RZ, RZ, R134 ;  /* 0x000000ffff757224 */ /* 0x000fc400078e0086 */
[----:B------:R-:W-:Y:S01]  /*7c090*/  IMAD.MOV.U32 R120, RZ, RZ, R135 ;  /* 0x000000ffff787224 */ /* 0x000fe200078e0087 */
[----:B------:R-:W3:Y:S04]  /*7c0a0*/  LDL.LU R133, [R1+0x244] ;  /* 0x0002440001857983 */ /* 0x000ee80000300800 */
[----:B------:R-:W3:Y:S04]  /*7c0b0*/  LDL.LU R134, [R1+0x248] ;  /* 0x0002480001867983 */ /* 0x000ee80000300800 */
[----:B------:R-:W3:Y:S04]  /*7c0c0*/  LDL.LU R135, [R1+0x24c] ;  /* 0x00024c0001877983 */ /* 0x000ee80000300800 */
[----:B------:R-:W-:Y:S04]  /*7c0d0*/  STL [R1+0x737c], R120 ;  /* 0x00737c7801007387 */ /* 0x000fe80000100800 */
[----:B------:R-:W-:Y:S04]  /*7c0e0*/  STL [R1+0x7378], R117 ;  /* 0x0073787501007387 */ /* 0x000fe80000100800 */
[----:B------:R-:W-:Y:S04]  /*7c0f0*/  STL [R1+0x7374], R121 ;  /* 0x0073747901007387 */ /* 0x000fe80000100800 */
[----:B------:R-:W-:Y:S04]  /*7c100*/  STL [R1+0x7370], R124 ;  /* 0x0073707c01007387 */ /* 0x000fe80000100800 */
[----:B------:R-:W3:Y:S04]  /*7c110*/  LDL.LU R148, [R1+0x220] ;  /* 0x0002200001947983 */ /* 0x000ee80000300800 */
[----:B------:R-:W3:Y:S04]  /*7c120*/  LDL.LU R149, [R1+0x224] ;  /* 0x0002240001957983 */ /* 0x000ee80000300800 */
[----:B------:R-:W3:Y:S04]  /*7c130*/  LDL.LU R150, [R1+0x228] ;  /* 0x0002280001967983 */ /* 0x000ee80000300800 */
[----:B------:R-:W3:Y:S01]  /*7c140*/  LDL.LU R151, [R1+0x22c] ;  /* 0x00022c0001977983 */ /* 0x000ee20000300800 */
[----:B------:R-:W-:Y:S03]  /*7c150*/  HMMA.1688.F32.TF32 R136, R236, R76, R244 ;  /* 0x0000004cec88723c */ /* 0x000fe600000810f4 */
[----:B------:R-:W3:Y:S04]  /*7c160*/  LDL.LU R244, [R1+0x200] ;  /* 0x0002000001f47983 */ /* 0x000ee80000300800 */
[----:B------:R-:W3:Y:S04]  /*7c170*/  LDL.LU R245, [R1+0x204] ;  /* 0x0002040001f57983 */ /* 0x000ee80000300800 */
[----:B------:R-:W3:Y:S04]  /*7c180*/  LDL.LU R246, [R1+0x208] ;  /* 0x0002080001f67983 */ /* 0x000ee80000300800 */
[----:B------:R-:W3:Y:S09]  /*7c190*/  LDL.LU R247, [R1+0x20c] ;  /* 0x00020c0001f77983 */ /* 0x000ef20000300800 */
[----:B----4-:R-:W-:Y:S01]  /*7c1a0*/  IMAD.MOV.U32 R252, RZ, RZ, R139 ;  /* 0x000000fffffc7224 */ /* 0x010fe200078e008b */
[----:B--2---:R-:W-:Y:S01]  /*7c1b0*/  MOV R116, R137 ;  /* 0x0000008900747202 */ /* 0x004fe20000000f00 */
[----:B------:R-:W-:-:S02]  /*7c1c0*/  IMAD.MOV.U32 R125, RZ, RZ, R138 ;  /* 0x000000ffff7d7224 */ /* 0x000fc400078e008a */
[----:B------:R-:W-:Y:S01]  /*7c1d0*/  IMAD.MOV.U32 R113, RZ, RZ, R136 ;  /* 0x000000ffff717224 */ /* 0x000fe200078e0088 */
[----:B------:R-:W-:Y:S04]  /*7c1e0*/  STL [R1+0x738c], R252 ;  /* 0x00738cfc01007387 */ /* 0x000fe80000100800 */
[----:B------:R-:W-:Y:S04]  /*7c1f0*/  STL [R1+0x7388], R125 ;  /* 0x0073887d01007387 */ /* 0x000fe80000100800 */
[----:B------:R2:W-:Y:S04]  /*7c200*/  STL [R1+0x7384], R116 ;  /* 0x0073847401007387 */ /* 0x0005e80000100800 */
[----:B------:R4:W-:Y:S01]  /*7c210*/  STL [R1+0x7380], R113 ;  /* 0x0073807101007387 */ /* 0x0009e20000100800 */
[C---:B---3--:R-:W-:Y:S03]  /*7c220*/  HMMA.1688.F32.TF32 R136, R236.reuse, R72, R248 ;  /* 0x00000048ec88723c */ /* 0x048fe600000810f8 */
[----:B------:R-:W3:Y:S04]  /*7c230*/  LDL.LU R248, [R1+0x1e0] ;  /* 0x0001e00001f87983 */ /* 0x000ee80000300800 */
[----:B------:R-:W3:Y:S04]  /*7c240*/  LDL.LU R249, [R1+0x1e4] ;  /* 0x0001e40001f97983 */ /* 0x000ee80000300800 */
[----:B------:R-:W3:Y:S04]  /*7c250*/  LDL.LU R250, [R1+0x1e8] ;  /* 0x0001e80001fa7983 */ /* 0x000ee80000300800 */
[----:B------:R-:W3:Y:S01]  /*7c260*/  LDL.LU R251, [R1+0x1ec] ;  /* 0x0001ec0001fb7983 */ /* 0x000ee20000300800 */
        /* <DEDUP_REMOVED lines=8> */
[----:B--2---:R-:W-:Y:S01]  /*7c2f0*/  IMAD.MOV.U32 R116, RZ, RZ, R132 ;  /* 0x000000ffff747224 */ /* 0x004fe200078e0084 */
[----:B----4-:R-:W-:Y:S01]  /*7c300*/  MOV R113, R133 ;  /* 0x0000008500717202 */ /* 0x010fe20000000f00 */
[----:B------:R-:W-:Y:S02]  /*7c310*/  IMAD.MOV.U32 R120, RZ, RZ, R134 ;  /* 0x000000ffff787224 */ /* 0x000fe400078e0086 */
[----:B------:R-:W-:Y:S02]  /*7c320*/  IMAD.MOV.U32 R117, RZ, RZ, R135 ;  /* 0x000000ffff757224 */ /* 0x000fe400078e0087 */
[----:B------:R-:W-:Y:S01]  /*7c330*/  HMMA.1688.F32.TF32 R132, R236, R60, R244 ;  /* 0x0000003cec84723c */ /* 0x000fe200000810f4 */
[----:B------:R-:W-:Y:S01]  /*7c340*/  IMAD.MOV.U32 R112, RZ, RZ, R139 ;  /* 0x000000ffff707224 */ /* 0x000fe200078e008b */
[----:B------:R-:W-:Y:S01]  /*7c350*/  MOV R124, R137 ;  /* 0x00000089007c7202 */ /* 0x000fe20000000f00 */
[----:B------:R-:W-:Y:S02]  /*7c360*/  IMAD.MOV.U32 R109, RZ, RZ, R138 ;  /* 0x000000ffff6d7224 */ /* 0x000fe400078e008a */
[----:B------:R-:W-:Y:S01]  /*7c370*/  IMAD.MOV.U32 R121, RZ, RZ, R136 ;  /* 0x000000ffff797224 */ /* 0x000fe200078e0088 */
[----:B------:R-:W-:Y:S04]  /*7c380*/  STL [R1+0x739c], R112 ;  /* 0x00739c7001007387 */ /* 0x000fe80000100800 */
[----:B------:R-:W-:Y:S04]  /*7c390*/  STL [R1+0x7398], R109 ;  /* 0x0073986d01007387 */ /* 0x000fe80000100800 */
[----:B------:R2:W-:Y:S10]  /*7c3a0*/  STL [R1+0x7394], R124 ;  /* 0x0073947c01007387 */ /* 0x0005f40000100800 */
[----:B------:R-:W-:Y:S01]  /*7c3b0*/  IMAD.MOV.U32 R100, RZ, RZ, R132 ;  /* 0x000000ffff647224 */ /* 0x000fe200078e0084 */
[----:B------:R-:W-:Y:S01]  /*7c3c0*/  MOV R97, R133 ;  /* 0x0000008500617202 */ /* 0x000fe20000000f00 */
[----:B------:R-:W-:-:S02]  /*7c3d0*/  IMAD.MOV.U32 R96, RZ, RZ, R134 ;  /* 0x000000ffff607224 */ /* 0x000fc400078e0086 */
[----:B------:R-:W-:Y:S01]  /*7c3e0*/  IMAD.MOV.U32 R93, RZ, RZ, R135 ;  /* 0x000000ffff5d7224 */ /* 0x000fe200078e0087 */
[----:B------:R4:W-:Y:S04]  /*7c3f0*/  STL [R1+0x7390], R121 ;  /* 0x0073907901007387 */ /* 0x0009e80000100800 */
[----:B------:R-:W-:Y:S04]  /*7c400*/  STL [R1+0x73ac], R101 ;  /* 0x0073ac6501007387 */ /* 0x000fe80000100800 */
[----:B------:R-:W-:Y:S04]  /*7c410*/  STL [R1+0x73a8], R104 ;  /* 0x0073a86801007387 */ /* 0x000fe80000100800 */
[----:B------:R1:W-:Y:S04]  /*7c420*/  STL [R1+0x73a4], R105 ;  /* 0x0073a46901007387 */ /* 0x0003e80000100800 */
[----:B------:R1:W-:Y:S04]  /*7c430*/  STL [R1+0x73a0], R108 ;  /* 0x0073a06c01007387 */ /* 0x0003e80000100800 */
[----:B------:R-:W2:Y:S04]  /*7c440*/  LDL.LU R144, [R1+0x1c0] ;  /* 0x0001c00001907983 */ /* 0x000ea80000300800 */
[----:B------:R-:W2:Y:S04]  /*7c450*/  LDL.LU R145, [R1+0x1c4] ;  /* 0x0001c40001917983 */ /* 0x000ea80000300800 */
[----:B------:R-:W2:Y:S04]  /*7c460*/  LDL.LU R146, [R1+0x1c8] ;  /* 0x0001c80001927983 */ /* 0x000ea80000300800 */
[----:B------:R-:W2:Y:S04]  /*7c470*/  LDL.LU R147, [R1+0x1cc] ;  /* 0x0001cc0001937983 */ /* 0x000ea80000300800 */
[----:B------:R1:W-:Y:S04]  /*7c480*/  STL [R1+0x73b4], R113 ;  /* 0x0073b47101007387 */ /* 0x0003e80000100800 */
[----:B------:R1:W-:Y:S04]  /*7c490*/  STL [R1+0x73b0], R116 ;  /* 0x0073b07401007387 */ /* 0x0003e80000100800 */
        /* <DEDUP_REMOVED lines=8> */
[----:B------:R-:W-:Y:S01]  /*7c520*/  IMAD.MOV.U32 R244, RZ, RZ, R118 ;  /* 0x000000fffff47224 */ /* 0x000fe200078e0076 */
[----:B------:R-:W-:Y:S01]  /*7c530*/  MOV R245, R119 ;  /* 0x0000007700f57202 */ /* 0x000fe20000000f00 */
[----:B------:R-:W-:-:S02]  /*7c540*/  IMAD.MOV.U32 R246, RZ, RZ, R122 ;  /* 0x000000fffff67224 */ /* 0x000fc400078e007a */
[----:B------:R-:W-:Y:S01]  /*7c550*/  IMAD.MOV.U32 R247, RZ, RZ, R123 ;  /* 0x000000fffff77224 */ /* 0x000fe200078e007b */
[----:B---3--:R-:W-:Y:S07]  /*7c560*/  HMMA.1688.F32.TF32 R132, R236, R56, R248 ;  /* 0x00000038ec84723c */ /* 0x008fee00000810f8 */
[----:B------:R-:W-:Y:S01]  /*7c570*/  IMAD.MOV.U32 R248, RZ, RZ, R126 ;  /* 0x000000fffff87224 */ /* 0x000fe200078e007e */
[----:B------:R-:W-:Y:S01]  /*7c580*/  MOV R249, R127 ;  /* 0x0000007f00f97202 */ /* 0x000fe20000000f00 */
[----:B------:R-:W-:-:S15]  /*7c590*/  IMAD.MOV.U32 R250, RZ, RZ, R130 ;  /* 0x000000fffffa7224 */ /* 0x000fde00078e0082 */
[----:B------:R-:W-:Y:S01]  /*7c5a0*/  IMAD.MOV.U32 R92, RZ, RZ, R132 ;  /* 0x000000ffff5c7224 */ /* 0x000fe200078e0084 */
[----:B------:R-:W-:Y:S01]  /*7c5b0*/  MOV R89, R133 ;  /* 0x0000008500597202 */ /* 0x000fe20000000f00 */
[----:B------:R-:W3:Y:S01]  /*7c5c0*/  LDL.LU R132, [R1+0x170] ;  /* 0x0001700001847983 */ /* 0x000ee20000300800 */
[----:B------:R-:W-:Y:S02]  /*7c5d0*/  IMAD.MOV.U32 R88, RZ, RZ, R134 ;  /* 0x000000ffff587224 */ /* 0x000fe400078e0086 */
[----:B------:R-:W-:Y:S01]  /*7c5e0*/  IMAD.MOV.U32 R81, RZ, RZ, R135 ;  /* 0x000000ffff517224 */ /* 0x000fe200078e0087 */
        /* <DEDUP_REMOVED lines=10> */
[----:B------:R-:W-:-:S03]  /*7c690*/  IMAD.MOV.U32 R251, RZ, RZ, R131 ;  /* 0x000000fffffb7224 */ /* 0x000fc600078e0083 */
[----:B------:R-:W3:Y:S04]  /*7c6a0*/  LDL.LU R123, [R1+0x7790] ;  /* 0x00779000017b7983 */ /* 0x000ee80000300800 */
[----:B------:R-:W3:Y:S04]  /*7c6b0*/  LDL.LU R126, [R1+0x778c] ;  /* 0x00778c00017e7983 */ /* 0x000ee80000300800 */
[----:B------:R-:W3:Y:S04]  /*7c6c0*/  LDL.LU R127, [R1+0x7788] ;  /* 0x00778800017f7983 */ /* 0x000ee80000300800 */
[----:B------:R-:W3:Y:S04]  /*7c6d0*/  LDL.LU R130, [R1+0x7784] ;  /* 0x0077840001827983 */ /* 0x000ee80000300800 */
[----:B------:R-:W3:Y:S01]  /*7c6e0*/  LDL.LU R131, [R1+0x7780] ;  /* 0x0077800001837983 */ /* 0x000ee20000300800 */
[----:B--2---:R-:W-:-:S15]  /*7c6f0*/  HMMA.1688.F32.TF32 R136, R236, R52, R144 ;  /* 0x00000034ec88723c */ /* 0x004fde0000081090 */
[----:B------:R-:W-:-:S09]  /*7c700*/  NOP ;  /* 0x0000000000007918 */ /* 0x000fd20000000000 */
[----:B------:R-:W-:Y:S01]  /*7c710*/  IMAD.MOV.U32 R124, RZ, RZ, R136 ;  /* 0x000000ffff7c7224 */ /* 0x000fe200078e0088 */
[----:B----4-:R-:W-:Y:S01]  /*7c720*/  MOV R121, R137 ;  /* 0x0000008900797202 */ /* 0x010fe20000000f00 */
[----:B------:R-:W-:Y:S02]  /*7c730*/  IMAD.MOV.U32 R252, RZ, RZ, R138 ;  /* 0x000000fffffc7224 */ /* 0x000fe400078e008a */
[----:B------:R-:W-:Y:S02]  /*7c740*/  IMAD.MOV.U32 R125, RZ, RZ, R139 ;  /* 0x000000ffff7d7224 */ /* 0x000fe400078e008b */
[----:B------:R-:W-:Y:S07]  /*7c750*/  HMMA.1688.F32.TF32 R136, R236, R48, R156 ;  /* 0x00000030ec88723c */ /* 0x000fee000008109c */
[----:B------:R-:W-:Y:S01]  /*7c760*/  IMAD.MOV.U32 R156, RZ, RZ, R15 ;  /* 0x000000ffff9c7224 */ /* 0x000fe200078e000f */
[----:B------:R-:W-:Y:S01]  /*7c770*/  MOV R157, R14 ;  /* 0x0000000e009d7202 */ /* 0x000fe20000000f00 */
[----:B------:R-:W-:-:S02]  /*7c780*/  IMAD.MOV.U32 R158, RZ, RZ, R43 ;  /* 0x000000ffff9e7224 */ /* 0x000fc400078e002b */
[----:B------:R-:W-:-:S13]  /*7c790*/  IMAD.MOV.U32 R159, RZ, RZ, R42 ;  /* 0x000000ffff9f7224 */ /* 0x000fda00078e002a */
[----:B-1----:R-:W-:Y:S01]  /*7c7a0*/  IMAD.MOV.U32 R105, RZ, RZ, R136 ;  /* 0x000000ffff697224 */ /* 0x002fe200078e0088 */
[----:B------:R-:W-:Y:S01]  /*7c7b0*/  MOV R108, R137 ;  /* 0x00000089006c7202 */ /* 0x000fe20000000f00 */
[----:B------:R-:W-:Y:S02]  /*7c7c0*/  IMAD.MOV.U32 R112, RZ, RZ, R138 ;  /* 0x000000ffff707224 */ /* 0x000fe400078e008a */
[----:B------:R-:W-:Y:S02]  /*7c7d0*/  IMAD.MOV.U32 R109, RZ, RZ, R139 ;  /* 0x000000ffff6d7224 */ /* 0x000fe400078e008b */
[----:B------:R-:W-:Y:S06]  /*7c7e0*/  HMMA.1688.F32.TF32 R136, R236, R44, R152 ;  /* 0x0000002cec88723c */ /* 0x000fec0000081098 */
[----:B---3--:R-:W-:Y:S01]  /*7c7f0*/  HMMA.1688.F32.TF32 R132, R240, R130, R132 ;  /* 0x00000082f084723c */ /* 0x008fe20000081084 */
[----:B------:R-:W-:Y:S01]  /*7c800*/  IMAD.MOV.U32 R144, RZ, RZ, R38 ;  /* 0x000000ffff907224 */ /* 0x000fe200078e0026 */
[----:B------:R-:W-:Y:S01]  /*7c810*/  MOV R145, R39 ;  /* 0x0000002700917202 */ /* 0x000fe20000000f00 */
[----:B------:R-:W-:Y:S01]  /*7c820*/  IMAD.MOV.U32 R146, RZ, RZ, R34 ;  /* 0x000000ffff927224 */ /* 0x000fe200078e0022 */
[----:B------:R-:W-:Y:S01]  /*7c830*/  LDS R236, [R0+UR12+0x43080] ;  /* 0x0430800c00ec7984 */ /* 0x000fe20008000800 */
[----:B------:R-:W-:-:S03]  /*7c840*/  IMAD.MOV.U32 R147, RZ, RZ, R35 ;  /* 0x000000ffff937224 */ /* 0x000fc600078e0023 */
[----:B------:R-:W-:Y:S04]  /*7c850*/  LDS R238, [R0+UR12+0x43880] ;  /* 0x0438800c00ee7984 */ /* 0x000fe80008000800 */
[----:B------:R-:W-:Y:S04]  /*7c860*/  LDS R237, [R167+UR12+0x43080] ;  /* 0x0430800ca7ed7984 */ /* 0x000fe80008000800 */
[----:B------:R-:W1:Y:S08]  /*7c870*/  LDS R239, [R167+UR12+0x43880] ;  /* 0x0438800ca7ef7984 */ /* 0x000e700008000800 */
[----:B------:R-:W-:Y:S01]  /*7c880*/  IMAD.MOV.U32 R80, RZ, RZ, R132 ;  /* 0x000000ffff507224 */ /* 0x000fe200078e0084 */
[----:B------:R-:W-:Y:S01]  /*7c890*/  MOV R77, R133 ;  /* 0x00000085004d7202 */ /* 0x000fe20000000f00 */
[----:B------:R-:W-:-:S02]  /*7c8a0*/  IMAD.MOV.U32 R76, RZ, RZ, R134 ;  /* 0x000000ffff4c7224 */ /* 0x000fc400078e0086 */
[----:B------:R-:W-:Y:S02]  /*7c8b0*/  IMAD.MOV.U32 R73, RZ, RZ, R135 ;  /* 0x000000ffff497224 */ /* 0x000fe400078e0087 */
[----:B------:R-:W-:-:S15]  /*7c8c0*/  HMMA.1688.F32.TF32 R132, R240, R126, R148 ;  /* 0x0000007ef084723c */ /* 0x000fde0000081094 */
[----:B------:R-:W-:-:S09]  /*7c8d0*/  NOP ;  /* 0x0000000000007918 */ /* 0x000fd20000000000 */
[----:B------:R-:W-:Y:S01]  /*7c8e0*/  IMAD.MOV.U32 R72, RZ, RZ, R132 ;  /* 0x000000ffff487224 */ /* 0x000fe200078e0084 */
[----:B------:R-:W-:Y:S01]  /*7c8f0*/  MOV R13, R133 ;  /* 0x00000085000d7202 */ /* 0x000fe20000000f00 */
[----:B------:R-:W-:Y:S02]  /*7c900*/  IMAD.MOV.U32 R12, RZ, RZ, R134 ;  /* 0x000000ffff0c7224 */ /* 0x000fe400078e0086 */
[----:B------:R-:W-:Y:S02]  /*7c910*/  IMAD.MOV.U32 R3, RZ, RZ, R135 ;  /* 0x000000ffff037224 */ /* 0x000fe400078e0087 */
[----:B------:R-:W-:Y:S01]  /*7c920*/  HMMA.1688.F32.TF32 R132, R240, R122, R244 ;  /* 0x0000007af084723c */ /* 0x000fe200000810f4 */
[----:B------:R-:W-:Y:S01]  /*7c930*/  IMAD.MOV.U32 R148, RZ, RZ, R91 ;  /* 0x000000ffff947224 */ /* 0x000fe200078e005b */
[----:B------:R-:W-:-:S05]  /*7c940*/  MOV R149, R90 ;  /* 0x0000005a00957202 */ /* 0x000fca0000000f00 */
[----:B------:R-:W-:Y:S01]  /*7c950*/  IMAD.MOV.U32 R244, RZ, RZ, R99 ;  /* 0x000000fffff47224 */ /* 0x000fe200078e0063 */
[----:B------:R-:W-:Y:S01]  /*7c960*/  MOV R245, R98 ;  /* 0x0000006200f57202 */ /* 0x000fe20000000f00 */
[----:B------:R-:W-:Y:S02]  /*7c970*/  IMAD.MOV.U32 R246, RZ, RZ, R95 ;  /* 0x000000fffff67224 */ /* 0x000fe400078e005f */
[----:B------:R-:W-:-:S13]  /*7c980*/  IMAD.MOV.U32 R247, RZ, RZ, R94 ;  /* 0x000000fffff77224 */ /* 0x000fda00078e005e */
[----:B------:R-:W-:Y:S01]  /*7c990*/  IMAD.MOV.U32 R69, RZ, RZ, R132 ;  /* 0x000000ffff457224 */ /* 0x000fe200078e0084 */
[----:B------:R-:W-:Y:S01]  /*7c9a0*/  MOV R68, R133 ;  /* 0x0000008500447202 */ /* 0x000fe20000000f00 */
[----:B------:R-:W-:Y:S02]  /*7c9b0*/  IMAD.MOV.U32 R65, RZ, RZ, R134 ;  /* 0x000000ffff417224 */ /* 0x000fe400078e0086 */
[----:B------:R-:W-:Y:S02]  /*7c9c0*/  IMAD.MOV.U32 R64, RZ, RZ, R135 ;  /* 0x000000ffff407224 */ /* 0x000fe400078e0087 */
[----:B------:R-:W-:Y:S07]  /*7c9d0*/  HMMA.1688.F32.TF32 R132, R240, R118, R248 ;  /* 0x00000076f084723c */ /* 0x000fee00000810f8 */
[----:B------:R-:W-:Y:S01]  /*7c9e0*/  IMAD.MOV.U32 R248, RZ, RZ, R110 ;  /* 0x000000fffff87224 */ /* 0x000fe200078e006e */
[----:B------:R-:W-:Y:S01]  /*7c9f0*/  MOV R249, R115 ;  /* 0x0000007300f97202 */ /* 0x000fe20000000f00 */
[----:B------:R-:W2:Y:S01]  /*7ca00*/  LDL.LU R110, [R1+0x777c] ;  /* 0x00777c00016e7983 */ /* 0x000ea20000300800 */
[----:B------:R-:W-:-:S02]  /*7ca10*/  IMAD.MOV.U32 R250, RZ, RZ, R114 ;  /* 0x000000fffffa7224 */ /* 0x000fc400078e0072 */
[----:B------:R-:W-:Y:S01]  /*7ca20*/  IMAD.MOV.U32 R251, RZ, RZ, R102 ;  /* 0x000000fffffb7224 */ /* 0x000fe200078e0066 */
[----:B------:R-:W3:Y:S04]  /*7ca30*/  LDL.LU R115, [R1+0x7778] ;  /* 0x0077780001737983 */ /* 0x000ee80000300800 */
[----:B------:R-:W4:Y:S04]  /*7ca40*/  LDL.LU R114, [R1+0x7774] ;  /* 0x0077740001727983 */ /* 0x000f280000300800 */
[----:B------:R-:W2:Y:S04]  /*7ca50*/  LDL.LU R102, [R1+0x7770] ;  /* 0x0077700001667983 */ /* 0x000ea80000300800 */
[----:B------:R-:W2:Y:S04]  /*7ca60*/  LDL.LU R99, [R1+0x776c] ;  /* 0x00776c0001637983 */ /* 0x000ea80000300800 */
[----:B------:R-:W2:Y:S01]  /*7ca70*/  LDL.LU R98, [R1+0x7768] ;  /* 0x0077680001627983 */ /* 0x000ea20000300800 */
[----:B------:R-:W-:-:S03]  /*7ca80*/  IMAD.MOV.U32 R150, RZ, RZ, R87 ;  /* 0x000000ffff967224 */ /* 0x000fc600078e0057 */
[----:B------:R-:W2:Y:S01]  /*7ca90*/  LDL.LU R95, [R1+0x7764] ;  /* 0x00776400015f7983 */ /* 0x000ea20000300800 */
[----:B------:R-:W-:-:S03]  /*7caa0*/  IMAD.MOV.U32 R151, RZ, RZ, R86 ;  /* 0x000000ffff977224 */ /* 0x000fc600078e0056 */
[----:B------:R-:W2:Y:S01]  /*7cab0*/  LDL.LU R94, [R1+0x7760] ;  /* 0x00776000015e7983 */ /* 0x000ea20000300800 */
[----:B------:R-:W-:-:S03]  /*7cac0*/  IMAD.MOV.U32 R152, RZ, RZ, R11 ;  /* 0x000000ffff987224 */ /* 0x000fc600078e000b */
[----:B------:R-:W2:Y:S01]  /*7cad0*/  LDL.LU R91, [R1+0x775c] ;  /* 0x00775c00015b7983 */ /* 0x000ea20000300800 */
[----:B------:R-:W-:-:S03]  /*7cae0*/  MOV R153, R10 ;  /* 0x0000000a00997202 */ /* 0x000fc60000000f00 */
[----:B------:R-:W2:Y:S01]  /*7caf0*/  LDL.LU R90, [R1+0x7758] ;  /* 0x00775800015a7983 */ /* 0x000ea20000300800 */
[----:B------:R-:W-:-:S03]  /*7cb00*/  IMAD.MOV.U32 R154, RZ, RZ, R27 ;  /* 0x000000ffff9a7224 */ /* 0x000fc600078e001b */
[----:B------:R-:W2:Y:S01]  /*7cb10*/  LDL.LU R87, [R1+0x7754] ;  /* 0x0077540001577983 */ /* 0x000ea20000300800 */
[----:B------:R-:W-:-:S03]  /*7cb20*/  IMAD.MOV.U32 R155, RZ, RZ, R26 ;  /* 0x000000ffff9b7224 */ /* 0x000fc600078e001a */
        /* <DEDUP_REMOVED lines=21> */
[----:B------:R-:W-:-:S02]  /*7cc80*/  IMAD.MOV.U32 R61, RZ, RZ, R132 ;  /* 0x000000ffff3d7224 */ /* 0x000fc400078e0084 */
[----:B------:R-:W-:Y:S01]  /*7cc90*/  IMAD.MOV.U32 R132, RZ, RZ, R111 ;  /* 0x000000ffff847224 */ /* 0x000fe200078e006f */
[----:B------:R-:W-:Y:S01]  /*7cca0*/  MOV R60, R133 ;  /* 0x00000085003c7202 */ /* 0x000fe20000000f00 */
[----:B------:R-:W-:Y:S01]  /*7ccb0*/  IMAD.MOV.U32 R57, RZ, RZ, R134 ;  /* 0x000000ffff397224 */ /* 0x000fe200078e0086 */
[----:B------:R-:W-:Y:S01]  /*7ccc0*/  MOV R133, R103 ;  /* 0x0000006700857202 */ /* 0x000fe20000000f00 */
[----:B------:R-:W-:Y:S02]  /*7ccd0*/  IMAD.MOV.U32 R56, RZ, RZ, R135 ;  /* 0x000000ffff387224 */ /* 0x000fe400078e0087 */
[----:B------:R-:W-:Y:S02]  /*7cce0*/  IMAD.MOV.U32 R134, RZ, RZ, R106 ;  /* 0x000000ffff867224 */ /* 0x000fe400078e006a */
[----:B------:R-:W-:Y:S02]  /*7ccf0*/  IMAD.MOV.U32 R135, RZ, RZ, R107 ;  /* 0x000000ffff877224 */ /* 0x000fe400078e006b */
[----:B---3--:R-:W-:Y:S01]  /*7cd00*/  IMAD.MOV.U32 R162, RZ, RZ, R115 ;  /* 0x000000ffffa27224 */ /* 0x008fe200078e0073 */
[----:B----4-:R-:W-:Y:S01]  /*7cd10*/  MOV R161, R114 ;  /* 0x0000007200a17202 */ /* 0x010fe20000000f00 */
[----:B--2---:R-:W-:-:S02]  /*7cd20*/  IMAD.MOV.U32 R160, RZ, RZ, R102 ;  /* 0x000000ffffa07224 */ /* 0x004fc400078e0066 */
        /* <DEDUP_REMOVED lines=33> */
[----:B------:R-:W2:Y:S04]  /*7cf40*/  LDL.LU R114, [R1+0x76d8] ;  /* 0x0076d80001727983 */ /* 0x000ea80000300800 */
[----:B------:R-:W2:Y:S01]  /*7cf50*/  LDL.LU R115, [R1+0x76d4] ;  /* 0x0076d40001737983 */ /* 0x000ea20000300800 */
[----:B------:R-:W-:-:S03]  /*7cf60*/  IMAD.MOV.U32 R163, RZ, RZ, R110 ;  /* 0x000000ffffa37224 */ /* 0x000fc600078e006e */
[----:B------:R-:W3:Y:S04]  /*7cf70*/  LDL.LU R110, [R1+0x76d0] ;  /* 0x0076d000016e7983 */ /* 0x000ee80000300800 */
[----:B------:R-:W3:Y:S04]  /*7cf80*/  LDL.LU R111, [R1+0x76cc] ;  /* 0x0076cc00016f7983 */ /* 0x000ee80000300800 */
[----:B------:R-:W4:Y:S04]  /*7cf90*/  LDL.LU R103, [R1+0x76c8] ;  /* 0x0076c80001677983 */ /* 0x000f280000300800 */
[----:B------:R-:W4:Y:S04]  /*7cfa0*/  LDL.LU R106, [R1+0x76c4] ;  /* 0x0076c400016a7983 */ /* 0x000f280000300800 */
[----:B------:R-:W4:Y:S01]  /*7cfb0*/  LDL.LU R107, [R1+0x76c0] ;  /* 0x0076c000016b7983 */ /* 0x000f220000300800 */
[----:B------:R-:W-:Y:S01]  /*7cfc0*/  IMAD.MOV.U32 R113, RZ, RZ, R136 ;  /* 0x000000ffff717224 */ /* 0x000fe200078e0088 */
[----:B------:R-:W-:Y:S01]  /*7cfd0*/  MOV R116, R137 ;  /* 0x0000008900747202 */ /* 0x000fe20000000f00 */
[----:B------:R-:W-:-:S02]  /*7cfe0*/  IMAD.MOV.U32 R101, RZ, RZ, R138 ;  /* 0x000000ffff657224 */ /* 0x000fc400078e008a */
[----:B------:R-:W-:Y:S02]  /*7cff0*/  IMAD.MOV.U32 R104, RZ, RZ, R139 ;  /* 0x000000ffff687224 */ /* 0x000fe400078e008b */
[----:B--2---:R-:W-:-:S15]  /*7d000*/  HMMA.1688.F32.TF32 R136, R240, R114, R188 ;  /* 0x00000072f088723c */ /* 0x004fde00000810bc */
        /* <DEDUP_REMOVED lines=23> */
[C---:B------:R-:W-:Y:S06]  /*7d180*/  HMMA.1688.F32.TF32 R136, R240.reuse, R98, R172 ;  /* 0x00000062f088723c */ /* 0x040fec00000810ac */
[----:B------:R-:W-:-:S15]  /*7d190*/  HMMA.1688.F32.TF32 R140, R240, R94, R168 ;  /* 0x0000005ef08c723c */ /* 0x000fde00000810a8 */
[----:B------:R-:W-:-:S03]  /*7d1a0*/  NOP ;  /* 0x0000000000007918 */ /* 0x000fc60000000000 */
[----:B------:R-:W-:Y:S01]  /*7d1b0*/  IMAD.MOV.U32 R53, RZ, RZ, R136 ;  /* 0x000000ffff357224 */ /* 0x000fe200078e0088 */
[----:B------:R-:W-:Y:S01]  /*7d1c0*/  MOV R52, R137 ;  /* 0x0000008900347202 */ /* 0x000fe20000000f00 */
[----:B------:R-:W-:Y:S02]  /*7d1d0*/  IMAD.MOV.U32 R49, RZ, RZ, R138 ;  /* 0x000000ffff317224 */ /* 0x000fe400078e008a */
[----:B------:R-:W-:Y:S02]  /*7d1e0*/  IMAD.MOV.U32 R48, RZ, RZ, R139 ;  /* 0x000000ffff307224 */ /* 0x000fe400078e008b */
[C---:B------:R-:W-:Y:S01]  /*7d1f0*/  HMMA.1688.F32.TF32 R136, R240.reuse, R90, R160 ;  /* 0x0000005af088723c */ /* 0x040fe200000810a0 */
[----:B------:R-:W-:Y:S04]  /*7d200*/  STL.64 [R1+0x550], R140 ;  /* 0x0005508c01007387 */ /* 0x000fe80000100a00 */
[----:B------:R2:W-:Y:S01]  /*7d210*/  STL.64 [R1+0x558], R142 ;  /* 0x0005588e01007387 */ /* 0x0005e20000100a00 */
[C---:B------:R-:W-:Y:S06]  /*7d220*/  HMMA.1688.F32.TF32 R144, R240.reuse, R86, R144 ;  /* 0x00000056f090723c */ /* 0x040fec0000081090 */
[C---:B------:R-:W-:Y:S06]  /*7d230*/  HMMA.1688.F32.TF32 R132, R240.reuse, R14, R132 ;  /* 0x0000000ef084723c */ /* 0x040fec0000081084 */
[C---:B--2---:R-:W-:Y:S05]  /*7d240*/  HMMA.1688.F32.TF32 R140, R240.reuse, R10, R156 ;  /* 0x0000000af08c723c */ /* 0x044fea000008109c */
[----:B------:R-:W-:Y:S04]  /*7d250*/  STL.64 [R1+0x530], R136 ;  /* 0x0005308801007387 */ /* 0x000fe80000100a00 */
[----:B------:R2:W-:Y:S02]  /*7d260*/  STL.64 [R1+0x538], R138 ;  /* 0x0005388a01007387 */ /* 0x0005e40000100a00 */
[C---:B--2---:R-:W-:Y:S02]  /*7d270*/  HMMA.1688.F32.TF32 R136, R240.reuse, R26, R152 ;  /* 0x0000001af088723c */ /* 0x044fe40000081098 */
[----:B------:R-:W-:Y:S04]  /*7d280*/  STL.64 [R1+0x4d0], R144 ;  /* 0x0004d09001007387 */ /* 0x000fe80000100a00 */
[----:B------:R-:W-:Y:S06]  /*7d290*/  STL.64 [R1+0x4d8], R146 ;  /* 0x0004d89201007387 */ /* 0x000fec0000100a00 */
[----:B------:R-:W-:Y:S04]  /*7d2a0*/  STL.64 [R1+0x4a0], R140 ;  /* 0x0004a08c01007387 */ /* 0x000fe80000100a00 */
[----:B------:R2:W-:Y:S07]  /*7d2b0*/  STL.64 [R1+0x4a8], R142 ;  /* 0x0004a88e01007387 */ /* 0x0005ee0000100a00 */
[----:B------:R-:W-:Y:S01]  /*7d2c0*/  STL.64 [R1+0x480], R136 ;  /* 0x0004808801007387 */ /* 0x000fe20000100a00 */
[C---:B--2---:R-:W-:Y:S03]  /*7d2d0*/  HMMA.1688.F32.TF32 R140, R240.reuse, R42, R148 ;  /* 0x0000002af08c723c */ /* 0x044fe60000081094 */
[----:B------:R2:W-:Y:S04]  /*7d2e0*/  STL.64 [R1+0x488], R138 ;  /* 0x0004888a01007387 */ /* 0x0005e80000100a00 */
[----:B------:R-:W-:Y:S04]  /*7d2f0*/  STL.64 [R1+0x460], R132 ;  /* 0x0004608401007387 */ /* 0x000fe80000100a00 */
[----:B------:R3:W-:Y:S01]  /*7d300*/  STL.64 [R1+0x468], R134 ;  /* 0x0004688601007387 */ /* 0x0007e20000100a00 */
[C---:B--2---:R-:W-:Y:S06]  /*7d310*/  HMMA.1688.F32.TF32 R136, R240.reuse, R34, R244 ;  /* 0x00000022f088723c */ /* 0x044fec00000810f4 */
[----:B---3--:R-:W-:Y:S05]  /*7d320*/  HMMA.1688.F32.TF32 R132, R240, R38, R248 ;  /* 0x00000026f084723c */ /* 0x008fea00000810f8 */
[----:B------:R-:W-:Y:S01]  /*7d330*/  STL.64 [R1+0x440], R140 ;  /* 0x0004408c01007387 */ /* 0x000fe20000100a00 */
[----:B------:R-:W-:-:S03]  /*7d340*/  IMAD.MOV.U32 R244, RZ, RZ, R54 ;  /* 0x000000fffff47224 */ /* 0x000fc600078e0036 */
[----:B------:R-:W-:Y:S01]  /*7d350*/  STL.64 [R1+0x448], R142 ;  /* 0x0004488e01007387 */ /* 0x000fe20000100a00 */
[----:B------:R-:W-:Y:S01]  /*7d360*/  MOV R245, R55 ;  /* 0x0000003700f57202 */ /* 0x000fe20000000f00 */
[----:B------:R-:W-:Y:S02]  /*7d370*/  IMAD.MOV.U32 R246, RZ, RZ, R59 ;  /* 0x000000fffff67224 */ /* 0x000fe400078e003b */
[----:B------:R-:W-:-:S04]  /*7d380*/  IMAD.MOV.U32 R247, RZ, RZ, R58 ;  /* 0x000000fffff77224 */ /* 0x000fc800078e003a */
[----:B------:R-:W-:Y:S04]  /*7d390*/  STL.64 [R1+0x420], R136 ;  /* 0x0004208801007387 */ /* 0x000fe80000100a00 */
[----:B------:R-:W-:Y:S04]  /*7d3a0*/  STL.64 [R1+0x428], R138 ;  /* 0x0004288a01007387 */ /* 0x000fe80000100a00 */
[----:B------:R-:W2:Y:S04]  /*7d3b0*/  LDL.LU R54, [R1+0x76bc] ;  /* 0x0076bc0001367983 */ /* 0x000ea80000300800 */
[----:B------:R3:W-:Y:S04]  /*7d3c0*/  STL.64 [R1+0x400], R132 ;  /* 0x0004008401007387 */ /* 0x0007e80000100a00 */
[----:B------:R4:W-:Y:S04]  /*7d3d0*/  STL.64 [R1+0x408], R134 ;  /* 0x0004088601007387 */ /* 0x0009e80000100a00 */
[----:B------:R-:W2:Y:S04]  /*7d3e0*/  LDL.LU R55, [R1+0x76b8] ;  /* 0x0076b80001377983 */ /* 0x000ea80000300800 */
[----:B------:R-:W2:Y:S01]  /*7d3f0*/  LDL.LU R59, [R1+0x76b4] ;  /* 0x0076b400013b7983 */ /* 0x000ea20000300800 */
[----:B---3--:R-:W-:Y:S01]  /*7d400*/  IMAD.MOV.U32 R132, RZ, RZ, R75 ;  /* 0x000000ffff847224 */ /* 0x008fe200078e004b */
[----:B------:R-:W-:-:S02]  /*7d410*/  MOV R133, R74 ;  /* 0x0000004a00857202 */ /* 0x000fc40000000f00 */
[----:B------:R-:W3:Y:S01]  /*7d420*/  LDL.LU R58, [R1+0x76b0] ;  /* 0x0076b000013a7983 */ /* 0x000ee20000300800 */
[----:B----4-:R-:W-:-:S03]  /*7d430*/  IMAD.MOV.U32 R134, RZ, RZ, R71 ;  /* 0x000000ffff867224 */ /* 0x010fc600078e0047 */
[----:B------:R-:W4:Y:S01]  /*7d440*/  LDL.LU R75, [R1+0x76ac] ;  /* 0x0076ac00014b7983 */ /* 0x000f220000300800 */
[----:B------:R-:W-:-:S03]  /*7d450*/  IMAD.MOV.U32 R135, RZ, RZ, R70 ;  /* 0x000000ffff877224 */ /* 0x000fc600078e0046 */
[----:B------:R-:W4:Y:S01]  /*7d460*/  LDL.LU R74, [R1+0x76a8] ;  /* 0x0076a800014a7983 */ /* 0x000f220000300800 */
[----:B------:R-:W-:Y:S01]  /*7d470*/  IMAD.MOV.U32 R156, RZ, RZ, R62 ;  /* 0x000000ffff9c7224 */ /* 0x000fe200078e003e */
[----:B------:R-:W-:Y:S02]  /*7d480*/  MOV R157, R63 ;  /* 0x0000003f009d7202 */ /* 0x000fe40000000f00 */
[----:B------:R-:W4:Y:S01]  /*7d490*/  LDL.LU R71, [R1+0x76a4] ;  /* 0x0076a40001477983 */ /* 0x000f220000300800 */
[----:B------:R-:W-:-:S03]  /*7d4a0*/  IMAD.MOV.U32 R158, RZ, RZ, R66 ;  /* 0x000000ffff9e7224 */ /* 0x000fc600078e0042 */
[----:B------:R-:W4:Y:S01]  /*7d4b0*/  LDL.LU R70, [R1+0x76a0] ;  /* 0x0076a00001467983 */ /* 0x000f220000300800 */
[----:B------:R-:W-:-:S03]  /*7d4c0*/  IMAD.MOV.U32 R159, RZ, RZ, R67 ;  /* 0x000000ffff9f7224 */ /* 0x000fc600078e0043 */
        /* <DEDUP_REMOVED lines=8> */
[----:B------:R-:W4:Y:S04]  /*7d550*/  LDL.LU R51, [R1+0x768c] ;  /* 0x00768c0001337983 */ /* 0x000f280000300800 */
[----:B------:R-:W4:Y:S04]  /*7d560*/  LDL.LU R50, [R1+0x7688] ;  /* 0x0076880001327983 */ /* 0x000f280000300800 */
[----:B------:R-:W4:Y:S04]  /*7d570*/  LDL.LU R46, [R1+0x7684] ;  /* 0x00768400012e7983 */ /* 0x000f280000300800 */
[----:B------:R-:W4:Y:S01]  /*7d580*/  LDL.LU R47, [R1+0x7680] ;  /* 0x00768000012f7983 */ /* 0x000f220000300800 */
[----:B--2---:R-:W-:-:S02]  /*7d590*/  IMAD.MOV.U32 R163, RZ, RZ, R54 ;  /* 0x000000ffffa37224 */ /* 0x004fc400078e0036 */
[----:B------:R-:W-:Y:S01]  /*7d5a0*/  IMAD.MOV.U32 R162, RZ, RZ, R55 ;  /* 0x000000ffffa27224 */ /* 0x000fe200078e0037 */
[----:B------:R-:W-:Y:S01]  /*7d5b0*/  MOV R161, R59 ;  /* 0x0000003b00a17202 */ /* 0x000fe20000000f00 */
[----:B---3--:R-:W-:Y:S02]  /*7d5c0*/  IMAD.MOV.U32 R160, RZ, RZ, R58 ;  /* 0x000000ffffa07224 */ /* 0x008fe400078e003a */
[----:B------:R-:W2:Y:S04]  /*7d5d0*/  LDL.LU R58, [R1+0x767c] ;  /* 0x00767c00013a7983 */ /* 0x000ea80000300800 */
[----:B------:R-:W3:Y:S04]  /*7d5e0*/  LDL.LU R59, [R1+0x7678] ;  /* 0x00767800013b7983 */ /* 0x000ee80000300800 */
[----:B------:R-:W3:Y:S04]  /*7d5f0*/  LDL.LU R55, [R1+0x7674] ;  /* 0x0076740001377983 */ /* 0x000ee80000300800 */
[----:B------:R-:W3:Y:S01]  /*7d600*/  LDL.LU R54, [R1+0x7670] ;  /* 0x0076700001367983 */ /* 0x000ee20000300800 */
[----:B----4-:R-:W-:-:S02]  /*7d610*/  IMAD.MOV.U32 R175, RZ, RZ, R62 ;  /* 0x000000ffffaf7224 */ /* 0x010fc400078e003e */
[----:B------:R-:W-:Y:S01]  /*7d620*/  IMAD.MOV.U32 R174, RZ, RZ, R63 ;  /* 0x000000ffffae7224 */ /* 0x000fe200078e003f */
[----:B------:R-:W-:Y:S01]  /*7d630*/  MOV R173, R66 ;  /* 0x0000004200ad7202 */ /* 0x000fe20000000f00 */
[----:B------:R-:W-:Y:S02]  /*7d640*/  IMAD.MOV.U32 R172, RZ, RZ, R67 ;  /* 0x000000ffffac7224 */ /* 0x000fe400078e0043 */
[----:B------:R-:W4:Y:S04]  /*7d650*/  LDL.LU R67, [R1+0x766c] ;  /* 0x00766c0001437983 */ /* 0x000f280000300800 */
[----:B------:R-:W4:Y:S04]  /*7d660*/  LDL.LU R66, [R1+0x7668] ;  /* 0x0076680001427983 */ /* 0x000f280000300800 */
[----:B------:R-:W4:Y:S01]  /*7d670*/  LDL.LU R63, [R1+0x7664] ;  /* 0x00766400013f7983 */ /* 0x000f220000300800 */
[----:B------:R-:W-:Y:S01]  /*7d680*/  IMAD.MOV.U32 R178, RZ, RZ, R50 ;  /* 0x000000ffffb27224 */ /* 0x000fe200078e0032 */
[----:B------:R-:W-:-:S02]  /*7d690*/  MOV R177, R46 ;  /* 0x0000002e00b17202 */ /* 0x000fc40000000f00 */
[----:B------:R-:W4:Y:S01]  /*7d6a0*/  LDL.LU R62, [R1+0x7660] ;  /* 0x00766000013e7983 */ /* 0x000f220000300800 */
[----:B------:R-:W-:-:S03]  /*7d6b0*/  IMAD.MOV.U32 R176, RZ, RZ, R47 ;  /* 0x000000ffffb07224 */ /* 0x000fc600078e002f */
[----:B------:R-:W4:Y:S01]  /*7d6c0*/  LDL.LU R47, [R1+0x765c] ;  /* 0x00765c00012f7983 */ /* 0x000f220000300800 */
[----:B------:R-:W-:-:S03]  /*7d6d0*/  IMAD.MOV.U32 R179, RZ, RZ, R51 ;  /* 0x000000ffffb37224 */ /* 0x000fc600078e0033 */
[----:B------:R-:W4:Y:S04]  /*7d6e0*/  LDL.LU R46, [R1+0x7658] ;  /* 0x00765800012e7983 */ /* 0x000f280000300800 */
[----:B------:R-:W4:Y:S04]  /*7d6f0*/  LDL.LU R50, [R1+0x7654] ;  /* 0x0076540001327983 */ /* 0x000f280000300800 */
[----:B------:R-:W4:Y:S01]  /*7d700*/  LDL.LU R51, [R1+0x7650] ;  /* 0x0076500001337983 */ /* 0x000f220000300800 */
[----:B--2---:R-:W-:Y:S02]  /*7d710*/  IMAD.MOV.U32 R183, RZ, RZ, R58 ;  /* 0x000000ffffb77224 */ /* 0x004fe400078e003a */
[----:B---3--:R-:W-:Y:S01]  /*7d720*/  IMAD.MOV.U32 R182, RZ, RZ, R59 ;  /* 0x000000ffffb67224 */ /* 0x008fe200078e003b */
[----:B------:R-:W-:Y:S01]  /*7d730*/  MOV R181, R55 ;  /* 0x0000003700b57202 */ /* 0x000fe20000000f00 */
[----:B------:R-:W-:-:S02]  /*7d740*/  IMAD.MOV.U32 R180, RZ, RZ, R54 ;  /* 0x000000ffffb47224 */ /* 0x000fc400078e0036 */
[----:B------:R-:W2:Y:S04]  /*7d750*/  LDL.LU R54, [R1+0x764c] ;  /* 0x00764c0001367983 */ /* 0x000ea80000300800 */
[----:B------:R-:W3:Y:S04]  /*7d760*/  LDL.LU R55, [R1+0x7648] ;  /* 0x0076480001377983 */ /* 0x000ee80000300800 */
[----:B------:R-:W3:Y:S04]  /*7d770*/  LDL.LU R59, [R1+0x7644] ;  /* 0x00764400013b7983 */ /* 0x000ee80000300800 */
[----:B------:R-:W3:Y:S01]  /*7d780*/  LDL.LU R58, [R1+0x7640] ;  /* 0x00764000013a7983 */ /* 0x000ee20000300800 */
[----:B----4-:R-:W-:-:S02]  /*7d790*/  IMAD.MOV.U32 R191, RZ, RZ, R47 ;  /* 0x000000ffffbf7224 */ /* 0x010fc400078e002f */
[----:B------:R-:W-:Y:S02]  /*7d7a0*/  IMAD.MOV.U32 R190, RZ, RZ, R46 ;  /* 0x000000ffffbe7224 */ /* 0x000fe400078e002e */
[----:B------:R-:W-:Y:S02]  /*7d7b0*/  IMAD.MOV.U32 R188, RZ, RZ, R50 ;  /* 0x000000ffffbc7224 */ /* 0x000fe400078e0032 */
[----:B------:R-:W4:Y:S01]  /*7d7c0*/  LDL.LU R50, [R1+0x763c] ;  /* 0x00763c0001327983 */ /* 0x000f220000300800 */
[----:B------:R-:W-:-:S03]  /*7d7d0*/  MOV R189, R51 ;  /* 0x0000003300bd7202 */ /* 0x000fc60000000f00 */
[----:B------:R-:W4:Y:S04]  /*7d7e0*/  LDL.LU R51, [R1+0x7638] ;  /* 0x0076380001337983 */ /* 0x000f280000300800 */
[----:B------:R-:W4:Y:S04]  /*7d7f0*/  LDL.LU R46, [R1+0x7634] ;  /* 0x00763400012e7983 */ /* 0x000f280000300800 */
[----:B------:R-:W4:Y:S01]  /*7d800*/  LDL.LU R47, [R1+0x7630] ;  /* 0x00763000012f7983 */ /* 0x000f220000300800 */
[----:B--2---:R-:W-:Y:S02]  /*7d810*/  IMAD.MOV.U32 R195, RZ, RZ, R54 ;  /* 0x000000ffffc37224 */ /* 0x004fe400078e0036 */
[----:B---3--:R-:W-:-:S02]  /*7d820*/  IMAD.MOV.U32 R194, RZ, RZ, R55 ;  /* 0x000000ffffc27224 */ /* 0x008fc400078e0037 */
[----:B------:R-:W-:Y:S02]  /*7d830*/  IMAD.MOV.U32 R192, RZ, RZ, R59 ;  /* 0x000000ffffc07224 */ /* 0x000fe400078e003b */
[----:B------:R-:W2:Y:S01]  /*7d840*/  LDL.LU R59, [R1+0x762c] ;  /* 0x00762c00013b7983 */ /* 0x000ea20000300800 */
[----:B------:R-:W-:-:S03]  /*7d850*/  MOV R193, R58 ;  /* 0x0000003a00c17202 */ /* 0x000fc60000000f00 */
[----:B------:R-:W3:Y:S04]  /*7d860*/  LDL.LU R58, [R1+0x7628] ;  /* 0x00762800013a7983 */ /* 0x000ee80000300800 */
[----:B------:R-:W2:Y:S04]  /*7d870*/  LDL.LU R55, [R1+0x7624] ;  /* 0x0076240001377983 */ /* 0x000ea80000300800 */
[----:B------:R-:W3:Y:S01]  /*7d880*/  LDL.LU R54, [R1+0x7620] ;  /* 0x0076200001367983 */ /* 0x000ee20000300800 */
[----:B----4-:R-:W-:Y:S02]  /*7d890*/  IMAD.MOV.U32 R199, RZ, RZ, R50 ;  /* 0x000000ffffc77224 */ /* 0x010fe400078e0032 */
[----:B------:R-:W-:-:S02]  /*7d8a0*/  IMAD.MOV.U32 R198, RZ, RZ, R51 ;  /* 0x000000ffffc67224 */ /* 0x000fc400078e0033 */
[----:B------:R-:W-:Y:S02]  /*7d8b0*/  IMAD.MOV.U32 R196, RZ, RZ, R46 ;  /* 0x000000ffffc47224 */ /* 0x000fe400078e002e */
[----:B------:R-:W4:Y:S01]  /*7d8c0*/  LDL.LU R46, [R1+0x761c] ;  /* 0x00761c00012e7983 */ /* 0x000f220000300800 */
[----:B------:R-:W-:-:S03]  /*7d8d0*/  MOV R197, R47 ;  /* 0x0000002f00c57202 */ /* 0x000fc60000000f00 */
[----:B------:R-:W2:Y:S04]  /*7d8e0*/  LDL.LU R47, [R1+0x7618] ;  /* 0x00761800012f7983 */ /* 0x000ea80000300800 */
[----:B------:R-:W3:Y:S04]  /*7d8f0*/  LDL.LU R51, [R1+0x7614] ;  /* 0x0076140001337983 */ /* 0x000ee80000300800 */
[----:B------:R-:W3:Y:S04]  /*7d900*/  LDL.LU R50, [R1+0x7610] ;  /* 0x0076100001327983 */ /* 0x000ee80000300800 */
[----:B------:R-:W3:Y:S04]  /*7d910*/  LDL.LU R204, [R1+0x6a0] ;  /* 0x0006a00001cc7983 */ /* 0x000ee80000300800 */
[----:B------:R-:W3:Y:S04]  /*7d920*/  LDL.LU R205, [R1+0x6a4] ;  /* 0x0006a40001cd7983 */ /* 0x000ee80000300800 */
[----:B------:R-:W3:Y:S04]  /*7d930*/  LDL.LU R206, [R1+0x6a8] ;  /* 0x0006a80001ce7983 */ /* 0x000ee80000300800 */
[----:B------:R-:W3:Y:S01]  /*7d940*/  LDL.LU R207, [R1+0x6ac] ;  /* 0x0006ac0001cf7983 */ /* 0x000ee20000300800 */
[----:B----4-:R-:W-:-:S02]  /*7d950*/  IMAD.MOV.U32 R211, RZ, RZ, R46 ;  /* 0x000000ffffd37224 */ /* 0x010fc400078e002e */
[----:B--2---:R-:W-:Y:S02]  /*7d960*/  IMAD.MOV.U32 R210, RZ, RZ, R47 ;  /* 0x000000ffffd27224 */ /* 0x004fe400078e002f */
[----:B---3--:R-:W-:Y:S02]  /*7d970*/  IMAD.MOV.U32 R208, RZ, RZ, R51 ;  /* 0x000000ffffd07224 */ /* 0x008fe400078e0033 */
[----:B------:R-:W2:Y:S01]  /*7d980*/  LDL.LU R51, [R1+0x760c] ;  /* 0x00760c0001337983 */ /* 0x000ea20000300800 */
[----:B------:R-:W-:-:S03]  /*7d990*/  MOV R209, R50 ;  /* 0x0000003200d17202 */ /* 0x000fc60000000f00 */
        /* <DEDUP_REMOVED lines=50> */
[----:B------:R-:W-:Y:S02]  /*7dcc0*/  IMAD.MOV.U32 R151, RZ, RZ, R19 ;  /* 0x000000ffff977224 */ /* 0x000fe400078e0013 */
[----:B------:R-:W-:Y:S01]  /*7dcd0*/  IMAD.MOV.U32 R248, RZ, RZ, R23 ;  /* 0x000000fffff87224 */ /* 0x000fe200078e0017 */
[----:B------:R-:W-:Y:S01]  /*7dce0*/  MOV R249, R82 ;  /* 0x0000005200f97202 */ /* 0x000fe20000000f00 */
[----:B------:R-:W-:Y:S02]  /*7dcf0*/  IMAD.MOV.U32 R250, RZ, RZ, R83 ;  /* 0x000000fffffa7224 */ /* 0x000fe400078e0053 */
[----:B------:R-:W-:Y:S02]  /*7dd00*/  IMAD.MOV.U32 R251, RZ, RZ, R79 ;  /* 0x000000fffffb7224 */ /* 0x000fe400078e004f */
[----:B--2---:R-:W-:Y:S02]  /*7dd10*/  IMAD.MOV.U32 R219, RZ, RZ, R51 ;  /* 0x000000ffffdb7224 */ /* 0x004fe400078e0033 */
[----:B---3--:R-:W-:Y:S01]  /*7dd20*/  IMAD.MOV.U32 R218, RZ, RZ, R50 ;  /* 0x000000ffffda7224 */ /* 0x008fe200078e0032 */
[----:B----4-:R-:W-:Y:S01]  /*7dd30*/  MOV R217, R47 ;  /* 0x0000002f00d97202 */ /* 0x010fe20000000f00 */
        /* <DEDUP_REMOVED lines=28> */
[----:B------:R-:W3:Y:S01]  /*7df00*/  LDL.LU R79, [R1+0x7590] ;  /* 0x00759000014f7983 */ /* 0x000ee20000300800 */
[C---:B-1----:R-:W-:Y:S06]  /*7df10*/  HMMA.1688.F32.TF32 R184, R236.reuse, R130, R184 ;  /* 0x00000082ecb8723c */ /* 0x042fec00000810b8 */
[C---:B------:R-:W-:Y:S06]  /*7df20*/  HMMA.1688.F32.TF32 R172, R236.reuse, R118, R172 ;  /* 0x00000076ecac723c */ /* 0x040fec00000810ac */
[C---:B------:R-:W-:Y:S06]  /*7df30*/  HMMA.1688.F32.TF32 R144, R236.reuse, R106, R144 ;  /* 0x0000006aec90723c */ /* 0x040fec0000081090 */
[----:B------:R-:W-:Y:S06]  /*7df40*/  HMMA.1688.F32.TF32 R132, R236, R94, R132 ;  /* 0x0000005eec84723c */ /* 0x000fec0000081084 */
[C---:B----4-:R-:W-:Y:S06]  /*7df50*/  HMMA.1688.F32.TF32 R136, R240.reuse, R6, R136 ;  /* 0x00000006f088723c */ /* 0x050fec0000081088 */
[C---:B--2---:R-:W-:Y:S06]  /*7df60*/  HMMA.1688.F32.TF32 R140, R240.reuse, R30, R140 ;  /* 0x0000001ef08c723c */ /* 0x044fec000008108c */
[----:B---3--:R-:W-:-:S15]  /*7df70*/  HMMA.1688.F32.TF32 R232, R240, R18, R232 ;  /* 0x00000012f0e8723c */ /* 0x008fde00000810e8 */
[----:B------:R-:W-:-:S02]  /*7df80*/  NOP ;  /* 0x0000000000007918 */ /* 0x000fc40000000000 */
[----:B------:R-:W-:Y:S04]  /*7df90*/  STL.64 [R1+0x3e0], R140 ;  /* 0x0003e08c01007387 */ /* 0x000fe80000100a00 */
[----:B------:R1:W-:Y:S04]  /*7dfa0*/  STL.64 [R1+0x3e8], R142 ;  /* 0x0003e88e01007387 */ /* 0x0003e80000100a00 */
[----:B------:R-:W-:Y:S04]  /*7dfb0*/  STL.64 [R1+0x3d0], R136 ;  /* 0x0003d08801007387 */ /* 0x000fe80000100a00 */
[----:B------:R2:W-:Y:S01]  /*7dfc0*/  STL.64 [R1+0x3d8], R138 ;  /* 0x0003d88a01007387 */ /* 0x0005e20000100a00 */
[C---:B-1----:R-:W-:Y:S06]  /*7dfd0*/  HMMA.1688.F32.TF32 R140, R240.reuse, R22, R228 ;  /* 0x00000016f08c723c */ /* 0x042fec00000810e4 */
[C---:B--2---:R-:W-:Y:S01]  /*7dfe0*/  HMMA.1688.F32.TF32 R136, R240.reuse, R82, R224 ;  /* 0x00000052f088723c */ /* 0x044fe200000810e0 */
[----:B------:R-:W-:Y:S04]  /*7dff0*/  STL.64 [R1+0x3c0], R232 ;  /* 0x0003c0e801007387 */ /* 0x000fe80000100a00 */
[----:B------:R-:W-:Y:S01]  /*7e000*/  STL.64 [R1+0x3c8], R234 ;  /* 0x0003c8ea01007387 */ /* 0x000fe20000100a00 */
[C---:B------:R-:W-:Y:S11]  /*7e010*/  HMMA.1688.F32.TF32 R220, R240.reuse, R78, R220 ;  /* 0x0000004ef0dc723c */ /* 0x040ff600000810dc */
        /* <DEDUP_REMOVED lines=23> */
[----:B--2---:R-:W-:Y:S01]  /*7e190*/  HMMA.1688.F32.TF32 R136, R240, R46, R188 ;  /* 0x0000002ef088723c */ /* 0x004fe200000810bc */
[----:B------:R-:W-:Y:S04]  /*7e1a0*/  STL.64 [R1+0x330], R196 ;  /* 0x000330c401007387 */ /* 0x000fe80000100a00 */
[----:B------:R-:W-:Y:S04]  /*7e1b0*/  STL.64 [R1+0x338], R198 ;  /* 0x000338c601007387 */ /* 0x000fe80000100a00 */
[----:B------:R-:W-:Y:S04]  /*7e1c0*/  LDS R240, [R0+UR12+0x43100] ;  /* 0x0431000c00f07984 */ /* 0x000fe80008000800 */
[----:B------:R-:W-:Y:S04]  /*7e1d0*/  LDS R242, [R0+UR12+0x43900] ;  /* 0x0439000c00f27984 */ /* 0x000fe80008000800 */
[----:B------:R-:W-:Y:S04]  /*7e1e0*/  STL.64 [R1+0x320], R140 ;  /* 0x0003208c01007387 */ /* 0x000fe80000100a00 */
[----:B------:R1:W-:Y:S04]  /*7e1f0*/  STL.64 [R1+0x328], R142 ;  /* 0x0003288e01007387 */ /* 0x0003e80000100a00 */
[----:B------:R-:W-:Y:S04]  /*7e200*/  STL.64 [R1+0x300], R136 ;  /* 0x0003008801007387 */ /* 0x000fe80000100a00 */
[----:B------:R2:W-:Y:S01]  /*7e210*/  STL.64 [R1+0x308], R138 ;  /* 0x0003088a01007387 */ /* 0x0005e20000100a00 */
[C---:B-1----:R-:W-:Y:S03]  /*7e220*/  HMMA.1688.F32.TF32 R140, R236.reuse, R126, R180 ;  /* 0x0000007eec8c723c */ /* 0x042fe600000810b4 */
[----:B------:R-:W-:Y:S04]  /*7e230*/  LDS R241, [R167+UR12+0x43100] ;  /* 0x0431000ca7f17984 */ /* 0x000fe80008000800 */
[----:B------:R-:W1:Y:S01]  /*7e240*/  LDS R243, [R167+UR12+0x43900] ;  /* 0x0439000ca7f37984 */ /* 0x000e620008000800 */
[C---:B--2---:R-:W-:Y:S03]  /*7e250*/  HMMA.1688.F32.TF32 R136, R236.reuse, R122, R176 ;  /* 0x0000007aec88723c */ /* 0x044fe600000810b0 */
[----:B------:R-:W-:Y:S04]  /*7e260*/  STL.64 [R1+0x10e0], R184 ;  /* 0x0010e0b801007387 */ /* 0x000fe80000100a00 */
[----:B------:R-:W-:Y:S08]  /*7e270*/  STL.64 [R1+0x10e8], R186 ;  /* 0x0010e8ba01007387 */ /* 0x000ff00000100a00 */
[----:B------:R-:W-:Y:S04]  /*7e280*/  STL.64 [R1+0x10d0], R140 ;  /* 0x0010d08c01007387 */ /* 0x000fe80000100a00 */
[----:B------:R2:W-:Y:S04]  /*7e290*/  STL.64 [R1+0x10d8], R142 ;  /* 0x0010d88e01007387 */ /* 0x0005e80000100a00 */
[----:B------:R-:W-:Y:S04]  /*7e2a0*/  STL.64 [R1+0x10c0], R136 ;  /* 0x0010c08801007387 */ /* 0x000fe80000100a00 */
[----:B------:R3:W-:Y:S01]  /*7e2b0*/  STL.64 [R1+0x10c8], R138 ;  /* 0x0010c88a01007387 */ /* 0x0007e20000100a00 */
[C---:B--2---:R-:W-:Y:S06]  /*7e2c0*/  HMMA.1688.F32.TF32 R140, R236.reuse, R114, R168 ;  /* 0x00000072ec8c723c */ /* 0x044fec00000810a8 */
[----:B---3--:R-:W-:Y:S01]  /*7e2d0*/  HMMA.1688.F32.TF32 R136, R236, R110, R160 ;  /* 0x0000006eec88723c */ /* 0x008fe200000810a0 */
[----:B------:R-:W-:Y:S04]  /*7e2e0*/  STL.64 [R1+0x10b0], R172 ;  /* 0x0010b0ac01007387 */ /* 0x000fe80000100a00 */
[----:B------:R-:W-:-:S12]  /*7e2f0*/  STL.64 [R1+0x10b8], R174 ;  /* 0x0010b8ae01007387 */ /* 0x000fd80000100a00 */
        /* <DEDUP_REMOVED lines=31> */
[----:B---3--:R-:W1:Y:S04]  /*7e4f0*/  LDL.LU R132, [R1+0x870] ;  /* 0x0008700001847983 */ /* 0x008e680000300800 */
[----:B------:R-:W1:Y:S04]  /*7e500*/  LDL.LU R133, [R1+0x874] ;  /* 0x0008740001857983 */ /* 0x000e680000300800 */
[----:B----4-:R-:W1:Y:S04]  /*7e510*/  LDL.LU R134, [R1+0x878] ;  /* 0x0008780001867983 */ /* 0x010e680000300800 */
[----:B------:R-:W1:Y:S04]  /*7e520*/  LDL.LU R135, [R1+0x87c] ;  /* 0x00087c0001877983 */ /* 0x000e680000300800 */
        /* <DEDUP_REMOVED lines=99> */
[C---:B------:R-:W-:Y:S06]  /*7eb60*/  HMMA.1688.F32.TF32 R220, R236.reuse, R30, R220 ;  /* 0x0000001eecdc723c */ /* 0x040fec00000810dc */
[C---:B------:R-:W-:Y:S06]  /*7eb70*/  HMMA.1688.F32.TF32 R136, R236.reuse, R14, R136 ;  /* 0x0000000eec88723c */ /* 0x040fec0000081088 */
[C---:B------:R-:W-:Y:S06]  /*7eb80*/  HMMA.1688.F32.TF32 R140, R236.reuse, R26, R140 ;  /* 0x0000001aec8c723c */ /* 0x040fec000008108c */
[----:B------:R-:W-:-:S15]  /*7eb90*/  HMMA.1688.F32.TF32 R232, R236, R42, R232 ;  /* 0x0000002aece8723c */ /* 0x000fde00000810e8 */
[----:B------:R-:W-:-:S02]  /*7eba0*/  NOP ;  /* 0x0000000000007918 */ /* 0x000fc40000000000 */
[----:B------:R-:W-:Y:S04]  /*7ebb0*/  STL.64 [R1+0x1010], R140 ;  /* 0x0010108c01007387 */ /* 0x000fe80000100a00 */
[----:B------:R2:W-:Y:S04]  /*7ebc0*/  STL.64 [R1+0x1018], R142 ;  /* 0x0010188e01007387 */ /* 0x0005e80000100a00 */
[----:B--2---:R-:W2:Y:S04]  /*7ebd0*/  LDL.LU.64 R142, [R1+0x7588] ;  /* 0x00758800018e7983 */ /* 0x004ea80000300a00 */
[----:B------:R-:W2:Y:S04]  /*7ebe0*/  LDL.LU.64 R140, [R1+0x7580] ;  /* 0x00758000018c7983 */ /* 0x000ea80000300a00 */
[----:B------:R-:W-:Y:S04]  /*7ebf0*/  STL.64 [R1+0x1000], R136 ;  /* 0x0010008801007387 */ /* 0x000fe80000100a00 */
[----:B------:R3:W-:Y:S02]  /*7ec00*/  STL.64 [R1+0x1008], R138 ;  /* 0x0010088a01007387 */ /* 0x0007e40000100a00 */
[C---:B---3--:R-:W-:Y:S02]  /*7ec10*/  HMMA.1688.F32.TF32 R136, R236.reuse, R34, R228 ;  /* 0x00000022ec88723c */ /* 0x048fe400000810e4 */
[----:B------:R-:W-:Y:S04]  /*7ec20*/  STL.64 [R1+0x980], R232 ;  /* 0x000980e801007387 */ /* 0x000fe80000100a00 */
[----:B------:R-:W-:Y:S01]  /*7ec30*/  STL.64 [R1+0x988], R234 ;  /* 0x000988ea01007387 */ /* 0x000fe20000100a00 */
[----:B------:R-:W-:-:S15]  /*7ec40*/  HMMA.1688.F32.TF32 R224, R236, R38, R224 ;  /* 0x00000026ece0723c */ /* 0x000fde00000810e0 */
[----:B------:R-:W-:-:S01]  /*7ec50*/  NOP ;  /* 0x0000000000007918 */ /* 0x000fc20000000000 */
[----:B------:R-:W-:Y:S04]  /*7ec60*/  STL.64 [R1+0x970], R136 ;  /* 0x0009708801007387 */ /* 0x000fe80000100a00 */
[----:B------:R3:W-:Y:S02]  /*7ec70*/  STL.64 [R1+0x978], R138 ;  /* 0x0009788a01007387 */ /* 0x0007e40000100a00 */
[C---:B---3--:R-:W-:Y:S02]  /*7ec80*/  HMMA.1688.F32.TF32 R136, R236.reuse, R6, R216 ;  /* 0x00000006ec88723c */ /* 0x048fe400000810d8 */
[----:B------:R-:W-:Y:S04]  /*7ec90*/  STL.64 [R1+0x960], R224 ;  /* 0x000960e001007387 */ /* 0x000fe80000100a00 */
[----:B------:R-:W-:Y:S01]  /*7eca0*/  STL.64 [R1+0x968], R226 ;  /* 0x000968e201007387 */ /* 0x000fe20000100a00 */
[C---:B------:R-:W-:Y:S03]  /*7ecb0*/  HMMA.1688.F32.TF32 R212, R236.reuse, R18, R212 ;  /* 0x00000012ecd4723c */ /* 0x040fe600000810d4 */
[----:B------:R-:W-:Y:S04]  /*7ecc0*/  STL.64 [R1+0x950], R220 ;  /* 0x000950dc01007387 */ /* 0x000fe80000100a00 */
[----:B------:R-:W-:Y:S09]  /*7ecd0*/  STL.64 [R1+0x958], R222 ;  /* 0x000958de01007387 */ /* 0x000ff20000100a00 */
        /* <DEDUP_REMOVED lines=27> */
[----:B---3--:R-:W-:Y:S02]  /*7ee90*/  HMMA.1688.F32.TF32 R136, R236, R46, R168 ;  /* 0x0000002eec88723c */ /* 0x008fe400000810a8 */
[----:B------:R-:W-:Y:S04]  /*7eea0*/  STL.64 [R1+0x6a0], R176 ;  /* 0x0006a0b001007387 */ /* 0x000fe80000100a00 */
[----:B------:R-:W-:Y:S04]  /*7eeb0*/  STL.64 [R1+0x6a8], R178 ;  /* 0x0006a8b201007387 */ /* 0x000fe80000100a00 */
[----:B------:R-:W-:Y:S04]  /*7eec0*/  STL.64 [R1+0x590], R172 ;  /* 0x000590ac01007387 */ /* 0x000fe80000100a00 */
[----:B------:R-:W-:Y:S01]  /*7eed0*/  STL.64 [R1+0x598], R174 ;  /* 0x000598ae01007387 */ /* 0x000fe20000100a00 */
[C---:B-1----:R-:W-:Y:S03]  /*7eee0*/  HMMA.1688.F32.TF32 R132, R240.reuse, R114, R132 ;  /* 0x00000072f084723c */ /* 0x042fe60000081084 */
[----:B------:R-:W-:Y:S04]  /*7eef0*/  LDS R237, [R167+UR12+0x43180] ;  /* 0x0431800ca7ed7984 */ /* 0x000fe80008000800 */
[----:B------:R-:W-:Y:S04]  /*7ef00*/  LDS R239, [R167+UR12+0x43980] ;  /* 0x0439800ca7ef7984 */ /* 0x000fe80008000800 */
[----:B------:R-:W-:Y:S04]  /*7ef10*/  STL.64 [R1+0x580], R136 ;  /* 0x0005808801007387 */ /* 0x000fe80000100a00 */
[----:B------:R1:W-:Y:S04]  /*7ef20*/  STL.64 [R1+0x588], R138 ;  /* 0x0005888a01007387 */ /* 0x0003e80000100a00 */
[----:B------:R-:W-:Y:S04]  /*7ef30*/  LDS R236, [R0+UR12+0x43180] ;  /* 0x0431800c00ec7984 */ /* 0x000fe80008000800 */
[----:B------:R-:W3:Y:S01]  /*7ef40*/  LDS R238, [R0+UR12+0x43980] ;  /* 0x0439800c00ee7984 */ /* 0x000ee20008000800 */
[C---:B-1----:R-:W-:Y:S06]  /*7ef50*/  HMMA.1688.F32.TF32 R136, R240.reuse, R130, R160 ;  /* 0x00000082f088723c */ /* 0x042fec00000810a0 */
[C---:B------:R-:W-:Y:S06]  /*7ef60*/  HMMA.1688.F32.TF32 R160, R240.reuse, R126, R144 ;  /* 0x0000007ef0a0723c */ /* 0x040fec0000081090 */
[C---:B------:R-:W-:Y:S11]  /*7ef70*/  HMMA.1688.F32.TF32 R144, R240.reuse, R122, R156 ;  /* 0x0000007af090723c */ /* 0x040ff6000008109c */
[----:B------:R-:W-:Y:S04]  /*7ef80*/  STL.64 [R1+0x1450], R136 ;  /* 0x0014508801007387 */ /* 0x000fe80000100a00 */
[----:B------:R1:W-:Y:S02]  /*7ef90*/  STL.64 [R1+0x1458], R138 ;  /* 0x0014588a01007387 */ /* 0x0003e40000100a00 */
[C---:B-1----:R-:W-:Y:S02]  /*7efa0*/  HMMA.1688.F32.TF32 R136, R240.reuse, R118, R152 ;  /* 0x00000076f088723c */ /* 0x042fe40000081098 */
[----:B------:R-:W-:Y:S04]  /*7efb0*/  STL.64 [R1+0x1440], R160 ;  /* 0x001440a001007387 */ /* 0x000fe80000100a00 */
[----:B------:R-:W-:Y:S04]  /*7efc0*/  STL.64 [R1+0x1448], R162 ;  /* 0x001448a201007387 */ /* 0x000fe80000100a00 */
[----:B------:R-:W-:Y:S04]  /*7efd0*/  STL.64 [R1+0x1430], R144 ;  /* 0x0014309001007387 */ /* 0x000fe80000100a00 */
[----:B------:R1:W-:Y:S09]  /*7efe0*/  STL.64 [R1+0x1438], R146 ;  /* 0x0014389201007387 */ /* 0x0003f20000100a00 */
[----:B------:R-:W-:Y:S01]  /*7eff0*/  STL.64 [R1+0x1420], R136 ;  /* 0x0014208801007387 */ /* 0x000fe20000100a00 */
[C---:B-1----:R-:W-:Y:S03]  /*7f000*/  HMMA.1688.F32.TF32 R144, R240.reuse, R110, R148 ;  /* 0x0000006ef090723c */ /* 0x042fe60000081094 */
[----:B------:R1:W-:Y:S04]  /*7f010*/  STL.64 [R1+0x1428], R138 ;  /* 0x0014288a01007387 */ /* 0x0003e80000100a00 */
[----:B------:R-:W-:Y:S04]  /*7f020*/  STL.64 [R1+0x1410], R132 ;  /* 0x0014108401007387 */ /* 0x000fe80000100a00 */
[----:B------:R4:W-:Y:S01]  /*7f030*/  STL.64 [R1+0x1418], R134 ;  /* 0x0014188601007387 */ /* 0x0009e20000100a00 */
[C---:B-1----:R-:W-:Y:S06]  /*7f040*/  HMMA.1688.F32.TF32 R136, R240.reuse, R106, R244 ;  /* 0x0000006af088723c */ /* 0x042fec00000810f4 */
[C---:B----4-:R-:W-:Y:S05]  /*7f050*/  HMMA.1688.F32.TF32 R132, R240.reuse, R102, R248 ;  /* 0x00000066f084723c */ /* 0x050fea00000810f8 */
[----:B------:R-:W-:Y:S04]  /*7f060*/  STL.64 [R1+0x1400], R144 ;  /* 0x0014009001007387 */ /* 0x000fe80000100a00 */
[----:B------:R-:W-:Y:S04]  /*7f070*/  STL.64 [R1+0x1408], R146 ;  /* 0x0014089201007387 */ /* 0x000fe80000100a00 */
[----:B------:R-:W4:Y:S04]  /*7f080*/  LDL.LU R244, [R1+0x20] ;  /* 0x0000200001f47983 */ /* 0x000f280000300800 */
[----:B------:R-:W-:Y:S04]  /*7f090*/  STL.64 [R1+0x13f0], R136 ;  /* 0x0013f08801007387 */ /* 0x000fe80000100a00 */
[----:B------:R-:W-:Y:S04]  /*7f0a0*/  STL.64 [R1+0x13f8], R138 ;  /* 0x0013f88a01007387 */ /* 0x000fe80000100a00 */
[----:B------:R1:W-:Y:S04]  /*7f0b0*/  STL.64 [R1+0x13e0], R132 ;  /* 0x0013e08401007387 */ /* 0x0003e80000100a00 */
[----:B------:R3:W-:Y:S04]  /*7f0c0*/  STL.64 [R1+0x13e8], R134 ;  /* 0x0013e88601007387 */ /* 0x0007e80000100a00 */
[----:B------:R-:W4:Y:S04]  /*7f0d0*/  LDL.LU R245, [R1+0x24] ;  /* 0x0000240001f57983 */ /* 0x000f280000300800 */
[----:B------:R-:W4:Y:S04]  /*7f0e0*/  LDL.LU R246, [R1+0x28] ;  /* 0x0000280001f67983 */ /* 0x000f280000300800 */
[----:B------:R-:W4:Y:S04]  /*7f0f0*/  LDL.LU R247, [R1+0x2c] ;  /* 0x00002c0001f77983 */ /* 0x000f280000300800 */
[----:B-1----:R-:W2:Y:S04]  /*7f100*/  LDL.LU R132, [R1+0x190] ;  /* 0x0001900001847983 */ /* 0x002ea80000300800 */
[----:B------:R-:W2:Y:S04]  /*7f110*/  LDL.LU R133, [R1+0x194] ;  /* 0x0001940001857983 */ /* 0x000ea80000300800 */
[----:B---3--:R-:W2:Y:S04]  /*7f120*/  LDL.LU R134, [R1+0x198] ;  /* 0x0001980001867983 */ /* 0x008ea80000300800 */
        /* <DEDUP_REMOVED lines=102> */
[C---:B---3--:R-:W-:Y:S06]  /*7f790*/  HMMA.1688.F32.TF32 R184, R240.reuse, R22, R184 ;  /* 0x00000016f0b8723c */ /* 0x048fec00000810b8 */
[C---:B----4-:R-:W-:Y:S06]  /*7f7a0*/  HMMA.1688.F32.TF32 R188, R240.reuse, R18, R188 ;  /* 0x00000012f0bc723c */ /* 0x050fec00000810bc */
        /* <DEDUP_REMOVED lines=9> */
[----:B------:R-:W-:-:S15]  /*7f840*/  HMMA.1688.F32.TF32 R228, R240, R90, R228 ;  /* 0x0000005af0e4723c */ /* 0x000fde00000810e4 */
[----:B------:R-:W-:-:S02]  /*7f850*/  NOP ;  /* 0x0000000000007918 */ /* 0x000fc40000000000 */
[----:B------:R-:W-:Y:S04]  /*7f860*/  STL.64 [R1+0x13d0], R136 ;  /* 0x0013d08801007387 */ /* 0x000fe80000100a00 */
[----:B------:R1:W-:Y:S01]  /*7f870*/  STL.64 [R1+0x13d8], R138 ;  /* 0x0013d88a01007387 */ /* 0x0003e20000100a00 */
[C---:B------:R-:W-:Y:S03]  /*7f880*/  HMMA.1688.F32.TF32 R212, R240.reuse, R14, R212 ;  /* 0x0000000ef0d4723c */ /* 0x040fe600000810d4 */
[----:B-1----:R-:W2:Y:S04]  /*7f890*/  LDL.LU.64 R138, [R1+0x7578] ;  /* 0x00757800018a7983 */ /* 0x002ea80000300a00 */
[----:B------:R-:W2:Y:S04]  /*7f8a0*/  LDL.LU.64 R136, [R1+0x7570] ;  /* 0x0075700001887983 */ /* 0x000ea80000300a00 */
[----:B------:R-:W-:Y:S04]  /*7f8b0*/  STL.64 [R1+0x13c0], R232 ;  /* 0x0013c0e801007387 */ /* 0x000fe80000100a00 */
[----:B------:R1:W-:Y:S01]  /*7f8c0*/  STL.64 [R1+0x13c8], R234 ;  /* 0x0013c8ea01007387 */ /* 0x0003e20000100a00 */
[C---:B------:R-:W-:Y:S03]  /*7f8d0*/  HMMA.1688.F32.TF32 R196, R240.reuse, R30, R196 ;  /* 0x0000001ef0c4723c */ /* 0x040fe600000810c4 */
[----:B-1----:R-:W3:Y:S04]  /*7f8e0*/  LDL.LU.64 R234, [R1+0x7568] ;  /* 0x0075680001ea7983 */ /* 0x002ee80000300a00 */
[----:B------:R-:W3:Y:S04]  /*7f8f0*/  LDL.LU.64 R232, [R1+0x7560] ;  /* 0x0075600001e87983 */ /* 0x000ee80000300a00 */
[----:B------:R-:W-:Y:S04]  /*7f900*/  STL.64 [R1+0x13b0], R228 ;  /* 0x0013b0e401007387 */ /* 0x000fe80000100a00 */
[----:B------:R1:W-:Y:S04]  /*7f910*/  STL.64 [R1+0x13b8], R230 ;  /* 0x0013b8e601007387 */ /* 0x0003e80000100a00 */
[----:B-1----:R-:W4:Y:S04]  /*7f920*/  LDL.LU.64 R230, [R1+0x7558] ;  /* 0x0075580001e67983 */ /* 0x002f280000300a00 */
[----:B------:R-:W4:Y:S04]  /*7f930*/  LDL.LU.64 R228, [R1+0x7550] ;  /* 0x0075500001e47983 */ /* 0x000f280000300a00 */
[----:B------:R-:W-:Y:S04]  /*7f940*/  STL.64 [R1+0x13a0], R224 ;  /* 0x0013a0e001007387 */ /* 0x000fe80000100a00 */
[----:B------:R1:W-:Y:S04]  /*7f950*/  STL.64 [R1+0x13a8], R226 ;  /* 0x0013a8e201007387 */ /* 0x0003e80000100a00 */
[----:B-1----:R-:W2:Y:S04]  /*7f960*/  LDL.LU.64 R226, [R1+0x7548] ;  /* 0x0075480001e27983 */ /* 0x002ea80000300a00 */
[----:B------:R-:W2:Y:S04]  /*7f970*/  LDL.LU.64 R224, [R1+0x7540] ;  /* 0x0075400001e07983 */ /* 0x000ea80000300a00 */
[----:B------:R-:W-:Y:S04]  /*7f980*/  STL.64 [R1+0x1390], R220 ;  /* 0x001390dc01007387 */ /* 0x000fe80000100a00 */
[----:B------:R1:W-:Y:S04]  /*7f990*/  STL.64 [R1+0x1398], R222 ;  /* 0x001398de01007387 */ /* 0x0003e80000100a00 */
[----:B-1----:R-:W3:Y:S04]  /*7f9a0*/  LDL.LU.64 R222, [R1+0x7538] ;  /* 0x0075380001de7983 */ /* 0x002ee80000300a00 */
[----:B------:R-:W3:Y:S04]  /*7f9b0*/  LDL.LU.64 R220, [R1+0x7530] ;  /* 0x0075300001dc7983 */ /* 0x000ee80000300a00 */
[----:B------:R-:W-:Y:S04]  /*7f9c0*/  STL.64 [R1+0x1380], R216 ;  /* 0x001380d801007387 */ /* 0x000fe80000100a00 */
[----:B------:R1:W-:Y:S01]  /*7f9d0*/  STL.64 [R1+0x1388], R218 ;  /* 0x001388da01007387 */ /* 0x0003e20000100a00 */
[C---:B------:R-:W-:Y:S03]  /*7f9e0*/  HMMA.1688.F32.TF32 R180, R240.reuse, R82, R180 ;  /* 0x00000052f0b4723c */ /* 0x040fe600000810b4 */
[----:B-1----:R-:W4:Y:S04]  /*7f9f0*/  LDL.LU.64 R218, [R1+0x7528] ;  /* 0x0075280001da7983 */ /* 0x002f280000300a00 */
[----:B------:R-:W4:Y:S04]  /*7fa00*/  LDL.LU.64 R216, [R1+0x7520] ;  /* 0x0075200001d87983 */ /* 0x000f280000300a00 */
[----:B------:R-:W-:Y:S04]  /*7fa10*/  STL.64 [R1+0x1370], R212 ;  /* 0x001370d401007387 */ /* 0x000fe80000100a00 */
[----:B------:R1:W-:Y:S04]  /*7fa20*/  STL.64 [R1+0x1378], R214 ;  /* 0x001378d601007387 */ /* 0x0003e80000100a00 */
        /* <DEDUP_REMOVED lines=42> */
[----:B------:R1:W-:Y:S01]  /*7fcd0*/  STL.64 [R1+0x12e8], R178 ;  /* 0x0012e8b201007387 */ /* 0x0003e20000100a00 */
[----:B------:R-:W-:Y:S03]  /*7fce0*/  HMMA.1688.F32.TF32 R240, R240, R46, R132 ;  /* 0x0000002ef0f0723c */ /* 0x000fe60000081084 */
[----:B-1----:R-:W2:Y:S04]  /*7fcf0*/  LDL.LU.64 R178, [R1+0x7488] ;  /* 0x0074880001b27983 */ /* 0x002ea80000300a00 */
[----:B------:R-:W2:Y:S04]  /*7fd00*/  LDL.LU.64 R176, [R1+0x7480] ;  /* 0x0074800001b07983 */ /* 0x000ea80000300a00 */
[----:B------:R-:W-:Y:S04]  /*7fd10*/  STL.64 [R1+0x12d0], R172 ;  /* 0x0012d0ac01007387 */ /* 0x000fe80000100a00 */
[----:B------:R1:W-:Y:S04]  /*7fd20*/  STL.64 [R1+0x12d8], R174 ;  /* 0x0012d8ae01007387 */ /* 0x0003e80000100a00 */
        /* <DEDUP_REMOVED lines=26> */
[----:B------:R1:W-:Y:S04]  /*7fed0*/  STL.64 [R1+0x1278], R154 ;  /* 0x0012789a01007387 */ /* 0x0003e80000100a00 */
[----:B-1----:R-:W3:Y:S04]  /*7fee0*/  LDL.LU.64 R154, [R1+0x7418] ;  /* 0x00741800019a7983 */ /* 0x002ee80000300a00 */
[----:B------:R-:W3:Y:S04]  /*7fef0*/  LDL.LU.64 R152, [R1+0x7410] ;  /* 0x0074100001987983 */ /* 0x000ee80000300a00 */
[----:B------:R-:W4:Y:S04]  /*7ff00*/  LDL.LU.64 R134, [R1+0x7408] ;  /* 0x0074080001867983 */ /* 0x000f280000300a00 */
[----:B------:R-:W4:Y:S04]  /*7ff10*/  LDL.LU.64 R132, [R1+0x7400] ;  /* 0x0074000001847983 */ /* 0x000f280000300a00 */
[----:B------:R1:W-:Y:S04]  /*7ff20*/  STL.64 [R1+0x1260], R240 ;  /* 0x001260f001007387 */ /* 0x0003e80000100a00 */
[----:B------:R1:W-:Y:S04]  /*7ff30*/  STL.64 [R1+0x1268], R242 ;  /* 0x001268f201007387 */ /* 0x0003e80000100a00 */
[----:B-1----:R-:W2:Y:S04]  /*7ff40*/  LDL.LU R240, [R1] ;  /* 0x0000000001f07983 */ /* 0x002ea80000300800 */
[----:B------:R-:W2:Y:S04]  /*7ff50*/  LDL.LU R241, [R1+0x4] ;  /* 0x0000040001f17983 */ /* 0x000ea80000300800 */
[----:B------:R-:W2:Y:S04]  /*7ff60*/  LDL.LU R242, [R1+0x8] ;  /* 0x0000080001f27983 */ /* 0x000ea80000300800 */
[----:B------:R-:W2:Y:S04]  /*7ff70*/  LDL.LU R243, [R1+0xc] ;  /* 0x00000c0001f37983 */ /* 0x000ea80000300800 */
        /* <DEDUP_REMOVED lines=12> */
[----:B--2---:R-:W-:-:S15]  /*80040*/  HMMA.1688.F32.TF32 R240, R236, R118, R240 ;  /* 0x00000076ecf0723c */ /* 0x004fde00000810f0 */
[----:B------:R-:W-:-:S08]  /*80050*/  NOP ;  /* 0x0000000000007918 */ /* 0x000fd00000000000 */
[----:B------:R-:W-:Y:S04]  /*80060*/  STL.64 [R1+0x1750], R240 ;  /* 0x001750f001007387 */ /* 0x000fe80000100a00 */
[----:B------:R3:W-:Y:S02]  /*80070*/  STL.64 [R1+0x1758], R242 ;  /* 0x001758f201007387 */ /* 0x0007e40000100a00 */
[C---:B---3--:R-:W-:Y:S06]  /*80080*/  HMMA.1688.F32.TF32 R240, R236.reuse, R106, R148 ;  /* 0x0000006aecf0723c */ /* 0x048fec0000081094 */
[C---:B----4-:R-:W-:Y:S06]  /*80090*/  HMMA.1688.F32.TF32 R244, R236.reuse, R110, R244 ;  /* 0x0000006eecf4723c */ /* 0x050fec00000810f4 */
[C---:B------:R-:W-:Y:S06]  /*800a0*/  HMMA.1688.F32.TF32 R148, R236.reuse, R102, R132 ;  /* 0x00000066ec94723c */ /* 0x040fec0000081084 */
[C---:B------:R-:W-:Y:S06]  /*800b0*/  HMMA.1688.F32.TF32 R248, R236.reuse, R114, R248 ;  /* 0x00000072ecf8723c */ /* 0x040fec00000810f8 */
        /* <DEDUP_REMOVED lines=12> */
[----:B------:R-:W-:-:S15]  /*80180*/  STL.64 [R1+0x1708], R134 ;  /* 0x0017088601007387 */ /* 0x000fde0000100a00 */
[----:B------:R-:W-:-:S02]  /*80190*/  NOP ;  /* 0x0000000000007918 */ /* 0x000fc40000000000 */
[----:B------:R-:W-:Y:S04]  /*801a0*/  STL.64 [R1+0x16f0], R148 ;  /* 0x0016f09401007387 */ /* 0x000fe80000100a00 */
[----:B------:R1:W-:Y:S04]  /*801b0*/  STL.64 [R1+0x16f8], R150 ;  /* 0x0016f89601007387 */ /* 0x0003e80000100a00 */
[----:B------:R-:W2:Y:S01]  /*801c0*/  LDL.LU R248, [R1+0x1530] ;  /* 0x0015300001f87983 */ /* 0x000ea20000300800 */
[C---:B-1----:R-:W-:Y:S06]  /*801d0*/  HMMA.1688.F32.TF32 R148, R236.reuse, R90, R144 ;  /* 0x0000005aec94723c */ /* 0x042fec0000081090 */
[----:B------:R-:W-:-:S15]  /*801e0*/  HMMA.1688.F32.TF32 R144, R236, R86, R160 ;  /* 0x00000056ec90723c */ /* 0x000fde00000810a0 */
[----:B------:R-:W-:-:S02]  /*801f0*/  NOP ;  /* 0x0000000000007918 */ /* 0x000fc40000000000 */
[----:B------:R1:W-:Y:S04]  /*80200*/  STL.64 [R1+0x16e0], R148 ;  /* 0x0016e09401007387 */ /* 0x0003e80000100a00 */
[----:B------:R3:W-:Y:S04]  /*80210*/  STL.64 [R1+0x16e8], R150 ;  /* 0x0016e89601007387 */ /* 0x0007e80000100a00 */
        /* <DEDUP_REMOVED lines=13> */
[----:B----4-:R-:W4:Y:S04]  /*802f0*/  LDL.LU R144, [R1+0x1570] ;  /* 0x0015700001907983 */ /* 0x010f280000300800 */
        /* <DEDUP_REMOVED lines=15> */
[C---:B------:R-:W-:Y:S06]  /*803f0*/  HMMA.1688.F32.TF32 R164, R236.reuse, R10, R164 ;  /* 0x0000000aeca4723c */ /* 0x040fec00000810a4 */
[C---:B------:R-:W-:Y:S06]  /*80400*/  HMMA.1688.F32.TF32 R244, R236.reuse, R26, R168 ;  /* 0x0000001aecf4723c */ /* 0x040fec00000810a8 */
[C---:B------:R-:W-:Y:S11]  /*80410*/  HMMA.1688.F32.TF32 R168, R236.reuse, R14, R172 ;  /* 0x0000000eeca8723c */ /* 0x040ff600000810ac */
[----:B------:R-:W-:Y:S04]  /*80420*/  STL.64 [R1+0x16c0], R164 ;  /* 0x0016c0a401007387 */ /* 0x000fe80000100a00 */
[----:B------:R1:W-:Y:S02]  /*80430*/  STL.64 [R1+0x16c8], R166 ;  /* 0x0016c8a601007387 */ /* 0x0003e40000100a00 */
[C---:B-1----:R-:W-:Y:S02]  /*80440*/  HMMA.1688.F32.TF32 R164, R236.reuse, R42, R176 ;  /* 0x0000002aeca4723c */ /* 0x042fe400000810b0 */
[----:B------:R-:W-:Y:S04]  /*80450*/  STL.64 [R1+0x16b0], R244 ;  /* 0x0016b0f401007387 */ /* 0x000fe80000100a00 */
[----:B------:R-:W-:Y:S01]  /*80460*/  STL.64 [R1+0x16b8], R246 ;  /* 0x0016b8f601007387 */ /* 0x000fe20000100a00 */
[C---:B------:R-:W-:Y:S03]  /*80470*/  HMMA.1688.F32.TF32 R172, R236.reuse, R34, R180 ;  /* 0x00000022ecac723c */ /* 0x040fe600000810b4 */
[----:B------:R-:W-:Y:S04]  /*80480*/  STL.64 [R1+0x16a0], R168 ;  /* 0x0016a0a801007387 */ /* 0x000fe80000100a00 */
[----:B------:R1:W-:Y:S09]  /*80490*/  STL.64 [R1+0x16a8], R170 ;  /* 0x0016a8aa01007387 */ /* 0x0003f20000100a00 */
[----:B------:R-:W-:Y:S01]  /*804a0*/  STL.64 [R1+0x1690], R164 ;  /* 0x001690a401007387 */ /* 0x000fe20000100a00 */
[C---:B-1----:R-:W-:Y:S03]  /*804b0*/  HMMA.1688.F32.TF32 R168, R236.reuse, R38, R184 ;  /* 0x00000026eca8723c */ /* 0x042fe600000810b8 */
[----:B------:R1:W-:Y:S03]  /*804c0*/  STL.64 [R1+0x1698], R166 ;  /* 0x001698a601007387 */ /* 0x0003e60000100a00 */
[----:B-1----:R-:W-:Y:S01]  /*804d0*/  HMMA.1688.F32.TF32 R164, R236, R30, R188 ;  /* 0x0000001eeca4723c */ /* 0x002fe200000810bc */
[----:B------:R-:W-:Y:S04]  /*804e0*/  STL.64 [R1+0x1680], R172 ;  /* 0x001680ac01007387 */ /* 0x000fe80000100a00 */
[----:B------:R1:W-:-:S12]  /*804f0*/  STL.64 [R1+0x1688], R174 ;  /* 0x001688ae01007387 */ /* 0x0003d80000100a00 */
[----:B------:R-:W-:Y:S04]  /*80500*/  STL.64 [R1+0x1670], R168 ;  /* 0x001670a801007387 */ /* 0x000fe80000100a00 */
[----:B------:R1:W-:Y:S02]  /*80510*/  STL.64 [R1+0x1678], R170 ;  /* 0x001678aa01007387 */ /* 0x0003e40000100a00 */
[C---:B-1----:R-:W-:Y:S02]  /*80520*/  HMMA.1688.F32.TF32 R172, R236.reuse, R6, R192 ;  /* 0x00000006ecac723c */ /* 0x042fe400000810c0 */
[----:B------:R-:W-:Y:S04]  /*80530*/  STL.64 [R1+0x1660], R164 ;  /* 0x001660a401007387 */ /* 0x000fe80000100a00 */
[C---:B------:R-:W-:Y:S01]  /*80540*/  HMMA.1688.F32.TF32 R168, R236.reuse, R18, R196 ;  /* 0x00000012eca8723c */ /* 0x040fe200000810c4 */
[----:B------:R1:W-:Y:S05]  /*80550*/  STL.64 [R1+0x1668], R166 ;  /* 0x001668a601007387 */ /* 0x0003ea0000100a00 */
[C---:B-1----:R-:W-:Y:S11]  /*80560*/  HMMA.1688.F32.TF32 R164, R236.reuse, R22, R200 ;  /* 0x00000016eca4723c */ /* 0x042ff600000810c8 */
[----:B------:R-:W-:Y:S04]  /*80570*/  STL.64 [R1+0x1650], R172 ;  /* 0x001650ac01007387 */ /* 0x000fe80000100a00 */
[----:B------:R1:W-:Y:S04]  /*80580*/  STL.64 [R1+0x1658], R174 ;  /* 0x001658ae01007387 */ /* 0x0003e80000100a00 */
        /* <DEDUP_REMOVED lines=13> */
[----:B------:R-:W-:Y:S01]  /*80660*/  HMMA.1688.F32.TF32 R168, R236, R66, R220 ;  /* 0x00000042eca8723c */ /* 0x000fe200000810dc */
[----:B------:R1:W-:Y:S01]  /*80670*/  STL.64 [R1+0x1608], R166 ;  /* 0x001608a601007387 */ /* 0x0003e20000100a00 */
[----:B------:R-:W-:-:S02]  /*80680*/  LOP3.LUT R128, R0, 0x40, RZ, 0x3c, !PT ;  /* 0x0000004000807812 */ /* 0x000fc400078e3cff */
[----:B------:R-:W-:-:S03]  /*80690*/  LOP3.LUT R129, R0, 0x60, RZ, 0x3c, !PT ;  /* 0x0000006000817812 */ /* 0x000fc600078e3cff */
[----:B------:R-:W-:Y:S04]  /*806a0*/  LDS R132, [R128+UR12+0x43000] ;  /* 0x0430000c80847984 */ /* 0x000fe80008000800 */
[----:B------:R-:W-:Y:S01]  /*806b0*/  LDS R134, [R128+UR12+0x43800] ;  /* 0x0438000c80867984 */ /* 0x000fe20008000800 */
[C---:B-1----:R-:W-:Y:S03]  /*806c0*/  HMMA.1688.F32.TF32 R164, R236.reuse, R62, R224 ;  /* 0x0000003eeca4723c */ /* 0x042fe600000810e0 */
[----:B------:R-:W-:Y:S04]  /*806d0*/  LDS R133, [R129+UR12+0x43000] ;  /* 0x0430000c81857984 */ /* 0x000fe80008000800 */
[----:B------:R-:W2:Y:S04]  /*806e0*/  LDS R135, [R129+UR12+0x43800] ;  /* 0x0438000c81877984 */ /* 0x000ea80008000800 */
[----:B------:R-:W-:Y:S04]  /*806f0*/  STL.64 [R1+0x15f0], R172 ;  /* 0x0015f0ac01007387 */ /* 0x000fe80000100a00 */
[----:B------:R1:W-:Y:S04]  /*80700*/  STL.64 [R1+0x15f8], R174 ;  /* 0x0015f8ae01007387 */ /* 0x0003e80000100a00 */
[----:B------:R-:W-:Y:S04]  /*80710*/  STL.64 [R1+0x15e0], R168 ;  /* 0x0015e0a801007387 */ /* 0x000fe80000100a00 */
[----:B------:R1:W-:Y:S02]  /*80720*/  STL.64 [R1+0x15e8], R170 ;  /* 0x0015e8aa01007387 */ /* 0x0003e40000100a00 */
[C---:B-1----:R-:W-:Y:S02]  /*80730*/  HMMA.1688.F32.TF32 R172, R236.reuse, R58, R228 ;  /* 0x0000003aecac723c */ /* 0x042fe400000810e4 */
[----:B------:R-:W-:Y:S04]  /*80740*/  STL.64 [R1+0x15d0], R164 ;  /* 0x0015d0a401007387 */ /* 0x000fe80000100a00 */
[----:B------:R1:W-:Y:S01]  /*80750*/  STL.64 [R1+0x15d8], R166 ;  /* 0x0015d8a601007387 */ /* 0x0003e20000100a00 */
[C---:B------:R-:W-:Y:S03]  /*80760*/  HMMA.1688.F32.TF32 R168, R236.reuse, R54, R232 ;  /* 0x00000036eca8723c */ /* 0x040fe600000810e8 */
[----:B------:R-:W-:Y:S04]  /*80770*/  LDS R244, [R128+UR12+0x43080] ;  /* 0x0430800c80f47984 */ /* 0x000fe80008000800 */
[----:B------:R-:W-:Y:S01]  /*80780*/  LDS R246, [R128+UR12+0x43880] ;  /* 0x0438800c80f67984 */ /* 0x000fe20008000800 */
[C---:B-1----:R-:W-:Y:S03]  /*80790*/  HMMA.1688.F32.TF32 R164, R236.reuse, R50, R136 ;  /* 0x00000032eca4723c */ /* 0x042fe60000081088 */
[----:B------:R-:W-:Y:S04]  /*807a0*/  LDS R245, [R129+UR12+0x43080] ;  /* 0x0430800c81f57984 */ /* 0x000fe80008000800 */
[----:B------:R-:W1:Y:S01]  /*807b0*/  LDS R247, [R129+UR12+0x43880] ;  /* 0x0438800c81f77984 */ /* 0x000e620008000800 */
[----:B------:R-:W-:Y:S03]  /*807c0*/  HMMA.1688.F32.TF32 R136, R236, R46, R140 ;  /* 0x0000002eec88723c */ /* 0x000fe6000008108c */
        /* <DEDUP_REMOVED lines=8> */
[C---:B--2---:R-:W-:Y:S06]  /*80850*/  HMMA.1688.F32.TF32 R136, R132.reuse, R130, R160 ;  /* 0x000000828488723c */ /* 0x044fec00000810a0 */
[C---:B----4-:R-:W-:Y:S06]  /*80860*/  HMMA.1688.F32.TF32 R144, R132.reuse, R126, R144 ;  /* 0x0000007e8490723c */ /* 0x050fec0000081090 */
[C---:B---3--:R-:W-:Y:S11]  /*80870*/  HMMA.1688.F32.TF32 R140, R132.reuse, R122, R156 ;  /* 0x0000007a848c723c */ /* 0x048ff6000008109c */
        /* <DEDUP_REMOVED lines=11> */
[C---:B--2---:R-:W-:Y:S08]  /*80930*/  HMMA.1688.F32.TF32 R136, R132.reuse, R106, R240 ;  /* 0x0000006a8488723c */ /* 0x044ff000000810f0 */
[----:B------:R2:W-:Y:S04]  /*80940*/  STL.64 [R1+0x30], R144 ;  /* 0x0000309001007387 */ /* 0x0005e80000100a00 */
[----:B------:R3:W-:Y:S04]  /*80950*/  STL.64 [R1+0x38], R146 ;  /* 0x0000389201007387 */ /* 0x0007e80000100a00 */
[----:B------:R-:W4:Y:S04]  /*80960*/  LDL.LU R160, [R1+0x1490] ;  /* 0x0014900001a07983 */ /* 0x000f280000300800 */
[----:B------:R-:W-:Y:S04]  /*80970*/  STL.64 [R1+0x20], R140 ;  /* 0x0000208c01007387 */ /* 0x000fe80000100a00 */
[----:B------:R-:W-:Y:S04]  /*80980*/  STL.64 [R1+0x28], R142 ;  /* 0x0000288e01007387 */ /* 0x000fe80000100a00 */
        /* <DEDUP_REMOVED lines=54> */
[----:B-1----:R-:W-:-:S15]  /*80cf0*/  HMMA.1688.F32.TF32 R136, R132, R102, R184 ;  /* 0x000000668488723c */ /* 0x002fde00000810b8 */
[----:B------:R-:W-:-:S02]  /*80d00*/  NOP ;  /* 0x0000000000007918 */ /* 0x000fc40000000000 */
[----:B------:R-:W-:Y:S01]  /*80d10*/  STL [R1+0x7318], R248 ;  /* 0x007318f801007387 */ /* 0x000fe20000100800 */
[C---:B------:R-:W-:Y:S05]  /*80d20*/  HMMA.1688.F32.TF32 R140, R132.reuse, R86, R176 ;  /* 0x00000056848c723c */ /* 0x040fea00000810b0 */
[----:B------:R-:W-:Y:S01]  /*80d30*/  STL.64 [R1], R136 ;  /* 0x0000008801007387 */ /* 0x000fe20000100a00 */
[C---:B------:R-:W-:Y:S03]  /*80d40*/  HMMA.1688.F32.TF32 R240, R132.reuse, R94, R240 ;  /* 0x0000005e84f0723c */ /* 0x040fe600000810f0 */
[----:B------:R1:W-:Y:S03]  /*80d50*/  STL.64 [R1+0x8], R138 ;  /* 0x0000088a01007387 */ /* 0x0003e60000100a00 */
[C---:B------:R-:W-:Y:S06]  /*80d60*/  HMMA.1688.F32.TF32 R180, R132.reuse, R90, R180 ;  /* 0x0000005a84b4723c */ /* 0x040fec00000810b4 */
[C---:B-1----:R-:W-:Y:S01]  /*80d70*/  HMMA.1688.F32.TF32 R136, R132.reuse, R10, R172 ;  /* 0x0000000a8488723c */ /* 0x042fe200000810ac */
[----:B------:R-:W-:Y:S04]  /*80d80*/  STL [R1+0x7314], R249 ;  /* 0x007314f901007387 */ /* 0x000fe80000100800 */
[----:B------:R-:W-:Y:S04]  /*80d90*/  STL [R1+0x7310], R250 ;  /* 0x007310fa01007387 */ /* 0x000fe80000100800 */
[----:B------:R-:W-:Y:S04]  /*80da0*/  STL [R1+0x730c], R251 ;  /* 0x00730cfb01007387 */ /* 0x000fe80000100800 */
[----:B------:R-:W-:Y:S04]  /*80db0*/  STL [R1+0x7324], R240 ;  /* 0x007324f001007387 */ /* 0x000fe80000100800 */
[----:B------:R-:W-:Y:S04]  /*80dc0*/  STL [R1+0x7320], R241 ;  /* 0x007320f101007387 */ /* 0x000fe80000100800 */
[----:B------:R-:W-:Y:S04]  /*80dd0*/  STL [R1+0x731c], R242 ;  /* 0x00731cf201007387 */ /* 0x000fe80000100800 */
[----:B------:R-:W-:Y:S04]  /*80de0*/  STL [R1+0x7308], R243 ;  /* 0x007308f301007387 */ /* 0x000fe80000100800 */
[----:B------:R-:W-:Y:S04]  /*80df0*/  STL.64 [R1+0x1c0], R180 ;  /* 0x0001c0b401007387 */ /* 0x000fe80000100a00 */
[----:B------:R-:W-:Y:S04]  /*80e00*/  STL.64 [R1+0x1c8], R182 ;  /* 0x0001c8b601007387 */ /* 0x000fe80000100a00 */
[----:B------:R-:W-:Y:S04]  /*80e10*/  STL.64 [R1+0x1b0], R140 ;  /* 0x0001b08c01007387 */ /* 0x000fe80000100a00 */
[----:B------:R-:W-:Y:S04]  /*80e20*/  STL.64 [R1+0x1b8], R142 ;  /* 0x0001b88e01007387 */ /* 0x000fe80000100a00 */
[----:B------:R-:W-:Y:S04]  /*80e30*/  STL.64 [R1+0x1a0], R136 ;  /* 0x0001a08801007387 */ /* 0x000fe80000100a00 */
[----:B------:R1:W-:Y:S02]  /*80e40*/  STL.64 [R1+0x1a8], R138 ;  /* 0x0001a88a01007387 */ /* 0x0003e40000100a00 */
[C---:B-1----:R-:W-:Y:S06]  /*80e50*/  HMMA.1688.F32.TF32 R136, R132.reuse, R42, R160 ;  /* 0x0000002a8488723c */ /* 0x042fec00000810a0 */
[C---:B------:R-:W-:Y:S06]  /*80e60*/  HMMA.1688.F32.TF32 R168, R132.reuse, R26, R168 ;  /* 0x0000001a84a8723c */ /* 0x040fec00000810a8 */
[----:B------:R-:W-:-:S12]  /*80e70*/  HMMA.1688.F32.TF32 R140, R132, R14, R164 ;  /* 0x0000000e848c723c */ /* 0x000fd800000810a4 */
[----:B------:R-:W-:Y:S01]  /*80e80*/  IMAD.MOV.U32 R240, RZ, RZ, R136 ;  /* 0x000000fffff07224 */ /* 0x000fe200078e0088 */
[----:B------:R-:W-:Y:S01]  /*80e90*/  MOV R241, R137 ;  /* 0x0000008900f17202 */ /* 0x000fe20000000f00 */
[----:B------:R-:W-:Y:S02]  /*80ea0*/  IMAD.MOV.U32 R242, RZ, RZ, R138 ;  /* 0x000000fffff27224 */ /* 0x000fe400078e008a */
[----:B------:R-:W-:Y:S02]  /*80eb0*/  IMAD.MOV.U32 R248, RZ, RZ, R139 ;  /* 0x000000fffff87224 */ /* 0x000fe400078e008b */
[C---:B--2---:R-:W-:Y:S01]  /*80ec0*/  HMMA.1688.F32.TF32 R136, R132.reuse, R34, R144 ;  /* 0x000000228488723c */ /* 0x044fe20000081090 */
[----:B------:R-:W-:Y:S04]  /*80ed0*/  STL.64 [R1+0x190], R168 ;  /* 0x000190a801007387 */ /* 0x000fe80000100a00 */
[----:B------:R-:W-:Y:S01]  /*80ee0*/  STL.64 [R1+0x198], R170 ;  /* 0x000198aa01007387 */ /* 0x000fe20000100a00 */
[C---:B---3--:R-:W-:Y:S03]  /*80ef0*/  HMMA.1688.F32.TF32 R144, R132.reuse, R38, R156 ;  /* 0x000000268490723c */ /* 0x048fe6000008109c */
[----:B------:R-:W-:Y:S04]  /*80f00*/  STL.64 [R1+0x180], R140 ;  /* 0x0001808c01007387 */ /* 0x000fe80000100a00 */
[----:B------:R1:W-:Y:S11]  /*80f10*/  STL.64 [R1+0x188], R142 ;  /* 0x0001888e01007387 */ /* 0x0003f60000100a00 */
[----:B------:R-:W-:Y:S01]  /*80f20*/  IMAD.MOV.U32 R249, RZ, RZ, R136 ;  /* 0x000000fffff97224 */ /* 0x000fe200078e0088 */
[----:B-1----:R-:W-:Y:S01]  /*80f30*/  HMMA.1688.F32.TF32 R140, R132, R30, R152 ;  /* 0x0000001e848c723c */ /* 0x002fe20000081098 */
[----:B------:R-:W-:Y:S01]  /*80f40*/  MOV R250, R137 ;  /* 0x0000008900fa7202 */ /* 0x000fe20000000f00 */
[----:B------:R-:W-:-:S02]  /*80f50*/  IMAD.MOV.U32 R251, RZ, RZ, R138 ;  /* 0x000000fffffb7224 */ /* 0x000fc400078e008a */
[----:B------:R-:W-:Y:S02]  /*80f60*/  IMAD.MOV.U32 R243, RZ, RZ, R139 ;  /* 0x000000fffff37224 */ /* 0x000fe400078e008b */
[C---:B------:R-:W-:Y:S01]  /*80f70*/  HMMA.1688.F32.TF32 R136, R132.reuse, R6, R148 ;  /* 0x000000068488723c */ /* 0x040fe20000081094 */
[----:B------:R-:W-:Y:S04]  /*80f80*/  STL.64 [R1+0x73c8], R250 ;  /* 0x0073c8fa01007387 */ /* 0x000fe80000100a00 */
[----:B------:R-:W-:Y:S04]  /*80f90*/  STL.64 [R1+0x73c0], R248 ;  /* 0x0073c0f801007387 */ /* 0x000fe80000100a00 */
[----:B------:R1:W-:Y:S04]  /*80fa0*/  STL.64 [R1+0x150], R144 ;  /* 0x0001509001007387 */ /* 0x0003e80000100a00 */
[----:B------:R2:W-:Y:S04]  /*80fb0*/  STL.64 [R1+0x158], R146 ;  /* 0x0001589201007387 */ /* 0x0005e80000100a00 */
[----:B------:R-:W3:Y:S04]  /*80fc0*/  LDL.LU R164, [R1+0xe50] ;  /* 0x000e500001a47983 */ /* 0x000ee80000300800 */
[----:B------:R-:W-:Y:S04]  /*80fd0*/  STL.64 [R1+0x140], R140 ;  /* 0x0001408c01007387 */ /* 0x000fe80000100a00 */
[----:B------:R-:W-:Y:S04]  /*80fe0*/  STL.64 [R1+0x148], R142 ;  /* 0x0001488e01007387 */ /* 0x000fe80000100a00 */
[----:B------:R-:W-:Y:S04]  /*80ff0*/  STL.64 [R1+0x130], R136 ;  /* 0x0001308801007387 */ /* 0x000fe80000100a00 */
        /* <DEDUP_REMOVED lines=56> */
[----:B-1----:R-:W3:Y:S04]  /*81380*/  LDL.LU R144, [R1+0xdf0] ;  /* 0x000df00001907983 */ /* 0x002ee80000300800 */
[----:B------:R-:W3:Y:S04]  /*81390*/  LDL.LU R145, [R1+0xdf4] ;  /* 0x000df40001917983 */ /* 0x000ee80000300800 */
[----:B--2---:R-:W2:Y:S04]  /*813a0*/  LDL.LU R146, [R1+0xdf8] ;  /* 0x000df80001927983 */ /* 0x004ea80000300800 */
[----:B------:R-:W2:Y:S01]  /*813b0*/  LDL.LU R147, [R1+0xdfc] ;  /* 0x000dfc0001937983 */ /* 0x000ea20000300800 */
[C---:B----4-:R-:W-:Y:S03]  /*813c0*/  HMMA.1688.F32.TF32 R136, R132.reuse, R18, R152 ;  /* 0x000000128488723c */ /* 0x050fe60000081098 */
[----:B------:R-:W4:Y:S03]  /*813d0*/  LDL.LU R152, [R1+0xdd0] ;  /* 0x000dd00001987983 */ /* 0x000f260000300800 */
[----:B---3--:R-:W-:-:S15]  /*813e0*/  HMMA.1688.F32.TF32 R140, R132, R22, R200 ;  /* 0x00000016848c723c */ /* 0x008fde00000810c8 */
[----:B------:R-:W-:-:S02]  /*813f0*/  NOP ;  /* 0x0000000000007918 */ /* 0x000fc40000000000 */
[----:B------:R-:W-:Y:S04]  /*81400*/  STL.64 [R1+0x120], R136 ;  /* 0x0001208801007387 */ /* 0x000fe80000100a00 */
[----:B------:R1:W-:Y:S01]  /*81410*/  STL.64 [R1+0x128], R138 ;  /* 0x0001288a01007387 */ /* 0x0003e20000100a00 */
[C---:B------:R-:W-:Y:S03]  /*81420*/  HMMA.1688.F32.TF32 R192, R132.reuse, R78, R192 ;  /* 0x0000004e84c0723c */ /* 0x040fe600000810c0 */
[----:B------:R-:W4:Y:S04]  /*81430*/  LDL.LU R153, [R1+0xdd4] ;  /* 0x000dd40001997983 */ /* 0x000f280000300800 */
[----:B------:R-:W4:Y:S01]  /*81440*/  LDL.LU R154, [R1+0xdd8] ;  /* 0x000dd800019a7983 */ /* 0x000f220000300800 */
[C---:B-1----:R-:W-:Y:S03]  /*81450*/  HMMA.1688.F32.TF32 R136, R132.reuse, R82, R196 ;  /* 0x000000528488723c */ /* 0x042fe600000810c4 */
[----:B------:R-:W4:Y:S04]  /*81460*/  LDL.LU R155, [R1+0xddc] ;  /* 0x000ddc00019b7983 */ /* 0x000f280000300800 */
[----:B------:R-:W-:Y:S04]  /*81470*/  STL.64 [R1+0x110], R140 ;  /* 0x0001108c01007387 */ /* 0x000fe80000100a00 */
[----:B------:R1:W-:Y:S02]  /*81480*/  STL.64 [R1+0x118], R142 ;  /* 0x0001188e01007387 */ /* 0x0003e40000100a00 */
[C---:B-1----:R-:W-:Y:S10]  /*81490*/  HMMA.1688.F32.TF32 R140, R132.reuse, R74, R188 ;  /* 0x0000004a848c723c */ /* 0x042ff400000810bc */
[----:B------:R-:W-:Y:S04]  /*814a0*/  STL.64 [R1+0x100], R136 ;  /* 0x0001008801007387 */ /* 0x000fe80000100a00 */
[----:B------:R1:W-:Y:S02]  /*814b0*/  STL.64 [R1+0x108], R138 ;  /* 0x0001088a01007387 */ /* 0x0003e40000100a00 */
[C---:B-1----:R-:W-:Y:S02]  /*814c0*/  HMMA.1688.F32.TF32 R136, R132.reuse, R70, R156 ;  /* 0x000000468488723c */ /* 0x042fe4000008109c */
[----:B------:R-:W-:Y:S04]  /*814d0*/  STL.64 [R1+0xf0], R192 ;  /* 0x0000f0c001007387 */ /* 0x000fe80000100a00 */
[----:B------:R-:W-:Y:S04]  /*814e0*/  STL.64 [R1+0xf8], R194 ;  /* 0x0000f8c201007387 */ /* 0x000fe80000100a00 */
[----:B------:R-:W3:Y:S04]  /*814f0*/  LDL.LU R156, [R1+0xdb0] ;  /* 0x000db000019c7983 */ /* 0x000ee80000300800 */
[----:B------:R-:W-:Y:S04]  /*81500*/  STL.64 [R1+0xe0], R140 ;  /* 0x0000e08c01007387 */ /* 0x000fe80000100a00 */
[----:B------:R1:W-:Y:S05]  /*81510*/  STL.64 [R1+0xe8], R142 ;  /* 0x0000e88e01007387 */ /* 0x0003ea0000100a00 */
[----:B------:R-:W-:Y:S04]  /*81520*/  STL.64 [R1+0xd0], R136 ;  /* 0x0000d08801007387 */ /* 0x000fe80000100a00 */
[----:B------:R1:W-:Y:S02]  /*81530*/  STL.64 [R1+0xd8], R138 ;  /* 0x0000d88a01007387 */ /* 0x0003e40000100a00 */
[C---:B-1----:R-:W-:Y:S02]  /*81540*/  HMMA.1688.F32.TF32 R140, R132.reuse, R66, R184 ;  /* 0x00000042848c723c */ /* 0x042fe400000810b8 */
[----:B------:R-:W3:Y:S04]  /*81550*/  LDL.LU R157, [R1+0xdb4] ;  /* 0x000db400019d7983 */ /* 0x000ee80000300800 */
[----:B------:R-:W3:Y:S01]  /*81560*/  LDL.LU R158, [R1+0xdb8] ;  /* 0x000db800019e7983 */ /* 0x000ee20000300800 */
[C---:B------:R-:W-:Y:S03]  /*81570*/  HMMA.1688.F32.TF32 R136, R132.reuse, R62, R180 ;  /* 0x0000003e8488723c */ /* 0x040fe600000810b4 */
[----:B------:R-:W3:Y:S03]  /*81580*/  LDL.LU R159, [R1+0xdbc] ;  /* 0x000dbc00019f7983 */ /* 0x000ee60000300800 */
[C---:B------:R-:W-:Y:S10]  /*81590*/  HMMA.1688.F32.TF32 R176, R132.reuse, R58, R176 ;  /* 0x0000003a84b0723c */ /* 0x040ff400000810b0 */
        /* <DEDUP_REMOVED lines=8> */
[----:B------:R-:W2:Y:S08]  /*81620*/  LDL.LU R148, [R1+0xd90] ;  /* 0x000d900001947983 */ /* 0x000eb00000300800 */
[----:B------:R-:W-:Y:S04]  /*81630*/  STL.64 [R1+0x90], R140 ;  /* 0x0000908c01007387 */ /* 0x000fe80000100a00 */
[----:B------:R-:W-:Y:S04]  /*81640*/  STL.64 [R1+0x98], R142 ;  /* 0x0000988e01007387 */ /* 0x000fe80000100a00 */
[----:B------:R-:W-:Y:S04]  /*81650*/  STL.64 [R1+0x80], R136 ;  /* 0x0000808801007387 */ /* 0x000fe80000100a00 */
[----:B------:R1:W-:Y:S04]  /*81660*/  STL.64 [R1+0x88], R138 ;  /* 0x0000888a01007387 */ /* 0x0003e80000100a00 */
[----:B------:R-:W2:Y:S04]  /*81670*/  LDL.LU R149, [R1+0xd94] ;  /* 0x000d940001957983 */ /* 0x000ea80000300800 */
[----:B------:R-:W2:Y:S04]  /*81680*/  LDL.LU R150, [R1+0xd98] ;  /* 0x000d980001967983 */ /* 0x000ea80000300800 */
[----:B------:R-:W2:Y:S01]  /*81690*/  LDL.LU R151, [R1+0xd9c] ;  /* 0x000d9c0001977983 */ /* 0x000ea20000300800 */
[C---:B------:R-:W-:Y:S06]  /*816a0*/  HMMA.1688.F32.TF32 R232, R244.reuse, R130, R164 ;  /* 0x00000082f4e8723c */ /* 0x040fec00000810a4 */
[C---:B------:R-:W-:Y:S06]  /*816b0*/  HMMA.1688.F32.TF32 R228, R244.reuse, R126, R160 ;  /* 0x0000007ef4e4723c */ /* 0x040fec00000810a0 */
[C---:B------:R-:W-:Y:S11]  /*816c0*/  HMMA.1688.F32.TF32 R224, R244.reuse, R122, R144 ;  /* 0x0000007af4e0723c */ /* 0x040ff60000081090 */
[----:B------:R-:W-:Y:S04]  /*816d0*/  STL.64 [R1+0x7170], R234 ;  /* 0x007170ea01007387 */ /* 0x000fe80000100a00 */
[----:B------:R-:W-:Y:S04]  /*816e0*/  STL.64 [R1+0x7168], R232 ;  /* 0x007168e801007387 */ /* 0x000fe80000100a00 */
[----:B------:R-:W-:Y:S04]  /*816f0*/  STL.64 [R1+0x7180], R230 ;  /* 0x007180e601007387 */ /* 0x000fe80000100a00 */
[----:B------:R-:W-:Y:S04]  /*81700*/  STL.64 [R1+0x7178], R228 ;  /* 0x007178e401007387 */ /* 0x000fe80000100a00 */
[----:B------:R-:W-:Y:S04]  /*81710*/  STL [R1+0x7164], R224 ;  /* 0x007164e001007387 */ /* 0x000fe80000100800 */
[----:B------:R-:W-:Y:S04]  /*81720*/  STL [R1+0x7160], R225 ;  /* 0x007160e101007387 */ /* 0x000fe80000100800 */
[----:B------:R-:W-:Y:S04]  /*81730*/  STL [R1+0x715c], R226 ;  /* 0x00715ce201007387 */ /* 0x000fe80000100800 */
[----:B------:R-:W-:Y:S01]  /*81740*/  STL [R1+0x7158], R227 ;  /* 0x007158e301007387 */ /* 0x000fe20000100800 */
        /* <DEDUP_REMOVED lines=12> */
[----:B------:R-:W4:Y:S01]  /*81810*/  LDL.LU R167, [R1+0xd5c] ;  /* 0x000d5c0001a77983 */ /* 0x000f220000300800 */
[----:B---3--:R-:W-:-:S15]  /*81820*/  HMMA.1688.F32.TF32 R212, R244, R114, R156 ;  /* 0x00000072f4d4723c */ /* 0x008fde000008109c */
[----:B------:R-:W-:-:S08]  /*81830*/  NOP ;  /* 0x0000000000007918 */ /* 0x000fd00000000000 */
[----:B------:R-:W-:Y:S04]  /*81840*/  STL [R1+0x7154], R212 ;  /* 0x007154d401007387 */ /* 0x000fe80000100800 */
[----:B------:R-:W-:Y:S04]  /*81850*/  STL [R1+0x7150], R213 ;  /* 0x007150d501007387 */ /* 0x000fe80000100800 */
[----:B------:R-:W-:Y:S04]  /*81860*/  STL [R1+0x714c], R214 ;  /* 0x00714cd601007387 */ /* 0x000fe80000100800 */
[----:B------:R-:W-:Y:S01]  /*81870*/  STL [R1+0x7148], R215 ;  /* 0x007148d701007387 */ /* 0x000fe20000100800 */
[C---:B--2---:R-:W-:Y:S03]  /*81880*/  HMMA.1688.F32.TF32 R208, R244.reuse, R110, R148 ;  /* 0x0000006ef4d0723c */ /* 0x044fe60000081094 */
        /* <DEDUP_REMOVED lines=24> */
[----:B------:R-:W4:Y:S01]  /*81a10*/  LDL.LU R155, [R1+0xedc] ;  /* 0x000edc00019b7983 */ /* 0x000f220000300800 */
[C---:B------:R-:W-:Y:S07]  /*81a20*/  HMMA.1688.F32.TF32 R200, R244.reuse, R102, R164 ;  /* 0x00000066f4c8723c */ /* 0x040fee00000810a4 */
[----:B------:R-:W-:Y:S04]  /*81a30*/  STL [R1+0x7124], R204 ;  /* 0x007124cc01007387 */ /* 0x000fe80000100800 */
[----:B------:R-:W-:Y:S04]  /*81a40*/  STL [R1+0x7120], R205 ;  /* 0x007120cd01007387 */ /* 0x000fe80000100800 */
[----:B------:R1:W-:Y:S04]  /*81a50*/  STL [R1+0x711c], R206 ;  /* 0x00711cce01007387 */ /* 0x0003e80000100800 */
[----:B------:R1:W-:Y:S04]  /*81a60*/  STL [R1+0x7118], R207 ;  /* 0x007118cf01007387 */ /* 0x0003e80000100800 */
[----:B------:R-:W-:Y:S04]  /*81a70*/  STL [R1+0x7194], R200 ;  /* 0x007194c801007387 */ /* 0x000fe80000100800 */
[----:B------:R-:W-:Y:S04]  /*81a80*/  STL [R1+0x7190], R201 ;  /* 0x007190c901007387 */ /* 0x000fe80000100800 */
[----:B------:R4:W-:Y:S04]  /*81a90*/  STL [R1+0x718c], R202 ;  /* 0x00718cca01007387 */ /* 0x0009e80000100800 */
[----:B------:R4:W-:Y:S01]  /*81aa0*/  STL [R1+0x7188], R203 ;  /* 0x007188cb01007387 */ /* 0x0009e20000100800 */
[----:B--2---:R-:W-:Y:S03]  /*81ab0*/  HMMA.1688.F32.TF32 R196, R244, R98, R148 ;  /* 0x00000062f4c4723c */ /* 0x004fe60000081094 */
[----:B------:R-:W2:Y:S04]  /*81ac0*/  LDL.LU R148, [R1+0xec0] ;  /* 0x000ec00001947983 */ /* 0x000ea80000300800 */
[----:B------:R-:W2:Y:S04]  /*81ad0*/  LDL.LU R149, [R1+0xec4] ;  /* 0x000ec40001957983 */ /* 0x000ea80000300800 */
[----:B------:R-:W2:Y:S04]  /*81ae0*/  LDL.LU R150, [R1+0xec8] ;  /* 0x000ec80001967983 */ /* 0x000ea80000300800 */
[----:B------:R-:W2:Y:S01]  /*81af0*/  LDL.LU R151, [R1+0xecc] ;  /* 0x000ecc0001977983 */ /* 0x000ea20000300800 */
[----:B------:R-:W-:Y:S06]  /*81b00*/  HMMA.1688.F32.TF32 R236, R132, R46, R168 ;  /* 0x0000002e84ec723c */ /* 0x000fec00000810a8 */
[C---:B---3--:R-:W-:Y:S01]  /*81b10*/  HMMA.1688.F32.TF32 R192, R244.reuse, R94, R156 ;  /* 0x0000005ef4c0723c */ /* 0x048fe2000008109c */
[----:B------:R-:W-:Y:S04]  /*81b20*/  LDS R156, [R128+UR12+0x43100] ;  /* 0x0431000c809c7984 */ /* 0x000fe80008000800 */
[----:B------:R-:W-:Y:S01]  /*81b30*/  STL.64 [R1+0x71a0], R198 ;  /* 0x0071a0c601007387 */ /* 0x000fe20000100a00 */
[C---:B------:R-:W-:Y:S06]  /*81b40*/  HMMA.1688.F32.TF32 R132, R244.reuse, R86, R144 ;  /* 0x00000056f484723c */ /* 0x040fec0000081090 */
[----:B-1----:R-:W-:Y:S01]  /*81b50*/  HMMA.1688.F32.TF32 R136, R244, R90, R160 ;  /* 0x0000005af488723c */ /* 0x002fe200000810a0 */
[----:B------:R-:W-:Y:S10]  /*81b60*/  STL.64 [R1+0x7198], R196 ;  /* 0x007198c401007387 */ /* 0x000ff40000100a00 */
[----:B------:R-:W-:Y:S07]  /*81b70*/  STL.64 [R1+0x71b0], R194 ;  /* 0x0071b0c201007387 */ /* 0x000fee0000100a00 */
[----:B------:R-:W-:Y:S01]  /*81b80*/  IMAD.MOV.U32 R206, RZ, RZ, R134 ;  /* 0x000000ffffce7224 */ /* 0x000fe200078e0086 */
[----:B------:R-:W-:Y:S01]  /*81b90*/  MOV R205, R133 ;  /* 0x0000008500cd7202 */ /* 0x000fe20000000f00 */
[----:B------:R-:W-:Y:S01]  /*81ba0*/  IMAD.MOV.U32 R207, RZ, RZ, R135 ;  /* 0x000000ffffcf7224 */ /* 0x000fe200078e0087 */
[----:B------:R-:W-:Y:S01]  /*81bb0*/  STL.64 [R1+0x71a8], R192 ;  /* 0x0071a8c001007387 */ /* 0x000fe20000100a00 */
[----:B------:R-:W-:-:S03]  /*81bc0*/  IMAD.MOV.U32 R204, RZ, RZ, R132 ;  /* 0x000000ffffcc7224 */ /* 0x000fc600078e0084 */
[----:B------:R-:W-:Y:S04]  /*81bd0*/  LDS R158, [R128+UR12+0x43900] ;  /* 0x0439000c809e7984 */ /* 0x000fe80008000800 */
[----:B------:R-:W-:Y:S04]  /*81be0*/  LDS R157, [R129+UR12+0x43100] ;  /* 0x0431000c819d7984 */ /* 0x000fe80008000800 */
[----:B------:R1:W-:Y:S04]  /*81bf0*/  STL.64 [R1+0x230], R136 ;  /* 0x0002308801007387 */ /* 0x0003e80000100a00 */
[----:B------:R3:W-:Y:S04]  /*81c00*/  STL.64 [R1+0x238], R138 ;  /* 0x0002388a01007387 */ /* 0x0007e80000100a00 */
        /* <DEDUP_REMOVED lines=10> */
[----:B------:R-:W1:Y:S01]  /*81cb0*/  LDS R159, [R129+UR12+0x43900] ;  /* 0x0439000c819f7984 */ /* 0x000e620008000800 */
[----:B----4-:R-:W-:-:S15]  /*81cc0*/  HMMA.1688.F32.TF32 R132, R244, R10, R152 ;  /* 0x0000000af484723c */ /* 0x010fde0000081098 */
[----:B------:R-:W-:-:S09]  /*81cd0*/  NOP ;  /* 0x0000000000007918 */ /* 0x000fd20000000000 */
[----:B------:R-:W-:Y:S01]  /*81ce0*/  IMAD.MOV.U32 R210, RZ, RZ, R134 ;  /* 0x000000ffffd27224 */ /* 0x000fe200078e0086 */
[----:B------:R-:W-:Y:S01]  /*81cf0*/  MOV R209, R133 ;  /* 0x0000008500d17202 */ /* 0x000fe20000000f00 */
[----:B------:R-:W-:Y:S02]  /*81d00*/  IMAD.MOV.U32 R211, RZ, RZ, R135 ;  /* 0x000000ffffd37224 */ /* 0x000fe400078e0087 */
[----:B------:R-:W-:-:S03]  /*81d10*/  IMAD.MOV.U32 R208, RZ, RZ, R132 ;  /* 0x000000ffffd07224 */ /* 0x000fc600078e0084 */
[----:B------:R-:W-:Y:S04]  /*81d20*/  STL.64 [R1+0x71d0], R210 ;  /* 0x0071d0d201007387 */ /* 0x000fe80000100a00 */
[----:B------:R-:W-:Y:S04]  /*81d30*/  STL.64 [R1+0x71c8], R208 ;  /* 0x0071c8d001007387 */ /* 0x000fe80000100a00 */
        /* <DEDUP_REMOVED lines=21> */
[----:B------:R-:W-:Y:S01]  /*81e90*/  IMAD.MOV.U32 R216, RZ, RZ, R132 ;  /* 0x000000ffffd87224 */ /* 0x000fe200078e0084 */
[----:B------:R-:W-:Y:S01]  /*81ea0*/  MOV R217, R133 ;  /* 0x0000008500d97202 */ /* 0x000fe20000000f00 */
[----:B------:R-:W-:-:S02]  /*81eb0*/  IMAD.MOV.U32 R218, RZ, RZ, R134 ;  /* 0x000000ffffda7224 */ /* 0x000fc400078e0086 */
        /* <DEDUP_REMOVED lines=13> */
[----:B------:R-:W-:Y:S04]  /*81f90*/  STL.64 [R1+0x71e0], R218 ;  /* 0x0071e0da01007387 */ /* 0x000fe80000100a00 */
[----:B------:R3:W-:Y:S04]  /*81fa0*/  STL.64 [R1+0x71d8], R216 ;  /* 0x0071d8d801007387 */ /* 0x0007e80000100a00 */
[----:B------:R-:W-:Y:S04]  /*81fb0*/  STL.64 [R1+0x71f0], R214 ;  /* 0x0071f0d601007387 */ /* 0x000fe80000100a00 */
[----:B------:R3:W-:Y:S04]  /*81fc0*/  STL.64 [R1+0x71e8], R212 ;  /* 0x0071e8d401007387 */ /* 0x0007e80000100a00 */
[----:B------:R-:W-:Y:S04]  /*81fd0*/  STL.64 [R1+0x7200], R226 ;  /* 0x007200e201007387 */ /* 0x000fe80000100a00 */
[----:B------:R3:W-:Y:S01]  /*81fe0*/  STL.64 [R1+0x71f8], R224 ;  /* 0x0071f8e001007387 */ /* 0x0007e20000100a00 */
[C---:B----4-:R-:W-:Y:S06]  /*81ff0*/  HMMA.1688.F32.TF32 R132, R244.reuse, R34, R164 ;  /* 0x00000022f484723c */ /* 0x050fec00000810a4 */
[C---:B------:R-:W-:Y:S06]  /*82000*/  HMMA.1688.F32.TF32 R180, R244.reuse, R6, R152 ;  /* 0x00000006f4b4723c */ /* 0x040fec0000081098 */
[----:B------:R-:W-:-:S12]  /*82010*/  HMMA.1688.F32.TF32 R188, R244, R38, R160 ;  /* 0x00000026f4bc723c */ /* 0x000fd800000810a0 */
[----:B------:R-:W-:Y:S01]  /*82020*/  IMAD.MOV.U32 R202, RZ, RZ, R134 ;  /* 0x000000ffffca7224 */ /* 0x000fe200078e0086 */
[----:B------:R-:W-:Y:S01]  /*82030*/  HMMA.1688.F32.TF32 R184, R244, R30, R144 ;  /* 0x0000001ef4b8723c */ /* 0x000fe20000081090 */
[----:B------:R-:W-:Y:S01]  /*82040*/  IMAD.MOV.U32 R203, RZ, RZ, R135 ;  /* 0x000000ffffcb7224 */ /* 0x000fe200078e0087 */
[----:B------:R-:W-:Y:S01]  /*82050*/  MOV R201, R133 ;  /* 0x0000008500c97202 */ /* 0x000fe20000000f00 */
[----:B------:R-:W-:-:S03]  /*82060*/  IMAD.MOV.U32 R200, RZ, RZ, R132 ;  /* 0x000000ffffc87224 */ /* 0x000fc600078e0084 */
[----:B------:R-:W-:Y:S04]  /*82070*/  STL.64 [R1+0x7210], R202 ;  /* 0x007210ca01007387 */ /* 0x000fe80000100a00 */
[----:B------:R-:W-:Y:S04]  /*82080*/  STL.64 [R1+0x7208], R200 ;  /* 0x007208c801007387 */ /* 0x000fe80000100a00 */
[----:B------:R-:W-:Y:S04]  /*82090*/  STL.64 [R1+0x7220], R190 ;  /* 0x007220be01007387 */ /* 0x000fe80000100a00 */
[----:B------:R4:W-:Y:S05]  /*820a0*/  STL.64 [R1+0x7218], R188 ;  /* 0x007218bc01007387 */ /* 0x0009ea0000100a00 */
[----:B------:R-:W-:Y:S04]  /*820b0*/  STL.64 [R1+0x7230], R186 ;  /* 0x007230ba01007387 */ /* 0x000fe80000100a00 */
[----:B------:R4:W-:Y:S04]  /*820c0*/  STL.64 [R1+0x7228], R184 ;  /* 0x007228b801007387 */ /* 0x0009e80000100a00 */
[----:B------:R-:W-:Y:S04]  /*820d0*/  STL.64 [R1+0x7240], R182 ;  /* 0x007240b601007387 */ /* 0x000fe80000100a00 */
[----:B------:R4:W-:Y:S04]  /*820e0*/  STL.64 [R1+0x7238], R180 ;  /* 0x007238b401007387 */ /* 0x0009e80000100a00 */
[----:B------:R-:W3:Y:S04]  /*820f0*/  LDL.LU R248, [R1+0xd20] ;  /* 0x000d200001f87983 */ /* 0x000ee80000300800 */
[----:B------:R-:W3:Y:S04]  /*82100*/  LDL.LU R249, [R1+0xd24] ;  /* 0x000d240001f97983 */ /* 0x000ee80000300800 */
[----:B------:R-:W3:Y:S04]  /*82110*/  LDL.LU R250, [R1+0xd28] ;  /* 0x000d280001fa7983 */ /* 0x000ee80000300800 */
[----:B------:R-:W3:Y:S01]  /*82120*/  LDL.LU R251, [R1+0xd2c] ;  /* 0x000d2c0001fb7983 */ /* 0x000ee20000300800 */
[C---:B--2---:R-:W-:Y:S03]  /*82130*/  HMMA.1688.F32.TF32 R176, R244.reuse, R18, R148 ;  /* 0x00000012f4b0723c */ /* 0x044fe60000081094 */
        /* <DEDUP_REMOVED lines=50> */
[----:B------:R1:W-:Y:S03]  /*82460*/  STL.64 [R1+0x7258], R172 ;  /* 0x007258ac01007387 */ /* 0x0003e60000100a00 */
        /* <DEDUP_REMOVED lines=16> */
[----:B------:R-:W-:Y:S04]  /*82570*/  STL.64 [R1+0x72c8], R140 ;  /* 0x0072c88c01007387 */ /* 0x000fe80000100a00 */
[----:B------:R-:W-:Y:S04]  /*82580*/  STL.64 [R1+0x72e0], R138 ;  /* 0x0072e08a01007387 */ /* 0x000fe80000100a00 */
[----:B------:R4:W-:Y:S04]  /*82590*/  STL.64 [R1+0x72d8], R136 ;  /* 0x0072d88801007387 */ /* 0x0009e80000100a00 */
        /* <DEDUP_REMOVED lines=46> */
[----:B--2---:R-:W2:Y:S04]  /*82880*/  LDL.LU R168, [R1+0xc50] ;  /* 0x000c500001a87983 */ /* 0x004ea80000300800 */
[----:B------:R-:W2:Y:S04]  /*82890*/  LDL.LU R169, [R1+0xc54] ;  /* 0x000c540001a97983 */ /* 0x000ea80000300800 */
[----:B------:R-:W2:Y:S04]  /*828a0*/  LDL.LU R170, [R1+0xc58] ;  /* 0x000c580001aa7983 */ /* 0x000ea80000300800 */
[----:B------:R-:W2:Y:S04]  /*828b0*/  LDL.LU R171, [R1+0xc5c] ;  /* 0x000c5c0001ab7983 */ /* 0x000ea80000300800 */
[----:B---3--:R-:W3:Y:S04]  /*828c0*/  LDL.LU R164, [R1+0xc60] ;  /* 0x000c600001a47983 */ /* 0x008ee80000300800 */
        /* <DEDUP_REMOVED lines=24> */
[----:B------:R-:W3:Y:S01]  /*82a50*/  LDL.LU R141, [R1+0xcb4] ;  /* 0x000cb400018d7983 */ /* 0x000ee20000300800 */
[----:B------:R-:W-:Y:S03]  /*82a60*/  HMMA.1688.F32.TF32 R244, R244, R46, R220 ;  /* 0x0000002ef4f4723c */ /* 0x000fe600000810dc */
        /* <DEDUP_REMOVED lines=27> */
[----:B------:R1:W-:Y:S04]  /*82c20*/  STL.64 [R1+0x72f8], R244 ;  /* 0x0072f8f401007387 */ /* 0x0003e80000100a00 */
[----:B------:R-:W-:Y:S04]  /*82c30*/  LDS R220, [R128+UR12+0x43180] ;  /* 0x0431800c80dc7984 */ /* 0x000fe80008000800 */
[----:B------:R-:W-:Y:S04]  /*82c40*/  LDS R222, [R128+UR12+0x43980] ;  /* 0x0439800c80de7984 */ /* 0x000fe80008000800 */
[----:B-1----:R-:W3:Y:S04]  /*82c50*/  LDL.LU R244, [R1+0xce0] ;  /* 0x000ce00001f47983 */ /* 0x002ee80000300800 */
[----:B------:R-:W3:Y:S04]  /*82c60*/  LDL.LU R245, [R1+0xce4] ;  /* 0x000ce40001f57983 */ /* 0x000ee80000300800 */
[----:B------:R-:W3:Y:S04]  /*82c70*/  LDL.LU R246, [R1+0xce8] ;  /* 0x000ce80001f67983 */ /* 0x000ee80000300800 */
[----:B------:R-:W3:Y:S04]  /*82c80*/  LDL.LU R247, [R1+0xcec] ;  /* 0x000cec0001f77983 */ /* 0x000ee80000300800 */
[----:B------:R-:W-:Y:S04]  /*82c90*/  LDS R221, [R129+UR12+0x43180] ;  /* 0x0431800c81dd7984 */ /* 0x000fe80008000800 */
[----:B------:R-:W1:Y:S01]  /*82ca0*/  LDS R223, [R129+UR12+0x43980] ;  /* 0x0439800c81df7984 */ /* 0x000e620008000800 */
[C---:B----4-:R-:W-:Y:S06]  /*82cb0*/  HMMA.1688.F32.TF32 R136, R156.reuse, R118, R136 ;  /* 0x000000769c88723c */ /* 0x050fec0000081088 */
[----:B--2---:R-:W-:-:S15]  /*82cc0*/  HMMA.1688.F32.TF32 R248, R156, R130, R248 ;  /* 0x000000829cf8723c */ /* 0x004fde00000810f8 */
[----:B------:R-:W-:-:S08]  /*82cd0*/  NOP ;  /* 0x0000000000007918 */ /* 0x000fd00000000000 */
[----:B------:R-:W-:Y:S04]  /*82ce0*/  STL.64 [R1+0x5a0], R248 ;  /* 0x0005a0f801007387 */ /* 0x000fe80000100a00 */
[----:B------:R2:W-:Y:S04]  /*82cf0*/  STL.64 [R1+0x5a8], R250 ;  /* 0x0005a8fa01007387 */ /* 0x0005e80000100a00 */
[----:B--2---:R-:W2:Y:S04]  /*82d00*/  LDL.LU.64 R250, [R1+0x73c8] ;  /* 0x0073c80001fa7983 */ /* 0x004ea80000300a00 */
[----:B------:R-:W4:Y:S01]  /*82d10*/  LDL.LU.64 R248, [R1+0x73c0] ;  /* 0x0073c00001f87983 */ /* 0x000f220000300a00 */
[----:B---3--:R-:W-:-:S15]  /*82d20*/  HMMA.1688.F32.TF32 R244, R156, R126, R244 ;  /* 0x0000007e9cf4723c */ /* 0x008fde00000810f4 */
[----:B------:R-:W-:-:S08]  /*82d30*/  NOP ;  /* 0x0000000000007918 */ /* 0x000fd00000000000 */
[----:B------:R-:W-:Y:S04]  /*82d40*/  STL.64 [R1+0x5c0], R244 ;  /* 0x0005c0f401007387 */ /* 0x000fe80000100a00 */
[----:B------:R3:W-:Y:S02]  /*82d50*/  STL.64 [R1+0x5c8], R246 ;  /* 0x0005c8f601007387 */ /* 0x0007e40000100a00 */
[C---:B---3--:R-:W-:Y:S06]  /*82d60*/  HMMA.1688.F32.TF32 R244, R156.reuse, R122, R132 ;  /* 0x0000007a9cf4723c */ /* 0x048fec0000081084 */
[C---:B------:R-:W-:Y:S06]  /*82d70*/  HMMA.1688.F32.TF32 R132, R156.reuse, R114, R140 ;  /* 0x000000729c84723c */ /* 0x040fec000008108c */
[C---:B------:R-:W-:Y:S11]  /*82d80*/  HMMA.1688.F32.TF32 R140, R156.reuse, R110, R144 ;  /* 0x0000006e9c8c723c */ /* 0x040ff60000081090 */
[----:B------:R-:W-:Y:S04]  /*82d90*/  STL.64 [R1+0x5f0], R244 ;  /* 0x0005f0f401007387 */ /* 0x000fe80000100a00 */
[----:B------:R-:W-:Y:S04]  /*82da0*/  STL.64 [R1+0x5f8], R246 ;  /* 0x0005f8f601007387 */ /* 0x000fe80000100a00 */
[----:B------:R-:W-:Y:S04]  /*82db0*/  STL.64 [R1+0x620], R136 ;  /* 0x0006208801007387 */ /* 0x000fe80000100a00 */
[----:B------:R3:W-:Y:S04]  /*82dc0*/  STL.64 [R1+0x628], R138 ;  /* 0x0006288a01007387 */ /* 0x0007e80000100a00 */
[----:B------:R-:W-:Y:S04]  /*82dd0*/  STL.64 [R1+0x650], R132 ;  /* 0x0006508401007387 */ /* 0x000fe80000100a00 */
[----:B------:R1:W-:Y:S01]  /*82de0*/  STL.64 [R1+0x658], R134 ;  /* 0x0006588601007387 */ /* 0x0003e20000100a00 */
[C---:B---3--:R-:W-:Y:S06]  /*82df0*/  HMMA.1688.F32.TF32 R136, R156.reuse, R106, R148 ;  /* 0x0000006a9c88723c */ /* 0x048fec0000081094 */
[----:B-1----:R-:W-:Y:S01]  /*82e00*/  HMMA.1688.F32.TF32 R132, R156, R102, R152 ;  /* 0x000000669c84723c */ /* 0x002fe20000081098 */
        /* <DEDUP_REMOVED lines=8> */
[C---:B---3--:R-:W-:Y:S05]  /*82e90*/  HMMA.1688.F32.TF32 R132, R156.reuse, R90, R168 ;  /* 0x0000005a9c84723c */ /* 0x048fea00000810a8 */
        /* <DEDUP_REMOVED lines=46> */
[----:B------:R-:W-:Y:S04]  /*83180*/  STL.64 [R1+0xed8], R142 ;  /* 0x000ed88e01007387 */ /* 0x000fe80000100a00 */
        /* <DEDUP_REMOVED lines=76> */
[C---:B-1----:R-:W-:Y:S06]  /*83650*/  HMMA.1688.F32.TF32 R132, R156.reuse, R66, R160 ;  /* 0x000000429c84723c */ /* 0x042fec00000810a0 */
[C---:B----4-:R-:W-:Y:S06]  /*83660*/  HMMA.1688.F32.TF32 R140, R156.reuse, R62, R196 ;  /* 0x0000003e9c8c723c */ /* 0x050fec00000810c4 */
[C---:B---3--:R-:W-:Y:S11]  /*83670*/  HMMA.1688.F32.TF32 R136, R156.reuse, R58, R228 ;  /* 0x0000003a9c88723c */ /* 0x048ff600000810e4 */
[----:B------:R-:W-:Y:S04]  /*83680*/  STL.64 [R1+0xea0], R132 ;  /* 0x000ea08401007387 */ /* 0x000fe80000100a00 */
[----:B------:R2:W-:Y:S02]  /*83690*/  STL.64 [R1+0xea8], R134 ;  /* 0x000ea88601007387 */ /* 0x0005e40000100a00 */
[----:B--2---:R-:W-:Y:S02]  /*836a0*/  HMMA.1688.F32.TF32 R132, R156, R54, R232 ;  /* 0x000000369c84723c */ /* 0x004fe400000810e8 */
[----:B------:R-:W-:Y:S04]  /*836b0*/  STL.64 [R1+0xe90], R140 ;  /* 0x000e908c01007387 */ /* 0x000fe80000100a00 */
[----:B------:R-:W-:Y:S04]  /*836c0*/  STL.64 [R1+0xe98], R142 ;  /* 0x000e988e01007387 */ /* 0x000fe80000100a00 */
[----:B------:R-:W2:Y:S04]  /*836d0*/  LDL.LU R196, [R1+0x510] ;  /* 0x0005100001c47983 */ /* 0x000ea80000300800 */
[----:B------:R-:W-:Y:S04]  /*836e0*/  STL.64 [R1+0xe80], R136 ;  /* 0x000e808801007387 */ /* 0x000fe80000100a00 */
[----:B------:R-:W-:Y:S01]  /*836f0*/  STL.64 [R1+0xe88], R138 ;  /* 0x000e888a01007387 */ /* 0x000fe20000100a00 */
[----:B------:R-:W-:-:S04]  /*83700*/  IMAD.MOV.U32 R229, RZ, RZ, R2 ;  /* 0x000000ffffe57224 */ /* 0x000fc800078e0002 */
[----:B------:R-:W-:Y:S04]  /*83710*/  STL.64 [R1+0xe70], R132 ;  /* 0x000e708401007387 */ /* 0x000fe80000100a00 */
[----:B------:R1:W-:Y:S04]  /*83720*/  STL.64 [R1+0xe78], R134 ;  /* 0x000e788601007387 */ /* 0x0003e80000100a00 */
[----:B------:R-:W2:Y:S04]  /*83730*/  LDL.LU R197, [R1+0x514] ;  /* 0x0005140001c57983 */ /* 0x000ea80000300800 */
[----:B------:R-:W2:Y:S04]  /*83740*/  LDL.LU R198, [R1+0x518] ;  /* 0x0005180001c67983 */ /* 0x000ea80000300800 */
[----:B------:R-:W2:Y:S04]  /*83750*/  LDL.LU R199, [R1+0x51c] ;  /* 0x00051c0001c77983 */ /* 0x000ea80000300800 */
[----:B------:R-:W3:Y:S04]  /*83760*/  LDL.LU R228, [R1+0x500] ;  /* 0x0005000001e47983 */ /* 0x000ee80000300800 */
[----:B------:R-:W4:Y:S01]  /*83770*/  LDL.LU R2, [R1+0x73b8] ;  /* 0x0073b80001027983 */ /* 0x000f220000300800 */
[C---:B-1----:R-:W-:Y:S06]  /*83780*/  HMMA.1688.F32.TF32 R132, R156.reuse, R50, R164 ;  /* 0x000000329c84723c */ /* 0x042fec00000810a4 */
[----:B------:R-:W-:Y:S01]  /*83790*/  HMMA.1688.F32.TF32 R140, R156, R46, R168 ;  /* 0x0000002e9c8c723c */ /* 0x000fe200000810a8 */
[----:B------:R-:W-:Y:S01]  /*837a0*/  MOV R230, R85 ;  /* 0x0000005500e67202 */ /* 0x000fe20000000f00 */
[----:B------:R-:W-:Y:S01]  /*837b0*/  IMAD.MOV.U32 R231, RZ, RZ, R84 ;  /* 0x000000ffffe77224 */ /* 0x000fe200078e0054 */
[----:B------:R-:W-:Y:S01]  /*837c0*/  MOV R234, R9 ;  /* 0x0000000900ea7202 */ /* 0x000fe20000000f00 */
[----:B------:R-:W-:Y:S01]  /*837d0*/  IMAD.MOV.U32 R235, RZ, RZ, R8 ;  /* 0x000000ffffeb7224 */ /* 0x000fe200078e0008 */
[----:B------:R-:W-:Y:S01]  /*837e0*/  LDS R156, [R0+UR12+0x44000] ;  /* 0x0440000c009c7984 */ /* 0x000fe20008000800 */
[----:B------:R-:W-:Y:S01]  /*837f0*/  HMMA.1688.F32.TF32 R136, R220, R130, R172 ;  /* 0x00000082dc88723c */ /* 0x000fe200000810ac */
[----:B------:R-:W-:-:S02]  /*83800*/  IMAD.MOV.U32 R232, RZ, RZ, R25 ;  /* 0x000000ffffe87224 */ /* 0x000fc400078e0019 */
[----:B------:R-:W-:Y:S01]  /*83810*/  IMAD.MOV.U32 R233, RZ, RZ, R24 ;  /* 0x000000ffffe97224 */ /* 0x000fe200078e0018 */
[----:B------:R-:W-:Y:S07]  /*83820*/  LDS R158, [R0+UR12+0x44800] ;  /* 0x0448000c009e7984 */ /* 0x000fee0008000800 */
[----:B------:R-:W-:Y:S04]  /*83830*/  STL.64 [R1+0xe60], R132 ;  /* 0x000e608401007387 */ /* 0x000fe80000100a00 */
[----:B------:R1:W-:Y:S02]  /*83840*/  STL.64 [R1+0xe68], R134 ;  /* 0x000e688601007387 */ /* 0x0003e40000100a00 */
[C---:B-1----:R-:W-:Y:S02]  /*83850*/  HMMA.1688.F32.TF32 R132, R220.reuse, R126, R176 ;  /* 0x0000007edc84723c */ /* 0x042fe400000810b0 */
[----:B------:R-:W-:Y:S04]  /*83860*/  STL.64 [R1+0xe40], R140 ;  /* 0x000e408c01007387 */ /* 0x000fe80000100a00 */
[----:B------:R1:W-:Y:S04]  /*83870*/  STL.64 [R1+0xe48], R142 ;  /* 0x000e488e01007387 */ /* 0x0003e80000100a00 */
[----:B------:R-:W-:Y:S04]  /*83880*/  STL.64 [R1+0x1250], R136 ;  /* 0x0012508801007387 */ /* 0x000fe80000100a00 */
[----:B------:R1:W-:Y:S02]  /*83890*/  STL.64 [R1+0x1258], R138 ;  /* 0x0012588a01007387 */ /* 0x0003e40000100a00 */
[C---:B-1----:R-:W-:Y:S07]  /*838a0*/  HMMA.1688.F32.TF32 R140, R220.reuse, R122, R180 ;  /* 0x0000007adc8c723c */ /* 0x042fee00000810b4 */
[----:B------:R-:W-:Y:S01]  /*838b0*/  STL.64 [R1+0x1240], R132 ;  /* 0x0012408401007387 */ /* 0x000fe20000100a00 */
[C---:B------:R-:W-:Y:S03]  /*838c0*/  HMMA.1688.F32.TF32 R136, R220.reuse, R118, R184 ;  /* 0x00000076dc88723c */ /* 0x040fe600000810b8 */
[----:B------:R1:W-:Y:S03]  /*838d0*/  STL.64 [R1+0x1248], R134 ;  /* 0x0012488601007387 */ /* 0x0003e60000100a00 */
[C---:B-1----:R-:W-:Y:S09]  /*838e0*/  HMMA.1688.F32.TF32 R132, R220.reuse, R114, R188 ;  /* 0x00000072dc84723c */ /* 0x042ff200000810bc */
        /* <DEDUP_REMOVED lines=17> */
[C---:B------:R-:W-:Y:S06]  /*83a00*/  HMMA.1688.F32.TF32 R84, R220.reuse, R86, R192 ;  /* 0x00000056dc54723c */ /* 0x040fec00000810c0 */
[C---:B-1----:R-:W-:Y:S05]  /*83a10*/  HMMA.1688.F32.TF32 R132, R220.reuse, R90, R204 ;  /* 0x0000005adc84723c */ /* 0x042fea00000810cc */
[----:B------:R-:W-:Y:S04]  /*83a20*/  STL.64 [R1+0x11d0], R140 ;  /* 0x0011d08c01007387 */ /* 0x000fe80000100a00 */
[----:B------:R-:W-:Y:S04]  /*83a30*/  STL.64 [R1+0x11d8], R142 ;  /* 0x0011d88e01007387 */ /* 0x000fe80000100a00 */
[----:B------:R-:W-:Y:S04]  /*83a40*/  STL.64 [R1+0x11c0], R136 ;  /* 0x0011c08801007387 */ /* 0x000fe80000100a00 */
[----:B------:R-:W-:Y:S06]  /*83a50*/  STL.64 [R1+0x11c8], R138 ;  /* 0x0011c88a01007387 */ /* 0x000fec0000100a00 */
[----:B------:R-:W-:Y:S04]  /*83a60*/  STL.64 [R1+0x11b0], R132 ;  /* 0x0011b08401007387 */ /* 0x000fe80000100a00 */
[----:B------:R2:W-:Y:S04]  /*83a70*/  STL.64 [R1+0x11b8], R134 ;  /* 0x0011b88601007387 */ /* 0x0005e80000100a00 */
[----:B------:R-:W-:Y:S04]  /*83a80*/  STL.64 [R1+0x11a0], R84 ;  /* 0x0011a05401007387 */ /* 0x000fe80000100a00 */
[----:B------:R-:W-:Y:S01]  /*83a90*/  STL.64 [R1+0x11a8], R86 ;  /* 0x0011a85601007387 */ /* 0x000fe20000100a00 */
[C---:B--2---:R-:W-:Y:S03]  /*83aa0*/  HMMA.1688.F32.TF32 R132, R220.reuse, R10, R196 ;  /* 0x0000000adc84723c */ /* 0x044fe600000810c4 */
[----:B----4-:R-:W1:Y:S04]  /*83ab0*/  LDSM.16.M88.4 R84, [R2+UR15+0x80] ;  /* 0x0000800f0254783b */ /* 0x010e680008000200 */
[----:B------:R-:W2:Y:S04]  /*83ac0*/  LDSM.16.M88.4 R8, [R2+UR15+0x1080] ;  /* 0x0010800f0208783b */ /* 0x000ea80008000200 */
[----:B-1----:R-:W-:Y:S04]  /*83ad0*/  STL [R1+0x70dc], R86 ;  /* 0x0070dc5601007387 */ /* 0x002fe80000100800 */
[----:B------:R-:W-:Y:S04]  /*83ae0*/  STL [R1+0x70d8], R87 ;  /* 0x0070d85701007387 */ /* 0x000fe80000100800 */
[----:B--2---:R-:W-:Y:S04]  /*83af0*/  STL [R1+0x70d4], R10 ;  /* 0x0070d40a01007387 */ /* 0x004fe80000100800 */
[----:B------:R-:W-:Y:S04]  /*83b00*/  STL.64 [R1+0x1190], R132 ;  /* 0x0011908401007387 */ /* 0x000fe80000100a00 */
[----:B------:R3:W-:Y:S02]  /*83b10*/  STL.64 [R1+0x1198], R134 ;  /* 0x0011988601007387 */ /* 0x0007e40000100a00 */
[----:B---3--:R-:W-:Y:S02]  /*83b20*/  HMMA.1688.F32.TF32 R132, R220, R26, R228 ;  /* 0x0000001adc84723c */ /* 0x008fe400000810e4 */
[----:B------:R-:W1:Y:S04]  /*83b30*/  LDSM.16.M88.4 R24, [R2+UR15+0x2080] ;  /* 0x0020800f0218783b */ /* 0x000e680008000200 */
[----:B------:R-:W-:Y:S01]  /*83b40*/  STL [R1+0x70d0], R11 ;  /* 0x0070d00b01007387 */ /* 0x000fe20000100800 */
[----:B------:R-:W-:-:S02]  /*83b50*/  IMAD.MOV.U32 R192, RZ, RZ, R113 ;  /* 0x000000ffffc07224 */ /* 0x000fc400078e0071 */
[----:B------:R-:W-:Y:S01]  /*83b60*/  IMAD.MOV.U32 R193, RZ, RZ, R116 ;  /* 0x000000ffffc17224 */ /* 0x000fe200078e0074 */
[----:B-1----:R-:W-:-:S13]  /*83b70*/  STL [R1+0x70e0], R26 ;  /* 0x0070e01a01007387 */ /* 0x002fda0000100800 */
[----:B------:R-:W-:Y:S04]  /*83b80*/  STL.64 [R1+0x520], R132 ;  /* 0x0005208401007387 */ /* 0x000fe80000100a00 */
[----:B------:R1:W-:Y:S02]  /*83b90*/  STL.64 [R1+0x528], R134 ;  /* 0x0005288601007387 */ /* 0x0003e40000100a00 */
[----:B-1----:R-:W-:Y:S02]  /*83ba0*/  HMMA.1688.F32.TF32 R132, R220, R14, R232 ;  /* 0x0000000edc84723c */ /* 0x002fe400000810e8 */
[----:B------:R-:W-:Y:S04]  /*83bb0*/  STL [R1+0x70cc], R27 ;  /* 0x0070cc1b01007387 */ /* 0x000fe80000100800 */
[----:B------:R-:W2:-:S15]  /*83bc0*/  LDL.LU R113, [R1+0x73b4] ;  /* 0x0073b40001717983 */ /* 0x000e9e0000300800 */
[----:B------:R-:W-:-:S02]  /*83bd0*/  NOP ;  /* 0x0000000000007918 */ /* 0x000fc40000000000 */
[----:B------:R-:W-:Y:S04]  /*83be0*/  STL.64 [R1+0x1180], R132 ;  /* 0x0011808401007387 */ /* 0x000fe80000100a00 */
[----:B------:R-:W-:Y:S04]  /*83bf0*/  STL.64 [R1+0x1188], R134 ;  /* 0x0011888601007387 */ /* 0x000fe80000100a00 */
[----:B------:R-:W3:Y:S01]  /*83c00*/  LDL.LU R116, [R1+0x73b0] ;  /* 0x0073b00001747983 */ /* 0x000ee20000300800 */
[----:B------:R-:W-:Y:S01]  /*83c10*/  MOV R194, R101 ;  /* 0x0000006500c27202 */ /* 0x000fe20000000f00 */
[----:B------:R-:W-:-:S02]  /*83c20*/  IMAD.MOV.U32 R195, RZ, RZ, R104 ;  /* 0x000000ffffc37224 */ /* 0x000fc400078e0068 */
        /* <DEDUP_REMOVED lines=14> */
[----:B------:R-:W4:Y:S04]  /*83d10*/  LDL.LU R124, [R1+0x7394] ;  /* 0x00739400017c7983 */ /* 0x000f280000300800 */
[----:B------:R-:W4:Y:S04]  /*83d20*/  LDL.LU R121, [R1+0x7390] ;  /* 0x0073900001797983 */ /* 0x000f280000300800 */
[----:B------:R-:W4:Y:S04]  /*83d30*/  LDL.LU R252, [R1+0x738c] ;  /* 0x00738c0001fc7983 */ /* 0x000f280000300800 */
[----:B------:R-:W4:Y:S01]  /*83d40*/  LDL.LU R125, [R1+0x7388] ;  /* 0x00738800017d7983 */ /* 0x000f220000300800 */
[----:B--2---:R-:W-:-:S02]  /*83d50*/  IMAD.MOV.U32 R229, RZ, RZ, R113 ;  /* 0x000000ffffe57224 */ /* 0x004fc400078e0071 */
[----:B---3--:R-:W-:Y:S02]  /*83d60*/  IMAD.MOV.U32 R228, RZ, RZ, R116 ;  /* 0x000000ffffe47224 */ /* 0x008fe400078e0074 */
[----:B------:R-:W2:Y:S04]  /*83d70*/  LDL.LU R116, [R1+0x7384] ;  /* 0x0073840001747983 */ /* 0x000ea80000300800 */
[----:B------:R-:W3:Y:S01]  /*83d80*/  LDL.LU R113, [R1+0x7380] ;  /* 0x0073800001717983 */ /* 0x000ee20000300800 */
[----:B------:R-:W-:Y:S01]  /*83d90*/  MOV R230, R120 ;  /* 0x0000007800e67202 */ /* 0x000fe20000000f00 */
[----:B------:R-:W-:Y:S02]  /*83da0*/  IMAD.MOV.U32 R231, RZ, RZ, R117 ;  /* 0x000000ffffe77224 */ /* 0x000fe400078e0075 */
[----:B------:R-:W3:Y:S04]  /*83db0*/  LDL.LU R120, [R1+0x737c] ;  /* 0x00737c0001787983 */ /* 0x000ee80000300800 */
[----:B------:R-:W3:Y:S01]  /*83dc0*/  LDL.LU R117, [R1+0x7378] ;  /* 0x0073780001757983 */ /* 0x000ee20000300800 */
[----:B----4-:R-:W-:Y:S01]  /*83dd0*/  IMAD.MOV.U32 R191, RZ, RZ, R112 ;  /* 0x000000ffffbf7224 */ /* 0x010fe200078e0070 */
[----:B------:R-:W-:Y:S01]  /*83de0*/  MOV R190, R109 ;  /* 0x0000006d00be7202 */ /* 0x000fe20000000f00 */
[----:B------:R-:W-:-:S02]  /*83df0*/  IMAD.MOV.U32 R189, RZ, RZ, R124 ;  /* 0x000000ffffbd7224 */ /* 0x000fc400078e007c */
[----:B------:R-:W-:Y:S02]  /*83e00*/  IMAD.MOV.U32 R188, RZ, RZ, R121 ;  /* 0x000000ffffbc7224 */ /* 0x000fe400078e0079 */
[----:B------:R-:W4:Y:S04]  /*83e10*/  LDL.LU R121, [R1+0x7374] ;  /* 0x0073740001797983 */ /* 0x000f280000300800 */
[----:B------:R-:W4:Y:S04]  /*83e20*/  LDL.LU R124, [R1+0x7370] ;  /* 0x00737000017c7983 */ /* 0x000f280000300800 */
[----:B------:R-:W4:Y:S01]  /*83e30*/  LDL.LU R109, [R1+0x736c] ;  /* 0x00736c00016d7983 */ /* 0x000f220000300800 */
[----:B------:R-:W-:-:S03]  /*83e40*/  MOV R186, R125 ;  /* 0x0000007d00ba7202 */ /* 0x000fc60000000f00 */
[----:B------:R-:W4:Y:S01]  /*83e50*/  LDL.LU R112, [R1+0x7368] ;  /* 0x0073680001707983 */ /* 0x000f220000300800 */
[----:B------:R-:W-:Y:S02]  /*83e60*/  IMAD.MOV.U32 R187, RZ, RZ, R252 ;  /* 0x000000ffffbb7224 */ /* 0x000fe400078e00fc */
[----:B--2---:R-:W-:Y:S02]  /*83e70*/  IMAD.MOV.U32 R185, RZ, RZ, R116 ;  /* 0x000000ffffb97224 */ /* 0x004fe400078e0074 */
[----:B---3--:R-:W-:Y:S02]  /*83e80*/  IMAD.MOV.U32 R184, RZ, RZ, R113 ;  /* 0x000000ffffb87224 */ /* 0x008fe400078e0071 */
[----:B------:R-:W2:Y:S04]  /*83e90*/  LDL.LU R113, [R1+0x7364] ;  /* 0x0073640001717983 */ /* 0x000ea80000300800 */
[----:B------:R-:W3:Y:S04]  /*83ea0*/  LDL.LU R116, [R1+0x7360] ;  /* 0x0073600001747983 */ /* 0x000ee80000300800 */
[----:B------:R-:W2:Y:S04]  /*83eb0*/  LDL.LU R125, [R1+0x735c] ;  /* 0x00735c00017d7983 */ /* 0x000ea80000300800 */
[----:B------:R-:W3:Y:S01]  /*83ec0*/  LDL.LU R252, [R1+0x7358] ;  /* 0x0073580001fc7983 */ /* 0x000ee20000300800 */
[----:B------:R-:W-:Y:S01]  /*83ed0*/  MOV R182, R117 ;  /* 0x0000007500b67202 */ /* 0x000fe20000000f00 */
[----:B------:R-:W-:-:S02]  /*83ee0*/  IMAD.MOV.U32 R183, RZ, RZ, R120 ;  /* 0x000000ffffb77224 */ /* 0x000fc400078e0078 */
[----:B----4-:R-:W-:Y:S02]  /*83ef0*/  IMAD.MOV.U32 R181, RZ, RZ, R121 ;  /* 0x000000ffffb57224 */ /* 0x010fe400078e0079 */
[----:B------:R-:W-:Y:S02]  /*83f00*/  IMAD.MOV.U32 R180, RZ, RZ, R124 ;  /* 0x000000ffffb47224 */ /* 0x000fe400078e007c */
[----:B------:R-:W4:Y:S04]  /*83f10*/  LDL.LU R124, [R1+0x7354] ;  /* 0x00735400017c7983 */ /* 0x000f280000300800 */
[----:B------:R-:W4:Y:S04]  /*83f20*/  LDL.LU R121, [R1+0x7350] ;  /* 0x0073500001797983 */ /* 0x000f280000300800 */
        /* <DEDUP_REMOVED lines=8> */
[----:B----4-:R-:W-:Y:S02]  /*83fb0*/  IMAD.MOV.U32 R171, RZ, RZ, R124 ;  /* 0x000000ffffab7224 */ /* 0x010fe400078e007c */
[----:B------:R-:W-:Y:S01]  /*83fc0*/  IMAD.MOV.U32 R170, RZ, RZ, R121 ;  /* 0x000000ffffaa7224 */ /* 0x000fe200078e0079 */
[----:B------:R-:W-:-:S02]  /*83fd0*/  MOV R168, R117 ;  /* 0x0000007500a87202 */ /* 0x000fc40000000f00 */
[----:B------:R-:W4:Y:S01]  /*83fe0*/  LDL.LU R117, [R1+0x733c] ;  /* 0x00733c0001757983 */ /* 0x000f220000300800 */
[----:B------:R-:W-:-:S03]  /*83ff0*/  IMAD.MOV.U32 R169, RZ, RZ, R120 ;  /* 0x000000ffffa97224 */ /* 0x000fc600078e0078 */
[----:B------:R-:W4:Y:S04]  /*84000*/  LDL.LU R120, [R1+0x7338] ;  /* 0x0073380001787983 */ /* 0x000f280000300800 */
[----:B------:R-:W4:Y:S04]  /*84010*/  LDL.LU R121, [R1+0x7334] ;  /* 0x0073340001797983 */ /* 0x000f280000300800 */
[----:B------:R-:W4:Y:S04]  /*84020*/  LDL.LU R124, [R1+0x7330] ;  /* 0x00733000017c7983 */ /* 0x000f280000300800 */
[----:B------:R-:W4:Y:S04]  /*84030*/  LDL.LU R164, [R1+0x470] ;  /* 0x0004700001a47983 */ /* 0x000f280000300800 */
[----:B------:R-:W4:Y:S01]  /*84040*/  LDL.LU R165, [R1+0x474] ;  /* 0x0004740001a57983 */ /* 0x000f220000300800 */
[----:B--2---:R-:W-:Y:S01]  /*84050*/  IMAD.MOV.U32 R167, RZ, RZ, R252 ;  /* 0x000000ffffa77224 */ /* 0x004fe200078e00fc */
[----:B---3--:R-:W-:-:S02]  /*84060*/  MOV R166, R125 ;  /* 0x0000007d00a67202 */ /* 0x008fc40000000f00 */
[----:B------:R-:W2:Y:S04]  /*84070*/  LDL.LU R125, [R1+0x732c] ;  /* 0x00732c00017d7983 */ /* 0x000ea80000300800 */
[----:B------:R-:W3:Y:S04]  /*84080*/  LDL.LU R252, [R1+0x7328] ;  /* 0x0073280001fc7983 */ /* 0x000ee80000300800 */
[----:B------:R-:W3:Y:S04]  /*84090*/  LDL.LU R152, [R1+0x4b0] ;  /* 0x0004b00001987983 */ /* 0x000ee80000300800 */
[----:B------:R-:W3:Y:S04]  /*840a0*/  LDL.LU R153, [R1+0x4b4] ;  /* 0x0004b40001997983 */ /* 0x000ee80000300800 */
[----:B------:R-:W3:Y:S04]  /*840b0*/  LDL.LU R154, [R1+0x4b8] ;  /* 0x0004b800019a7983 */ /* 0x000ee80000300800 */
[----:B------:R-:W3:Y:S04]  /*840c0*/  LDL.LU R155, [R1+0x4bc] ;  /* 0x0004bc00019b7983 */ /* 0x000ee80000300800 */
[----:B------:R-:W3:Y:S04]  /*840d0*/  LDL.LU R148, [R1+0x4e0] ;  /* 0x0004e00001947983 */ /* 0x000ee80000300800 */
[----:B------:R-:W3:Y:S01]  /*840e0*/  LDL.LU R149, [R1+0x4e4] ;  /* 0x0004e40001957983 */ /* 0x000ee20000300800 */
[----:B------:R-:W-:-:S02]  /*840f0*/  IMAD.MOV.U32 R233, RZ, RZ, R13 ;  /* 0x000000ffffe97224 */ /* 0x000fc400078e000d */
[----:B------:R-:W-:Y:S02]  /*84100*/  IMAD.MOV.U32 R234, RZ, RZ, R12 ;  /* 0x000000ffffea7224 */ /* 0x000fe400078e000c */
[----:B------:R-:W1:Y:S01]  /*84110*/  LDSM.16.M88.4 R12, [R2+UR15+0x3080] ;  /* 0x0030800f020c783b */ /* 0x000e620008000200 */
[----:B------:R-:W-:Y:S02]  /*84120*/  IMAD.MOV.U32 R217, RZ, RZ, R89 ;  /* 0x000000ffffd97224 */ /* 0x000fe400078e0059 */
[----:B------:R-:W-:Y:S01]  /*84130*/  IMAD.MOV.U32 R218, RZ, RZ, R88 ;  /* 0x000000ffffda7224 */ /* 0x000fe200078e0058 */
[----:B----4-:R-:W-:Y:S01]  /*84140*/  MOV R160, R124 ;  /* 0x0000007c00a07202 */ /* 0x010fe20000000f00 */
[----:B------:R-:W-:Y:S02]  /*84150*/  IMAD.MOV.U32 R161, RZ, RZ, R121 ;  /* 0x000000ffffa17224 */ /* 0x000fe400078e0079 */
[----:B------:R-:W-:Y:S02]  /*84160*/  IMAD.MOV.U32 R162, RZ, RZ, R120 ;  /* 0x000000ffffa27224 */ /* 0x000fe400078e0078 */
[----:B------:R-:W-:-:S02]  /*84170*/  IMAD.MOV.U32 R163, RZ, RZ, R117 ;  /* 0x000000ffffa37224 */ /* 0x000fc400078e0075 */
[----:B------:R-:W-:Y:S02]  /*84180*/  IMAD.MOV.U32 R213, RZ, RZ, R97 ;  /* 0x000000ffffd57224 */ /* 0x000fe400078e0061 */
[----:B------:R-:W-:Y:S01]  /*84190*/  IMAD.MOV.U32 R214, RZ, RZ, R96 ;  /* 0x000000ffffd67224 */ /* 0x000fe200078e0060 */
[----:B------:R-:W-:Y:S01]  /*841a0*/  MOV R216, R92 ;  /* 0x0000005c00d87202 */ /* 0x000fe20000000f00 */
[----:B------:R-:W-:Y:S02]  /*841b0*/  IMAD.MOV.U32 R215, RZ, RZ, R93 ;  /* 0x000000ffffd77224 */ /* 0x000fe400078e005d */
[----:B------:R-:W-:Y:S01]  /*841c0*/  IMAD.MOV.U32 R235, RZ, RZ, R3 ;  /* 0x000000ffffeb7224 */ /* 0x000fe200078e0003 */
[----:B------:R-:W-:Y:S01]  /*841d0*/  HMMA.1688.F32.TF32 R92, R220, R38, R160 ;  /* 0x00000026dc5c723c */ /* 0x000fe200000810a0 */
[----:B------:R-:W-:Y:S01]  /*841e0*/  MOV R176, R116 ;  /* 0x0000007400b07202 */ /* 0x000fe20000000f00 */
[----:B------:R-:W-:Y:S01]  /*841f0*/  IMAD.MOV.U32 R177, RZ, RZ, R113 ;  /* 0x000000ffffb17224 */ /* 0x000fe200078e0071 */
[----:B------:R-:W-:Y:S01]  /*84200*/  MOV R196, R80 ;  /* 0x0000005000c47202 */ /* 0x000fe20000000f00 */
[----:B------:R-:W-:-:S02]  /*84210*/  IMAD.MOV.U32 R178, RZ, RZ, R112 ;  /* 0x000000ffffb27224 */ /* 0x000fc400078e0070 */
[----:B------:R-:W-:Y:S01]  /*84220*/  IMAD.MOV.U32 R219, RZ, RZ, R81 ;  /* 0x000000ffffdb7224 */ /* 0x000fe200078e0051 */
[----:B------:R-:W-:Y:S01]  /*84230*/  MOV R232, R72 ;  /* 0x0000004800e87202 */ /* 0x000fe20000000f00 */
[----:B-1----:R-:W-:Y:S04]  /*84240*/  STL [R1+0x70e8], R14 ;  /* 0x0070e80e01007387 */ /* 0x002fe80000100800 */
[----:B------:R-:W-:Y:S01]  /*84250*/  STL [R1+0x70e4], R15 ;  /* 0x0070e40f01007387 */ /* 0x000fe20000100800 */
[----:B------:R-:W-:Y:S01]  /*84260*/  IMAD.MOV.U32 R179, RZ, RZ, R109 ;  /* 0x000000ffffb37224 */ /* 0x000fe200078e006d */
[----:B------:R-:W-:Y:S01]  /*84270*/  HMMA.1688.F32.TF32 R80, R220, R82, R180 ;  /* 0x00000052dc50723c */ /* 0x000fe200000810b4 */
[----:B------:R-:W-:Y:S02]  /*84280*/  IMAD.MOV.U32 R199, RZ, RZ, R73 ;  /* 0x000000ffffc77224 */ /* 0x000fe400078e0049 */
[----:B------:R-:W-:-:S02]  /*84290*/  IMAD.MOV.U32 R197, RZ, RZ, R77 ;  /* 0x000000ffffc57224 */ /* 0x000fc400078e004d */
[----:B------:R-:W-:Y:S01]  /*842a0*/  IMAD.MOV.U32 R198, RZ, RZ, R76 ;  /* 0x000000ffffc67224 */ /* 0x000fe200078e004c */
[C---:B------:R-:W-:Y:S01]  /*842b0*/  HMMA.1688.F32.TF32 R72, R220.reuse, R74, R188 ;  /* 0x0000004adc48723c */ /* 0x040fe200000810bc */
[----:B------:R-:W-:Y:S01]  /*842c0*/  MOV R224, R108 ;  /* 0x0000006c00e07202 */ /* 0x000fe20000000f00 */
[----:B------:R-:W-:Y:S01]  /*842d0*/  IMAD.MOV.U32 R225, RZ, RZ, R105 ;  /* 0x000000ffffe17224 */ /* 0x000fe200078e0069 */
[----:B------:R-:W-:Y:S01]  /*842e0*/  LOP3.LUT R203, R0, 0x20, RZ, 0x3c, !PT ;  /* 0x0000002000cb7812 */ /* 0x000fe200078e3cff */
[----:B------:R-:W-:Y:S01]  /*842f0*/  IMAD.MOV.U32 R226, RZ, RZ, R104 ;  /* 0x000000ffffe27224 */ /* 0x000fe200078e0068 */
[----:B------:R-:W-:Y:S01]  /*84300*/  MOV R212, R100 ;  /* 0x0000006400d47202 */ /* 0x000fe20000000f00 */
[----:B------:R-:W-:Y:S01]  /*84310*/  HMMA.1688.F32.TF32 R76, R220, R78, R184 ;  /* 0x0000004edc4c723c */ /* 0x000fe200000810b8 */
[----:B------:R-:W-:Y:S01]  /*84320*/  IMAD.MOV.U32 R227, RZ, RZ, R101 ;  /* 0x000000ffffe37224 */ /* 0x000fe200078e0065 */
[----:B------:R-:W-:Y:S04]  /*84330*/  LDS R157, [R203+UR12+0x44000] ;  /* 0x0440000ccb9d7984 */ /* 0x000fe80008000800 */
[----:B------:R-:W1:Y:S04]  /*84340*/  LDS R159, [R203+UR12+0x44800] ;  /* 0x0448000ccb9f7984 */ /* 0x000e680008000800 */
[----:B------:R-:W-:Y:S04]  /*84350*/  LDSM.16.M88.4 R120, [R2+UR15+0x6080] ;  /* 0x0060800f0278783b */ /* 0x000fe80008000200 */
[----:B------:R-:W-:Y:S04]  /*84360*/  LDSM.16.M88.4 R116, [R2+UR15+0x7080] ;  /* 0x0070800f0274783b */ /* 0x000fe80008000200 */
[----:B------:R-:W-:Y:S04]  /*84370*/  LDSM.16.M88.4 R112, [R2+UR15+0x8080] ;  /* 0x0080800f0270783b */ /* 0x000fe80008000200 */
[----:B------:R-:W-:Y:S04]  /*84380*/  LDSM.16.M88.4 R108, [R2+UR15+0x9080] ;  /* 0x0090800f026c783b */ /* 0x000fe80008000200 */
[----:B------:R-:W-:Y:S04]  /*84390*/  LDSM.16.M88.4 R104, [R2+UR15+0xa080] ;  /* 0x00a0800f0268783b */ /* 0x000fe80008000200 */
[----:B------:R-:W-:Y:S01]  /*843a0*/  LDSM.16.M88.4 R100, [R2+UR15+0xb080] ;  /* 0x00b0800f0264783b */ /* 0x000fe20008000200 */
[----:B--2---:R-:W-:-:S03]  /*843b0*/  IMAD.MOV.U32 R151, RZ, RZ, R125 ;  /* 0x000000ffff977224 */ /* 0x004fc600078e007d */
[----:B------:R-:W-:Y:S01]  /*843c0*/  LDSM.16.M88.4 R124, [R2+UR15+0x5080] ;  /* 0x0050800f027c783b */ /* 0x000fe20008000200 */
[----:B---3--:R-:W-:-:S07]  /*843d0*/  IMAD.MOV.U32 R150, RZ, RZ, R252 ;  /* 0x000000ffff967224 */ /* 0x008fce00078e00fc */
[C---:B------:R-:W-:Y:S06]  /*843e0*/  HMMA.1688.F32.TF32 R88, R220.reuse, R42, R148 ;  /* 0x0000002adc58723c */ /* 0x040fec0000081094 */
[----:B------:R-:W-:-:S15]  /*843f0*/  HMMA.1688.F32.TF32 R96, R220, R34, R152 ;  /* 0x00000022dc60723c */ /* 0x000fde0000081098 */
[----:B------:R-:W-:-:S02]  /*84400*/  NOP ;  /* 0x0000000000007918 */ /* 0x000fc40000000000 */
[----:B------:R-:W-:Y:S01]  /*84410*/  STL.64 [R1+0x690], R88 ;  /* 0x0006905801007387 */ /* 0x000fe20000100a00 */
[----:B------:R-:W-:-:S03]  /*84420*/  MOV R3, R91 ;  /* 0x0000005b00037202 */ /* 0x000fc60000000f00 */
[----:B------:R2:W-:Y:S02]  /*84430*/  STL [R1+0x698], R90 ;  /* 0x0006985a01007387 */ /* 0x0005e40000100800 */
        /* <DEDUP_REMOVED lines=13> */
[----:B------:R-:W-:Y:S01]  /*84510*/  STL.64 [R1+0x648], R94 ;  /* 0x0006485e01007387 */ /* 0x000fe20000100a00 */
[----:B------:R-:W-:-:S03]  /*84520*/  IMAD.MOV.U32 R252, RZ, RZ, R75 ;  /* 0x000000fffffc7224 */ /* 0x000fc600078e004b */
[----:B------:R-:W-:Y:S04]  /*84530*/  LDSM.16.M88.4 R96, [R2+UR15+0xc080] ;  /* 0x00c0800f0260783b */ /* 0x000fe80008000200 */
[----:B------:R-:W-:Y:S04]  /*84540*/  LDSM.16.M88.4 R92, [R2+UR15+0xd080] ;  /* 0x00d0800f025c783b */ /* 0x000fe80008000200 */
[----:B------:R-:W-:Y:S04]  /*84550*/  STL.64 [R1+0x1140], R88 ;  /* 0x0011405801007387 */ /* 0x000fe80000100a00 */
[----:B------:R-:W-:Y:S04]  /*84560*/  STL.64 [R1+0x1148], R90 ;  /* 0x0011485a01007387 */ /* 0x000fe80000100a00 */
[----:B------:R-:W-:Y:S04]  /*84570*/  STL.64 [R1+0x1130], R80 ;  /* 0x0011305001007387 */ /* 0x000fe80000100a00 */
[----:B------:R-:W-:Y:S04]  /*84580*/  STL.64 [R1+0x1138], R82 ;  /* 0x0011385201007387 */ /* 0x000fe80000100a00 */
[----:B------:R-:W-:Y:S04]  /*84590*/  STL.64 [R1+0x1120], R72 ;  /* 0x0011204801007387 */ /* 0x000fe80000100a00 */
[----:B------:R-:W-:Y:S04]  /*845a0*/  STL.64 [R1+0x610], R76 ;  /* 0x0006104c01007387 */ /* 0x000fe80000100a00 */
[----:B------:R2:W-:Y:S04]  /*845b0*/  STL.64 [R1+0x618], R78 ;  /* 0x0006184e01007387 */ /* 0x0005e80000100a00 */
[----:B------:R3:W-:Y:S04]  /*845c0*/  STL [R1+0x1128], R74 ;  /* 0x0011284a01007387 */ /* 0x0007e80000100800 */
[----:B------:R-:W-:Y:S01]  /*845d0*/  LDSM.16.M88.4 R88, [R2+UR15+0xe080] ;  /* 0x00e0800f0258783b */ /* 0x000fe20008000200 */
[C---:B--2---:R-:W-:Y:S03]  /*845e0*/  HMMA.1688.F32.TF32 R76, R220.reuse, R70, R224 ;  /* 0x00000046dc4c723c */ /* 0x044fe600000810e0 */
[----:B------:R-:W-:Y:S03]  /*845f0*/  LDSM.16.M88.4 R80, [R2+UR15+0x11080] ;  /* 0x0110800f0250783b */ /* 0x000fe60008000200 */
[----:B---3--:R-:W-:Y:S07]  /*84600*/  HMMA.1688.F32.TF32 R72, R220, R66, R228 ;  /* 0x00000042dc48723c */ /* 0x008fee00000810e4 */
[----:B------:R-:W-:-:S02]  /*84610*/  IMAD.MOV.U32 R228, RZ, RZ, R69 ;  /* 0x000000ffffe47224 */ /* 0x000fc400078e0045 */
[----:B------:R-:W-:Y:S01]  /*84620*/  IMAD.MOV.U32 R229, RZ, RZ, R68 ;  /* 0x000000ffffe57224 */ /* 0x000fe200078e0044 */
[----:B------:R-:W-:Y:S01]  /*84630*/  MOV R230, R65 ;  /* 0x0000004100e67202 */ /* 0x000fe20000000f00 */
[----:B------:R-:W-:Y:S06]  /*84640*/  HMMA.1688.F32.TF32 R68, R220, R58, R216 ;  /* 0x0000003adc44723c */ /* 0x000fec00000810d8 */
[----:B------:R-:W-:Y:S04]  /*84650*/  STL.64 [R1+0x1110], R76 ;  /* 0x0011104c01007387 */ /* 0x000fe80000100a00 */
[----:B------:R-:W-:Y:S04]  /*84660*/  STL.64 [R1+0x1118], R78 ;  /* 0x0011184e01007387 */ /* 0x000fe80000100a00 */
[----:B------:R-:W-:Y:S04]  /*84670*/  STL.64 [R1+0x5e0], R72 ;  /* 0x0005e04801007387 */ /* 0x000fe80000100a00 */
[----:B------:R2:W-:Y:S01]  /*84680*/  STL.64 [R1+0x5e8], R74 ;  /* 0x0005e84a01007387 */ /* 0x0005e20000100a00 */
[----:B------:R-:W-:-:S02]  /*84690*/  IMAD.MOV.U32 R231, RZ, RZ, R64 ;  /* 0x000000ffffe77224 */ /* 0x000fc400078e0040 */
[C---:B------:R-:W-:Y:S01]  /*846a0*/  HMMA.1688.F32.TF32 R64, R220.reuse, R54, R208 ;  /* 0x00000036dc40723c */ /* 0x040fe200000810d0 */
[----:B------:R-:W-:Y:S05]  /*846b0*/  LDSM.16.M88.4 R76, [R2+UR15+0x12080] ;  /* 0x0120800f024c783b */ /* 0x000fea0008000200 */
[----:B--2---:R-:W-:-:S15]  /*846c0*/  HMMA.1688.F32.TF32 R72, R220, R62, R212 ;  /* 0x0000003edc48723c */ /* 0x004fde00000810d4 */
[----:B------:R-:W-:-:S08]  /*846d0*/  NOP ;  /* 0x0000000000007918 */ /* 0x000fd00000000000 */
[----:B------:R-:W-:Y:S04]  /*846e0*/  STL.64 [R1+0x1100], R72 ;  /* 0x0011004801007387 */ /* 0x000fe80000100a00 */
[----:B------:R2:W-:Y:S04]  /*846f0*/  STL.64 [R1+0x1108], R74 ;  /* 0x0011084a01007387 */ /* 0x0005e80000100a00 */
[----:B------:R-:W-:Y:S04]  /*84700*/  STL.64 [R1+0x10f0], R68 ;  /* 0x0010f04401007387 */ /* 0x000fe80000100a00 */
[----:B------:R3:W-:Y:S01]  /*84710*/  STL.64 [R1+0x10f8], R70 ;  /* 0x0010f84601007387 */ /* 0x0007e20000100a00 */
[C---:B--2---:R-:W-:Y:S03]  /*84720*/  HMMA.1688.F32.TF32 R72, R220.reuse, R50, R204 ;  /* 0x00000032dc48723c */ /* 0x044fe600000810cc */
[----:B------:R-:W-:Y:S04]  /*84730*/  STL.64 [R1+0x5b0], R64 ;  /* 0x0005b04001007387 */ /* 0x000fe80000100a00 */
[----:B------:R1:W-:Y:S01]  /*84740*/  STL.64 [R1+0x5b8], R66 ;  /* 0x0005b84201007387 */ /* 0x0003e20000100a00 */
[----:B---3--:R-:W-:Y:S03]  /*84750*/  HMMA.1688.F32.TF32 R68, R220, R46, R192 ;  /* 0x0000002edc44723c */ /* 0x008fe600000810c0 */
[----:B------:R-:W-:Y:S04]  /*84760*/  LDS R220, [R128+UR12+0x44000] ;  /* 0x0440000c80dc7984 */ /* 0x000fe80008000800 */
[----:B------:R-:W-:Y:S01]  /*84770*/  LDS R222, [R128+UR12+0x44800] ;  /* 0x0448000c80de7984 */ /* 0x000fe20008000800 */
[----:B-1----:R-:W-:Y:S03]  /*84780*/  HMMA.1688.F32.TF32 R64, R156, R84, R196 ;  /* 0x000000549c40723c */ /* 0x002fe600000810c4 */
[----:B------:R-:W-:Y:S04]  /*84790*/  LDS R221, [R129+UR12+0x44000] ;  /* 0x0440000c81dd7984 */ /* 0x000fe80008000800 */
[----:B------:R-:W-:Y:S04]  /*847a0*/  LDS R223, [R129+UR12+0x44800] ;  /* 0x0448000c81df7984 */ /* 0x000fe80008000800 */
[----:B------:R-:W1:Y:S04]  /*847b0*/  LDSM.16.M88.4 R128, [R2+UR15+0x4080] ;  /* 0x0040800f0280783b */ /* 0x000e680008000200 */
[----:B------:R-:W-:Y:S04]  /*847c0*/  STL.64 [R1+0x560], R72 ;  /* 0x0005604801007387 */ /* 0x000fe80000100a00 */
[----:B------:R-:W-:Y:S04]  /*847d0*/  STL.64 [R1+0x568], R74 ;  /* 0x0005684a01007387 */ /* 0x000fe80000100a00 */
[----:B------:R-:W-:Y:S04]  /*847e0*/  STL.64 [R1+0x540], R68 ;  /* 0x0005404401007387 */ /* 0x000fe80000100a00 */
[----:B------:R-:W-:Y:S04]  /*847f0*/  STL.64 [R1+0x548], R70 ;  /* 0x0005484601007387 */ /* 0x000fe80000100a00 */
[----:B------:R-:W-:Y:S04]  /*84800*/  STL.64 [R1+0xff0], R64 ;  /* 0x000ff04001007387 */ /* 0x000fe80000100a00 */
[----:B------:R2:W-:Y:S01]  /*84810*/  STL.64 [R1+0xff8], R66 ;  /* 0x000ff84201007387 */ /* 0x0005e20000100a00 */
[----:B------:R-:W-:Y:S01]  /*84820*/  MOV R204, R17 ;  /* 0x0000001100cc7202 */ /* 0x000fe20000000f00 */
[----:B------:R-:W-:-:S02]  /*84830*/  IMAD.MOV.U32 R205, RZ, RZ, R16 ;  /* 0x000000ffffcd7224 */ /* 0x000fc400078e0010 */
[----:B------:R-:W3:Y:S01]  /*84840*/  LDSM.16.M88.4 R16, [R2+UR15+0xf080] ;  /* 0x00f0800f0210783b */ /* 0x000ee20008000200 */
[----:B------:R-:W-:Y:S02]  /*84850*/  IMAD.MOV.U32 R206, RZ, RZ, R5 ;  /* 0x000000ffffce7224 */ /* 0x000fe400078e0005 */
[----:B------:R-:W-:Y:S01]  /*84860*/  IMAD.MOV.U32 R207, RZ, RZ, R4 ;  /* 0x000000ffffcf7224 */ /* 0x000fe200078e0004 */
[----:B------:R-:W-:Y:S01]  /*84870*/  LDSM.16.M88.4 R72, [R2+UR15+0x13080] ;  /* 0x0130800f0248783b */ /* 0x000fe20008000200 */
[----:B--2---:R-:W-:Y:S03]  /*84880*/  HMMA.1688.F32.TF32 R64, R156, R8, R232 ;  /* 0x000000089c40723c */ /* 0x004fe600000810e8 */
[----:B------:R-:W2:Y:S04]  /*84890*/  LDSM.16.M88.4 R4, [R2+UR15+0x10080] ;  /* 0x0100800f0204783b */ /* 0x000ea80008000200 */
[----:B------:R-:W4:Y:S01]  /*848a0*/  LDSM.16.M88.4 R68, [R2+UR15+0x14080] ;  /* 0x0140800f0244783b */ /* 0x000f220008000200 */
[----:B------:R-:W-:Y:S01]  /*848b0*/  MOV R234, R57 ;  /* 0x0000003900ea7202 */ /* 0x000fe20000000f00 */
[----:B------:R-:W-:-:S02]  /*848c0*/  IMAD.MOV.U32 R235, RZ, RZ, R56 ;  /* 0x000000ffffeb7224 */ /* 0x000fc400078e0038 */
[C---:B------:R-:W-:Y:S01]  /*848d0*/  HMMA.1688.F32.TF32 R56, R156.reuse, R24, R228 ;  /* 0x000000189c38723c */ /* 0x040fe200000810e4 */
[----:B------:R-:W-:Y:S02]  /*848e0*/  IMAD.MOV.U32 R232, RZ, RZ, R61 ;  /* 0x000000ffffe87224 */ /* 0x000fe400078e003d */
[----:B------:R-:W-:Y:S02]  /*848f0*/  IMAD.MOV.U32 R233, RZ, RZ, R60 ;  /* 0x000000ffffe97224 */ /* 0x000fe400078e003c */
[----:B------:R-:W-:Y:S07]  /*84900*/  LDSM.16.M88.4 R60, [R2+UR15+0x16080] ;  /* 0x0160800f023c783b */ /* 0x000fee0008000200 */
[----:B------:R-:W-:Y:S04]  /*84910*/  STL.64 [R1+0xfe0], R64 ;  /* 0x000fe04001007387 */ /* 0x000fe80000100a00 */
[----:B------:R-:W-:Y:S04]  /*84920*/  STL.64 [R1+0xfe8], R66 ;  /* 0x000fe84201007387 */ /* 0x000fe80000100a00 */
[----:B-1----:R-:W-:Y:S04]  /*84930*/  STL [R1+0x70f0], R130 ;  /* 0x0070f08201007387 */ /* 0x002fe80000100800 */
        /* <DEDUP_REMOVED lines=11> */
[----:B------:R1:W-:Y:S04]  /*849f0*/  STL.64 [R1+0xfd8], R58 ;  /* 0x000fd83a01007387 */ /* 0x0003e80000100a00 */
[----:B------:R-:W4:Y:S01]  /*84a00*/  LDSM.16.M88.4 R64, [R2+UR15+0x15080] ;  /* 0x0150800f0240783b */ /* 0x000f220008000200 */
[----:B-1----:R-:W-:Y:S03]  /*84a10*/  HMMA.1688.F32.TF32 R56, R156, R12, R232 ;  /* 0x0000000c9c38723c */ /* 0x002fe600000810e8 */
[----:B------:R-:W-:Y:S04]  /*84a20*/  STL [R1+0x6f8c], R111 ;  /* 0x006f8c6f01007387 */ /* 0x000fe80000100800 */
[----:B------:R-:W-:Y:S04]  /*84a30*/  STL [R1+0x6fa8], R106 ;  /* 0x006fa86a01007387 */ /* 0x000fe80000100800 */
[----:B------:R-:W-:Y:S04]  /*84a40*/  STL [R1+0x6f94], R107 ;  /* 0x006f946b01007387 */ /* 0x000fe80000100800 */
[----:B------:R-:W-:Y:S04]  /*84a50*/  STL [R1+0x6fb0], R102 ;  /* 0x006fb06601007387 */ /* 0x000fe80000100800 */
[----:B------:R-:W-:Y:S04]  /*84a60*/  STL [R1+0x6fac], R103 ;  /* 0x006fac6701007387 */ /* 0x000fe80000100800 */
[----:B------:R-:W-:Y:S04]  /*84a70*/  STL [R1+0x6fb8], R98 ;  /* 0x006fb86201007387 */ /* 0x000fe80000100800 */
[----:B------:R-:W-:Y:S01]  /*84a80*/  STL [R1+0x6fb4], R99 ;  /* 0x006fb46301007387 */ /* 0x000fe20000100800 */
[----:B------:R-:W-:-:S03]  /*84a90*/  IMAD.MOV.U32 R122, RZ, RZ, R58 ;  /* 0x000000ffff7a7224 */ /* 0x000fc600078e003a */
[----:B------:R-:W-:Y:S01]  /*84aa0*/  STL [R1+0x6fc0], R94 ;  /* 0x006fc05e01007387 */ /* 0x000fe20000100800 */
[----:B------:R-:W-:-:S03]  /*84ab0*/  IMAD.MOV.U32 R123, RZ, RZ, R59 ;  /* 0x000000ffff7b7224 */ /* 0x000fc600078e003b */
[----:B------:R-:W-:Y:S01]  /*84ac0*/  STL [R1+0x6fbc], R95 ;  /* 0x006fbc5f01007387 */ /* 0x000fe20000100800 */
[----:B------:R-:W-:Y:S01]  /*84ad0*/  MOV R232, R53 ;  /* 0x0000003500e87202 */ /* 0x000fe20000000f00 */
[----:B------:R-:W-:Y:S02]  /*84ae0*/  IMAD.MOV.U32 R233, RZ, RZ, R52 ;  /* 0x000000ffffe97224 */ /* 0x000fe400078e0034 */
[----:B------:R-:W-:Y:S01]  /*84af0*/  STL.64 [R1+0xfc0], R56 ;  /* 0x000fc03801007387 */ /* 0x000fe20000100a00 */
[----:B------:R-:W-:-:S03]  /*84b00*/  IMAD.MOV.U32 R234, RZ, RZ, R49 ;  /* 0x000000ffffea7224 */ /* 0x000fc600078e0031 */
[----:B------:R-:W1:Y:S01]  /*84b10*/  LDSM.16.M88.4 R56, [R2+UR15+0x17080] ;  /* 0x0170800f0238783b */ /* 0x000e620008000200 */
[----:B------:R-:W-:-:S03]  /*84b20*/  IMAD.MOV.U32 R235, RZ, RZ, R48 ;  /* 0x000000ffffeb7224 */ /* 0x000fc600078e0030 */
[----:B------:R-:W1:Y:S01]  /*84b30*/  LDSM.16.M88.4 R52, [R2+UR15+0x18080] ;  /* 0x0180800f0234783b */ /* 0x000e620008000200 */
[----:B------:R-:W-:Y:S01]  /*84b40*/  MOV R228, R45 ;  /* 0x0000002d00e47202 */ /* 0x000fe20000000f00 */
[----:B------:R-:W-:Y:S02]  /*84b50*/  IMAD.MOV.U32 R229, RZ, RZ, R44 ;  /* 0x000000ffffe57224 */ /* 0x000fe400078e002c */
[----:B------:R-:W1:Y:S01]  /*84b60*/  LDSM.16.M88.4 R48, [R2+UR15+0x19080] ;  /* 0x0190800f0230783b */ /* 0x000e620008000200 */
[----:B------:R-:W-:Y:S02]  /*84b70*/  IMAD.MOV.U32 R230, RZ, RZ, R41 ;  /* 0x000000ffffe67224 */ /* 0x000fe400078e0029 */
[----:B------:R-:W-:Y:S01]  /*84b80*/  IMAD.MOV.U32 R231, RZ, RZ, R40 ;  /* 0x000000ffffe77224 */ /* 0x000fe200078e0028 */
[----:B------:R-:W1:Y:S01]  /*84b90*/  LDSM.16.M88.4 R44, [R2+UR15+0x1a080] ;  /* 0x01a0800f022c783b */ /* 0x000e620008000200 */
[----:B------:R-:W-:Y:S01]  /*84ba0*/  MOV R192, R37 ;  /* 0x0000002500c07202 */ /* 0x000fe20000000f00 */
[----:B------:R-:W-:-:S02]  /*84bb0*/  IMAD.MOV.U32 R193, RZ, RZ, R36 ;  /* 0x000000ffffc17224 */ /* 0x000fc400078e0024 */
[----:B------:R-:W1:Y:S01]  /*84bc0*/  LDSM.16.M88.4 R40, [R2+UR15+0x1b080] ;  /* 0x01b0800f0228783b */ /* 0x000e620008000200 */
[----:B------:R-:W-:Y:S02]  /*84bd0*/  IMAD.MOV.U32 R194, RZ, RZ, R33 ;  /* 0x000000ffffc27224 */ /* 0x000fe400078e0021 */
[----:B------:R-:W-:Y:S01]  /*84be0*/  IMAD.MOV.U32 R195, RZ, RZ, R32 ;  /* 0x000000ffffc37224 */ /* 0x000fe200078e0020 */
[----:B------:R-:W1:Y:S01]  /*84bf0*/  LDSM.16.M88.4 R36, [R2+UR15+0x1c080] ;  /* 0x01c0800f0224783b */ /* 0x000e620008000200 */
[----:B------:R-:W-:Y:S01]  /*84c00*/  MOV R196, R29 ;  /* 0x0000001d00c47202 */ /* 0x000fe20000000f00 */
[----:B------:R-:W-:Y:S02]  /*84c10*/  IMAD.MOV.U32 R197, RZ, RZ, R28 ;  /* 0x000000ffffc57224 */ /* 0x000fe400078e001c */
[----:B------:R-:W1:Y:S01]  /*84c20*/  LDSM.16.M88.4 R32, [R2+UR15+0x1d080] ;  /* 0x01d0800f0220783b */ /* 0x000e620008000200 */
[----:B------:R-:W-:Y:S02]  /*84c30*/  IMAD.MOV.U32 R198, RZ, RZ, R21 ;  /* 0x000000ffffc67224 */ /* 0x000fe400078e0015 */
[----:B------:R-:W-:Y:S01]  /*84c40*/  IMAD.MOV.U32 R199, RZ, RZ, R20 ;  /* 0x000000ffffc77224 */ /* 0x000fe200078e0014 */
[----:B------:R-:W1:Y:S04]  /*84c50*/  LDSM.16.M88.4 R28, [R2+UR15+0x1e080] ;  /* 0x01e0800f021c783b */ /* 0x000e680008000200 */
[----:B------:R-:W1:Y:S04]  /*84c60*/  LDSM.16.M88.4 R20, [R2+UR15+0x1f080] ;  /* 0x01f0800f0214783b */ /* 0x000e680008000200 */
[----:B------:R-:W-:Y:S04]  /*84c70*/  STL [R1+0x6fc8], R90 ;  /* 0x006fc85a01007387 */ /* 0x000fe80000100800 */
[----:B------:R-:W-:Y:S04]  /*84c80*/  STL [R1+0x6fc4], R91 ;  /* 0x006fc45b01007387 */ /* 0x000fe80000100800 */
[----:B---3--:R-:W-:Y:S04]  /*84c90*/  STL [R1+0x6fd0], R18 ;  /* 0x006fd01201007387 */ /* 0x008fe80000100800 */
[----:B------:R-:W-:Y:S04]  /*84ca0*/  STL [R1+0x6fcc], R19 ;  /* 0x006fcc1301007387 */ /* 0x000fe80000100800 */
[----:B--2---:R-:W-:Y:S04]  /*84cb0*/  STL [R1+0x6fd8], R6 ;  /* 0x006fd80601007387 */ /* 0x004fe80000100800 */
[----:B------:R-:W-:Y:S04]  /*84cc0*/  STL [R1+0x6fd4], R7 ;  /* 0x006fd40701007387 */ /* 0x000fe80000100800 */
[----:B------:R-:W-:Y:S04]  /*84cd0*/  STL [R1+0x6fe0], R82 ;  /* 0x006fe05201007387 */ /* 0x000fe80000100800 */
[----:B------:R-:W-:Y:S01]  /*84ce0*/  STL [R1+0x6fdc], R83 ;  /* 0x006fdc5301007387 */ /* 0x000fe20000100800 */
[----:B------:R-:W-:Y:S03]  /*84cf0*/  HMMA.1688.F32.TF32 R132, R156, R128, R204 ;  /* 0x000000809c84723c */ /* 0x000fe600000810cc */
[----:B------:R-:W-:Y:S04]  /*84d00*/  STL [R1+0x6fe8], R78 ;  /* 0x006fe84e01007387 */ /* 0x000fe80000100800 */
[----:B------:R-:W-:Y:S04]  /*84d10*/  STL [R1+0x6fe4], R79 ;  /* 0x006fe44f01007387 */ /* 0x000fe80000100800 */
[----:B------:R-:W-:Y:S04]  /*84d20*/  STL [R1+0x6ff0], R74 ;  /* 0x006ff04a01007387 */ /* 0x000fe80000100800 */
[----:B------:R-:W-:Y:S04]  /*84d30*/  STL [R1+0x6fec], R75 ;  /* 0x006fec4b01007387 */ /* 0x000fe80000100800 */
[----:B----4-:R-:W-:Y:S04]  /*84d40*/  STL [R1+0x6ff8], R70 ;  /* 0x006ff84601007387 */ /* 0x010fe80000100800 */
[----:B------:R-:W-:Y:S04]  /*84d50*/  STL [R1+0x6ff4], R71 ;  /* 0x006ff44701007387 */ /* 0x000fe80000100800 */
[----:B------:R-:W-:Y:S04]  /*84d60*/  STL [R1+0x7000], R66 ;  /* 0x0070004201007387 */ /* 0x000fe80000100800 */
[----:B------:R-:W-:Y:S04]  /*84d70*/  STL [R1+0x6ffc], R67 ;  /* 0x006ffc4301007387 */ /* 0x000fe80000100800 */
[----:B------:R-:W-:Y:S04]  /*84d80*/  STL [R1+0x7008], R62 ;  /* 0x0070083e01007387 */ /* 0x000fe80000100800 */
[----:B------:R-:W-:Y:S04]  /*84d90*/  STL [R1+0x7004], R63 ;  /* 0x0070043f01007387 */ /* 0x000fe80000100800 */
[----:B-1----:R-:W-:Y:S04]  /*84da0*/  STL [R1+0x7010], R58 ;  /* 0x0070103a01007387 */ /* 0x002fe80000100800 */
[----:B------:R1:W-:Y:S04]  /*84db0*/  STL [R1+0x700c], R59 ;  /* 0x00700c3b01007387 */ /* 0x0003e80000100800 */
[----:B------:R2:W-:Y:S04]  /*84dc0*/  STL [R1+0x7018], R54 ;  /* 0x0070183601007387 */ /* 0x0005e80000100800 */
[----:B------:R3:W-:Y:S04]  /*84dd0*/  STL [R1+0x7014], R55 ;  /* 0x0070143701007387 */ /* 0x0007e80000100800 */
[----:B------:R-:W-:Y:S04]  /*84de0*/  STL [R1+0x7020], R50 ;  /* 0x0070203201007387 */ /* 0x000fe80000100800 */
[----:B------:R-:W-:Y:S04]  /*84df0*/  STL [R1+0x701c], R51 ;  /* 0x00701c3301007387 */ /* 0x000fe80000100800 */
[----:B------:R4:W-:Y:S04]  /*84e00*/  STL [R1+0x7028], R46 ;  /* 0x0070282e01007387 */ /* 0x0009e80000100800 */
[----:B------:R4:W-:Y:S04]  /*84e10*/  STL [R1+0x7024], R47 ;  /* 0x0070242f01007387 */ /* 0x0009e80000100800 */
        /* <DEDUP_REMOVED lines=13> */
[----:B------:R-:W-:Y:S03]  /*84ef0*/  HMMA.1688.F32.TF32 R132, R156, R124, R196 ;  /* 0x0000007c9c84723c */ /* 0x000fe600000810c4 */
[----:B------:R-:W-:Y:S04]  /*84f00*/  STL [R1+0x6f30], R23 ;  /* 0x006f301701007387 */ /* 0x000fe80000100800 */
[----:B------:R-:W-:Y:S04]  /*84f10*/  STL [R1+0x66ec], R2 ;  /* 0x0066ec0201007387 */ /* 0x000fe80000100800 */
[----:B------:R-:W4:Y:S04]  /*84f20*/  LDL.LU R196, [R1+0x550] ;  /* 0x0005500001c47983 */ /* 0x000f280000300800 */
[----:B------:R-:W4:Y:S04]  /*84f30*/  LDL.LU R197, [R1+0x554] ;  /* 0x0005540001c57983 */ /* 0x000f280000300800 */
[----:B------:R-:W4:Y:S04]  /*84f40*/  LDL.LU R198, [R1+0x558] ;  /* 0x0005580001c67983 */ /* 0x000f280000300800 */
[----:B------:R-:W4:Y:S01]  /*84f50*/  LDL.LU R199, [R1+0x55c] ;  /* 0x00055c0001c77983 */ /* 0x000f220000300800 */
[----:B------:R-:W-:Y:S01]  /*84f60*/  MOV R14, R132 ;  /* 0x00000084000e7202 */ /* 0x000fe20000000f00 */
[----:B------:R-:W-:-:S02]  /*84f70*/  IMAD.MOV.U32 R15, RZ, RZ, R133 ;  /* 0x000000ffff0f7224 */ /* 0x000fc400078e0085 */
        /* <DEDUP_REMOVED lines=9> */
[----:B------:R-:W4:Y:S04]  /*85010*/  LDL.LU R228, [R1+0x530] ;  /* 0x0005300001e47983 */ /* 0x000f280000300800 */
[----:B------:R-:W4:Y:S04]  /*85020*/  LDL.LU R229, [R1+0x534] ;  /* 0x0005340001e57983 */ /* 0x000f280000300800 */
[----:B------:R-:W4:Y:S04]  /*85030*/  LDL.LU R230, [R1+0x538] ;  /* 0x0005380001e67983 */ /* 0x000f280000300800 */
[----:B------:R-:W4:Y:S11]  /*85040*/  LDL.LU R231, [R1+0x53c] ;  /* 0x00053c0001e77983 */ /* 0x000f360000300800 */
[----:B-1----:R-:W-:Y:S01]  /*85050*/  IMAD.MOV.U32 R59, RZ, RZ, R135 ;  /* 0x000000ffff3b7224 */ /* 0x002fe200078e0087 */
[----:B--2---:R-:W-:Y:S01]  /*85060*/  MOV R54, R132 ;  /* 0x0000008400367202 */ /* 0x004fe20000000f00 */
[----:B------:R-:W-:-:S02]  /*85070*/  IMAD.MOV.U32 R58, RZ, RZ, R134 ;  /* 0x000000ffff3a7224 */ /* 0x000fc400078e0086 */
[----:B---3--:R-:W-:Y:S01]  /*85080*/  IMAD.MOV.U32 R55, RZ, RZ, R133 ;  /* 0x000000ffff377224 */ /* 0x008fe200078e0085 */
[----:B------:R-:W-:Y:S01]  /*85090*/  STL [R1+0x7038], R59 ;  /* 0x0070383b01007387 */ /* 0x000fe20000100800 */
[----:B------:R-:W-:Y:S03]  /*850a0*/  HMMA.1688.F32.TF32 R132, R156, R112, R232 ;  /* 0x000000709c84723c */ /* 0x000fe600000810e8 */
[----:B------:R-:W-:Y:S04]  /*850b0*/  STL [R1+0x7034], R58 ;  /* 0x0070343a01007387 */ /* 0x000fe80000100800 */
[----:B------:R-:W-:Y:S04]  /*850c0*/  STL [R1+0x7030], R54 ;  /* 0x0070303601007387 */ /* 0x000fe80000100800 */
[----:B------:R1:W-:Y:S04]  /*850d0*/  STL [R1+0x702c], R55 ;  /* 0x00702c3701007387 */ /* 0x0003e80000100800 */
[----:B------:R-:W2:Y:S04]  /*850e0*/  LDL.LU R232, [R1+0x4d0] ;  /* 0x0004d00001e87983 */ /* 0x000ea80000300800 */
[----:B------:R-:W2:Y:S04]  /*850f0*/  LDL.LU R233, [R1+0x4d4] ;  /* 0x0004d40001e97983 */ /* 0x000ea80000300800 */
[----:B------:R-:W2:Y:S04]  /*85100*/  LDL.LU R234, [R1+0x4d8] ;  /* 0x0004d80001ea7983 */ /* 0x000ea80000300800 */
[----:B------:R-:W2:Y:S01]  /*85110*/  LDL.LU R235, [R1+0x4dc] ;  /* 0x0004dc0001eb7983 */ /* 0x000ea20000300800 */
[----:B------:R-:W-:Y:S01]  /*85120*/  MOV R62, R132 ;  /* 0x00000084003e7202 */ /* 0x000fe20000000f00 */
[----:B------:R-:W-:-:S02]  /*85130*/  IMAD.MOV.U32 R63, RZ, RZ, R133 ;  /* 0x000000ffff3f7224 */ /* 0x000fc400078e0085 */
[----:B------:R-:W-:Y:S02]  /*85140*/  IMAD.MOV.U32 R66, RZ, RZ, R134 ;  /* 0x000000ffff427224 */ /* 0x000fe400078e0086 */
[----:B------:R-:W-:-:S05]  /*85150*/  IMAD.MOV.U32 R67, RZ, RZ, R135 ;  /* 0x000000ffff437224 */ /* 0x000fca00078e0087 */
[----:B------:R3:W-:Y:S04]  /*85160*/  STL [R1+0x7048], R67 ;  /* 0x0070484301007387 */ /* 0x0007e80000100800 */
[----:B------:R3:W-:Y:S04]  /*85170*/  STL [R1+0x7044], R66 ;  /* 0x0070444201007387 */ /* 0x0007e80000100800 */
[----:B------:R3:W-:Y:S04]  /*85180*/  STL [R1+0x7040], R63 ;  /* 0x0070403f01007387 */ /* 0x0007e80000100800 */
[----:B------:R3:W-:Y:S04]  /*85190*/  STL [R1+0x703c], R62 ;  /* 0x00703c3e01007387 */ /* 0x0007e80000100800 */
[----:B------:R-:W3:Y:S04]  /*851a0*/  LDL.LU R192, [R1+0x4a0] ;  /* 0x0004a00001c07983 */ /* 0x000ee80000300800 */
[----:B------:R-:W3:Y:S04]  /*851b0*/  LDL.LU R193, [R1+0x4a4] ;  /* 0x0004a40001c17983 */ /* 0x000ee80000300800 */
[----:B------:R-:W3:Y:S04]  /*851c0*/  LDL.LU R194, [R1+0x4a8] ;  /* 0x0004a80001c27983 */ /* 0x000ee80000300800 */
[----:B------:R-:W3:Y:S01]  /*851d0*/  LDL.LU R195, [R1+0x4ac] ;  /* 0x0004ac0001c37983 */ /* 0x000ee20000300800 */
[----:B----4-:R-:W-:-:S15]  /*851e0*/  HMMA.1688.F32.TF32 R132, R156, R108, R196 ;  /* 0x0000006c9c84723c */ /* 0x010fde00000810c4 */
        /* <DEDUP_REMOVED lines=13> */
[----:B------:R-:W-:Y:S03]  /*852c0*/  HMMA.1688.F32.TF32 R132, R156, R104, R228 ;  /* 0x000000689c84723c */ /* 0x000fe600000810e4 */
[----:B------:R-:W4:Y:S04]  /*852d0*/  LDL.LU R228, [R1+0x460] ;  /* 0x0004600001e47983 */ /* 0x000f280000300800 */
[----:B------:R-:W4:Y:S04]  /*852e0*/  LDL.LU R229, [R1+0x464] ;  /* 0x0004640001e57983 */ /* 0x000f280000300800 */
[----:B------:R-:W4:Y:S04]  /*852f0*/  LDL.LU R230, [R1+0x468] ;  /* 0x0004680001e67983 */ /* 0x000f280000300800 */
[----:B------:R-:W4:Y:S09]  /*85300*/  LDL.LU R231, [R1+0x46c] ;  /* 0x00046c0001e77983 */ /* 0x000f320000300800 */
[----:B------:R-:W-:-:S02]  /*85310*/  IMAD.MOV.U32 R19, RZ, RZ, R135 ;  /* 0x000000ffff137224 */ /* 0x000fc400078e0087 */
[----:B------:R-:W-:Y:S01]  /*85320*/  IMAD.MOV.U32 R18, RZ, RZ, R134 ;  /* 0x000000ffff127224 */ /* 0x000fe200078e0086 */
[----:B------:R-:W-:Y:S01]  /*85330*/  MOV R6, R132 ;  /* 0x0000008400067202 */ /* 0x000fe20000000f00 */
[----:B------:R-:W-:Y:S01]  /*85340*/  IMAD.MOV.U32 R7, RZ, RZ, R133 ;  /* 0x000000ffff077224 */ /* 0x000fe200078e0085 */
[----:B------:R1:W-:Y:S04]  /*85350*/  STL [R1+0x7068], R19 ;  /* 0x0070681301007387 */ /* 0x0003e80000100800 */
[----:B------:R1:W-:Y:S04]  /*85360*/  STL [R1+0x7064], R18 ;  /* 0x0070641201007387 */ /* 0x0003e80000100800 */
[----:B------:R1:W-:Y:S01]  /*85370*/  STL [R1+0x7060], R7 ;  /* 0x0070600701007387 */ /* 0x0003e20000100800 */
[----:B--2---:R-:W-:Y:S03]  /*85380*/  HMMA.1688.F32.TF32 R132, R156, R100, R232 ;  /* 0x000000649c84723c */ /* 0x004fe600000810e8 */
[----:B------:R2:W-:Y:S04]  /*85390*/  STL [R1+0x705c], R6 ;  /* 0x00705c0601007387 */ /* 0x0005e80000100800 */
[----:B------:R-:W2:Y:S04]  /*853a0*/  LDL.LU R232, [R1+0x440] ;  /* 0x0004400001e87983 */ /* 0x000ea80000300800 */
[----:B------:R-:W2:Y:S04]  /*853b0*/  LDL.LU R233, [R1+0x444] ;  /* 0x0004440001e97983 */ /* 0x000ea80000300800 */
[----:B------:R-:W2:Y:S04]  /*853c0*/  LDL.LU R234, [R1+0x448] ;  /* 0x0004480001ea7983 */ /* 0x000ea80000300800 */
[----:B------:R-:W2:Y:S05]  /*853d0*/  LDL.LU R235, [R1+0x44c] ;  /* 0x00044c0001eb7983 */ /* 0x000eaa0000300800 */
[----:B------:R-:W-:Y:S01]  /*853e0*/  MOV R70, R132 ;  /* 0x0000008400467202 */ /* 0x000fe20000000f00 */
[----:B------:R-:W-:-:S02]  /*853f0*/  IMAD.MOV.U32 R71, RZ, RZ, R133 ;  /* 0x000000ffff477224 */ /* 0x000fc400078e0085 */
[----:B------:R-:W-:Y:S02]  /*85400*/  IMAD.MOV.U32 R74, RZ, RZ, R134 ;  /* 0x000000ffff4a7224 */ /* 0x000fe400078e0086 */
[----:B------:R-:W-:Y:S02]  /*85410*/  IMAD.MOV.U32 R75, RZ, RZ, R135 ;  /* 0x000000ffff4b7224 */ /* 0x000fe400078e0087 */
[----:B---3--:R-:W-:Y:S03]  /*85420*/  HMMA.1688.F32.TF32 R132, R156, R96, R192 ;  /* 0x000000609c84723c */ /* 0x008fe600000810c0 */
        /* <DEDUP_REMOVED lines=10> */
[----:B------:R3:W-:Y:S04]  /*854d0*/  STL [R1+0x7084], R50 ;  /* 0x0070843201007387 */ /* 0x0007e80000100800 */
[----:B------:R3:W-:Y:S04]  /*854e0*/  STL [R1+0x7080], R47 ;  /* 0x0070802f01007387 */ /* 0x0007e80000100800 */
[----:B------:R3:W-:Y:S01]  /*854f0*/  STL [R1+0x707c], R46 ;  /* 0x00707c2e01007387 */ /* 0x0007e20000100800 */
[----:B----4-:R-:W-:-:S15]  /*85500*/  HMMA.1688.F32.TF32 R132, R156, R92, R196 ;  /* 0x0000005c9c84723c */ /* 0x010fde00000810c4 */
[----:B------:R-:W-:-:S09]  /*85510*/  NOP ;  /* 0x0000000000007918 */ /* 0x000fd20000000000 */
[----:B------:R-:W-:Y:S01]  /*85520*/  MOV R90, R132 ;  /* 0x00000084005a7202 */ /* 0x000fe20000000f00 */
[----:B------:R-:W-:Y:S02]  /*85530*/  IMAD.MOV.U32 R91, RZ, RZ, R133 ;  /* 0x000000ffff5b7224 */ /* 0x000fe400078e0085 */
[----:B------:R-:W-:Y:S02]  /*85540*/  IMAD.MOV.U32 R94, RZ, RZ, R134 ;  /* 0x000000ffff5e7224 */ /* 0x000fe400078e0086 */
[----:B------:R-:W-:Y:S02]  /*85550*/  IMAD.MOV.U32 R95, RZ, RZ, R135 ;  /* 0x000000ffff5f7224 */ /* 0x000fe400078e0087 */
[----:B------:R-:W-:Y:S03]  /*85560*/  HMMA.1688.F32.TF32 R132, R156, R88, R228 ;  /* 0x000000589c84723c */ /* 0x000fe600000810e4 */
        /* <DEDUP_REMOVED lines=8> */
[----:B-1----:R-:W-:-:S02]  /*855f0*/  IMAD.MOV.U32 R55, RZ, RZ, R135 ;  /* 0x000000ffff377224 */ /* 0x002fc400078e0087 */
        /* <DEDUP_REMOVED lines=39> */
[----:B------:R1:W-:Y:S01]  /*85870*/  STL [R1+0x70ac], R67 ;  /* 0x0070ac4301007387 */ /* 0x0003e20000100800 */
[----:B---3--:R-:W-:-:S15]  /*85880*/  HMMA.1688.F32.TF32 R132, R156, R4, R216 ;  /* 0x000000049c84723c */ /* 0x008fde00000810d8 */
[----:B------:R-:W-:-:S09]  /*85890*/  NOP ;  /* 0x0000000000007918 */ /* 0x000fd20000000000 */
[----:B------:R-:W-:Y:S01]  /*858a0*/  MOV R83, R132 ;  /* 0x0000008400537202 */ /* 0x000fe20000000f00 */
[----:B------:R-:W-:Y:S02]  /*858b0*/  IMAD.MOV.U32 R82, RZ, RZ, R133 ;  /* 0x000000ffff527224 */ /* 0x000fe400078e0085 */
[----:B------:R-:W-:Y:S02]  /*858c0*/  IMAD.MOV.U32 R79, RZ, RZ, R134 ;  /* 0x000000ffff4f7224 */ /* 0x000fe400078e0086 */
[----:B------:R-:W-:Y:S02]  /*858d0*/  IMAD.MOV.U32 R78, RZ, RZ, R135 ;  /* 0x000000ffff4e7224 */ /* 0x000fe400078e0087 */
[----:B----4-:R-:W-:-:S15]  /*858e0*/  HMMA.1688.F32.TF32 R132, R156, R80, R208 ;  /* 0x000000509c84723c */ /* 0x010fde00000810d0 */
[----:B------:R-:W-:-:S09]  /*858f0*/  NOP ;  /* 0x0000000000007918 */ /* 0x000fd20000000000 */
[----:B------:R-:W-:Y:S01]  /*85900*/  MOV R98, R132 ;  /* 0x0000008400627202 */ /* 0x000fe20000000f00 */
        /* <DEDUP_REMOVED lines=16> */
[----:B------:R2:W-:-:S15]  /*85a10*/  STL [R1+0x70c8], R78 ;  /* 0x0070c84e01007387 */ /* 0x0005de0000100800 */
[----:B------:R-:W-:-:S08]  /*85a20*/  NOP ;  /* 0x0000000000007918 */ /* 0x000fd00000000000 */
[----:B------:R-:W-:Y:S01]  /*85a30*/  MOV R51, R132 ;  /* 0x0000008400337202 */ /* 0x000fe20000000f00 */
[----:B------:R-:W-:Y:S02]  /*85a40*/  IMAD.MOV.U32 R50, RZ, RZ, R133 ;  /* 0x000000ffff327224 */ /* 0x000fe400078e0085 */
[----:B------:R-:W-:Y:S02]  /*85a50*/  IMAD.MOV.U32 R47, RZ, RZ, R134 ;  /* 0x000000ffff2f7224 */ /* 0x000fe400078e0086 */
[----:B------:R-:W-:Y:S02]  /*85a60*/  IMAD.MOV.U32 R46, RZ, RZ, R135 ;  /* 0x000000ffff2e7224 */ /* 0x000fe400078e0087 */
[----:B------:R-:W-:Y:S01]  /*85a70*/  HMMA.1688.F32.TF32 R132, R156, R64, R228 ;  /* 0x000000409c84723c */ /* 0x000fe200000810e4 */
[----:B------:R3:W-:Y:S04]  /*85a80*/  STL [R1+0x70c4], R79 ;  /* 0x0070c44f01007387 */ /* 0x0007e80000100800 */
[----:B------:R4:W-:Y:S04]  /*85a90*/  STL [R1+0x70c0], R82 ;  /* 0x0070c05201007387 */ /* 0x0009e80000100800 */
[----:B------:R4:W-:-:S15]  /*85aa0*/  STL [R1+0x70bc], R83 ;  /* 0x0070bc5301007387 */ /* 0x0009de0000100800 */
        /* <DEDUP_REMOVED lines=73> */
[----:B--2---:R-:W-:-:S15]  /*85f40*/  HMMA.1688.F32.TF32 R132, R156, R56, R164 ;  /* 0x000000389c84723c */ /* 0x004fde00000810a4 */
[----:B------:R-:W-:-:S09]  /*85f50*/  NOP ;  /* 0x0000000000007918 */ /* 0x000fd20000000000 */
[----:B-1----:R-:W-:Y:S01]  /*85f60*/  MOV R55, R132 ;  /* 0x0000008400377202 */ /* 0x002fe20000000f00 */
[----:B------:R-:W-:Y:S02]  /*85f70*/  IMAD.MOV.U32 R54, RZ, RZ, R133 ;  /* 0x000000ffff367224 */ /* 0x000fe400078e0085 */
        /* <DEDUP_REMOVED lines=22> */
[----:B------:R-:W-:Y:S04]  /*860e0*/  STL.64 [R1+0xce0], R140 ;  /* 0x000ce08c01007387 */ /* 0x000fe80000100a00 */
[----:B------:R1:W-:Y:S04]  /*860f0*/  STL.64 [R1+0xce8], R142 ;  /* 0x000ce88e01007387 */ /* 0x0003e80000100a00 */
[----:B------:R-:W-:Y:S04]  /*86100*/  STL.64 [R1+0xcc0], R136 ;  /* 0x000cc08801007387 */ /* 0x000fe80000100a00 */
[----:B------:R2:W-:Y:S01]  /*86110*/  STL.64 [R1+0xcc8], R138 ;  /* 0x000cc88a01007387 */ /* 0x0005e20000100a00 */
[C---:B-1----:R-:W-:Y:S09]  /*86120*/  HMMA.1688.F32.TF32 R140, R156.reuse, R28, R224 ;  /* 0x0000001c9c8c723c */ /* 0x042ff200000810e0 */
[----:B------:R-:W-:Y:S01]  /*86130*/  STL.64 [R1+0xca0], R132 ;  /* 0x000ca08401007387 */ /* 0x000fe20000100a00 */
[----:B--2---:R-:W-:Y:S03]  /*86140*/  HMMA.1688.F32.TF32 R136, R156, R20, R212 ;  /* 0x000000149c88723c */ /* 0x004fe600000810d4 */
[----:B------:R1:W-:Y:S04]  /*86150*/  STL.64 [R1+0xca8], R134 ;  /* 0x000ca88601007387 */ /* 0x0003e80000100a00 */
[----:B------:R-:W-:Y:S04]  /*86160*/  LDS R157, [R203+UR12+0x44080] ;  /* 0x0440800ccb9d7984 */ /* 0x000fe80008000800 */
[----:B------:R-:W-:Y:S01]  /*86170*/  LDS R159, [R203+UR12+0x44880] ;  /* 0x0448800ccb9f7984 */ /* 0x000fe20008000800 */
[C---:B-1----:R-:W-:Y:S03]  /*86180*/  HMMA.1688.F32.TF32 R132, R220.reuse, R84, R216 ;  /* 0x00000054dc84723c */ /* 0x042fe600000810d8 */
        /* <DEDUP_REMOVED lines=19> */
[----:B--2---:R-:W-:Y:S11]  /*862c0*/  HMMA.1688.F32.TF32 R132, R220, R120, R232 ;  /* 0x00000078dc84723c */ /* 0x004ff600000810e8 */
[----:B------:R-:W-:Y:S04]  /*862d0*/  STL.64 [R1+0xc30], R140 ;  /* 0x000c308c01007387 */ /* 0x000fe80000100a00 */
[----:B------:R2:W-:Y:S04]  /*862e0*/  STL.64 [R1+0xc38], R142 ;  /* 0x000c388e01007387 */ /* 0x0005e80000100a00 */
[----:B------:R-:W2:Y:S04]  /*862f0*/  LDL.LU R232, [R1] ;  /* 0x0000000001e87983 */ /* 0x000ea80000300800 */
[----:B------:R-:W-:Y:S04]  /*86300*/  STL.64 [R1+0xc20], R136 ;  /* 0x000c208801007387 */ /* 0x000fe80000100a00 */
[----:B------:R3:W-:Y:S04]  /*86310*/  STL.64 [R1+0xc28], R138 ;  /* 0x000c288a01007387 */ /* 0x0007e80000100a00 */
        /* <DEDUP_REMOVED lines=35> */
[----:B------:R-:W3:Y:S01]  /*86550*/  LDL.LU R248, [R1+0x7318] ;  /* 0x0073180001f87983 */ /* 0x000ee20000300800 */
[----:B------:R-:W-:-:S03]  /*86560*/  IMAD.MOV.U32 R199, RZ, RZ, R243 ;  /* 0x000000ffffc77224 */ /* 0x000fc600078e00f3 */
[----:B------:R-:W3:Y:S04]  /*86570*/  LDL.LU R249, [R1+0x7314] ;  /* 0x0073140001f97983 */ /* 0x000ee80000300800 */
[----:B------:R-:W3:Y:S04]  /*86580*/  LDL.LU R250, [R1+0x7310] ;  /* 0x0073100001fa7983 */ /* 0x000ee80000300800 */
[----:B------:R-:W3:Y:S04]  /*86590*/  LDL.LU R251, [R1+0x730c] ;  /* 0x00730c0001fb7983 */ /* 0x000ee80000300800 */
        /* <DEDUP_REMOVED lines=8> */
[----:B------:R-:W-:Y:S04]  /*86620*/  STL.64 [R1+0xc08], R142 ;  /* 0x000c088e01007387 */ /* 0x000fe80000100a00 */
[----:B------:R-:W2:Y:S01]  /*86630*/  LDL.LU R232, [R1+0x140] ;  /* 0x0001400001e87983 */ /* 0x000ea20000300800 */
[C---:B---3--:R-:W-:Y:S06]  /*86640*/  HMMA.1688.F32.TF32 R136, R220.reuse, R112, R248 ;  /* 0x00000070dc88723c */ /* 0x048fec00000810f8 */
[----:B----4-:R-:W-:-:S15]  /*86650*/  HMMA.1688.F32.TF32 R132, R220, R108, R240 ;  /* 0x0000006cdc84723c */ /* 0x010fde00000810f0 */
[----:B------:R-:W-:-:S02]  /*86660*/  NOP ;  /* 0x0000000000007918 */ /* 0x000fc40000000000 */
[----:B------:R-:W-:Y:S04]  /*86670*/  STL.64 [R1+0xbf0], R136 ;  /* 0x000bf08801007387 */ /* 0x000fe80000100a00 */
[----:B------:R-:W-:Y:S04]  /*86680*/  STL.64 [R1+0xbf8], R138 ;  /* 0x000bf88a01007387 */ /* 0x000fe80000100a00 */
[----:B------:R-:W-:Y:S04]  /*86690*/  STL.64 [R1+0xbe0], R132 ;  /* 0x000be08401007387 */ /* 0x000fe80000100a00 */
[----:B------:R3:W-:Y:S04]  /*866a0*/  STL.64 [R1+0xbe8], R134 ;  /* 0x000be88601007387 */ /* 0x0007e80000100a00 */
[----:B------:R-:W2:Y:S04]  /*866b0*/  LDL.LU R233, [R1+0x144] ;  /* 0x0001440001e97983 */ /* 0x000ea80000300800 */
[----:B------:R-:W2:Y:S04]  /*866c0*/  LDL.LU R234, [R1+0x148] ;  /* 0x0001480001ea7983 */ /* 0x000ea80000300800 */
[----:B------:R-:W2:Y:S01]  /*866d0*/  LDL.LU R235, [R1+0x14c] ;  /* 0x00014c0001eb7983 */ /* 0x000ea20000300800 */
[C---:B---3--:R-:W-:Y:S06]  /*866e0*/  HMMA.1688.F32.TF32 R132, R220.reuse, R104, R224 ;  /* 0x00000068dc84723c */ /* 0x048fec00000810e0 */
[C---:B------:R-:W-:Y:S06]  /*866f0*/  HMMA.1688.F32.TF32 R140, R220.reuse, R100, R212 ;  /* 0x00000064dc8c723c */ /* 0x040fec00000810d4 */
[C---:B------:R-:W-:Y:S11]  /*86700*/  HMMA.1688.F32.TF32 R136, R220.reuse, R96, R216 ;  /* 0x00000060dc88723c */ /* 0x040ff600000810d8 */
[----:B------:R-:W-:Y:S04]  /*86710*/  STL.64 [R1+0xbd0], R132 ;  /* 0x000bd08401007387 */ /* 0x000fe80000100a00 */
[----:B------:R3:W-:Y:S02]  /*86720*/  STL.64 [R1+0xbd8], R134 ;  /* 0x000bd88601007387 */ /* 0x0007e40000100a00 */
[C---:B---3--:R-:W-:Y:S02]  /*86730*/  HMMA.1688.F32.TF32 R132, R220.reuse, R92, R208 ;  /* 0x0000005cdc84723c */ /* 0x048fe400000810d0 */
[----:B------:R-:W-:Y:S04]  /*86740*/  STL.64 [R1+0xbc0], R140 ;  /* 0x000bc08c01007387 */ /* 0x000fe80000100a00 */
[----:B------:R-:W-:Y:S04]  /*86750*/  STL.64 [R1+0xbc8], R142 ;  /* 0x000bc88e01007387 */ /* 0x000fe80000100a00 */
[----:B------:R-:W-:Y:S04]  /*86760*/  STL.64 [R1+0xbb0], R136 ;  /* 0x000bb08801007387 */ /* 0x000fe80000100a00 */
[----:B------:R3:W-:Y:S09]  /*86770*/  STL.64 [R1+0xbb8], R138 ;  /* 0x000bb88a01007387 */ /* 0x0007f20000100a00 */
[----:B------:R4:W-:Y:S01]  /*86780*/  STL [R1+0xba0], R132 ;  /* 0x000ba08401007387 */ /* 0x0009e20000100800 */
[----:B------:R-:W-:Y:S01]  /*86790*/  MOV R30, R133 ;  /* 0x00000085001e7202 */ /* 0x000fe20000000f00 */
[----:B------:R-:W-:Y:S01]  /*867a0*/  IMAD.MOV.U32 R34, RZ, RZ, R134 ;  /* 0x000000ffff227224 */ /* 0x000fe200078e0086 */
[----:B---3--:R-:W-:Y:S01]  /*867b0*/  HMMA.1688.F32.TF32 R136, R220, R88, R204 ;  /* 0x00000058dc88723c */ /* 0x008fe200000810cc */
[----:B------:R-:W-:-:S05]  /*867c0*/  IMAD.MOV.U32 R38, RZ, RZ, R135 ;  /* 0x000000ffff267224 */ /* 0x000fca00078e0087 */
[----:B----4-:R-:W-:Y:S01]  /*867d0*/  HMMA.1688.F32.TF32 R132, R220, R16, R192 ;  /* 0x00000010dc84723c */ /* 0x010fe200000810c0 */
[----:B------:R3:W-:Y:S04]  /*867e0*/  STL [R1+0x6f60], R38 ;  /* 0x006f602601007387 */ /* 0x0007e80000100800 */
[----:B------:R4:W-:Y:S04]  /*867f0*/  STL [R1+0x6f5c], R34 ;  /* 0x006f5c2201007387 */ /* 0x0009e80000100800 */
[----:B------:R1:W-:Y:S08]  /*86800*/  STL [R1+0x6f58], R30 ;  /* 0x006f581e01007387 */ /* 0x0003f00000100800 */
[----:B------:R-:W-:Y:S04]  /*86810*/  STL.64 [R1+0xb90], R136 ;  /* 0x000b908801007387 */ /* 0x000fe80000100a00 */
[----:B------:R-:W-:Y:S03]  /*86820*/  STL.64 [R1+0xb98], R138 ;  /* 0x000b988a01007387 */ /* 0x000fe60000100a00 */
[----:B---3--:R-:W-:Y:S01]  /*86830*/  IMAD.MOV.U32 R38, RZ, RZ, R133 ;  /* 0x000000ffff267224 */ /* 0x008fe200078e0085 */
[----:B----4-:R-:W-:Y:S01]  /*86840*/  MOV R34, R134 ;  /* 0x0000008600227202 */ /* 0x010fe20000000f00 */
[----:B------:R3:W-:Y:S01]  /*86850*/  STL [R1+0xb80], R132 ;  /* 0x000b808401007387 */ /* 0x0007e20000100800 */
[----:B-1----:R-:W-:-:S02]  /*86860*/  IMAD.MOV.U32 R30, RZ, RZ, R135 ;  /* 0x000000ffff1e7224 */ /* 0x002fc400078e0087 */
[C---:B---3--:R-:W-:Y:S06]  /*86870*/  HMMA.1688.F32.TF32 R132, R220.reuse, R80, R228 ;  /* 0x00000050dc84723c */ /* 0x048fec00000810e4 */
[----:B------:R-:W-:Y:S01]  /*86880*/  HMMA.1688.F32.TF32 R136, R220, R4, R196 ;  /* 0x00000004dc88723c */ /* 0x000fe200000810c4 */
[----:B------:R1:W-:-:S15]  /*86890*/  STL [R1+0x6f6c], R30 ;  /* 0x006f6c1e01007387 */ /* 0x0003de0000100800 */
[----:B------:R-:W-:-:S02]  /*868a0*/  NOP ;  /* 0x0000000000007918 */ /* 0x000fc40000000000 */
[----:B------:R-:W-:Y:S01]  /*868b0*/  IMAD.MOV.U32 R39, RZ, RZ, R132 ;  /* 0x000000ffff277224 */ /* 0x000fe200078e0084 */
[----:B------:R-:W-:Y:S01]  /*868c0*/  MOV R43, R134 ;  /* 0x00000086002b7202 */ /* 0x000fe20000000f00 */
[----:B------:R-:W-:Y:S02]  /*868d0*/  IMAD.MOV.U32 R42, RZ, RZ, R133 ;  /* 0x000000ffff2a7224 */ /* 0x000fe400078e0085 */
[----:B------:R-:W-:Y:S01]  /*868e0*/  IMAD.MOV.U32 R35, RZ, RZ, R135 ;  /* 0x000000ffff237224 */ /* 0x000fe200078e0087 */
[----:B------:R-:W-:Y:S04]  /*868f0*/  STL [R1+0x6f68], R34 ;  /* 0x006f682201007387 */ /* 0x000fe80000100800 */
[----:B------:R3:W-:Y:S04]  /*86900*/  STL [R1+0x6f64], R38 ;  /* 0x006f642601007387 */ /* 0x0007e80000100800 */
[----:B------:R-:W-:Y:S04]  /*86910*/  STL.64 [R1+0xb70], R136 ;  /* 0x000b708801007387 */ /* 0x000fe80000100a00 */
[----:B------:R-:W-:Y:S04]  /*86920*/  STL.64 [R1+0xb78], R138 ;  /* 0x000b788a01007387 */ /* 0x000fe80000100a00 */
[----:B------:R-:W-:Y:S04]  /*86930*/  STL [R1+0x6f7c], R35 ;  /* 0x006f7c2301007387 */ /* 0x000fe80000100800 */
[----:B------:R-:W-:Y:S04]  /*86940*/  STL [R1+0x6f78], R43 ;  /* 0x006f782b01007387 */ /* 0x000fe80000100800 */
[----:B------:R-:W-:Y:S04]  /*86950*/  STL [R1+0x6f74], R42 ;  /* 0x006f742a01007387 */ /* 0x000fe80000100800 */
[----:B------:R-:W-:Y:S01]  /*86960*/  STL [R1+0x6f70], R39 ;  /* 0x006f702701007387 */ /* 0x000fe20000100800 */
[----:B--2---:R-:W-:-:S15]  /*86970*/  HMMA.1688.F32.TF32 R132, R220, R76, R232 ;  /* 0x0000004cdc84723c */ /* 0x004fde00000810e8 */
[----:B------:R-:W-:-:S08]  /*86980*/  NOP ;  /* 0x0000000000007918 */ /* 0x000fd00000000000 */
        /* <DEDUP_REMOVED lines=69> */
[----:B-1----:R-:W-:Y:S01]  /*86de0*/  IMAD.MOV.U32 R30, RZ, RZ, R133 ;  /* 0x000000ffff1e7224 */ /* 0x002fe200078e0085 */
[----:B---3--:R-:W-:Y:S01]  /*86df0*/  MOV R38, R135 ;  /* 0x0000008700267202 */ /* 0x008fe20000000f00 */
[----:B------:R-:W-:-:S04]  /*86e00*/  IMAD.MOV.U32 R34, RZ, RZ, R134 ;  /* 0x000000ffff227224 */ /* 0x000fc800078e0086 */
[----:B------:R1:W-:Y:S04]  /*86e10*/  STL [R1+0x6f88], R38 ;  /* 0x006f882601007387 */ /* 0x0003e80000100800 */
[----:B------:R3:W-:Y:S04]  /*86e20*/  STL [R1+0x6f84], R34 ;  /* 0x006f842201007387 */ /* 0x0007e80000100800 */
[----:B------:R3:W-:Y:S01]  /*86e30*/  STL [R1+0x6f80], R30 ;  /* 0x006f801e01007387 */ /* 0x0007e20000100800 */
[----:B--2---:R-:W-:-:S15]  /*86e40*/  HMMA.1688.F32.TF32 R132, R220, R72, R164 ;  /* 0x00000048dc84723c */ /* 0x004fde00000810a4 */
[----:B------:R-:W-:-:S09]  /*86e50*/  NOP ;  /* 0x0000000000007918 */ /* 0x000fd20000000000 */
[----:B------:R-:W-:Y:S01]  /*86e60*/  IMAD.MOV.U32 R35, RZ, RZ, R132 ;  /* 0x000000ffff237224 */ /* 0x000fe200078e0084 */
[----:B------:R-:W-:Y:S01]  /*86e70*/  MOV R39, R135 ;  /* 0x0000008700277202 */ /* 0x000fe20000000f00 */
[----:B------:R-:W-:Y:S02]  /*86e80*/  IMAD.MOV.U32 R43, RZ, RZ, R133 ;  /* 0x000000ffff2b7224 */ /* 0x000fe400078e0085 */
[----:B------:R-:W-:Y:S02]  /*86e90*/  IMAD.MOV.U32 R42, RZ, RZ, R134 ;  /* 0x000000ffff2a7224 */ /* 0x000fe400078e0086 */
[----:B----4-:R-:W-:-:S15]  /*86ea0*/  HMMA.1688.F32.TF32 R132, R220, R68, R168 ;  /* 0x00000044dc84723c */ /* 0x010fde00000810a8 */
[----:B------:R-:W-:-:S08]  /*86eb0*/  NOP ;  /* 0x0000000000007918 */ /* 0x000fd00000000000 */
[----:B------:R2:W-:Y:S01]  /*86ec0*/  STL [R1+0xb30], R132 ;  /* 0x000b308401007387 */ /* 0x0005e20000100800 */
[----:B-1----:R-:W-:Y:S02]  /*86ed0*/  IMAD.MOV.U32 R38, RZ, RZ, R133 ;  /* 0x000000ffff267224 */ /* 0x002fe400078e0085 */
[----:B---3--:R-:W-:Y:S02]  /*86ee0*/  IMAD.MOV.U32 R34, RZ, RZ, R134 ;  /* 0x000000ffff227224 */ /* 0x008fe400078e0086 */
[----:B------:R-:W-:Y:S02]  /*86ef0*/  IMAD.MOV.U32 R30, RZ, RZ, R135 ;  /* 0x000000ffff1e7224 */ /* 0x000fe400078e0087 */
[C---:B--2---:R-:W-:Y:S06]  /*86f00*/  HMMA.1688.F32.TF32 R132, R220.reuse, R64, R172 ;  /* 0x00000040dc84723c */ /* 0x044fec00000810ac */
[C---:B------:R-:W-:Y:S06]  /*86f10*/  HMMA.1688.F32.TF32 R136, R220.reuse, R60, R176 ;  /* 0x0000003cdc88723c */ /* 0x040fec00000810b0 */
[----:B------:R-:W-:Y:S11]  /*86f20*/  HMMA.1688.F32.TF32 R140, R220, R56, R180 ;  /* 0x00000038dc8c723c */ /* 0x000ff600000810b4 */
[----:B------:R1:W-:Y:S01]  /*86f30*/  STL [R1+0xb2c], R135 ;  /* 0x000b2c8701007387 */ /* 0x0003e20000100800 */
[----:B------:R-:W-:Y:S01]  /*86f40*/  MOV R31, R132 ;  /* 0x00000084001f7202 */ /* 0x000fe20000000f00 */
[----:B------:R-:W-:-:S02]  /*86f50*/  IMAD.MOV.U32 R22, RZ, RZ, R133 ;  /* 0x000000ffff167224 */ /* 0x000fc400078e0085 */
[----:B------:R-:W-:Y:S02]  /*86f60*/  IMAD.MOV.U32 R23, RZ, RZ, R134 ;  /* 0x000000ffff177224 */ /* 0x000fe400078e0086 */
[C---:B-1----:R-:W-:Y:S01]  /*86f70*/  HMMA.1688.F32.TF32 R132, R220.reuse, R52, R184 ;  /* 0x00000034dc84723c */ /* 0x042fe200000810b8 */
[----:B------:R-:W-:Y:S04]  /*86f80*/  STL.64 [R1+0xb10], R136 ;  /* 0x000b108801007387 */ /* 0x000fe80000100a00 */
[----:B------:R1:W-:Y:S04]  /*86f90*/  STL.64 [R1+0xb18], R138 ;  /* 0x000b188a01007387 */ /* 0x0003e80000100a00 */
[----:B------:R-:W-:Y:S04]  /*86fa0*/  STL.64 [R1+0xb00], R140 ;  /* 0x000b008c01007387 */ /* 0x000fe80000100a00 */
[----:B------:R2:W-:Y:S01]  /*86fb0*/  STL.64 [R1+0xb08], R142 ;  /* 0x000b088e01007387 */ /* 0x0005e20000100a00 */
[C---:B-1----:R-:W-:Y:S09]  /*86fc0*/  HMMA.1688.F32.TF32 R136, R220.reuse, R48, R188 ;  /* 0x00000030dc88723c */ /* 0x042ff200000810bc */
[----:B------:R-:W-:Y:S01]  /*86fd0*/  STL.64 [R1+0xaf0], R132 ;  /* 0x000af08401007387 */ /* 0x000fe20000100a00 */
[C---:B--2---:R-:W-:Y:S03]  /*86fe0*/  HMMA.1688.F32.TF32 R140, R220.reuse, R44, R200 ;  /* 0x0000002cdc8c723c */ /* 0x044fe600000810c8 */
[----:B------:R1:W-:Y:S03]  /*86ff0*/  STL.64 [R1+0xaf8], R134 ;  /* 0x000af88601007387 */ /* 0x0003e60000100a00 */
[C---:B-1----:R-:W-:Y:S07]  /*87000*/  HMMA.1688.F32.TF32 R132, R220.reuse, R40, R224 ;  /* 0x00000028dc84723c */ /* 0x042fee00000810e0 */
[----:B------:R-:W-:Y:S04]  /*87010*/  STL.64 [R1+0xae0], R136 ;  /* 0x000ae08801007387 */ /* 0x000fe80000100a00 */
[----:B------:R1:W-:Y:S06]  /*87020*/  STL.64 [R1+0xae8], R138 ;  /* 0x000ae88a01007387 */ /* 0x0003ec0000100a00 */
[----:B------:R-:W-:Y:S04]  /*87030*/  STL.64 [R1+0xad0], R140 ;  /* 0x000ad08c01007387 */ /* 0x000fe80000100a00 */
[----:B------:R-:W-:Y:S01]  /*87040*/  STL.64 [R1+0xad8], R142 ;  /* 0x000ad88e01007387 */ /* 0x000fe20000100a00 */
[C---:B-1----:R-:W-:Y:S03]  /*87050*/  HMMA.1688.F32.TF32 R136, R220.reuse, R36, R212 ;  /* 0x00000024dc88723c */ /* 0x042fe600000810d4 */
[----:B------:R-:W-:Y:S04]  /*87060*/  STL.64 [R1+0xac0], R132 ;  /* 0x000ac08401007387 */ /* 0x000fe80000100a00 */
[----:B------:R1:W-:Y:S02]  /*87070*/  STL.64 [R1+0xac8], R134 ;  /* 0x000ac88601007387 */ /* 0x0003e40000100a00 */
[----:B-1----:R-:W-:-:S14]  /*87080*/  HMMA.1688.F32.TF32 R132, R220, R32, R216 ;  /* 0x00000020dc84723c */ /* 0x002fdc00000810d8 */
[----:B------:R-:W-:Y:S04]  /*87090*/  STL.64 [R1+0xab0], R136 ;  /* 0x000ab08801007387 */ /* 0x000fe80000100a00 */
[----:B------:R1:W-:Y:S02]  /*870a0*/  STL.64 [R1+0xab8], R138 ;  /* 0x000ab88a01007387 */ /* 0x0003e40000100a00 */
        /* <DEDUP_REMOVED lines=10> */
[----:B------:R-:W-:Y:S01]  /*87150*/  STL.64 [R1+0xa80], R136 ;  /* 0x000a808801007387 */ /* 0x000fe20000100a00 */
[C---:B------:R-:W-:Y:S03]  /*87160*/  HMMA.1688.F32.TF32 R140, R156.reuse, R24, R196 ;  /* 0x000000189c8c723c */ /* 0x040fe600000810c4 */
[----:B------:R1:W-:Y:S03]  /*87170*/  STL.64 [R1+0xa88], R138 ;  /* 0x000a888a01007387 */ /* 0x0003e60000100a00 */
[C---:B-1----:R-:W-:Y:S02]  /*87180*/  HMMA.1688.F32.TF32 R136, R156.reuse, R12, R228 ;  /* 0x0000000c9c88723c */ /* 0x042fe400000810e4 */
[----:B------:R-:W-:Y:S04]  /*87190*/  STL.64 [R1+0xa70], R132 ;  /* 0x000a708401007387 */ /* 0x000fe80000100a00 */
[----:B------:R1:W-:Y:S02]  /*871a0*/  STL.64 [R1+0xa78], R134 ;  /* 0x000a788601007387 */ /* 0x0003e40000100a00 */
[C---:B-1----:R-:W-:Y:S09]  /*871b0*/  HMMA.1688.F32.TF32 R132, R156.reuse, R128, R232 ;  /* 0x000000809c84723c */ /* 0x042ff200000810e8 */
        /* <DEDUP_REMOVED lines=73> */
[----:B------:R-:W2:Y:S04]  /*87650*/  LDL.LU R143, [R1+0x106c] ;  /* 0x00106c00018f7983 */ /* 0x000ea80000300800 */
        /* <DEDUP_REMOVED lines=49> */
[C---:B--2---:R-:W-:Y:S06]  /*87970*/  HMMA.1688.F32.TF32 R140, R156.reuse, R112, R140 ;  /* 0x000000709c8c723c */ /* 0x044fec000008108c */
[C---:B----4-:R-:W-:Y:S06]  /*87980*/  HMMA.1688.F32.TF32 R132, R156.reuse, R120, R132 ;  /* 0x000000789c84723c */ /* 0x050fec0000081084 */
        /* <DEDUP_REMOVED lines=83> */
[----:B------:R1:W-:Y:S01]  /*87ec0*/  STL.64 [R1+0x928], R214 ;  /* 0x000928d601007387 */ /* 0x0003e20000100a00 */
[C---:B------:R-:W-:Y:S03]  /*87ed0*/  HMMA.1688.F32.TF32 R228, R156.reuse, R32, R228 ;  /* 0x000000209ce4723c */ /* 0x040fe600000810e4 */
        /* <DEDUP_REMOVED lines=24> */
[----:B------:R2:W-:Y:S02]  /*88060*/  STL.64 [R1+0x8c8], R238 ;  /* 0x0008c8ee01007387 */ /* 0x0005e40000100a00 */
[----:B--2---:R-:W-:-:S02]  /*88070*/  IMAD.MOV.U32 R238, RZ, RZ, R202 ;  /* 0x000000ffffee7224 */ /* 0x004fc400078e00ca */
[----:B---3--:R-:W-:Y:S01]  /*88080*/  IMAD.MOV.U32 R236, RZ, RZ, R200 ;  /* 0x000000ffffec7224 */ /* 0x008fe200078e00c8 */
[----:B------:R-:W-:Y:S01]  /*88090*/  MOV R237, R201 ;  /* 0x000000c900ed7202 */ /* 0x000fe20000000f00 */
[----:B------:R-:W2:Y:S01]  /*880a0*/  LDL.LU R200, [R1+0x7194] ;  /* 0x0071940001c87983 */ /* 0x000ea20000300800 */
[----:B------:R-:W-:-:S03]  /*880b0*/  IMAD.MOV.U32 R239, RZ, RZ, R203 ;  /* 0x000000ffffef7224 */ /* 0x000fc600078e00cb */
        /* <DEDUP_REMOVED lines=10> */
[----:B------:R-:W4:Y:S01]  /*88160*/  LDL.LU.64 R232, [R1+0x7168] ;  /* 0x0071680001e87983 */ /* 0x000f220000300a00 */
[----:B------:R-:W-:-:S02]  /*88170*/  LOP3.LUT R2, R0, 0x40, RZ, 0x3c, !PT ;  /* 0x0000004000027812 */ /* 0x000fc400078e3cff */
[----:B------:R-:W-:-:S03]  /*88180*/  LOP3.LUT R243, R0, 0x60, RZ, 0x3c, !PT ;  /* 0x0000006000f37812 */ /* 0x000fc600078e3cff */
[----:B------:R-:W-:Y:S04]  /*88190*/  LDS R220, [R2+UR12+0x44080] ;  /* 0x0440800c02dc7984 */ /* 0x000fe80008000800 */
[----:B------:R-:W-:Y:S04]  /*881a0*/  LDS R222, [R2+UR12+0x44880] ;  /* 0x0448800c02de7984 */ /* 0x000fe80008000800 */
[----:B------:R-:W-:Y:S04]  /*881b0*/  LDS R221, [R243+UR12+0x44080] ;  /* 0x0440800cf3dd7984 */ /* 0x000fe80008000800 */
[----:B------:R-:W4:Y:S01]  /*881c0*/  LDS R223, [R243+UR12+0x44880] ;  /* 0x0448800cf3df7984 */ /* 0x000f220008000800 */
[----:B------:R-:W-:-:S15]  /*881d0*/  HMMA.1688.F32.TF32 R248, R156, R20, R248 ;  /* 0x000000149cf8723c */ /* 0x000fde00000810f8 */
[----:B------:R-:W-:-:S08]  /*881e0*/  NOP ;  /* 0x0000000000007918 */ /* 0x000fd00000000000 */
[----:B------:R-:W-:Y:S04]  /*881f0*/  STL.64 [R1+0x880], R248 ;  /* 0x000880f801007387 */ /* 0x000fe80000100a00 */
[----:B------:R-:W-:Y:S01]  /*88200*/  STL.64 [R1+0x888], R250 ;  /* 0x000888fa01007387 */ /* 0x000fe20000100a00 */
[----:B----4-:R-:W-:Y:S07]  /*88210*/  HMMA.1688.F32.TF32 R156, R220, R84, R232 ;  /* 0x00000054dc9c723c */ /* 0x010fee00000810e8 */
[----:B------:R-:W-:-:S02]  /*88220*/  IMAD.MOV.U32 R232, RZ, RZ, R224 ;  /* 0x000000ffffe87224 */ /* 0x000fc400078e00e0 */
[----:B------:R-:W4:Y:S01]  /*88230*/  LDL.LU R224, [R1+0x7164] ;  /* 0x0071640001e07983 */ /* 0x000f220000300800 */
[----:B------:R-:W-:Y:S01]  /*88240*/  MOV R233, R225 ;  /* 0x000000e100e97202 */ /* 0x000fe20000000f00 */
[----:B------:R-:W-:Y:S02]  /*88250*/  IMAD.MOV.U32 R234, RZ, RZ, R226 ;  /* 0x000000ffffea7224 */ /* 0x000fe400078e00e2 */
[----:B------:R-:W-:-:S10]  /*88260*/  IMAD.MOV.U32 R235, RZ, RZ, R227 ;  /* 0x000000ffffeb7224 */ /* 0x000fd400078e00e3 */
[----:B------:R-:W-:Y:S04]  /*88270*/  STL.64 [R1+0x870], R156 ;  /* 0x0008709c01007387 */ /* 0x000fe80000100a00 */
[----:B------:R3:W-:Y:S04]  /*88280*/  STL.64 [R1+0x878], R158 ;  /* 0x0008789e01007387 */ /* 0x0007e80000100a00 */
[----:B------:R-:W4:Y:S04]  /*88290*/  LDL.LU R225, [R1+0x7160] ;  /* 0x0071600001e17983 */ /* 0x000f280000300800 */
[----:B------:R-:W4:Y:S04]  /*882a0*/  LDL.LU R226, [R1+0x715c] ;  /* 0x00715c0001e27983 */ /* 0x000f280000300800 */
[----:B------:R-:W4:Y:S01]  /*882b0*/  LDL.LU R227, [R1+0x7158] ;  /* 0x0071580001e37983 */ /* 0x000f220000300800 */
[----:B---3--:R-:W-:Y:S07]  /*882c0*/  HMMA.1688.F32.TF32 R156, R220, R8, R228 ;  /* 0x00000008dc9c723c */ /* 0x008fee00000810e4 */
        /* <DEDUP_REMOVED lines=10> */
[----:B----4-:R-:W-:Y:S07]  /*88370*/  HMMA.1688.F32.TF32 R156, R220, R24, R224 ;  /* 0x00000018dc9c723c */ /* 0x010fee00000810e0 */
[----:B------:R-:W-:-:S02]  /*88380*/  IMAD.MOV.U32 R224, RZ, RZ, R216 ;  /* 0x000000ffffe07224 */ /* 0x000fc400078e00d8 */
[----:B------:R-:W4:Y:S01]  /*88390*/  LDL.LU R216, [R1+0x7144] ;  /* 0x0071440001d87983 */ /* 0x000f220000300800 */
[----:B------:R-:W-:Y:S01]  /*883a0*/  MOV R225, R217 ;  /* 0x000000d900e17202 */ /* 0x000fe20000000f00 */
[----:B------:R-:W-:Y:S02]  /*883b0*/  IMAD.MOV.U32 R226, RZ, RZ, R218 ;  /* 0x000000ffffe27224 */ /* 0x000fe400078e00da */
[----:B------:R-:W-:-:S10]  /*883c0*/  IMAD.MOV.U32 R227, RZ, RZ, R219 ;  /* 0x000000ffffe37224 */ /* 0x000fd400078e00db */
[----:B------:R-:W-:Y:S04]  /*883d0*/  STL.64 [R1+0x850], R156 ;  /* 0x0008509c01007387 */ /* 0x000fe80000100a00 */
[----:B------:R-:W-:Y:S04]  /*883e0*/  STL.64 [R1+0x858], R158 ;  /* 0x0008589e01007387 */ /* 0x000fe80000100a00 */
[----:B------:R-:W4:Y:S04]  /*883f0*/  LDL.LU R217, [R1+0x7140] ;  /* 0x0071400001d97983 */ /* 0x000f280000300800 */
[----:B------:R-:W4:Y:S04]  /*88400*/  LDL.LU R218, [R1+0x713c] ;  /* 0x00713c0001da7983 */ /* 0x000f280000300800 */
[----:B------:R-:W4:Y:S04]  /*88410*/  LDL.LU R219, [R1+0x7138] ;  /* 0x0071380001db7983 */ /* 0x000f280000300800 */
[----:B------:R1:W-:Y:S04]  /*88420*/  STL.64 [R1+0x7110], R26 ;  /* 0x0071101a01007387 */ /* 0x0003e80000100a00 */
[----:B------:R2:W-:Y:S01]  /*88430*/  STL.64 [R1+0x7108], R24 ;  /* 0x0071081801007387 */ /* 0x0005e20000100a00 */
[----:B-1----:R-:W-:-:S02]  /*88440*/  IMAD.MOV.U32 R26, RZ, RZ, R210 ;  /* 0x000000ffff1a7224 */ /* 0x002fc400078e00d2 */
[----:B--2---:R-:W-:Y:S01]  /*88450*/  IMAD.MOV.U32 R24, RZ, RZ, R208 ;  /* 0x000000ffff187224 */ /* 0x004fe200078e00d0 */
[----:B------:R-:W-:Y:S01]  /*88460*/  MOV R25, R209 ;  /* 0x000000d100197202 */ /* 0x000fe20000000f00 */
[----:B------:R-:W2:Y:S01]  /*88470*/  LDL.LU R208, [R1+0x7134] ;  /* 0x0071340001d07983 */ /* 0x000ea20000300800 */
[----:B------:R-:W-:-:S03]  /*88480*/  IMAD.MOV.U32 R27, RZ, RZ, R211 ;  /* 0x000000ffff1b7224 */ /* 0x000fc600078e00d3 */
[----:B------:R-:W2:Y:S04]  /*88490*/  LDL.LU R209, [R1+0x7130] ;  /* 0x0071300001d17983 */ /* 0x000ea80000300800 */
[----:B------:R-:W2:Y:S04]  /*884a0*/  LDL.LU R210, [R1+0x712c] ;  /* 0x00712c0001d27983 */ /* 0x000ea80000300800 */
[----:B------:R-:W2:Y:S01]  /*884b0*/  LDL.LU R211, [R1+0x7128] ;  /* 0x0071280001d37983 */ /* 0x000ea20000300800 */
[----:B---3--:R-:W-:Y:S07]  /*884c0*/  HMMA.1688.F32.TF32 R156, R220, R128, R212 ;  /* 0x00000080dc9c723c */ /* 0x008fee00000810d4 */
[----:B------:R-:W-:Y:S01]  /*884d0*/  IMAD.MOV.U32 R212, RZ, RZ, R204 ;  /* 0x000000ffffd47224 */ /* 0x000fe200078e00cc */
[----:B------:R-:W-:Y:S01]  /*884e0*/  MOV R213, R205 ;  /* 0x000000cd00d57202 */ /* 0x000fe20000000f00 */
[----:B------:R-:W-:-:S02]  /*884f0*/  IMAD.MOV.U32 R214, RZ, RZ, R206 ;  /* 0x000000ffffd67224 */ /* 0x000fc400078e00ce */
[----:B------:R-:W-:Y:S01]  /*88500*/  IMAD.MOV.U32 R215, RZ, RZ, R207 ;  /* 0x000000ffffd77224 */ /* 0x000fe200078e00cf */
[----:B----4-:R-:W-:-:S15]  /*88510*/  HMMA.1688.F32.TF32 R216, R220, R12, R216 ;  /* 0x0000000cdcd8723c */ /* 0x010fde00000810d8 */
[----:B------:R-:W-:-:S08]  /*88520*/  NOP ;  /* 0x0000000000007918 */ /* 0x000fd00000000000 */
[----:B------:R-:W-:Y:S04]  /*88530*/  STL.64 [R1+0x840], R216 ;  /* 0x000840d801007387 */ /* 0x000fe80000100a00 */
[----:B------:R-:W-:Y:S04]  /*88540*/  STL.64 [R1+0x848], R218 ;  /* 0x000848da01007387 */ /* 0x000fe80000100a00 */
[----:B------:R-:W3:Y:S04]  /*88550*/  LDL.LU R204, [R1+0x7124] ;  /* 0x0071240001cc7983 */ /* 0x000ee80000300800 */
[----:B------:R-:W-:Y:S04]  /*88560*/  STL.64 [R1+0x830], R156 ;  /* 0x0008309c01007387 */ /* 0x000fe80000100a00 */
[----:B------:R2:W-:Y:S04]  /*88570*/  STL.64 [R1+0x838], R158 ;  /* 0x0008389e01007387 */ /* 0x0005e80000100a00 */
[----:B------:R-:W3:Y:S04]  /*88580*/  LDL.LU R205, [R1+0x7120] ;  /* 0x0071200001cd7983 */ /* 0x000ee80000300800 */
[----:B------:R-:W3:Y:S04]  /*88590*/  LDL.LU R206, [R1+0x711c] ;  /* 0x00711c0001ce7983 */ /* 0x000ee80000300800 */
[----:B------:R-:W3:Y:S01]  /*885a0*/  LDL.LU R207, [R1+0x7118] ;  /* 0x0071180001cf7983 */ /* 0x000ee20000300800 */
[----:B--2---:R-:W-:Y:S03]  /*885b0*/  HMMA.1688.F32.TF32 R156, R220, R124, R208 ;  /* 0x0000007cdc9c723c */ /* 0x004fe600000810d0 */
[----:B------:R-:W2:-:S15]  /*885c0*/  LDL.LU R208, [R1+0x230] ;  /* 0x0002300001d07983 */ /* 0x000e9e0000300800 */
[----:B------:R-:W-:-:S05]  /*885d0*/  NOP ;  /* 0x0000000000007918 */ /* 0x000fca0000000000 */
[----:B------:R-:W-:Y:S04]  /*885e0*/  STL.64 [R1+0x820], R156 ;  /* 0x0008209c01007387 */ /* 0x000fe80000100a00 */
[----:B------:R1:W-:Y:S04]  /*885f0*/  STL.64 [R1+0x828], R158 ;  /* 0x0008289e01007387 */ /* 0x0003e80000100a00 */
[----:B------:R-:W2:Y:S04]  /*88600*/  LDL.LU R209, [R1+0x234] ;  /* 0x0002340001d17983 */ /* 0x000ea80000300800 */
[----:B------:R-:W2:Y:S04]  /*88610*/  LDL.LU R210, [R1+0x238] ;  /* 0x0002380001d27983 */ /* 0x000ea80000300800 */
[----:B------:R-:W2:Y:S01]  /*88620*/  LDL.LU R211, [R1+0x23c] ;  /* 0x00023c0001d37983 */ /* 0x000ea20000300800 */
[C---:B-1----:R-:W-:Y:S06]  /*88630*/  HMMA.1688.F32.TF32 R156, R220.reuse, R116, R200 ;  /* 0x00000074dc9c723c */ /* 0x042fec00000810c8 */
[C---:B------:R-:W-:Y:S06]  /*88640*/  HMMA.1688.F32.TF32 R196, R220.reuse, R112, R196 ;  /* 0x00000070dcc4723c */ /* 0x040fec00000810c4 */
[C---:B------:R-:W-:Y:S06]  /*88650*/  HMMA.1688.F32.TF32 R24, R220.reuse, R96, R24 ;  /* 0x00000060dc18723c */ /* 0x040fec0000081018 */
[C---:B------:R-:W-:Y:S06]  /*88660*/  HMMA.1688.F32.TF32 R188, R220.reuse, R80, R188 ;  /* 0x00000050dcbc723c */ /* 0x040fec00000810bc */
[----:B---3--:R-:W-:-:S15]  /*88670*/  HMMA.1688.F32.TF32 R204, R220, R120, R204 ;  /* 0x00000078dccc723c */ /* 0x008fde00000810cc */
[----:B------:R-:W-:-:S08]  /*88680*/  NOP ;  /* 0x0000000000007918 */ /* 0x000fd00000000000 */
[----:B------:R-:W-:Y:S04]  /*88690*/  STL.64 [R1+0x810], R204 ;  /* 0x000810cc01007387 */ /* 0x000fe80000100a00 */
[----:B------:R-:W-:Y:S04]  /*886a0*/  STL.64 [R1+0x818], R206 ;  /* 0x000818ce01007387 */ /* 0x000fe80000100a00 */
[----:B------:R-:W-:Y:S04]  /*886b0*/  STL.64 [R1+0x800], R156 ;  /* 0x0008009c01007387 */ /* 0x000fe80000100a00 */
[----:B------:R1:W-:Y:S02]  /*886c0*/  STL.64 [R1+0x808], R158 ;  /* 0x0008089e01007387 */ /* 0x0003e40000100a00 */
[----:B-1----:R-:W-:Y:S02]  /*886d0*/  HMMA.1688.F32.TF32 R156, R220, R108, R192 ;  /* 0x0000006cdc9c723c */ /* 0x002fe400000810c0 */
[----:B------:R-:W-:Y:S04]  /*886e0*/  STL.64 [R1+0x7f0], R196 ;  /* 0x0007f0c401007387 */ /* 0x000fe80000100a00 */
[----:B------:R1:W-:Y:S04]  /*886f0*/  STL.64 [R1+0x7f8], R198 ;  /* 0x0007f8c601007387 */ /* 0x0003e80000100a00 */
[----:B------:R-:W3:-:S13]  /*88700*/  LDL.LU R248, [R1+0x1450] ;  /* 0x0014500001f87983 */ /* 0x000eda0000300800 */
[----:B------:R-:W-:Y:S04]  /*88710*/  STL.64 [R1+0x7e0], R156 ;  /* 0x0007e09c01007387 */ /* 0x000fe80000100a00 */
[----:B------:R-:W-:Y:S04]  /*88720*/  STL.64 [R1+0x7e8], R158 ;  /* 0x0007e89e01007387 */ /* 0x000fe80000100a00 */
[----:B------:R-:W3:Y:S04]  /*88730*/  LDL.LU R249, [R1+0x1454] ;  /* 0x0014540001f97983 */ /* 0x000ee80000300800 */
[----:B------:R-:W3:Y:S04]  /*88740*/  LDL.LU R250, [R1+0x1458] ;  /* 0x0014580001fa7983 */ /* 0x000ee80000300800 */
[----:B------:R-:W3:Y:S01]  /*88750*/  LDL.LU R251, [R1+0x145c] ;  /* 0x00145c0001fb7983 */ /* 0x000ee20000300800 */
[C---:B--2---:R-:W-:Y:S06]  /*88760*/  HMMA.1688.F32.TF32 R192, R220.reuse, R104, R208 ;  /* 0x00000068dcc0723c */ /* 0x044fec00000810d0 */
[C---:B------:R-:W-:Y:S06]  /*88770*/  HMMA.1688.F32.TF32 R180, R220.reuse, R72, R180 ;  /* 0x00000048dcb4723c */ /* 0x040fec00000810b4 */
[C---:B------:R-:W-:Y:S06]  /*88780*/  HMMA.1688.F32.TF32 R176, R220.reuse, R68, R176 ;  /* 0x00000044dcb0723c */ /* 0x040fec00000810b0 */
[C---:B------:R-:W-:Y:S06]  /*88790*/  HMMA.1688.F32.TF32 R168, R220.reuse, R60, R168 ;  /* 0x0000003cdca8723c */ /* 0x040fec00000810a8 */
[C---:B------:R-:W-:Y:S06]  /*887a0*/  HMMA.1688.F32.TF32 R164, R220.reuse, R56, R164 ;  /* 0x00000038dca4723c */ /* 0x040fec00000810a4 */
[C---:B-1----:R-:W-:Y:S01]  /*887b0*/  HMMA.1688.F32.TF32 R196, R220.reuse, R100, R212 ;  /* 0x00000064dcc4723c */ /* 0x042fe200000810d4 */
[----:B------:R-:W-:Y:S04]  /*887c0*/  STL.64 [R1+0x7d0], R192 ;  /* 0x0007d0c001007387 */ /* 0x000fe80000100a00 */
[----:B------:R1:W-:Y:S01]  /*887d0*/  STL.64 [R1+0x7d8], R194 ;  /* 0x0007d8c201007387 */ /* 0x0003e20000100a00 */
[C---:B------:R-:W-:Y:S06]  /*887e0*/  HMMA.1688.F32.TF32 R152, R220.reuse, R48, R152 ;  /* 0x00000030dc98723c */ /* 0x040fec0000081098 */
[C---:B------:R-:W-:Y:S01]  /*887f0*/  HMMA.1688.F32.TF32 R148, R220.reuse, R44, R148 ;  /* 0x0000002cdc94723c */ /* 0x040fe20000081094 */
[----:B------:R-:W-:Y:S01]  /*88800*/  LOP3.LUT R219, R0, 0x20, RZ, 0x3c, !PT ;  /* 0x0000002000db7812 */ /* 0x000fe200078e3cff */
[----:B------:R-:W-:Y:S04]  /*88810*/  LDS R156, [R0+UR12+0x44100] ;  /* 0x0441000c009c7984 */ /* 0x000fe80008000800 */
[C---:B-1----:R-:W-:Y:S01]  /*88820*/  HMMA.1688.F32.TF32 R192, R220.reuse, R92, R224 ;  /* 0x0000005cdcc0723c */ /* 0x042fe200000810e0 */
[----:B------:R-:W-:Y:S04]  /*88830*/  LDS R158, [R0+UR12+0x44900] ;  /* 0x0449000c009e7984 */ /* 0x000fe80008000800 */
[----:B------:R-:W-:Y:S04]  /*88840*/  STL.64 [R1+0x7c0], R196 ;  /* 0x0007c0c401007387 */ /* 0x000fe80000100a00 */
[----:B------:R1:W-:Y:S04]  /*88850*/  STL.64 [R1+0x7c8], R198 ;  /* 0x0007c8c601007387 */ /* 0x0003e80000100a00 */
[----:B------:R-:W-:Y:S04]  /*88860*/  STL.64 [R1+0x7b0], R24 ;  /* 0x0007b01801007387 */ /* 0x000fe80000100a00 */
[----:B------:R2:W-:Y:S01]  /*88870*/  STL.64 [R1+0x7b8], R26 ;  /* 0x0007b81a01007387 */ /* 0x0005e20000100a00 */
[C---:B-1----:R-:W-:Y:S03]  /*88880*/  HMMA.1688.F32.TF32 R196, R220.reuse, R88, R228 ;  /* 0x00000058dcc4723c */ /* 0x042fe600000810e4 */
[----:B------:R-:W-:Y:S04]  /*88890*/  LDS R157, [R219+UR12+0x44100] ;  /* 0x0441000cdb9d7984 */ /* 0x000fe80008000800 */
[----:B------:R-:W3:Y:S01]  /*888a0*/  LDS R159, [R219+UR12+0x44900] ;  /* 0x0449000cdb9f7984 */ /* 0x000ee20008000800 */
[C---:B--2---:R-:W-:Y:S03]  /*888b0*/  HMMA.1688.F32.TF32 R24, R220.reuse, R16, R232 ;  /* 0x00000010dc18723c */ /* 0x044fe600000810e8 */
[----:B------:R-:W-:Y:S04]  /*888c0*/  STL.64 [R1+0x7a0], R192 ;  /* 0x0007a0c001007387 */ /* 0x000fe80000100a00 */
[----:B------:R1:W-:Y:S01]  /*888d0*/  STL.64 [R1+0x7a8], R194 ;  /* 0x0007a8c201007387 */ /* 0x0003e20000100a00 */
[C---:B------:R-:W-:Y:S03]  /*888e0*/  HMMA.1688.F32.TF32 R140, R220.reuse, R36, R140 ;  /* 0x00000024dc8c723c */ /* 0x040fe6000008108c */
[----:B------:R-:W-:Y:S03]  /*888f0*/  LDS R213, [R243+UR12+0x44100] ;  /* 0x0441000cf3d57984 */ /* 0x000fe60008000800 */
[C---:B------:R-:W-:Y:S01]  /*88900*/  HMMA.1688.F32.TF32 R136, R220.reuse, R32, R136 ;  /* 0x00000020dc88723c */ /* 0x040fe20000081088 */
[----:B------:R-:W-:Y:S04]  /*88910*/  LDS R215, [R243+UR12+0x44900] ;  /* 0x0449000cf3d77984 */ /* 0x000fe80008000800 */
[----:B------:R-:W-:Y:S01]  /*88920*/  STL.64 [R1+0x790], R196 ;  /* 0x000790c401007387 */ /* 0x000fe20000100a00 */
[C---:B-1----:R-:W-:Y:S03]  /*88930*/  HMMA.1688.F32.TF32 R192, R220.reuse, R4, R236 ;  /* 0x00000004dcc0723c */ /* 0x042fe600000810ec */
[----:B------:R-:W-:Y:S04]  /*88940*/  STL.64 [R1+0x798], R198 ;  /* 0x000798c601007387 */ /* 0x000fe80000100a00 */
[----:B------:R-:W-:Y:S04]  /*88950*/  STL.64 [R1+0x780], R24 ;  /* 0x0007801801007387 */ /* 0x000fe80000100a00 */
[----:B------:R1:W-:Y:S01]  /*88960*/  STL.64 [R1+0x788], R26 ;  /* 0x0007881a01007387 */ /* 0x0003e20000100a00 */
[C---:B------:R-:W-:Y:S03]  /*88970*/  HMMA.1688.F32.TF32 R244, R220.reuse, R20, R244 ;  /* 0x00000014dcf4723c */ /* 0x040fe600000810f4 */
[----:B------:R-:W-:Y:S04]  /*88980*/  LDS R212, [R2+UR12+0x44100] ;  /* 0x0441000c02d47984 */ /* 0x000fe80008000800 */
[----:B------:R-:W2:Y:S01]  /*88990*/  LDS R214, [R2+UR12+0x44900] ;  /* 0x0449000c02d67984 */ /* 0x000ea20008000800 */
[C---:B-1----:R-:W-:Y:S03]  /*889a0*/  HMMA.1688.F32.TF32 R24, R220.reuse, R76, R184 ;  /* 0x0000004cdc18723c */ /* 0x042fe600000810b8 */
[----:B------:R-:W-:Y:S04]  /*889b0*/  STL.64 [R1+0x770], R192 ;  /* 0x000770c001007387 */ /* 0x000fe80000100a00 */
[----:B------:R-:W-:Y:S04]  /*889c0*/  STL.64 [R1+0x778], R194 ;  /* 0x000778c201007387 */ /* 0x000fe80000100a00 */
[----:B------:R-:W-:Y:S04]  /*889d0*/  STL.64 [R1+0x760], R188 ;  /* 0x000760bc01007387 */ /* 0x000fe80000100a00 */
[----:B------:R-:W-:Y:S08]  /*889e0*/  STL.64 [R1+0x768], R190 ;  /* 0x000768be01007387 */ /* 0x000ff00000100a00 */
        /* <DEDUP_REMOVED lines=23> */
[----:B-1----:R-:W-:Y:S02]  /*88b60*/  HMMA.1688.F32.TF32 R24, R220, R28, R132 ;  /* 0x0000001cdc18723c */ /* 0x002fe40000081084 */
[----:B------:R-:W-:Y:S04]  /*88b70*/  STL.64 [R1+0x590], R140 ;  /* 0x0005908c01007387 */ /* 0x000fe80000100a00 */
[----:B------:R-:W-:Y:S04]  /*88b80*/  STL.64 [R1+0x598], R142 ;  /* 0x0005988e01007387 */ /* 0x000fe80000100a00 */
[----:B------:R-:W-:Y:S04]  /*88b90*/  STL.64 [R1+0x580], R136 ;  /* 0x0005808801007387 */ /* 0x000fe80000100a00 */
[----:B------:R-:W-:Y:S04]  /*88ba0*/  STL.64 [R1+0x588], R138 ;  /* 0x0005888a01007387 */ /* 0x000fe80000100a00 */
[----:B------:R-:W-:Y:S05]  /*88bb0*/  STL [R1+0x6f1c], R244 ;  /* 0x006f1cf401007387 */ /* 0x000fea0000100800 */
[----:B------:R-:W-:Y:S04]  /*88bc0*/  STL.64 [R1+0x530], R24 ;  /* 0x0005301801007387 */ /* 0x000fe80000100a00 */
[----:B------:R3:W-:Y:S02]  /*88bd0*/  STL.64 [R1+0x538], R26 ;  /* 0x0005381a01007387 */ /* 0x0007e40000100a00 */
[C---:B---3--:R-:W-:Y:S02]  /*88be0*/  HMMA.1688.F32.TF32 R24, R156.reuse, R84, R248 ;  /* 0x000000549c18723c */ /* 0x048fe400000810f8 */
[----:B------:R-:W-:Y:S04]  /*88bf0*/  STL [R1+0x6f18], R245 ;  /* 0x006f18f501007387 */ /* 0x000fe80000100800 */
[----:B------:R-:W-:Y:S04]  /*88c00*/  STL [R1+0x6f14], R246 ;  /* 0x006f14f601007387 */ /* 0x000fe80000100800 */
[----:B------:R-:W-:Y:S04]  /*88c10*/  STL [R1+0x6f10], R247 ;  /* 0x006f10f701007387 */ /* 0x000fe80000100800 */
[----:B------:R-:W3:Y:S09]  /*88c20*/  LDL.LU R248, [R1+0x1290] ;  /* 0x0012900001f87983 */ /* 0x000ef20000300800 */
[----:B------:R1:W-:Y:S04]  /*88c30*/  STL.64 [R1+0x510], R24 ;  /* 0x0005101801007387 */ /* 0x0003e80000100a00 */
        /* <DEDUP_REMOVED lines=108> */
[----:B---3--:R-:W-:-:S15]  /*89300*/  HMMA.1688.F32.TF32 R24, R156, R8, R24 ;  /* 0x000000089c18723c */ /* 0x008fde0000081018 */
[----:B------:R-:W-:-:S09]  /*89310*/  NOP ;  /* 0x0000000000007918 */ /* 0x000fd20000000000 */
[----:B------:R-:W-:Y:S01]  /*89320*/  IMAD.MOV.U32 R246, RZ, RZ, R26 ;  /* 0x000000fffff67224 */ /* 0x000fe200078e001a */
[----:B------:R-:W-:Y:S01]  /*89330*/  MOV R245, R25 ;  /* 0x0000001900f57202 */ /* 0x000fe20000000f00 */
[----:B------:R-:W-:Y:S02]  /*89340*/  IMAD.MOV.U32 R247, RZ, RZ, R27 ;  /* 0x000000fffff77224 */ /* 0x000fe400078e001b */
[----:B------:R-:W-:Y:S01]  /*89350*/  IMAD.MOV.U32 R244, RZ, RZ, R24 ;  /* 0x000000fffff47224 */ /* 0x000fe200078e0018 */
[----:B------:R-:W3:Y:S04]  /*89360*/  LDL.LU.64 R26, [R1+0x7110] ;  /* 0x00711000011a7983 */ /* 0x000ee80000300a00 */
[----:B------:R-:W2:Y:S04]  /*89370*/  LDL.LU.64 R24, [R1+0x7108] ;  /* 0x0071080001187983 */ /* 0x000ea80000300a00 */
[----:B------:R-:W-:Y:S04]  /*89380*/  STL.64 [R1+0x6f28], R246 ;  /* 0x006f28f601007387 */ /* 0x000fe80000100a00 */
[----:B------:R1:W-:Y:S04]  /*89390*/  STL.64 [R1+0x6f20], R244 ;  /* 0x006f20f401007387 */ /* 0x0003e80000100a00 */
[----:B-1----:R-:W2:Y:S04]  /*893a0*/  LDL.LU R244, [R1+0x1430] ;  /* 0x0014300001f47983 */ /* 0x002ea80000300800 */
[----:B------:R-:W2:Y:S04]  /*893b0*/  LDL.LU R245, [R1+0x1434] ;  /* 0x0014340001f57983 */ /* 0x000ea80000300800 */
[----:B------:R-:W2:Y:S04]  /*893c0*/  LDL.LU R246, [R1+0x1438] ;  /* 0x0014380001f67983 */ /* 0x000ea80000300800 */
[----:B------:R-:W2:Y:S01]  /*893d0*/  LDL.LU R247, [R1+0x143c] ;  /* 0x00143c0001f77983 */ /* 0x000ea20000300800 */
[C---:B----4-:R-:W-:Y:S06]  /*893e0*/  HMMA.1688.F32.TF32 R132, R156.reuse, R128, R132 ;  /* 0x000000809c84723c */ /* 0x050fec0000081084 */
[----:B--2---:R-:W-:-:S15]  /*893f0*/  HMMA.1688.F32.TF32 R244, R156, R24, R244 ;  /* 0x000000189cf4723c */ /* 0x004fde00000810f4 */
[----:B------:R-:W-:-:S08]  /*89400*/  NOP ;  /* 0x0000000000007918 */ /* 0x000fd00000000000 */
[----:B------:R-:W-:Y:S04]  /*89410*/  STL.64 [R1+0x4f0], R244 ;  /* 0x0004f0f401007387 */ /* 0x000fe80000100a00 */
[----:B------:R1:W-:Y:S02]  /*89420*/  STL.64 [R1+0x4f8], R246 ;  /* 0x0004f8f601007387 */ /* 0x0003e40000100a00 */
[C---:B-1----:R-:W-:Y:S06]  /*89430*/  HMMA.1688.F32.TF32 R244, R156.reuse, R12, R220 ;  /* 0x0000000c9cf4723c */ /* 0x042fec00000810dc */
[C---:B------:R-:W-:Y:S06]  /*89440*/  HMMA.1688.F32.TF32 R220, R156.reuse, R124, R136 ;  /* 0x0000007c9cdc723c */ /* 0x040fec0000081088 */
[C---:B------:R-:W-:Y:S11]  /*89450*/  HMMA.1688.F32.TF32 R136, R156.reuse, R120, R140 ;  /* 0x000000789c88723c */ /* 0x040ff6000008108c */
[----:B------:R-:W-:Y:S04]  /*89460*/  STL.64 [R1+0x4e0], R244 ;  /* 0x0004e0f401007387 */ /* 0x000fe80000100a00 */
[----:B------:R-:W-:Y:S04]  /*89470*/  STL.64 [R1+0x4e8], R246 ;  /* 0x0004e8f601007387 */ /* 0x000fe80000100a00 */
[----:B------:R-:W-:Y:S04]  /*89480*/  STL.64 [R1+0x4d0], R132 ;  /* 0x0004d08401007387 */ /* 0x000fe80000100a00 */
[----:B------:R1:W-:Y:S02]  /*89490*/  STL.64 [R1+0x4d8], R134 ;  /* 0x0004d88601007387 */ /* 0x0003e40000100a00 */
[C---:B-1----:R-:W-:Y:S02]  /*894a0*/  HMMA.1688.F32.TF32 R132, R156.reuse, R116, R144 ;  /* 0x000000749c84723c */ /* 0x042fe40000081090 */
[----:B------:R-:W-:Y:S04]  /*894b0*/  STL.64 [R1+0x4c0], R220 ;  /* 0x0004c0dc01007387 */ /* 0x000fe80000100a00 */
[----:B------:R-:W-:Y:S01]  /*894c0*/  STL.64 [R1+0x4c8], R222 ;  /* 0x0004c8de01007387 */ /* 0x000fe20000100a00 */
[C---:B------:R-:W-:Y:S03]  /*894d0*/  HMMA.1688.F32.TF32 R140, R156.reuse, R112, R148 ;  /* 0x000000709c8c723c */ /* 0x040fe60000081094 */
[----:B------:R-:W-:Y:S04]  /*894e0*/  STL.64 [R1+0x4b0], R136 ;  /* 0x0004b08801007387 */ /* 0x000fe80000100a00 */
[----:B------:R1:W-:Y:S04]  /*894f0*/  STL.64 [R1+0x4b8], R138 ;  /* 0x0004b88a01007387 */ /* 0x0003e80000100a00 */
[----:B------:R-:W-:Y:S04]  /*89500*/  LDS R145, [R219+UR12+0x44180] ;  /* 0x0441800cdb917984 */ /* 0x000fe80008000800 */
[----:B------:R-:W-:Y:S01]  /*89510*/  LDS R147, [R219+UR12+0x44980] ;  /* 0x0449800cdb937984 */ /* 0x000fe20008000800 */
[C---:B-1----:R-:W-:Y:S03]  /*89520*/  HMMA.1688.F32.TF32 R136, R156.reuse, R108, R152 ;  /* 0x0000006c9c88723c */ /* 0x042fe60000081098 */
[----:B------:R-:W-:Y:S04]  /*89530*/  STL.64 [R1+0x4a0], R132 ;  /* 0x0004a08401007387 */ /* 0x000fe80000100a00 */
[----:B------:R1:W-:Y:S04]  /*89540*/  STL.64 [R1+0x4a8], R134 ;  /* 0x0004a88601007387 */ /* 0x0003e80000100a00 */
[----:B------:R-:W-:Y:S04]  /*89550*/  LDS R144, [R0+UR12+0x44180] ;  /* 0x0441800c00907984 */ /* 0x000fe80008000800 */
[----:B------:R-:W2:Y:S01]  /*89560*/  LDS R146, [R0+UR12+0x44980] ;  /* 0x0449800c00927984 */ /* 0x000ea20008000800 */
[C---:B-1----:R-:W-:Y:S03]  /*89570*/  HMMA.1688.F32.TF32 R132, R156.reuse, R104, R160 ;  /* 0x000000689c84723c */ /* 0x042fe600000810a0 */
[----:B------:R-:W-:Y:S04]  /*89580*/  STL.64 [R1+0x490], R140 ;  /* 0x0004908c01007387 */ /* 0x000fe80000100a00 */
[----:B------:R1:W-:Y:S04]  /*89590*/  STL.64 [R1+0x498], R142 ;  /* 0x0004988e01007387 */ /* 0x0003e80000100a00 */
[----:B------:R-:W-:Y:S04]  /*895a0*/  STL.64 [R1+0x480], R136 ;  /* 0x0004808801007387 */ /* 0x000fe80000100a00 */
[----:B------:R4:W-:Y:S01]  /*895b0*/  STL.64 [R1+0x488], R138 ;  /* 0x0004888a01007387 */ /* 0x0009e20000100a00 */
[C---:B-1----:R-:W-:Y:S07]  /*895c0*/  HMMA.1688.F32.TF32 R140, R156.reuse, R100, R164 ;  /* 0x000000649c8c723c */ /* 0x042fee00000810a4 */
[----:B------:R-:W-:Y:S01]  /*895d0*/  STL.64 [R1+0x470], R132 ;  /* 0x0004708401007387 */ /* 0x000fe20000100a00 */
[C---:B----4-:R-:W-:Y:S03]  /*895e0*/  HMMA.1688.F32.TF32 R136, R156.reuse, R96, R168 ;  /* 0x000000609c88723c */ /* 0x050fe600000810a8 */
[----:B------:R1:W-:Y:S03]  /*895f0*/  STL.64 [R1+0x478], R134 ;  /* 0x0004788601007387 */ /* 0x0003e60000100a00 */
[C---:B-1----:R-:W-:Y:S09]  /*89600*/  HMMA.1688.F32.TF32 R132, R156.reuse, R92, R172 ;  /* 0x0000005c9c84723c */ /* 0x042ff200000810ac */
[----:B------:R-:W-:Y:S04]  /*89610*/  STL.64 [R1+0x460], R140 ;  /* 0x0004608c01007387 */ /* 0x000fe80000100a00 */
[----:B------:R1:W-:Y:S04]  /*89620*/  STL.64 [R1+0x468], R142 ;  /* 0x0004688e01007387 */ /* 0x0003e80000100a00 */
[----:B------:R-:W-:Y:S04]  /*89630*/  STL.64 [R1+0x450], R136 ;  /* 0x0004508801007387 */ /* 0x000fe80000100a00 */
[----:B------:R4:W-:Y:S01]  /*89640*/  STL.64 [R1+0x458], R138 ;  /* 0x0004588a01007387 */ /* 0x0009e20000100a00 */
[C---:B-1----:R-:W-:Y:S03]  /*89650*/  HMMA.1688.F32.TF32 R140, R156.reuse, R88, R176 ;  /* 0x000000589c8c723c */ /* 0x042fe600000810b0 */
[----:B------:R-:W-:Y:S03]  /*89660*/  STL.64 [R1+0x440], R132 ;  /* 0x0004408401007387 */ /* 0x000fe60000100a00 */
[C---:B----4-:R-:W-:Y:S01]  /*89670*/  HMMA.1688.F32.TF32 R136, R156.reuse, R16, R180 ;  /* 0x000000109c88723c */ /* 0x050fe200000810b4 */
        /* <DEDUP_REMOVED lines=39> */
[----:B------:R-:W-:Y:S04]  /*898f0*/  STL.64 [R1+0xe8], R142 ;  /* 0x0000e88e01007387 */ /* 0x000fe80000100a00 */
        /* <DEDUP_REMOVED lines=57> */
[----:B-1----:R-:W-:-:S15]  /*89c90*/  HMMA.1688.F32.TF32 R132, R156, R32, R240 ;  /* 0x000000209c84723c */ /* 0x002fde00000810f0 */
[----:B------:R-:W-:-:S08]  /*89ca0*/  NOP ;  /* 0x0000000000007918 */ /* 0x000fd00000000000 */
[----:B------:R-:W-:Y:S04]  /*89cb0*/  STL.64 [R1+0xa0], R132 ;  /* 0x0000a08401007387 */ /* 0x000fe80000100a00 */
        /* <DEDUP_REMOVED lines=12> */
[C---:B----4-:R-:W-:Y:S06]  /*89d80*/  HMMA.1688.F32.TF32 R140, R156.reuse, R28, R176 ;  /* 0x0000001c9c8c723c */ /* 0x050fec00000810b0 */
[----:B---3--:R-:W-:Y:S06]  /*89d90*/  HMMA.1688.F32.TF32 R136, R156, R20, R180 ;  /* 0x000000149c88723c */ /* 0x008fec00000810b4 */
[C---:B--2---:R-:W-:Y:S11]  /*89da0*/  HMMA.1688.F32.TF32 R132, R212.reuse, R84, R184 ;  /* 0x00000054d484723c */ /* 0x044ff600000810b8 */
[----:B------:R-:W-:Y:S04]  /*89db0*/  STL.64 [R1+0x90], R140 ;  /* 0x0000908c01007387 */ /* 0x000fe80000100a00 */
[----:B------:R1:W-:Y:S04]  /*89dc0*/  STL.64 [R1+0x98], R142 ;  /* 0x0000988e01007387 */ /* 0x0003e80000100a00 */
[----:B------:R-:W-:Y:S04]  /*89dd0*/  STL.64 [R1+0x80], R136 ;  /* 0x0000808801007387 */ /* 0x000fe80000100a00 */
[----:B------:R2:W-:Y:S01]  /*89de0*/  STL.64 [R1+0x88], R138 ;  /* 0x0000888a01007387 */ /* 0x0005e20000100a00 */
[C---:B-1----:R-:W-:Y:S03]  /*89df0*/  HMMA.1688.F32.TF32 R140, R212.reuse, R8, R188 ;  /* 0x00000008d48c723c */ /* 0x042fe600000810bc */
[----:B------:R-:W-:Y:S04]  /*89e00*/  STL.64 [R1+0x70], R132 ;  /* 0x0000708401007387 */ /* 0x000fe80000100a00 */
[----:B------:R1:W-:Y:S01]  /*89e10*/  STL.64 [R1+0x78], R134 ;  /* 0x0000788601007387 */ /* 0x0003e20000100a00 */
[C---:B--2---:R-:W-:Y:S06]  /*89e20*/  HMMA.1688.F32.TF32 R136, R212.reuse, R24, R192 ;  /* 0x00000018d488723c */ /* 0x044fec00000810c0 */
[C---:B-1----:R-:W-:Y:S09]  /*89e30*/  HMMA.1688.F32.TF32 R132, R212.reuse, R12, R196 ;  /* 0x0000000cd484723c */ /* 0x042ff200000810c4 */
        /* <DEDUP_REMOVED lines=10> */
[----:B------:R-:W-:Y:S04]  /*89ee0*/  STL.64 [R1+0x38], R142 ;  /* 0x0000388e01007387 */ /* 0x000fe80000100a00 */
[----:B------:R-:W2:Y:S01]  /*89ef0*/  LDL.LU R232, [R1+0xf70] ;  /* 0x000f700001e87983 */ /* 0x000ea20000300800 */
[C---:B------:R-:W-:Y:S03]  /*89f00*/  HMMA.1688.F32.TF32 R248, R212.reuse, R112, R248 ;  /* 0x00000070d4f8723c */ /* 0x040fe600000810f8 */
[----:B------:R-:W-:Y:S04]  /*89f10*/  STL.64 [R1+0x20], R136 ;  /* 0x0000208801007387 */ /* 0x000fe80000100a00 */
[----:B------:R-:W-:Y:S04]  /*89f20*/  STL.64 [R1+0x28], R138 ;  /* 0x0000288a01007387 */ /* 0x000fe80000100a00 */
[----:B------:R-:W-:Y:S04]  /*89f30*/  STL.64 [R1+0x10], R132 ;  /* 0x0000108401007387 */ /* 0x000fe80000100a00 */
[----:B------:R1:W-:Y:S04]  /*89f40*/  STL.64 [R1+0x18], R134 ;  /* 0x0000188601007387 */ /* 0x0003e80000100a00 */
[----:B------:R-:W2:Y:S04]  /*89f50*/  LDL.LU R233, [R1+0xf74] ;  /* 0x000f740001e97983 */ /* 0x000ea80000300800 */
[----:B------:R-:W2:Y:S01]  /*89f60*/  LDL.LU R234, [R1+0xf78] ;  /* 0x000f780001ea7983 */ /* 0x000ea20000300800 */
[C---:B-1----:R-:W-:Y:S03]  /*89f70*/  HMMA.1688.F32.TF32 R132, R212.reuse, R116, R208 ;  /* 0x00000074d484723c */ /* 0x042fe600000810d0 */
[----:B------:R-:W2:Y:S03]  /*89f80*/  LDL.LU R235, [R1+0xf7c] ;  /* 0x000f7c0001eb7983 */ /* 0x000ea60000300800 */
[----:B------:R-:W-:Y:S01]  /*89f90*/  HMMA.1688.F32.TF32 R196, R212, R108, R224 ;  /* 0x0000006cd4c4723c */ /* 0x000fe200000810e0 */
[----:B------:R-:W-:-:S15]  /*89fa0*/  STL.64 [R1+0x6d80], R250 ;  /* 0x006d80fa01007387 */ /* 0x000fde0000100a00 */
[----:B------:R-:W-:-:S01]  /*89fb0*/  NOP ;  /* 0x0000000000007918 */ /* 0x000fc20000000000 */
[----:B------:R-:W-:Y:S04]  /*89fc0*/  STL.64 [R1], R132 ;  /* 0x0000008401007387 */ /* 0x000fe80000100a00 */
[----:B------:R1:W-:Y:S04]  /*89fd0*/  STL.64 [R1+0x8], R134 ;  /* 0x0000088601007387 */ /* 0x0003e80000100a00 */
[----:B------:R-:W-:Y:S04]  /*89fe0*/  STL.64 [R1+0x6d78], R248 ;  /* 0x006d78f801007387 */ /* 0x000fe80000100a00 */
[----:B------:R-:W3:Y:S04]  /*89ff0*/  LDL.LU R224, [R1+0xf60] ;  /* 0x000f600001e07983 */ /* 0x000ee80000300800 */
[----:B------:R-:W3:Y:S04]  /*8a000*/  LDL.LU R225, [R1+0xf64] ;  /* 0x000f640001e17983 */ /* 0x000ee80000300800 */
[----:B------:R-:W3:Y:S04]  /*8a010*/  LDL.LU R226, [R1+0xf68] ;  /* 0x000f680001e27983 */ /* 0x000ee80000300800 */
[----:B------:R-:W3:Y:S04]  /*8a020*/  LDL.LU R227, [R1+0xf6c] ;  /* 0x000f6c0001e37983 */ /* 0x000ee80000300800 */
[----:B------:R-:W-:Y:S04]  /*8a030*/  STL.64 [R1+0x6d90], R198 ;  /* 0x006d90c601007387 */ /* 0x000fe80000100a00 */
[----:B------:R-:W-:Y:S01]  /*8a040*/  STL.64 [R1+0x6d88], R196 ;  /* 0x006d88c401007387 */ /* 0x000fe20000100a00 */
[C---:B------:R-:W-:Y:S06]  /*8a050*/  HMMA.1688.F32.TF32 R136, R212.reuse, R100, R236 ;  /* 0x00000064d488723c */ /* 0x040fec00000810ec */
[C---:B------:R-:W-:Y:S06]  /*8a060*/  HMMA.1688.F32.TF32 R140, R212.reuse, R104, R228 ;  /* 0x00000068d48c723c */ /* 0x040fec00000810e4 */
[----:B-1----:R-:W-:-:S15]  /*8a070*/  HMMA.1688.F32.TF32 R132, R212, R96, R240 ;  /* 0x00000060d484723c */ /* 0x002fde00000810f0 */
[----:B------:R-:W-:-:S02]  /*8a080*/  NOP ;  /* 0x0000000000007918 */ /* 0x000fc40000000000 */
        /* <DEDUP_REMOVED lines=27> */
[----:B---3--:R-:W-:Y:S03]  /*8a240*/  HMMA.1688.F32.TF32 R132, R212, R88, R224 ;  /* 0x00000058d484723c */ /* 0x008fe600000810e0 */
[----:B------:R-:W-:Y:S04]  /*8a250*/  STL [R1+0x6df4], R196 ;  /* 0x006df4c401007387 */ /* 0x000fe80000100800 */
[----:B------:R-:W-:-:S15]  /*8a260*/  STL [R1+0x6df0], R198 ;  /* 0x006df0c601007387 */ /* 0x000fde0000100800 */
[----:B------:R-:W-:-:S02]  /*8a270*/  NOP ;  /* 0x0000000000007918 */ /* 0x000fc40000000000 */
[----:B------:R-:W-:Y:S01]  /*8a280*/  IMAD.MOV.U32 R251, RZ, RZ, R132 ;  /* 0x000000fffffb7224 */ /* 0x000fe200078e0084 */
[----:B------:R-:W-:Y:S01]  /*8a290*/  MOV R250, R133 ;  /* 0x0000008500fa7202 */ /* 0x000fe20000000f00 */
[----:B------:R-:W-:Y:S02]  /*8a2a0*/  IMAD.MOV.U32 R249, RZ, RZ, R134 ;  /* 0x000000fffff97224 */ /* 0x000fe400078e0086 */
[----:B------:R-:W-:Y:S01]  /*8a2b0*/  IMAD.MOV.U32 R248, RZ, RZ, R135 ;  /* 0x000000fffff87224 */ /* 0x000fe200078e0087 */
[----:B------:R-:W-:Y:S04]  /*8a2c0*/  STL [R1+0x6dec], R199 ;  /* 0x006decc701007387 */ /* 0x000fe80000100800 */
[----:B------:R-:W-:Y:S04]  /*8a2d0*/  STL [R1+0x6de8], R197 ;  /* 0x006de8c501007387 */ /* 0x000fe80000100800 */
[----:B------:R-:W-:Y:S04]  /*8a2e0*/  STL [R1+0x6e04], R248 ;  /* 0x006e04f801007387 */ /* 0x000fe80000100800 */
[----:B------:R-:W-:Y:S04]  /*8a2f0*/  STL [R1+0x6e00], R249 ;  /* 0x006e00f901007387 */ /* 0x000fe80000100800 */
[----:B------:R-:W-:Y:S04]  /*8a300*/  STL [R1+0x6dfc], R250 ;  /* 0x006dfcfa01007387 */ /* 0x000fe80000100800 */
[----:B------:R-:W-:Y:S01]  /*8a310*/  STL [R1+0x6df8], R251 ;  /* 0x006df8fb01007387 */ /* 0x000fe20000100800 */
[----:B----4-:R-:W-:Y:S03]  /*8a320*/  HMMA.1688.F32.TF32 R132, R212, R16, R236 ;  /* 0x00000010d484723c */ /* 0x010fe600000810ec */
[----:B------:R-:W3:-:S15]  /*8a330*/  LDL.LU R236, [R1+0xf10] ;  /* 0x000f100001ec7983 */ /* 0x000ede0000300800 */
[----:B------:R-:W-:-:S05]  /*8a340*/  NOP ;  /* 0x0000000000007918 */ /* 0x000fca0000000000 */
[----:B------:R-:W-:Y:S04]  /*8a350*/  STL.64 [R1+0x360], R132 ;  /* 0x0003608401007387 */ /* 0x000fe80000100a00 */
[----:B------:R1:W-:Y:S04]  /*8a360*/  STL.64 [R1+0x368], R134 ;  /* 0x0003688601007387 */ /* 0x0003e80000100a00 */
[----:B------:R-:W3:Y:S04]  /*8a370*/  LDL.LU R237, [R1+0xf14] ;  /* 0x000f140001ed7983 */ /* 0x000ee80000300800 */
[----:B------:R-:W3:Y:S04]  /*8a380*/  LDL.LU R238, [R1+0xf18] ;  /* 0x000f180001ee7983 */ /* 0x000ee80000300800 */
[----:B------:R-:W3:Y:S01]  /*8a390*/  LDL.LU R239, [R1+0xf1c] ;  /* 0x000f1c0001ef7983 */ /* 0x000ee20000300800 */
[----:B-1----:R-:W-:-:S15]  /*8a3a0*/  HMMA.1688.F32.TF32 R132, R212, R4, R228 ;  /* 0x00000004d484723c */ /* 0x002fde00000810e4 */
[----:B------:R-:W-:-:S09]  /*8a3b0*/  NOP ;  /* 0x0000000000007918 */ /* 0x000fd20000000000 */
[----:B------:R-:W-:Y:S01]  /*8a3c0*/  MOV R197, R133 ;  /* 0x0000008500c57202 */ /* 0x000fe20000000f00 */
[----:B------:R-:W-:Y:S01]  /*8a3d0*/  IMAD.MOV.U32 R199, RZ, RZ, R132 ;  /* 0x000000ffffc77224 */ /* 0x000fe200078e0084 */
[----:B------:R1:W-:Y:S04]  /*8a3e0*/  STL.64 [R1+0x358], R134 ;  /* 0x0003588601007387 */ /* 0x0003e80000100a00 */
[----:B------:R4:W-:Y:S04]  /*8a3f0*/  STL [R1+0x6e0c], R197 ;  /* 0x006e0cc501007387 */ /* 0x0009e80000100800 */
[----:B------:R4:W-:Y:S01]  /*8a400*/  STL [R1+0x6e08], R199 ;  /* 0x006e08c701007387 */ /* 0x0009e20000100800 */
[----:B-1----:R-:W-:Y:S03]  /*8a410*/  HMMA.1688.F32.TF32 R132, R212, R80, R240 ;  /* 0x00000050d484723c */ /* 0x002fe600000810f0 */
        /* <DEDUP_REMOVED lines=8> */
[----:B--2---:R-:W-:Y:S01]  /*8a4a0*/  HMMA.1688.F32.TF32 R132, R212, R76, R232 ;  /* 0x0000004cd484723c */ /* 0x004fe200000810e8 */
[----:B------:R-:W-:Y:S04]  /*8a4b0*/  STL [R1+0x6e1c], R198 ;  /* 0x006e1cc601007387 */ /* 0x000fe80000100800 */
[----:B------:R-:W-:Y:S04]  /*8a4c0*/  STL [R1+0x6e18], R196 ;  /* 0x006e18c401007387 */ /* 0x000fe80000100800 */
[----:B------:R-:W-:Y:S04]  /*8a4d0*/  STL [R1+0x6e14], R250 ;  /* 0x006e14fa01007387 */ /* 0x000fe80000100800 */
[----:B------:R-:W-:Y:S04]  /*8a4e0*/  STL [R1+0x6e10], R251 ;  /* 0x006e10fb01007387 */ /* 0x000fe80000100800 */
[----:B------:R-:W2:Y:S04]  /*8a4f0*/  LDL.LU R224, [R1+0xef0] ;  /* 0x000ef00001e07983 */ /* 0x000ea80000300800 */
[----:B------:R-:W2:Y:S03]  /*8a500*/  LDL.LU R225, [R1+0xef4] ;  /* 0x000ef40001e17983 */ /* 0x000ea60000300800 */
[----:B----4-:R-:W-:Y:S01]  /*8a510*/  IMAD.MOV.U32 R197, RZ, RZ, R132 ;  /* 0x000000ffffc57224 */ /* 0x010fe200078e0084 */
[----:B------:R-:W-:Y:S01]  /*8a520*/  MOV R249, R135 ;  /* 0x0000008700f97202 */ /* 0x000fe20000000f00 */
[----:B------:R-:W-:Y:S01]  /*8a530*/  IMAD.MOV.U32 R199, RZ, RZ, R133 ;  /* 0x000000ffffc77224 */ /* 0x000fe200078e0085 */
[----:B------:R-:W2:Y:S01]  /*8a540*/  LDL.LU R226, [R1+0xef8] ;  /* 0x000ef80001e27983 */ /* 0x000ea20000300800 */
[----:B------:R-:W-:-:S03]  /*8a550*/  IMAD.MOV.U32 R248, RZ, RZ, R134 ;  /* 0x000000fffff87224 */ /* 0x000fc600078e0086 */
[----:B------:R-:W2:Y:S04]  /*8a560*/  LDL.LU R227, [R1+0xefc] ;  /* 0x000efc0001e37983 */ /* 0x000ea80000300800 */
[----:B------:R-:W-:Y:S04]  /*8a570*/  STL [R1+0x6e2c], R249 ;  /* 0x006e2cf901007387 */ /* 0x000fe80000100800 */
[----:B------:R-:W-:Y:S04]  /*8a580*/  STL [R1+0x6e28], R248 ;  /* 0x006e28f801007387 */ /* 0x000fe80000100800 */
[----:B------:R-:W-:Y:S04]  /*8a590*/  STL [R1+0x6e24], R197 ;  /* 0x006e24c501007387 */ /* 0x000fe80000100800 */
[----:B------:R-:W-:Y:S04]  /*8a5a0*/  STL [R1+0x6e20], R199 ;  /* 0x006e20c701007387 */ /* 0x000fe80000100800 */
[----:B------:R-:W4:Y:S01]  /*8a5b0*/  LDL.LU R228, [R1+0xee0] ;  /* 0x000ee00001e47983 */ /* 0x000f220000300800 */
[----:B---3--:R-:W-:-:S15]  /*8a5c0*/  HMMA.1688.F32.TF32 R132, R212, R72, R236 ;  /* 0x00000048d484723c */ /* 0x008fde00000810ec */
[----:B------:R-:W-:-:S08]  /*8a5d0*/  NOP ;  /* 0x0000000000007918 */ /* 0x000fd00000000000 */
        /* <DEDUP_REMOVED lines=23> */
[----:B------:R1:W-:-:S15]  /*8a750*/  STL [R1+0x6e3c], R251 ;  /* 0x006e3cfb01007387 */ /* 0x0003de0000100800 */
[----:B------:R-:W-:-:S08]  /*8a760*/  NOP ;  /* 0x0000000000007918 */ /* 0x000fd00000000000 */
[----:B------:R-:W-:Y:S01]  /*8a770*/  IMAD.MOV.U32 R249, RZ, RZ, R132 ;  /* 0x000000fffff97224 */ /* 0x000fe200078e0084 */
[----:B------:R-:W-:Y:S01]  /*8a780*/  MOV R199, R135 ;  /* 0x0000008700c77202 */ /* 0x000fe20000000f00 */
[----:B------:R-:W-:Y:S02]  /*8a790*/  IMAD.MOV.U32 R248, RZ, RZ, R133 ;  /* 0x000000fffff87224 */ /* 0x000fe400078e0085 */
[----:B------:R-:W-:Y:S01]  /*8a7a0*/  IMAD.MOV.U32 R197, RZ, RZ, R134 ;  /* 0x000000ffffc57224 */ /* 0x000fe200078e0086 */
[----:B------:R-:W-:Y:S04]  /*8a7b0*/  STL [R1+0x6e38], R250 ;  /* 0x006e38fa01007387 */ /* 0x000fe80000100800 */
[----:B------:R-:W-:Y:S04]  /*8a7c0*/  STL [R1+0x6e34], R198 ;  /* 0x006e34c601007387 */ /* 0x000fe80000100800 */
[----:B------:R2:W-:Y:S04]  /*8a7d0*/  STL [R1+0x6e30], R196 ;  /* 0x006e30c401007387 */ /* 0x0005e80000100800 */
[----:B------:R-:W-:Y:S04]  /*8a7e0*/  STL [R1+0x6e4c], R199 ;  /* 0x006e4cc701007387 */ /* 0x000fe80000100800 */
[----:B------:R-:W-:Y:S04]  /*8a7f0*/  STL [R1+0x6e48], R197 ;  /* 0x006e48c501007387 */ /* 0x000fe80000100800 */
[----:B------:R-:W-:Y:S04]  /*8a800*/  STL [R1+0x6e44], R249 ;  /* 0x006e44f901007387 */ /* 0x000fe80000100800 */
[----:B------:R3:W-:Y:S01]  /*8a810*/  STL [R1+0x6e40], R248 ;  /* 0x006e40f801007387 */ /* 0x0007e20000100800 */
[----:B----4-:R-:W-:-:S15]  /*8a820*/  HMMA.1688.F32.TF32 R132, R212, R60, R228 ;  /* 0x0000003cd484723c */ /* 0x010fde00000810e4 */
[----:B------:R-:W-:-:S09]  /*8a830*/  NOP ;  /* 0x0000000000007918 */ /* 0x000fd20000000000 */
[----:B-1----:R-:W-:Y:S01]  /*8a840*/  IMAD.MOV.U32 R251, RZ, RZ, R132 ;  /* 0x000000fffffb7224 */ /* 0x002fe200078e0084 */
[----:B--2---:R-:W-:Y:S01]  /*8a850*/  MOV R196, R135 ;  /* 0x0000008700c47202 */ /* 0x004fe20000000f00 */
[----:B------:R-:W-:Y:S02]  /*8a860*/  IMAD.MOV.U32 R250, RZ, RZ, R133 ;  /* 0x000000fffffa7224 */ /* 0x000fe400078e0085 */
[----:B------:R-:W-:Y:S02]  /*8a870*/  IMAD.MOV.U32 R198, RZ, RZ, R134 ;  /* 0x000000ffffc67224 */ /* 0x000fe400078e0086 */
[C---:B---3--:R-:W-:Y:S06]  /*8a880*/  HMMA.1688.F32.TF32 R132, R212.reuse, R52, R236 ;  /* 0x00000034d484723c */ /* 0x048fec00000810ec */
[----:B------:R-:W-:Y:S01]  /*8a890*/  HMMA.1688.F32.TF32 R136, R212, R56, R232 ;  /* 0x00000038d488723c */ /* 0x000fe200000810e8 */
[----:B------:R1:W-:Y:S04]  /*8a8a0*/  STL [R1+0x6e5c], R196 ;  /* 0x006e5cc401007387 */ /* 0x0003e80000100800 */
[----:B------:R-:W-:Y:S04]  /*8a8b0*/  STL [R1+0x6e58], R198 ;  /* 0x006e58c601007387 */ /* 0x000fe80000100800 */
[----:B------:R-:W-:Y:S04]  /*8a8c0*/  STL [R1+0x6e54], R251 ;  /* 0x006e54fb01007387 */ /* 0x000fe80000100800 */
[----:B------:R2:W-:Y:S05]  /*8a8d0*/  STL [R1+0x6e50], R250 ;  /* 0x006e50fa01007387 */ /* 0x0005ea0000100800 */
[----:B------:R-:W-:Y:S01]  /*8a8e0*/  MOV R248, R135 ;  /* 0x0000008700f87202 */ /* 0x000fe20000000f00 */
[----:B------:R-:W-:-:S02]  /*8a8f0*/  IMAD.MOV.U32 R249, RZ, RZ, R134 ;  /* 0x000000fffff97224 */ /* 0x000fc400078e0086 */
[----:B------:R-:W-:Y:S02]  /*8a900*/  IMAD.MOV.U32 R199, RZ, RZ, R132 ;  /* 0x000000ffffc77224 */ /* 0x000fe400078e0084 */
[----:B------:R-:W-:Y:S01]  /*8a910*/  STL.64 [R1+0x2e0], R136 ;  /* 0x0002e08801007387 */ /* 0x000fe20000100a00 */
[----:B------:R-:W-:-:S03]  /*8a920*/  IMAD.MOV.U32 R197, RZ, RZ, R133 ;  /* 0x000000ffffc57224 */ /* 0x000fc600078e0085 */
[----:B------:R-:W-:Y:S01]  /*8a930*/  STL.64 [R1+0x2e8], R138 ;  /* 0x0002e88a01007387 */ /* 0x000fe20000100a00 */
[----:B------:R-:W-:Y:S03]  /*8a940*/  HMMA.1688.F32.TF32 R132, R212, R48, R240 ;  /* 0x00000030d484723c */ /* 0x000fe600000810f0 */
[----:B------:R3:W-:Y:S04]  /*8a950*/  STL [R1+0x6e6c], R248 ;  /* 0x006e6cf801007387 */ /* 0x0007e80000100800 */
[----:B------:R-:W-:Y:S04]  /*8a960*/  STL [R1+0x6e68], R249 ;  /* 0x006e68f901007387 */ /* 0x000fe80000100800 */
[----:B------:R-:W-:Y:S04]  /*8a970*/  STL [R1+0x6e64], R199 ;  /* 0x006e64c701007387 */ /* 0x000fe80000100800 */
        /* <DEDUP_REMOVED lines=50> */
[----:B--2---:R-:W-:Y:S01]  /*8aca0*/  MOV R250, R135 ;  /* 0x0000008700fa7202 */ /* 0x004fe20000000f00 */
[----:B------:R-:W-:-:S02]  /*8acb0*/  IMAD.MOV.U32 R198, RZ, RZ, R133 ;  /* 0x000000ffffc67224 */ /* 0x000fc400078e0085 */
[----:B------:R-:W-:Y:S02]  /*8acc0*/  IMAD.MOV.U32 R251, RZ, RZ, R134 ;  /* 0x000000fffffb7224 */ /* 0x000fe400078e0086 */
[----:B---3--:R-:W-:-:S15]  /*8acd0*/  HMMA.1688.F32.TF32 R132, R212, R44, R184 ;  /* 0x0000002cd484723c */ /* 0x008fde00000810b8 */
[----:B------:R-:W-:-:S09]  /*8ace0*/  NOP ;  /* 0x0000000000007918 */ /* 0x000fd20000000000 */
[----:B------:R-:W-:Y:S01]  /*8acf0*/  IMAD.MOV.U32 R248, RZ, RZ, R132 ;  /* 0x000000fffff87224 */ /* 0x000fe200078e0084 */
[----:B----4-:R-:W-:Y:S01]  /*8ad00*/  MOV R197, R135 ;  /* 0x0000008700c57202 */ /* 0x010fe20000000f00 */
[----:B------:R-:W-:Y:S02]  /*8ad10*/  IMAD.MOV.U32 R249, RZ, RZ, R133 ;  /* 0x000000fffff97224 */ /* 0x000fe400078e0085 */
[----:B------:R-:W-:Y:S02]  /*8ad20*/  IMAD.MOV.U32 R199, RZ, RZ, R134 ;  /* 0x000000ffffc77224 */ /* 0x000fe400078e0086 */
[C---:B------:R-:W-:Y:S06]  /*8ad30*/  HMMA.1688.F32.TF32 R132, R212.reuse, R40, R188 ;  /* 0x00000028d484723c */ /* 0x040fec00000810bc */
[C---:B------:R-:W-:Y:S06]  /*8ad40*/  HMMA.1688.F32.TF32 R200, R212.reuse, R36, R200 ;  /* 0x00000024d4c8723c */ /* 0x040fec00000810c8 */
[C---:B------:R-:W-:Y:S01]  /*8ad50*/  HMMA.1688.F32.TF32 R204, R212.reuse, R32, R204 ;  /* 0x00000020d4cc723c */ /* 0x040fe200000810cc */
[----:B------:R-:W-:Y:S04]  /*8ad60*/  STL.64 [R1+0x6e88], R198 ;  /* 0x006e88c601007387 */ /* 0x000fe80000100a00 */
[----:B------:R-:W-:Y:S01]  /*8ad70*/  STL.64 [R1+0x6e80], R196 ;  /* 0x006e80c401007387 */ /* 0x000fe20000100a00 */
[C---:B------:R-:W-:Y:S03]  /*8ad80*/  HMMA.1688.F32.TF32 R208, R212.reuse, R28, R208 ;  /* 0x0000001cd4d0723c */ /* 0x040fe600000810d0 */
[----:B------:R-:W-:Y:S04]  /*8ad90*/  STL.64 [R1+0x6e78], R250 ;  /* 0x006e78fa01007387 */ /* 0x000fe80000100a00 */
[----:B------:R-:W-:Y:S04]  /*8ada0*/  STL.64 [R1+0x6e70], R248 ;  /* 0x006e70f801007387 */ /* 0x000fe80000100a00 */
[----:B------:R1:W-:Y:S01]  /*8adb0*/  STL.64 [R1+0x6da0], R202 ;  /* 0x006da0ca01007387 */ /* 0x0003e20000100a00 */
[----:B------:R-:W-:Y:S03]  /*8adc0*/  HMMA.1688.F32.TF32 R212, R212, R20, R236 ;  /* 0x00000014d4d4723c */ /* 0x000fe600000810ec */
[----:B------:R-:W-:Y:S04]  /*8add0*/  STL.64 [R1+0x130], R132 ;  /* 0x0001308401007387 */ /* 0x000fe80000100a00 */
[----:B------:R2:W-:Y:S01]  /*8ade0*/  STL.64 [R1+0x138], R134 ;  /* 0x0001388601007387 */ /* 0x0005e20000100a00 */
[C---:B------:R-:W-:Y:S06]  /*8adf0*/  HMMA.1688.F32.TF32 R140, R144.reuse, R84, R192 ;  /* 0x00000054908c723c */ /* 0x040fec00000810c0 */
[C---:B------:R-:W-:Y:S01]  /*8ae00*/  HMMA.1688.F32.TF32 R136, R144.reuse, R8, R216 ;  /* 0x000000089088723c */ /* 0x040fe200000810d8 */
[----:B-1----:R-:W-:Y:S01]  /*8ae10*/  LOP3.LUT R203, R0, 0x60, RZ, 0x3c, !PT ;  /* 0x0000006000cb7812 */ /* 0x002fe200078e3cff */
[----:B------:R-:W-:Y:S04]  /*8ae20*/  LDS R236, [R2+UR12+0x44180] ;  /* 0x0441800c02ec7984 */ /* 0x000fe80008000800 */
[C---:B--2---:R-:W-:Y:S01]  /*8ae30*/  HMMA.1688.F32.TF32 R132, R144.reuse, R24, R224 ;  /* 0x000000189084723c */ /* 0x044fe200000810e0 */
        /* <DEDUP_REMOVED lines=9> */
[----:B------:R-:W-:Y:S04]  /*8aed0*/  STL.64 [R1+0x2b0], R140 ;  /* 0x0002b08c01007387 */ /* 0x000fe80000100a00 */
[----:B------:R1:W-:Y:S04]  /*8aee0*/  STL.64 [R1+0x2b8], R142 ;  /* 0x0002b88e01007387 */ /* 0x0003e80000100a00 */
[----:B------:R-:W-:Y:S04]  /*8aef0*/  STL.64 [R1+0x2a0], R136 ;  /* 0x0002a08801007387 */ /* 0x000fe80000100a00 */
[----:B------:R2:W-:Y:S01]  /*8af00*/  STL.64 [R1+0x2a8], R138 ;  /* 0x0002a88a01007387 */ /* 0x0005e20000100a00 */
[C---:B-1----:R-:W-:Y:S03]  /*8af10*/  HMMA.1688.F32.TF32 R140, R144.reuse, R12, R228 ;  /* 0x0000000c908c723c */ /* 0x042fe600000810e4 */
[----:B------:R-:W-:Y:S04]  /*8af20*/  STL.64 [R1+0x290], R132 ;  /* 0x0002908401007387 */ /* 0x000fe80000100a00 */
[----:B------:R1:W-:Y:S01]  /*8af30*/  STL.64 [R1+0x298], R134 ;  /* 0x0002988601007387 */ /* 0x0003e20000100a00 */
[C---:B--2---:R-:W-:Y:S03]  /*8af40*/  HMMA.1688.F32.TF32 R136, R144.reuse, R128, R232 ;  /* 0x000000809088723c */ /* 0x044fe600000810e8 */
[----:B------:R-:W-:Y:S04]  /*8af50*/  LDS R238, [R2+UR12+0x44980] ;  /* 0x0449800c02ee7984 */ /* 0x000fe80008000800 */
[----:B------:R-:W-:Y:S01]  /*8af60*/  LDS R237, [R203+UR12+0x44180] ;  /* 0x0441800ccbed7984 */ /* 0x000fe20008000800 */
[C---:B-1----:R-:W-:Y:S03]  /*8af70*/  HMMA.1688.F32.TF32 R132, R144.reuse, R124, R240 ;  /* 0x0000007c9084723c */ /* 0x042fe600000810f0 */
[----:B------:R-:W1:Y:S04]  /*8af80*/  LDS R239, [R203+UR12+0x44980] ;  /* 0x0449800ccbef7984 */ /* 0x000e680008000800 */
        /* <DEDUP_REMOVED lines=67> */
[----:B-1----:R-:W-:-:S15]  /*8b3c0*/  HMMA.1688.F32.TF32 R132, R144, R120, R232 ;  /* 0x000000789084723c */ /* 0x002fde00000810e8 */
[----:B------:R-:W-:-:S08]  /*8b3d0*/  NOP ;  /* 0x0000000000007918 */ /* 0x000fd00000000000 */
[----:B------:R-:W-:Y:S04]  /*8b3e0*/  STL.64 [R1+0x250], R132 ;  /* 0x0002508401007387 */ /* 0x000fe80000100a00 */
[----:B------:R4:W-:Y:S04]  /*8b3f0*/  STL.64 [R1+0x258], R134 ;  /* 0x0002588601007387 */ /* 0x0009e80000100a00 */
[----:B------:R-:W3:Y:S04]  /*8b400*/  LDL.LU R225, [R1+0x1634] ;  /* 0x0016340001e17983 */ /* 0x000ee80000300800 */
[----:B------:R-:W3:Y:S04]  /*8b410*/  LDL.LU R226, [R1+0x1638] ;  /* 0x0016380001e27983 */ /* 0x000ee80000300800 */
[----:B------:R-:W3:Y:S01]  /*8b420*/  LDL.LU R227, [R1+0x163c] ;  /* 0x00163c0001e37983 */ /* 0x000ee20000300800 */
[C---:B----4-:R-:W-:Y:S03]  /*8b430*/  HMMA.1688.F32.TF32 R132, R144.reuse, R116, R240 ;  /* 0x000000749084723c */ /* 0x050fe600000810f0 */
[----:B------:R-:W4:Y:S04]  /*8b440*/  LDL.LU R228, [R1+0x1620] ;  /* 0x0016200001e47983 */ /* 0x000f280000300800 */
[----:B------:R-:W4:Y:S04]  /*8b450*/  LDL.LU R229, [R1+0x1624] ;  /* 0x0016240001e57983 */ /* 0x000f280000300800 */
[----:B------:R-:W4:Y:S04]  /*8b460*/  LDL.LU R230, [R1+0x1628] ;  /* 0x0016280001e67983 */ /* 0x000f280000300800 */
[----:B------:R-:W4:Y:S04]  /*8b470*/  LDL.LU R231, [R1+0x162c] ;  /* 0x00162c0001e77983 */ /* 0x000f280000300800 */
        /* <DEDUP_REMOVED lines=31> */
[C---:B--2---:R-:W-:Y:S01]  /*8b670*/  HMMA.1688.F32.TF32 R136, R144.reuse, R4, R180 ;  /* 0x000000049088723c */ /* 0x044fe200000810b4 */
        /* <DEDUP_REMOVED lines=8> */
[C---:B--2---:R-:W-:Y:S01]  /*8b700*/  HMMA.1688.F32.TF32 R136, R144.reuse, R72, R192 ;  /* 0x000000489088723c */ /* 0x044fe200000810c0 */
[----:B------:R1:W-:Y:S05]  /*8b710*/  STL.64 [R1+0x1a8], R134 ;  /* 0x0001a88601007387 */ /* 0x0003ea0000100a00 */
[----:B-1----:R-:W-:Y:S11]  /*8b720*/  HMMA.1688.F32.TF32 R132, R144, R68, R216 ;  /* 0x000000449084723c */ /* 0x002ff600000810d8 */
[----:B------:R-:W-:Y:S04]  /*8b730*/  STL.64 [R1+0x190], R140 ;  /* 0x0001908c01007387 */ /* 0x000fe80000100a00 */
[----:B------:R-:W-:Y:S04]  /*8b740*/  STL.64 [R1+0x198], R142 ;  /* 0x0001988e01007387 */ /* 0x000fe80000100a00 */
[----:B------:R-:W-:Y:S04]  /*8b750*/  STL.64 [R1+0x180], R136 ;  /* 0x0001808801007387 */ /* 0x000fe80000100a00 */
[----:B------:R-:W-:Y:S04]  /*8b760*/  STL.64 [R1+0x188], R138 ;  /* 0x0001888a01007387 */ /* 0x000fe80000100a00 */
[----:B------:R1:W-:Y:S01]  /*8b770*/  STL [R1+0x17c], R135 ;  /* 0x00017c8701007387 */ /* 0x0003e20000100800 */
[----:B------:R-:W-:-:S02]  /*8b780*/  IMAD.MOV.U32 R213, RZ, RZ, R132 ;  /* 0x000000ffffd57224 */ /* 0x000fc400078e0084 */
[----:B------:R-:W-:Y:S02]  /*8b790*/  IMAD.MOV.U32 R214, RZ, RZ, R133 ;  /* 0x000000ffffd67224 */ /* 0x000fe400078e0085 */
[----:B------:R-:W-:-:S05]  /*8b7a0*/  IMAD.MOV.U32 R215, RZ, RZ, R134 ;  /* 0x000000ffffd77224 */ /* 0x000fca00078e0086 */
[----:B------:R-:W-:Y:S04]  /*8b7b0*/  STL [R1+0x6d70], R215 ;  /* 0x006d70d701007387 */ /* 0x000fe80000100800 */
[----:B------:R-:W-:Y:S04]  /*8b7c0*/  STL [R1+0x6d6c], R213 ;  /* 0x006d6cd501007387 */ /* 0x000fe80000100800 */
[----:B------:R-:W-:Y:S01]  /*8b7d0*/  STL [R1+0x6d68], R214 ;  /* 0x006d68d601007387 */ /* 0x000fe20000100800 */
[----:B-1----:R-:W-:-:S15]  /*8b7e0*/  HMMA.1688.F32.TF32 R132, R144, R64, R224 ;  /* 0x000000409084723c */ /* 0x002fde00000810e0 */
[----:B------:R-:W-:-:S08]  /*8b7f0*/  NOP ;  /* 0x0000000000007918 */ /* 0x000fd00000000000 */
[----:B------:R-:W-:Y:S01]  /*8b800*/  STL.64 [R1+0x160], R132 ;  /* 0x0001608401007387 */ /* 0x000fe20000100a00 */
[----:B------:R-:W-:-:S03]  /*8b810*/  MOV R212, R135 ;  /* 0x0000008700d47202 */ /* 0x000fc60000000f00 */
[----:B------:R4:W-:Y:S02]  /*8b820*/  STL [R1+0x168], R134 ;  /* 0x0001688601007387 */ /* 0x0009e40000100800 */
[C---:B----4-:R-:W-:Y:S06]  /*8b830*/  HMMA.1688.F32.TF32 R132, R144.reuse, R60, R228 ;  /* 0x0000003c9084723c */ /* 0x050fec00000810e4 */
[----:B------:R-:W-:-:S15]  /*8b840*/  HMMA.1688.F32.TF32 R216, R144, R56, R232 ;  /* 0x0000003890d8723c */ /* 0x000fde00000810e8 */
[----:B------:R-:W-:-:S03]  /*8b850*/  NOP ;  /* 0x0000000000007918 */ /* 0x000fc60000000000 */
[----:B------:R-:W-:Y:S02]  /*8b860*/  IMAD.MOV.U32 R215, RZ, RZ, R133 ;  /* 0x000000ffffd77224 */ /* 0x000fe400078e0085 */
[----:B------:R-:W-:Y:S02]  /*8b870*/  IMAD.MOV.U32 R214, RZ, RZ, R135 ;  /* 0x000000ffffd67224 */ /* 0x000fe400078e0087 */
[----:B------:R-:W-:Y:S01]  /*8b880*/  IMAD.MOV.U32 R213, RZ, RZ, R134 ;  /* 0x000000ffffd57224 */ /* 0x000fe200078e0086 */
[----:B------:R1:W-:Y:S04]  /*8b890*/  STL [R1+0x150], R132 ;  /* 0x0001508401007387 */ /* 0x0003e80000100800 */
[----:B------:R-:W-:Y:S04]  /*8b8a0*/  STL.64 [R1+0x6dd0], R214 ;  /* 0x006dd0d601007387 */ /* 0x000fe80000100a00 */
[----:B------:R-:W-:Y:S04]  /*8b8b0*/  STL.64 [R1+0x6dc8], R212 ;  /* 0x006dc8d401007387 */ /* 0x000fe80000100a00 */
[----:B------:R-:W-:Y:S04]  /*8b8c0*/  STL.64 [R1+0x6c70], R218 ;  /* 0x006c70da01007387 */ /* 0x000fe80000100a00 */
[----:B------:R-:W-:Y:S04]  /*8b8d0*/  STL.64 [R1+0x6c68], R216 ;  /* 0x006c68d801007387 */ /* 0x000fe80000100a00 */
        /* <DEDUP_REMOVED lines=44> */
[----:B------:R-:W4:Y:S08]  /*8bba0*/  LDL.LU R243, [R1+0x122c] ;  /* 0x00122c0001f37983 */ /* 0x000f300000300800 */
[----:B------:R-:W-:Y:S04]  /*8bbb0*/  STL.64 [R1+0x6c80], R222 ;  /* 0x006c80de01007387 */ /* 0x000fe80000100a00 */
[----:B------:R-:W-:Y:S01]  /*8bbc0*/  STL.64 [R1+0x6c78], R220 ;  /* 0x006c78dc01007387 */ /* 0x000fe20000100a00 */
[----:B--2---:R-:W-:Y:S06]  /*8bbd0*/  HMMA.1688.F32.TF32 R156, R236, R24, R192 ;  /* 0x00000018ec9c723c */ /* 0x004fec00000810c0 */
[C---:B---3--:R-:W-:Y:S06]  /*8bbe0*/  HMMA.1688.F32.TF32 R140, R144.reuse, R28, R176 ;  /* 0x0000001c908c723c */ /* 0x048fec00000810b0 */
[C---:B----4-:R-:W-:Y:S06]  /*8bbf0*/  HMMA.1688.F32.TF32 R228, R144.reuse, R44, R228 ;  /* 0x0000002c90e4723c */ /* 0x050fec00000810e4 */
[C---:B------:R-:W-:Y:S06]  /*8bc00*/  HMMA.1688.F32.TF32 R224, R144.reuse, R48, R224 ;  /* 0x0000003090e0723c */ /* 0x040fec00000810e0 */
[C---:B------:R-:W-:Y:S06]  /*8bc10*/  HMMA.1688.F32.TF32 R232, R144.reuse, R40, R232 ;  /* 0x0000002890e8723c */ /* 0x040fec00000810e8 */
[C---:B-1----:R-:W-:Y:S11]  /*8bc20*/  HMMA.1688.F32.TF32 R132, R144.reuse, R36, R168 ;  /* 0x000000249084723c */ /* 0x042ff600000810a8 */
[----:B------:R-:W-:Y:S01]  /*8bc30*/  STL.64 [R1+0x6c90], R226 ;  /* 0x006c90e201007387 */ /* 0x000fe20000100a00 */
[C---:B------:R-:W-:Y:S03]  /*8bc40*/  HMMA.1688.F32.TF32 R136, R144.reuse, R32, R172 ;  /* 0x000000209088723c */ /* 0x040fe600000810ac */
[----:B------:R-:W-:Y:S03]  /*8bc50*/  STL.64 [R1+0x6c88], R224 ;  /* 0x006c88e001007387 */ /* 0x000fe60000100a00 */
[----:B------:R-:W-:Y:S01]  /*8bc60*/  HMMA.1688.F32.TF32 R144, R144, R20, R180 ;  /* 0x000000149090723c */ /* 0x000fe200000810b4 */
[----:B------:R-:W-:Y:S05]  /*8bc70*/  STL.64 [R1+0x6ca0], R230 ;  /* 0x006ca0e601007387 */ /* 0x000fea0000100a00 */
[C---:B------:R-:W-:Y:S01]  /*8bc80*/  HMMA.1688.F32.TF32 R148, R236.reuse, R84, R184 ;  /* 0x00000054ec94723c */ /* 0x040fe200000810b8 */
[----:B------:R-:W-:Y:S04]  /*8bc90*/  STL.64 [R1+0x6c98], R228 ;  /* 0x006c98e401007387 */ /* 0x000fe80000100a00 */
[----:B------:R-:W-:Y:S01]  /*8bca0*/  STL.64 [R1+0x6cb0], R234 ;  /* 0x006cb0ea01007387 */ /* 0x000fe20000100a00 */
[C---:B------:R-:W-:Y:S03]  /*8bcb0*/  HMMA.1688.F32.TF32 R152, R236.reuse, R8, R188 ;  /* 0x00000008ec98723c */ /* 0x040fe600000810bc */
[----:B------:R-:W-:Y:S04]  /*8bcc0*/  STL.64 [R1+0x6ca8], R232 ;  /* 0x006ca8e801007387 */ /* 0x000fe80000100a00 */
[----:B------:R-:W-:Y:S04]  /*8bcd0*/  STL.64 [R1+0x6cc0], R134 ;  /* 0x006cc08601007387 */ /* 0x000fe80000100a00 */
[----:B------:R1:W-:Y:S04]  /*8bce0*/  STL.64 [R1+0x6cb8], R132 ;  /* 0x006cb88401007387 */ /* 0x0003e80000100a00 */
[----:B------:R-:W-:Y:S04]  /*8bcf0*/  STL.64 [R1+0x6cd0], R138 ;  /* 0x006cd08a01007387 */ /* 0x000fe80000100a00 */
[----:B------:R2:W-:Y:S04]  /*8bd00*/  STL.64 [R1+0x6cc8], R136 ;  /* 0x006cc88801007387 */ /* 0x0005e80000100a00 */
        /* <DEDUP_REMOVED lines=52> */
[----:B------:R-:W-:Y:S01]  /*8c050*/  STL.64 [R1+0x6d28], R160 ;  /* 0x006d28a001007387 */ /* 0x000fe20000100a00 */
[C---:B----4-:R-:W-:Y:S06]  /*8c060*/  HMMA.1688.F32.TF32 R164, R236.reuse, R128, R168 ;  /* 0x00000080eca4723c */ /* 0x050fec00000810a8 */
[C---:B---3--:R-:W-:Y:S06]  /*8c070*/  HMMA.1688.F32.TF32 R168, R236.reuse, R124, R172 ;  /* 0x0000007ceca8723c */ /* 0x048fec00000810ac */
[C---:B--2---:R-:W-:Y:S11]  /*8c080*/  HMMA.1688.F32.TF32 R172, R236.reuse, R120, R240 ;  /* 0x00000078ecac723c */ /* 0x044ff600000810f0 */
[----:B------:R-:W-:Y:S04]  /*8c090*/  STL.64 [R1+0x6d40], R166 ;  /* 0x006d40a601007387 */ /* 0x000fe80000100a00 */
[----:B------:R-:W-:Y:S04]  /*8c0a0*/  STL.64 [R1+0x6d38], R164 ;  /* 0x006d38a401007387 */ /* 0x000fe80000100a00 */
[----:B------:R-:W-:Y:S04]  /*8c0b0*/  STL.64 [R1+0x6d50], R170 ;  /* 0x006d50aa01007387 */ /* 0x000fe80000100a00 */
[----:B------:R-:W-:Y:S04]  /*8c0c0*/  STL.64 [R1+0x6d48], R168 ;  /* 0x006d48a801007387 */ /* 0x000fe80000100a00 */
[----:B------:R-:W2:Y:S04]  /*8c0d0*/  LDL.LU R240, [R1+0x1180] ;  /* 0x0011800001f07983 */ /* 0x000ea80000300800 */
[----:B------:R-:W2:Y:S04]  /*8c0e0*/  LDL.LU R241, [R1+0x1184] ;  /* 0x0011840001f17983 */ /* 0x000ea80000300800 */
[----:B------:R-:W2:Y:S04]  /*8c0f0*/  LDL.LU R242, [R1+0x1188] ;  /* 0x0011880001f27983 */ /* 0x000ea80000300800 */
[----:B------:R-:W2:Y:S01]  /*8c100*/  LDL.LU R243, [R1+0x118c] ;  /* 0x00118c0001f37983 */ /* 0x000ea20000300800 */
[C---:B------:R-:W-:Y:S06]  /*8c110*/  HMMA.1688.F32.TF32 R176, R236.reuse, R116, R176 ;  /* 0x00000074ecb0723c */ /* 0x040fec00000810b0 */
[C---:B------:R-:W-:Y:S06]  /*8c120*/  HMMA.1688.F32.TF32 R184, R236.reuse, R108, R184 ;  /* 0x0000006cecb8723c */ /* 0x040fec00000810b8 */
[C---:B------:R-:W-:Y:S06]  /*8c130*/  HMMA.1688.F32.TF32 R180, R236.reuse, R112, R180 ;  /* 0x00000070ecb4723c */ /* 0x040fec00000810b4 */
[C---:B-1----:R-:W-:Y:S06]  /*8c140*/  HMMA.1688.F32.TF32 R132, R236.reuse, R92, R244 ;  /* 0x0000005cec84723c */ /* 0x042fec00000810f4 */
[C---:B------:R-:W-:Y:S01]  /*8c150*/  HMMA.1688.F32.TF32 R188, R236.reuse, R104, R188 ;  /* 0x00000068ecbc723c */ /* 0x040fe200000810bc */
[----:B------:R-:W-:Y:S05]  /*8c160*/  STL.64 [R1+0x6de0], R174 ;  /* 0x006de0ae01007387 */ /* 0x000fea0000100a00 */
[C---:B------:R-:W-:Y:S01]  /*8c170*/  HMMA.1688.F32.TF32 R192, R236.reuse, R100, R192 ;  /* 0x00000064ecc0723c */ /* 0x040fe200000810c0 */
[----:B------:R-:W-:Y:S04]  /*8c180*/  STL.64 [R1+0x6dd8], R172 ;  /* 0x006dd8ac01007387 */ /* 0x000fe80000100a00 */
[----:B------:R-:W-:Y:S01]  /*8c190*/  STL.64 [R1+0x6e98], R178 ;  /* 0x006e98b201007387 */ /* 0x000fe20000100a00 */
[----:B------:R-:W-:Y:S03]  /*8c1a0*/  HMMA.1688.F32.TF32 R136, R236, R96, R196 ;  /* 0x00000060ec88723c */ /* 0x000fe600000810c4 */
[----:B------:R-:W-:Y:S04]  /*8c1b0*/  STL.64 [R1+0x6e90], R176 ;  /* 0x006e90b001007387 */ /* 0x000fe80000100a00 */
[----:B------:R-:W-:Y:S04]  /*8c1c0*/  STL.64 [R1+0x6ea8], R182 ;  /* 0x006ea8b601007387 */ /* 0x000fe80000100a00 */
[----:B------:R-:W-:Y:S04]  /*8c1d0*/  STL.64 [R1+0x6ea0], R180 ;  /* 0x006ea0b401007387 */ /* 0x000fe80000100a00 */
[----:B------:R-:W-:Y:S04]  /*8c1e0*/  STL.64 [R1+0x6eb8], R186 ;  /* 0x006eb8ba01007387 */ /* 0x000fe80000100a00 */
[----:B------:R-:W-:Y:S04]  /*8c1f0*/  STL.64 [R1+0x6eb0], R184 ;  /* 0x006eb0b801007387 */ /* 0x000fe80000100a00 */
[----:B------:R1:W-:Y:S04]  /*8c200*/  STL [R1+0x6c64], R190 ;  /* 0x006c64be01007387 */ /* 0x0003e80000100800 */
[----:B------:R3:W-:Y:S04]  /*8c210*/  STL [R1+0x6c60], R191 ;  /* 0x006c60bf01007387 */ /* 0x0007e80000100800 */
[----:B------:R4:W-:Y:S01]  /*8c220*/  STL [R1+0x6c5c], R193 ;  /* 0x006c5cc101007387 */ /* 0x0009e20000100800 */
[----:B-1----:R-:W-:-:S03]  /*8c230*/  MOV R190, R132 ;  /* 0x0000008400be7202 */ /* 0x002fc60000000f00 */
[----:B------:R1:W-:Y:S01]  /*8c240*/  STL [R1+0x6c58], R194 ;  /* 0x006c58c201007387 */ /* 0x0003e20000100800 */
[----:B---3--:R-:W-:-:S03]  /*8c250*/  IMAD.MOV.U32 R191, RZ, RZ, R133 ;  /* 0x000000ffffbf7224 */ /* 0x008fc600078e0085 */
[----:B------:R3:W-:Y:S01]  /*8c260*/  STL [R1+0x6c54], R195 ;  /* 0x006c54c301007387 */ /* 0x0007e20000100800 */
[----:B----4-:R-:W-:Y:S02]  /*8c270*/  IMAD.MOV.U32 R193, RZ, RZ, R134 ;  /* 0x000000ffffc17224 */ /* 0x010fe400078e0086 */
[----:B-1----:R-:W-:Y:S01]  /*8c280*/  IMAD.MOV.U32 R194, RZ, RZ, R135 ;  /* 0x000000ffffc27224 */ /* 0x002fe200078e0087 */
[----:B------:R-:W-:Y:S04]  /*8c290*/  STL.64 [R1+0xb0], R136 ;  /* 0x0000b08801007387 */ /* 0x000fe80000100a00 */
[----:B------:R-:W-:Y:S04]  /*8c2a0*/  STL.64 [R1+0xb8], R138 ;  /* 0x0000b88a01007387 */ /* 0x000fe80000100a00 */
[----:B------:R-:W4:Y:S04]  /*8c2b0*/  LDL.LU R204, [R1+0x690] ;  /* 0x0006900001cc7983 */ /* 0x000f280000300800 */
[----:B------:R-:W4:Y:S04]  /*8c2c0*/  LDL.LU R205, [R1+0x694] ;  /* 0x0006940001cd7983 */ /* 0x000f280000300800 */
[----:B------:R-:W4:Y:S04]  /*8c2d0*/  LDL.LU R206, [R1+0x698] ;  /* 0x0006980001ce7983 */ /* 0x000f280000300800 */
[----:B------:R-:W-:Y:S04]  /*8c2e0*/  STL.64 [R1+0x6ec8], R190 ;  /* 0x006ec8be01007387 */ /* 0x000fe80000100a00 */
[----:B------:R-:W-:Y:S01]  /*8c2f0*/  STL.64 [R1+0x6ec0], R188 ;  /* 0x006ec0bc01007387 */ /* 0x000fe20000100a00 */
[----:B--2---:R-:W-:Y:S01]  /*8c300*/  HMMA.1688.F32.TF32 R132, R236, R88, R240 ;  /* 0x00000058ec84723c */ /* 0x004fe200000810f0 */
[----:B------:R-:W-:-:S02]  /*8c310*/  MOV R207, R3 ;  /* 0x0000000300cf7202 */ /* 0x000fc40000000f00 */
[----:B------:R-:W-:Y:S01]  /*8c320*/  LDS R240, [R0+UR12+0x45000] ;  /* 0x0450000c00f07984 */ /* 0x000fe20008000800 */
[----:B------:R-:W-:-:S03]  /*8c330*/  LOP3.LUT R202, R0, 0x20, RZ, 0x3c, !PT ;  /* 0x0000002000ca7812 */ /* 0x000fc600078e3cff */
[----:B------:R-:W-:Y:S04]  /*8c340*/  LDS R242, [R0+UR12+0x45800] ;  /* 0x0458000c00f27984 */ /* 0x000fe80008000800 */
[----:B------:R-:W-:Y:S04]  /*8c350*/  LDS R241, [R202+UR12+0x45000] ;  /* 0x0450000ccaf17984 */ /* 0x000fe80008000800 */
[----:B------:R-:W1:Y:S08]  /*8c360*/  LDS R243, [R202+UR12+0x45800] ;  /* 0x0458000ccaf37984 */ /* 0x000e700008000800 */
        /* <DEDUP_REMOVED lines=21> */
[----:B---3--:R-:W-:-:S05]  /*8c4c0*/  IMAD.MOV.U32 R195, RZ, RZ, R132 ;  /* 0x000000ffffc37224 */ /* 0x008fca00078e0084 */
[----:B------:R-:W-:Y:S01]  /*8c4d0*/  STL.64 [R1+0x6ed8], R194 ;  /* 0x006ed8c201007387 */ /* 0x000fe20000100a00 */
[----:B------:R-:W-:-:S03]  /*8c4e0*/  IMAD.MOV.U32 R3, RZ, RZ, R134 ;  /* 0x000000ffff037224 */ /* 0x000fc600078e0086 */
[----:B------:R-:W-:Y:S01]  /*8c4f0*/  STL.64 [R1+0x6ed0], R192 ;  /* 0x006ed0c001007387 */ /* 0x000fe20000100a00 */
[----:B------:R-:W-:-:S03]  /*8c500*/  IMAD.MOV.U32 R129, RZ, RZ, R135 ;  /* 0x000000ffff817224 */ /* 0x000fc600078e0087 */
[----:B------:R-:W3:Y:S04]  /*8c510*/  LDL.LU R208, [R1+0x1140] ;  /* 0x0011400001d07983 */ /* 0x000ee80000300800 */
[----:B------:R-:W3:Y:S01]  /*8c520*/  LDL.LU R209, [R1+0x1144] ;  /* 0x0011440001d17983 */ /* 0x000ee20000300800 */
[----:B----4-:R-:W-:Y:S03]  /*8c530*/  HMMA.1688.F32.TF32 R132, R236, R16, R204 ;  /* 0x00000010ec84723c */ /* 0x010fe600000810cc */
[----:B------:R-:W3:Y:S04]  /*8c540*/  LDL.LU R210, [R1+0x1148] ;  /* 0x0011480001d27983 */ /* 0x000ee80000300800 */
[----:B------:R-:W3:Y:S04]  /*8c550*/  LDL.LU R211, [R1+0x114c] ;  /* 0x00114c0001d37983 */ /* 0x000ee80000300800 */
        /* <DEDUP_REMOVED lines=8> */
[----:B--2---:R-:W-:Y:S01]  /*8c5e0*/  HMMA.1688.F32.TF32 R132, R236, R4, R244 ;  /* 0x00000004ec84723c */ /* 0x004fe200000810f4 */
[----:B------:R-:W2:Y:S04]  /*8c5f0*/  LDL.LU R244, [R1+0x610] ;  /* 0x0006100001f47983 */ /* 0x000ea80000300800 */
[----:B------:R-:W2:Y:S04]  /*8c600*/  LDL.LU R245, [R1+0x614] ;  /* 0x0006140001f57983 */ /* 0x000ea80000300800 */
[----:B------:R-:W2:Y:S04]  /*8c610*/  LDL.LU R246, [R1+0x618] ;  /* 0x0006180001f67983 */ /* 0x000ea80000300800 */
[----:B------:R-:W2:Y:S11]  /*8c620*/  LDL.LU R247, [R1+0x61c] ;  /* 0x00061c0001f77983 */ /* 0x000eb60000300800 */
[----:B------:R-:W-:Y:S01]  /*8c630*/  MOV R120, R132 ;  /* 0x0000008400787202 */ /* 0x000fe20000000f00 */
[----:B------:R-:W-:-:S02]  /*8c640*/  IMAD.MOV.U32 R117, RZ, RZ, R133 ;  /* 0x000000ffff757224 */ /* 0x000fc400078e0085 */
[----:B------:R-:W-:Y:S02]  /*8c650*/  IMAD.MOV.U32 R116, RZ, RZ, R134 ;  /* 0x000000ffff747224 */ /* 0x000fe400078e0086 */
[----:B------:R-:W-:Y:S02]  /*8c660*/  IMAD.MOV.U32 R2, RZ, RZ, R135 ;  /* 0x000000ffff027224 */ /* 0x000fe400078e0087 */
[C---:B------:R-:W-:Y:S01]  /*8c670*/  HMMA.1688.F32.TF32 R132, R236.reuse, R80, R248 ;  /* 0x00000050ec84723c */ /* 0x040fe200000810f8 */
[----:B------:R-:W2:Y:S05]  /*8c680*/  LDL.LU R248, [R1+0x1120] ;  /* 0x0011200001f87983 */ /* 0x000eaa0000300800 */
[C---:B------:R-:W-:Y:S06]  /*8c690*/  HMMA.1688.F32.TF32 R136, R236.reuse, R72, R212 ;  /* 0x00000048ec88723c */ /* 0x040fec00000810d4 */
[C---:B------:R-:W-:Y:S11]  /*8c6a0*/  HMMA.1688.F32.TF32 R140, R236.reuse, R76, R216 ;  /* 0x0000004cec8c723c */ /* 0x040ff600000810d8 */
[----:B------:R-:W-:Y:S04]  /*8c6b0*/  STL.64 [R1+0x670], R132 ;  /* 0x0006708401007387 */ /* 0x000fe80000100a00 */
[----:B------:R1:W-:Y:S04]  /*8c6c0*/  STL.64 [R1+0x678], R134 ;  /* 0x0006788601007387 */ /* 0x0003e80000100a00 */
[----:B------:R-:W2:Y:S04]  /*8c6d0*/  LDL.LU R249, [R1+0x1124] ;  /* 0x0011240001f97983 */ /* 0x000ea80000300800 */
[----:B------:R-:W2:Y:S04]  /*8c6e0*/  LDL.LU R250, [R1+0x1128] ;  /* 0x0011280001fa7983 */ /* 0x000ea80000300800 */
[----:B------:R-:W-:Y:S01]  /*8c6f0*/  STL.64 [R1+0x660], R140 ;  /* 0x0006608c01007387 */ /* 0x000fe20000100a00 */
[----:B-1----:R-:W-:Y:S03]  /*8c700*/  HMMA.1688.F32.TF32 R132, R236, R68, R196 ;  /* 0x00000044ec84723c */ /* 0x002fe600000810c4 */
[----:B------:R-:W-:Y:S04]  /*8c710*/  STL.64 [R1+0x668], R142 ;  /* 0x0006688e01007387 */ /* 0x000fe80000100a00 */
[----:B------:R-:W-:Y:S04]  /*8c720*/  STL.64 [R1+0x650], R136 ;  /* 0x0006508801007387 */ /* 0x000fe80000100a00 */
[----:B------:R3:W-:Y:S04]  /*8c730*/  STL.64 [R1+0x658], R138 ;  /* 0x0006588a01007387 */ /* 0x0007e80000100a00 */
[----:B------:R-:W2:Y:S04]  /*8c740*/  LDL.LU R196, [R1+0x1110] ;  /* 0x0011100001c47983 */ /* 0x000ea80000300800 */
[----:B------:R-:W2:Y:S04]  /*8c750*/  LDL.LU R197, [R1+0x1114] ;  /* 0x0011140001c57983 */ /* 0x000ea80000300800 */
[----:B------:R-:W2:Y:S04]  /*8c760*/  LDL.LU R198, [R1+0x1118] ;  /* 0x0011180001c67983 */ /* 0x000ea80000300800 */
[----:B------:R-:W2:Y:S01]  /*8c770*/  LDL.LU R199, [R1+0x111c] ;  /* 0x00111c0001c77983 */ /* 0x000ea20000300800 */
[----:B------:R-:W-:Y:S01]  /*8c780*/  MOV R251, R252 ;  /* 0x000000fc00fb7202 */ /* 0x000fe20000000f00 */
[----:B------:R-:W-:Y:S01]  /*8c790*/  IMAD.MOV.U32 R252, RZ, RZ, R132 ;  /* 0x000000fffffc7224 */ /* 0x000fe200078e0084 */
[----:B------:R-:W-:Y:S01]  /*8c7a0*/  MOV R109, R135 ;  /* 0x00000087006d7202 */ /* 0x000fe20000000f00 */
[----:B------:R-:W-:-:S02]  /*8c7b0*/  IMAD.MOV.U32 R113, RZ, RZ, R133 ;  /* 0x000000ffff717224 */ /* 0x000fc400078e0085 */
[----:B------:R-:W-:Y:S02]  /*8c7c0*/  IMAD.MOV.U32 R112, RZ, RZ, R134 ;  /* 0x000000ffff707224 */ /* 0x000fe400078e0086 */
[C---:B----4-:R-:W-:Y:S01]  /*8c7d0*/  HMMA.1688.F32.TF32 R132, R236.reuse, R60, R204 ;  /* 0x0000003cec84723c */ /* 0x050fe200000810cc */
[----:B------:R1:W-:Y:S05]  /*8c7e0*/  STL [R1+0x6bfc], R109 ;  /* 0x006bfc6d01007387 */ /* 0x0003ea0000100800 */
[----:B---3--:R-:W-:Y:S01]  /*8c7f0*/  HMMA.1688.F32.TF32 R136, R236, R64, R208 ;  /* 0x00000040ec88723c */ /* 0x008fe200000810d0 */
[----:B------:R-:W-:Y:S04]  /*8c800*/  STL [R1+0x6bf8], R112 ;  /* 0x006bf87001007387 */ /* 0x000fe80000100800 */
[----:B------:R-:W-:Y:S04]  /*8c810*/  STL [R1+0x6bf4], R113 ;  /* 0x006bf47101007387 */ /* 0x000fe80000100800 */
[----:B------:R3:W-:Y:S09]  /*8c820*/  STL [R1+0x6bf0], R252 ;  /* 0x006bf0fc01007387 */ /* 0x0007f20000100800 */
[----:B-1----:R-:W-:Y:S01]  /*8c830*/  IMAD.MOV.U32 R109, RZ, RZ, R132 ;  /* 0x000000ffff6d7224 */ /* 0x002fe200078e0084 */
[----:B---3--:R-:W-:Y:S01]  /*8c840*/  MOV R252, R135 ;  /* 0x0000008700fc7202 */ /* 0x008fe20000000f00 */
[----:B------:R-:W-:-:S02]  /*8c850*/  IMAD.MOV.U32 R112, RZ, RZ, R133 ;  /* 0x000000ffff707224 */ /* 0x000fc400078e0085 */
[----:B------:R-:W-:Y:S01]  /*8c860*/  IMAD.MOV.U32 R113, RZ, RZ, R134 ;  /* 0x000000ffff717224 */ /* 0x000fe200078e0086 */
[----:B------:R-:W-:Y:S04]  /*8c870*/  STL.64 [R1+0x630], R136 ;  /* 0x0006308801007387 */ /* 0x000fe80000100a00 */
[----:B------:R-:W-:Y:S04]  /*8c880*/  STL.64 [R1+0x638], R138 ;  /* 0x0006388a01007387 */ /* 0x000fe80000100a00 */
[----:B------:R-:W-:Y:S04]  /*8c890*/  STL [R1+0x6c0c], R252 ;  /* 0x006c0cfc01007387 */ /* 0x000fe80000100800 */
[----:B------:R-:W-:Y:S04]  /*8c8a0*/  STL [R1+0x6c08], R113 ;  /* 0x006c087101007387 */ /* 0x000fe80000100800 */
[----:B------:R-:W-:Y:S04]  /*8c8b0*/  STL [R1+0x6c04], R109 ;  /* 0x006c046d01007387 */ /* 0x000fe80000100800 */
[----:B------:R-:W-:Y:S01]  /*8c8c0*/  STL [R1+0x6c00], R112 ;  /* 0x006c007001007387 */ /* 0x000fe20000100800 */
[----:B--2---:R-:W-:Y:S03]  /*8c8d0*/  HMMA.1688.F32.TF32 R132, R236, R56, R244 ;  /* 0x00000038ec84723c */ /* 0x004fe600000810f4 */
[----:B------:R-:W2:-:S15]  /*8c8e0*/  LDL.LU R244, [R1+0x5e0] ;  /* 0x0005e00001f47983 */ /* 0x000e9e0000300800 */
[----:B------:R-:W-:-:S05]  /*8c8f0*/  NOP ;  /* 0x0000000000007918 */ /* 0x000fca0000000000 */
[----:B------:R-:W-:Y:S04]  /*8c900*/  STL.64 [R1+0x610], R132 ;  /* 0x0006108401007387 */ /* 0x000fe80000100a00 */
[----:B------:R1:W-:Y:S04]  /*8c910*/  STL.64 [R1+0x618], R134 ;  /* 0x0006188601007387 */ /* 0x0003e80000100a00 */
[----:B------:R-:W2:Y:S04]  /*8c920*/  LDL.LU R245, [R1+0x5e4] ;  /* 0x0005e40001f57983 */ /* 0x000ea80000300800 */
[----:B------:R-:W2:Y:S04]  /*8c930*/  LDL.LU R246, [R1+0x5e8] ;  /* 0x0005e80001f67983 */ /* 0x000ea80000300800 */
[----:B------:R-:W2:Y:S04]  /*8c940*/  LDL.LU R247, [R1+0x5ec] ;  /* 0x0005ec0001f77983 */ /* 0x000ea80000300800 */
[----:B------:R-:W3:Y:S04]  /*8c950*/  LDL.LU R208, [R1+0x1100] ;  /* 0x0011000001d07983 */ /* 0x000ee80000300800 */
[----:B------:R-:W3:Y:S04]  /*8c960*/  LDL.LU R209, [R1+0x1104] ;  /* 0x0011040001d17983 */ /* 0x000ee80000300800 */
[----:B------:R-:W3:Y:S01]  /*8c970*/  LDL.LU R210, [R1+0x1108] ;  /* 0x0011080001d27983 */ /* 0x000ee20000300800 */
[----:B-1----:R-:W-:Y:S03]  /*8c980*/  HMMA.1688.F32.TF32 R132, R236, R52, R248 ;  /* 0x00000034ec84723c */ /* 0x002fe600000810f8 */
[----:B------:R-:W3:-:S15]  /*8c990*/  LDL.LU R211, [R1+0x110c] ;  /* 0x00110c0001d37983 */ /* 0x000ede0000300800 */
[----:B------:R-:W-:-:S06]  /*8c9a0*/  NOP ;  /* 0x0000000000007918 */ /* 0x000fcc0000000000 */
[----:B------:R-:W-:Y:S01]  /*8c9b0*/  MOV R101, R135 ;  /* 0x0000008700657202 */ /* 0x000fe20000000f00 */
[----:B------:R-:W-:Y:S02]  /*8c9c0*/  IMAD.MOV.U32 R104, RZ, RZ, R134 ;  /* 0x000000ffff687224 */ /* 0x000fe400078e0086 */
[----:B------:R-:W-:Y:S02]  /*8c9d0*/  IMAD.MOV.U32 R105, RZ, RZ, R133 ;  /* 0x000000ffff697224 */ /* 0x000fe400078e0085 */
[----:B------:R-:W-:Y:S01]  /*8c9e0*/  IMAD.MOV.U32 R108, RZ, RZ, R132 ;  /* 0x000000ffff6c7224 */ /* 0x000fe200078e0084 */
[----:B------:R1:W-:Y:S01]  /*8c9f0*/  STL [R1+0x6c1c], R101 ;  /* 0x006c1c6501007387 */ /* 0x0003e20000100800 */
[----:B------:R-:W-:Y:S03]  /*8ca00*/  HMMA.1688.F32.TF32 R132, R236, R48, R196 ;  /* 0x00000030ec84723c */ /* 0x000fe600000810c4 */
[----:B------:R-:W-:Y:S04]  /*8ca10*/  STL [R1+0x6c18], R104 ;  /* 0x006c186801007387 */ /* 0x000fe80000100800 */
[----:B------:R-:W-:Y:S04]  /*8ca20*/  STL [R1+0x6c14], R105 ;  /* 0x006c146901007387 */ /* 0x000fe80000100800 */
[----:B------:R4:W-:Y:S04]  /*8ca30*/  STL [R1+0x6c10], R108 ;  /* 0x006c106c01007387 */ /* 0x0009e80000100800 */
        /* <DEDUP_REMOVED lines=12> */
[----:B------:R-:W-:Y:S01]  /*8cb00*/  MOV R112, R135 ;  /* 0x0000008700707202 */ /* 0x000fe20000000f00 */
[----:B------:R-:W-:-:S02]  /*8cb10*/  IMAD.MOV.U32 R109, RZ, RZ, R134 ;  /* 0x000000ffff6d7224 */ /* 0x000fc400078e0086 */
[----:B------:R-:W-:Y:S02]  /*8cb20*/  IMAD.MOV.U32 R252, RZ, RZ, R132 ;  /* 0x000000fffffc7224 */ /* 0x000fe400078e0084 */
[----:B------:R-:W-:Y:S01]  /*8cb30*/  IMAD.MOV.U32 R113, RZ, RZ, R133 ;  /* 0x000000ffff717224 */ /* 0x000fe200078e0085 */
[----:B------:R3:W-:Y:S04]  /*8cb40*/  STL [R1+0x6c2c], R112 ;  /* 0x006c2c7001007387 */ /* 0x0007e80000100800 */
[----:B------:R-:W-:Y:S04]  /*8cb50*/  STL [R1+0x6c28], R109 ;  /* 0x006c286d01007387 */ /* 0x000fe80000100800 */
[----:B------:R-:W-:Y:S04]  /*8cb60*/  STL [R1+0x6c24], R252 ;  /* 0x006c24fc01007387 */ /* 0x000fe80000100800 */
[----:B------:R3:W-:Y:S01]  /*8cb70*/  STL [R1+0x6c20], R113 ;  /* 0x006c207101007387 */ /* 0x0007e20000100800 */
[----:B--2---:R-:W-:Y:S03]  /*8cb80*/  HMMA.1688.F32.TF32 R132, R236, R44, R244 ;  /* 0x0000002cec84723c */ /* 0x004fe600000810f4 */
[----:B------:R-:W2:Y:S04]  /*8cb90*/  LDL.LU R244, [R1+0x540] ;  /* 0x0005400001f47983 */ /* 0x000ea80000300800 */
[----:B------:R-:W2:Y:S04]  /*8cba0*/  LDL.LU R245, [R1+0x544] ;  /* 0x0005440001f57983 */ /* 0x000ea80000300800 */
[----:B------:R-:W2:Y:S04]  /*8cbb0*/  LDL.LU R246, [R1+0x548] ;  /* 0x0005480001f67983 */ /* 0x000ea80000300800 */
[----:B------:R-:W2:Y:S09]  /*8cbc0*/  LDL.LU R247, [R1+0x54c] ;  /* 0x00054c0001f77983 */ /* 0x000eb20000300800 */
[----:B-1----:R-:W-:Y:S01]  /*8cbd0*/  IMAD.MOV.U32 R101, RZ, RZ, R132 ;  /* 0x000000ffff657224 */ /* 0x002fe200078e0084 */
[----:B----4-:R-:W-:Y:S01]  /*8cbe0*/  MOV R108, R135 ;  /* 0x00000087006c7202 */ /* 0x010fe20000000f00 */
        /* <DEDUP_REMOVED lines=8> */
[----:B------:R-:W-:Y:S01]  /*8cc70*/  HMMA.1688.F32.TF32 R132, R236, R36, R204 ;  /* 0x00000024ec84723c */ /* 0x000fe200000810cc */
[----:B------:R1:W-:-:S15]  /*8cc80*/  STL [R1+0x6c3c], R108 ;  /* 0x006c3c6c01007387 */ /* 0x0003de0000100800 */
[----:B------:R-:W-:-:S08]  /*8cc90*/  NOP ;  /* 0x0000000000007918 */ /* 0x000fd00000000000 */
[----:B------:R-:W-:Y:S01]  /*8cca0*/  IMAD.MOV.U32 R100, RZ, RZ, R132 ;  /* 0x000000ffff647224 */ /* 0x000fe200078e0084 */
[----:B------:R-:W-:Y:S01]  /*8ccb0*/  MOV R93, R135 ;  /* 0x00000087005d7202 */ /* 0x000fe20000000f00 */
[----:B------:R-:W-:Y:S02]  /*8ccc0*/  IMAD.MOV.U32 R97, RZ, RZ, R133 ;  /* 0x000000ffff617224 */ /* 0x000fe400078e0085 */
[----:B------:R-:W-:Y:S02]  /*8ccd0*/  IMAD.MOV.U32 R96, RZ, RZ, R134 ;  /* 0x000000ffff607224 */ /* 0x000fe400078e0086 */
[----:B------:R-:W-:Y:S01]  /*8cce0*/  HMMA.1688.F32.TF32 R132, R236, R32, R248 ;  /* 0x00000020ec84723c */ /* 0x000fe200000810f8 */
[----:B------:R-:W-:Y:S04]  /*8ccf0*/  STL [R1+0x6c38], R105 ;  /* 0x006c386901007387 */ /* 0x000fe80000100800 */
[----:B------:R-:W-:Y:S04]  /*8cd00*/  STL [R1+0x6c34], R101 ;  /* 0x006c346501007387 */ /* 0x000fe80000100800 */
[----:B------:R3:W-:Y:S04]  /*8cd10*/  STL [R1+0x6c30], R104 ;  /* 0x006c306801007387 */ /* 0x0007e80000100800 */
[----:B------:R4:W-:Y:S04]  /*8cd20*/  STL [R1+0x6c4c], R113 ;  /* 0x006c4c7101007387 */ /* 0x0009e80000100800 */
[----:B------:R-:W-:Y:S04]  /*8cd30*/  STL [R1+0x6c48], R252 ;  /* 0x006c48fc01007387 */ /* 0x000fe80000100800 */
[----:B------:R-:W-:Y:S03]  /*8cd40*/  STL [R1+0x6c44], R112 ;  /* 0x006c447001007387 */ /* 0x000fe60000100800 */
[----:B-1----:R-:W-:Y:S01]  /*8cd50*/  IMAD.MOV.U32 R108, RZ, RZ, R132 ;  /* 0x000000ffff6c7224 */ /* 0x002fe200078e0084 */
[----:B---3--:R-:W-:Y:S01]  /*8cd60*/  MOV R104, R135 ;  /* 0x0000008700687202 */ /* 0x008fe20000000f00 */
[----:B------:R-:W-:-:S02]  /*8cd70*/  IMAD.MOV.U32 R105, RZ, RZ, R133 ;  /* 0x000000ffff697224 */ /* 0x000fc400078e0085 */
[----:B------:R-:W-:Y:S02]  /*8cd80*/  IMAD.MOV.U32 R101, RZ, RZ, R134 ;  /* 0x000000ffff657224 */ /* 0x000fe400078e0086 */
[----:B------:R-:W-:Y:S01]  /*8cd90*/  HMMA.1688.F32.TF32 R132, R236, R28, R196 ;  /* 0x0000001cec84723c */ /* 0x000fe200000810c4 */
        /* <DEDUP_REMOVED lines=12> */
[----:B------:R-:W3:Y:S01]  /*8ce60*/  LDL.LU R210, [R1+0xfd8] ;  /* 0x000fd80001d27983 */ /* 0x000ee20000300800 */
[----:B------:R-:W-:-:S03]  /*8ce70*/  IMAD.MOV.U32 R207, RZ, RZ, R123 ;  /* 0x000000ffffcf7224 */ /* 0x000fc600078e007b */
[----:B------:R-:W3:Y:S01]  /*8ce80*/  LDL.LU R211, [R1+0xfdc] ;  /* 0x000fdc0001d37983 */ /* 0x000ee20000300800 */
[----:B------:R-:W-:-:S03]  /*8ce90*/  IMAD.MOV.U32 R248, RZ, RZ, R126 ;  /* 0x000000fffff87224 */ /* 0x000fc600078e007e */
[----:B------:R-:W3:Y:S01]  /*8cea0*/  LDL.LU R204, [R1+0xfc0] ;  /* 0x000fc00001cc7983 */ /* 0x000ee20000300800 */
[----:B------:R-:W-:-:S03]  /*8ceb0*/  MOV R249, R127 ;  /* 0x0000007f00f97202 */ /* 0x000fc60000000f00 */
        /* <DEDUP_REMOVED lines=11> */
[----:B------:R-:W-:Y:S01]  /*8cf70*/  IMAD.MOV.U32 R89, RZ, RZ, R133 ;  /* 0x000000ffff597224 */ /* 0x000fe200078e0085 */
[----:B------:R-:W-:Y:S02]  /*8cf80*/  MOV R84, R135 ;  /* 0x0000008700547202 */ /* 0x000fe40000000f00 */
[----:B------:R-:W3:Y:S01]  /*8cf90*/  LDL.LU R131, [R1+0x70ec] ;  /* 0x0070ec0001837983 */ /* 0x000ee20000300800 */
[----:B------:R-:W-:Y:S02]  /*8cfa0*/  IMAD.MOV.U32 R88, RZ, RZ, R134 ;  /* 0x000000ffff587224 */ /* 0x000fe400078e0086 */
[----:B------:R-:W-:Y:S01]  /*8cfb0*/  IMAD.MOV.U32 R198, RZ, RZ, R26 ;  /* 0x000000ffffc67224 */ /* 0x000fe200078e001a */
[----:B------:R-:W3:Y:S01]  /*8cfc0*/  LDL.LU R14, [R1+0x70e8] ;  /* 0x0070e800010e7983 */ /* 0x000ee20000300800 */
[----:B------:R-:W-:-:S03]  /*8cfd0*/  IMAD.MOV.U32 R199, RZ, RZ, R86 ;  /* 0x000000ffffc77224 */ /* 0x000fc600078e0056 */
[----:B------:R-:W3:Y:S04]  /*8cfe0*/  LDL.LU R15, [R1+0x70e4] ;  /* 0x0070e400010f7983 */ /* 0x000ee80000300800 */
[----:B------:R-:W3:Y:S04]  /*8cff0*/  LDL.LU R26, [R1+0x70e0] ;  /* 0x0070e000011a7983 */ /* 0x000ee80000300800 */
[----:B------:R-:W3:Y:S01]  /*8d000*/  LDL.LU R86, [R1+0x70dc] ;  /* 0x0070dc0001567983 */ /* 0x000ee20000300800 */
[----:B--2---:R-:W-:Y:S01]  /*8d010*/  HMMA.1688.F32.TF32 R132, R236, R20, R244 ;  /* 0x00000014ec84723c */ /* 0x004fe200000810f4 */
[----:B------:R-:W-:Y:S01]  /*8d020*/  IMAD.MOV.U32 R220, RZ, RZ, R75 ;  /* 0x000000ffffdc7224 */ /* 0x000fe200078e004b */
[----:B------:R-:W-:Y:S01]  /*8d030*/  MOV R221, R74 ;  /* 0x0000004a00dd7202 */ /* 0x000fe20000000f00 */
[----:B------:R-:W-:-:S02]  /*8d040*/  IMAD.MOV.U32 R222, RZ, RZ, R71 ;  /* 0x000000ffffde7224 */ /* 0x000fc400078e0047 */
[----:B------:R-:W-:Y:S01]  /*8d050*/  IMAD.MOV.U32 R223, RZ, RZ, R70 ;  /* 0x000000ffffdf7224 */ /* 0x000fe200078e0046 */
[----:B------:R-:W-:Y:S01]  /*8d060*/  MOV R225, R18 ;  /* 0x0000001200e17202 */ /* 0x000fe20000000f00 */
[----:B------:R-:W-:Y:S02]  /*8d070*/  IMAD.MOV.U32 R244, RZ, RZ, R87 ;  /* 0x000000fffff47224 */ /* 0x000fe400078e0057 */
[----:B------:R-:W-:Y:S01]  /*8d080*/  IMAD.MOV.U32 R224, RZ, RZ, R19 ;  /* 0x000000ffffe07224 */ /* 0x000fe200078e0013 */
[----:B------:R-:W3:Y:S01]  /*8d090*/  LDL.LU R87, [R1+0x70d8] ;  /* 0x0070d80001577983 */ /* 0x000ee20000300800 */
[----:B------:R-:W-:Y:S01]  /*8d0a0*/  MOV R245, R10 ;  /* 0x0000000a00f57202 */ /* 0x000fe20000000f00 */
[----:B------:R-:W-:Y:S02]  /*8d0b0*/  IMAD.MOV.U32 R246, RZ, RZ, R11 ;  /* 0x000000fffff67224 */ /* 0x000fe400078e000b */
[----:B------:R-:W2:Y:S04]  /*8d0c0*/  LDL.LU R10, [R1+0x70d4] ;  /* 0x0070d400010a7983 */ /* 0x000ea80000300800 */
[----:B------:R-:W2:Y:S01]  /*8d0d0*/  LDL.LU R11, [R1+0x70d0] ;  /* 0x0070d000010b7983 */ /* 0x000ea20000300800 */
[----:B------:R-:W-:-:S03]  /*8d0e0*/  IMAD.MOV.U32 R247, RZ, RZ, R27 ;  /* 0x000000fffff77224 */ /* 0x000fc600078e001b */
[----:B------:R-:W2:Y:S02]  /*8d0f0*/  LDL.LU R27, [R1+0x70cc] ;  /* 0x0070cc00011b7983 */ /* 0x000ea40000300800 */
[----:B----4-:R-:W-:Y:S01]  /*8d100*/  IMAD.MOV.U32 R113, RZ, RZ, R132 ;  /* 0x000000ffff717224 */ /* 0x010fe200078e0084 */
[----:B-1----:R-:W-:Y:S01]  /*8d110*/  MOV R109, R135 ;  /* 0x00000087006d7202 */ /* 0x002fe20000000f00 */
[----:B------:R-:W-:Y:S02]  /*8d120*/  IMAD.MOV.U32 R252, RZ, RZ, R133 ;  /* 0x000000fffffc7224 */ /* 0x000fe400078e0085 */
[----:B------:R-:W-:Y:S02]  /*8d130*/  IMAD.MOV.U32 R226, RZ, RZ, R7 ;  /* 0x000000ffffe27224 */ /* 0x000fe400078e0007 */
[----:B------:R-:W-:Y:S01]  /*8d140*/  IMAD.MOV.U32 R227, RZ, RZ, R6 ;  /* 0x000000ffffe37224 */ /* 0x000fe200078e0006 */
[----:B------:R-:W-:Y:S01]  /*8d150*/  MOV R229, R99 ;  /* 0x0000006300e57202 */ /* 0x000fe20000000f00 */
[----:B------:R-:W-:-:S02]  /*8d160*/  IMAD.MOV.U32 R112, RZ, RZ, R134 ;  /* 0x000000ffff707224 */ /* 0x000fc400078e0086 */
[----:B------:R-:W-:Y:S02]  /*8d170*/  IMAD.MOV.U32 R230, RZ, RZ, R102 ;  /* 0x000000ffffe67224 */ /* 0x000fe400078e0066 */
[----:B------:R-:W-:Y:S01]  /*8d180*/  IMAD.MOV.U32 R231, RZ, RZ, R103 ;  /* 0x000000ffffe77224 */ /* 0x000fe200078e0067 */
[----:B------:R-:W-:Y:S01]  /*8d190*/  LOP3.LUT R85, R0, 0x40, RZ, 0x3c, !PT ;  /* 0x0000004000557812 */ /* 0x000fe200078e3cff */
[----:B------:R-:W-:Y:S01]  /*8d1a0*/  IMAD.MOV.U32 R228, RZ, RZ, R98 ;  /* 0x000000ffffe47224 */ /* 0x000fe200078e0062 */
[----:B------:R-:W-:Y:S04]  /*8d1b0*/  LDS R237, [R203+UR12+0x45000] ;  /* 0x0450000ccbed7984 */ /* 0x000fe80008000800 */
[----:B------:R-:W-:Y:S04]  /*8d1c0*/  LDS R236, [R85+UR12+0x45000] ;  /* 0x0450000c55ec7984 */ /* 0x000fe80008000800 */
[----:B------:R-:W-:Y:S04]  /*8d1d0*/  LDS R238, [R85+UR12+0x45800] ;  /* 0x0458000c55ee7984 */ /* 0x000fe80008000800 */
[----:B------:R-:W1:Y:S01]  /*8d1e0*/  LDS R239, [R203+UR12+0x45800] ;  /* 0x0458000ccbef7984 */ /* 0x000e620008000800 */
[----:B---3--:R-:W-:-:S15]  /*8d1f0*/  HMMA.1688.F32.TF32 R132, R240, R86, R216 ;  /* 0x00000056f084723c */ /* 0x008fde00000810d8 */
        /* <DEDUP_REMOVED lines=31> */
[----:B------:R-:W-:Y:S01]  /*8d3f0*/  MOV R249, R63 ;  /* 0x0000003f00f97202 */ /* 0x000fe20000000f00 */
[----:B------:R-:W-:Y:S02]  /*8d400*/  IMAD.MOV.U32 R250, RZ, RZ, R66 ;  /* 0x000000fffffa7224 */ /* 0x000fe400078e0042 */
[----:B------:R-:W-:Y:S01]  /*8d410*/  IMAD.MOV.U32 R251, RZ, RZ, R67 ;  /* 0x000000fffffb7224 */ /* 0x000fe200078e0043 */
[----:B------:R-:W-:Y:S01]  /*8d420*/  MOV R205, R54 ;  /* 0x0000003600cd7202 */ /* 0x000fe20000000f00 */
[----:B------:R-:W-:-:S02]  /*8d430*/  IMAD.MOV.U32 R204, RZ, RZ, R55 ;  /* 0x000000ffffcc7224 */ /* 0x000fc400078e0037 */
        /* <DEDUP_REMOVED lines=25> */
[----:B------:R-:W-:Y:S01]  /*8d5d0*/  IMAD.MOV.U32 R210, RZ, RZ, R91 ;  /* 0x000000ffffd27224 */ /* 0x000fe200078e005b */
        /* <DEDUP_REMOVED lines=20> */
[----:B------:R-:W-:-:S03]  /*8d720*/  IMAD.MOV.U32 R33, RZ, RZ, R132 ;  /* 0x000000ffff217224 */ /* 0x000fc600078e0084 */
[----:B------:R-:W4:Y:S01]  /*8d730*/  LDL.LU R6, [R1+0x705c] ;  /* 0x00705c0001067983 */ /* 0x000f220000300800 */
        /* <DEDUP_REMOVED lines=8> */
[----:B------:R-:W3:Y:S04]  /*8d7c0*/  LDL.LU R82, [R1+0x7054] ;  /* 0x0070540001527983 */ /* 0x000ee80000300800 */
        /* <DEDUP_REMOVED lines=46> */
[----:B--2---:R-:W-:Y:S02]  /*8dab0*/  IMAD.MOV.U32 R159, RZ, RZ, R83 ;  /* 0x000000ffff9f7224 */ /* 0x004fe400078e0053 */
[----:B---3--:R-:W-:Y:S01]  /*8dac0*/  IMAD.MOV.U32 R158, RZ, RZ, R82 ;  /* 0x000000ffff9e7224 */ /* 0x008fe200078e0052 */
[----:B----4-:R-:W-:Y:S01]  /*8dad0*/  MOV R157, R79 ;  /* 0x0000004f009d7202 */ /* 0x010fe20000000f00 */
[----:B------:R-:W-:Y:S02]  /*8dae0*/  IMAD.MOV.U32 R163, RZ, RZ, R67 ;  /* 0x000000ffffa37224 */ /* 0x000fe400078e0043 */
[----:B------:R-:W-:Y:S01]  /*8daf0*/  IMAD.MOV.U32 R162, RZ, RZ, R66 ;  /* 0x000000ffffa27224 */ /* 0x000fe200078e0042 */
[----:B------:R-:W-:Y:S01]  /*8db00*/  MOV R161, R63 ;  /* 0x0000003f00a17202 */ /* 0x000fe20000000f00 */
[----:B------:R-:W-:-:S02]  /*8db10*/  IMAD.MOV.U32 R160, RZ, RZ, R62 ;  /* 0x000000ffffa07224 */ /* 0x000fc400078e003e */
[----:B------:R-:W-:Y:S02]  /*8db20*/  IMAD.MOV.U32 R167, RZ, RZ, R59 ;  /* 0x000000ffffa77224 */ /* 0x000fe400078e003b */
[----:B------:R-:W-:Y:S02]  /*8db30*/  IMAD.MOV.U32 R166, RZ, RZ, R58 ;  /* 0x000000ffffa67224 */ /* 0x000fe400078e003a */
[----:B------:R-:W-:Y:S02]  /*8db40*/  IMAD.MOV.U32 R164, RZ, RZ, R54 ;  /* 0x000000ffffa47224 */ /* 0x000fe400078e0036 */
[----:B------:R-:W2:Y:S01]  /*8db50*/  LDL.LU R54, [R1+0x7018] ;  /* 0x0070180001367983 */ /* 0x000ea20000300800 */
[----:B------:R-:W-:-:S03]  /*8db60*/  MOV R165, R55 ;  /* 0x0000003700a57202 */ /* 0x000fc60000000f00 */
[----:B------:R-:W2:Y:S04]  /*8db70*/  LDL.LU R55, [R1+0x7014] ;  /* 0x0070140001377983 */ /* 0x000ea80000300800 */
[----:B------:R-:W3:Y:S04]  /*8db80*/  LDL.LU R58, [R1+0x7010] ;  /* 0x00701000013a7983 */ /* 0x000ee80000300800 */
[----:B------:R-:W3:Y:S04]  /*8db90*/  LDL.LU R59, [R1+0x700c] ;  /* 0x00700c00013b7983 */ /* 0x000ee80000300800 */
[----:B------:R-:W4:Y:S04]  /*8dba0*/  LDL.LU R62, [R1+0x7008] ;  /* 0x00700800013e7983 */ /* 0x000f280000300800 */
        /* <DEDUP_REMOVED lines=32> */
[C---:B---3--:R-:W-:Y:S06]  /*8ddb0*/  HMMA.1688.F32.TF32 R160, R240.reuse, R114, R160 ;  /* 0x00000072f0a0723c */ /* 0x048fec00000810a0 */
[----:B--2---:R-:W-:-:S15]  /*8ddc0*/  HMMA.1688.F32.TF32 R156, R240, R110, R156 ;  /* 0x0000006ef09c723c */ /* 0x004fde000008109c */
[----:B------:R-:W-:-:S03]  /*8ddd0*/  NOP ;  /* 0x0000000000007918 */ /* 0x000fc60000000000 */
[----:B------:R-:W-:Y:S01]  /*8dde0*/  IMAD.MOV.U32 R49, RZ, RZ, R160 ;  /* 0x000000ffff317224 */ /* 0x000fe200078e00a0 */
[----:B------:R-:W-:Y:S01]  /*8ddf0*/  MOV R48, R161 ;  /* 0x000000a100307202 */ /* 0x000fe20000000f00 */
[----:B------:R-:W-:Y:S02]  /*8de00*/  IMAD.MOV.U32 R45, RZ, RZ, R162 ;  /* 0x000000ffff2d7224 */ /* 0x000fe400078e00a2 */
[----:B------:R-:W-:Y:S02]  /*8de10*/  IMAD.MOV.U32 R44, RZ, RZ, R163 ;  /* 0x000000ffff2c7224 */ /* 0x000fe400078e00a3 */
[----:B----4-:R-:W-:Y:S01]  /*8de20*/  HMMA.1688.F32.TF32 R160, R240, R106, R152 ;  /* 0x0000006af0a0723c */ /* 0x010fe20000081098 */
[----:B------:R-:W-:Y:S01]  /*8de30*/  IMAD.MOV.U32 R57, RZ, RZ, R156 ;  /* 0x000000ffff397224 */ /* 0x000fe200078e009c */
[----:B------:R-:W-:Y:S01]  /*8de40*/  MOV R56, R157 ;  /* 0x0000009d00387202 */ /* 0x000fe20000000f00 */
[----:B------:R-:W-:Y:S02]  /*8de50*/  IMAD.MOV.U32 R53, RZ, RZ, R158 ;  /* 0x000000ffff357224 */ /* 0x000fe400078e009e */
[----:B------:R-:W-:-:S02]  /*8de60*/  IMAD.MOV.U32 R52, RZ, RZ, R159 ;  /* 0x000000ffff347224 */ /* 0x000fc400078e009f */
[C---:B------:R-:W-:Y:S06]  /*8de70*/  HMMA.1688.F32.TF32 R156, R240.reuse, R102, R148 ;  /* 0x00000066f09c723c */ /* 0x040fec0000081094 */
        /* <DEDUP_REMOVED lines=42> */
[----:B--2---:R-:W-:Y:S09]  /*8e120*/  HMMA.1688.F32.TF32 R132, R240, R46, R244 ;  /* 0x0000002ef084723c */ /* 0x004ff200000810f4 */
[----:B------:R2:W-:Y:S04]  /*8e130*/  STL.64 [R1+0x16e0], R140 ;  /* 0x0016e08c01007387 */ /* 0x0005e80000100a00 */
[----:B------:R3:W-:Y:S04]  /*8e140*/  STL.64 [R1+0x16e8], R142 ;  /* 0x0016e88e01007387 */ /* 0x0007e80000100a00 */
[----:B------:R-:W4:Y:S01]  /*8e150*/  LDL.LU R196, [R1+0xb30] ;  /* 0x000b300001c47983 */ /* 0x000f220000300800 */
[----:B------:R-:W-:-:S03]  /*8e160*/  IMAD.MOV.U32 R197, RZ, RZ, R38 ;  /* 0x000000ffffc57224 */ /* 0x000fc600078e0026 */
[----:B------:R1:W-:Y:S01]  /*8e170*/  STL.64 [R1+0x16d0], R136 ;  /* 0x0016d08801007387 */ /* 0x0003e20000100a00 */
[----:B------:R-:W-:-:S03]  /*8e180*/  MOV R198, R34 ;  /* 0x0000002200c67202 */ /* 0x000fc60000000f00 */
[----:B------:R1:W-:Y:S01]  /*8e190*/  STL.64 [R1+0x16d8], R138 ;  /* 0x0016d88a01007387 */ /* 0x0003e20000100a00 */
[----:B------:R-:W-:-:S03]  /*8e1a0*/  IMAD.MOV.U32 R199, RZ, RZ, R30 ;  /* 0x000000ffffc77224 */ /* 0x000fc600078e001e */
[----:B------:R1:W-:Y:S04]  /*8e1b0*/  STL.64 [R1+0x16c0], R132 ;  /* 0x0016c08401007387 */ /* 0x0003e80000100a00 */
[----:B------:R1:W-:Y:S04]  /*8e1c0*/  STL.64 [R1+0x16c8], R134 ;  /* 0x0016c88601007387 */ /* 0x0003e80000100a00 */
[----:B------:R-:W2:Y:S04]  /*8e1d0*/  LDL.LU R38, [R1+0x6f88] ;  /* 0x006f880001267983 */ /* 0x000ea80000300800 */
[----:B------:R-:W3:Y:S04]  /*8e1e0*/  LDL.LU R34, [R1+0x6f84] ;  /* 0x006f840001227983 */ /* 0x000ee80000300800 */
[----:B------:R-:W4:Y:S01]  /*8e1f0*/  LDL.LU R30, [R1+0x6f80] ;  /* 0x006f8000011e7983 */ /* 0x000f220000300800 */
[----:B------:R-:W-:Y:S01]  /*8e200*/  IMAD.MOV.U32 R248, RZ, RZ, R35 ;  /* 0x000000fffff87224 */ /* 0x000fe200078e0023 */
[----:B------:R-:W-:Y:S01]  /*8e210*/  MOV R250, R42 ;  /* 0x0000002a00fa7202 */ /* 0x000fe20000000f00 */
[----:B------:R-:W-:Y:S01]  /*8e220*/  IMAD.MOV.U32 R249, RZ, RZ, R43 ;  /* 0x000000fffff97224 */ /* 0x000fe200078e002b */
[----:B------:R-:W4:Y:S01]  /*8e230*/  LDL.LU R35, [R1+0x6f7c] ;  /* 0x006f7c0001237983 */ /* 0x000f220000300800 */
[----:B------:R-:W-:-:S03]  /*8e240*/  IMAD.MOV.U32 R251, RZ, RZ, R39 ;  /* 0x000000fffffb7224 */ /* 0x000fc600078e0027 */
[----:B------:R-:W4:Y:S04]  /*8e250*/  LDL.LU R43, [R1+0x6f78] ;  /* 0x006f7800012b7983 */ /* 0x000f280000300800 */
[----:B------:R-:W4:Y:S04]  /*8e260*/  LDL.LU R42, [R1+0x6f74] ;  /* 0x006f7400012a7983 */ /* 0x000f280000300800 */
[----:B------:R-:W4:Y:S04]  /*8e270*/  LDL.LU R39, [R1+0x6f70] ;  /* 0x006f700001277983 */ /* 0x000f280000300800 */
[----:B------:R-:W4:Y:S01]  /*8e280*/  LDL.LU R204, [R1+0xb50] ;  /* 0x000b500001cc7983 */ /* 0x000f220000300800 */
[----:B--2---:R-:W-:Y:S01]  /*8e290*/  MOV R207, R38 ;  /* 0x0000002600cf7202 */ /* 0x004fe20000000f00 */
[----:B---3--:R-:W-:-:S02]  /*8e2a0*/  IMAD.MOV.U32 R206, RZ, RZ, R34 ;  /* 0x000000ffffce7224 */ /* 0x008fc400078e0022 */
[----:B----4-:R-:W-:Y:S02]  /*8e2b0*/  IMAD.MOV.U32 R205, RZ, RZ, R30 ;  /* 0x000000ffffcd7224 */ /* 0x010fe400078e001e */
[----:B------:R-:W2:Y:S04]  /*8e2c0*/  LDL.LU R30, [R1+0x6f6c] ;  /* 0x006f6c00011e7983 */ /* 0x000ea80000300800 */
[----:B------:R-:W3:Y:S04]  /*8e2d0*/  LDL.LU R34, [R1+0x6f68] ;  /* 0x006f680001227983 */ /* 0x000ee80000300800 */
[----:B------:R-:W4:Y:S04]  /*8e2e0*/  LDL.LU R38, [R1+0x6f64] ;  /* 0x006f640001267983 */ /* 0x000f280000300800 */
[----:B------:R-:W4:Y:S04]  /*8e2f0*/  LDL.LU R212, [R1+0xb70] ;  /* 0x000b700001d47983 */ /* 0x000f280000300800 */
[----:B------:R-:W4:Y:S04]  /*8e300*/  LDL.LU R213, [R1+0xb74] ;  /* 0x000b740001d57983 */ /* 0x000f280000300800 */
[----:B------:R-:W4:Y:S04]  /*8e310*/  LDL.LU R214, [R1+0xb78] ;  /* 0x000b780001d67983 */ /* 0x000f280000300800 */
[----:B------:R-:W4:Y:S04]  /*8e320*/  LDL.LU R215, [R1+0xb7c] ;  /* 0x000b7c0001d77983 */ /* 0x000f280000300800 */
[----:B------:R-:W4:Y:S01]  /*8e330*/  LDL.LU R216, [R1+0xb80] ;  /* 0x000b800001d87983 */ /* 0x000f220000300800 */
[----:B------:R-:W-:Y:S01]  /*8e340*/  HMMA.1688.F32.TF32 R164, R240, R118, R164 ;  /* 0x00000076f0a4723c */ /* 0x000fe200000810a4 */
[----:B--2---:R-:W-:-:S02]  /*8e350*/  IMAD.MOV.U32 R219, RZ, RZ, R30 ;  /* 0x000000ffffdb7224 */ /* 0x004fc400078e001e */
[----:B---3--:R-:W-:Y:S02]  /*8e360*/  IMAD.MOV.U32 R218, RZ, RZ, R34 ;  /* 0x000000ffffda7224 */ /* 0x008fe400078e0022 */
[----:B----4-:R-:W-:Y:S02]  /*8e370*/  IMAD.MOV.U32 R217, RZ, RZ, R38 ;  /* 0x000000ffffd97224 */ /* 0x010fe400078e0026 */
[----:B------:R-:W2:Y:S04]  /*8e380*/  LDL.LU R38, [R1+0x6f60] ;  /* 0x006f600001267983 */ /* 0x000ea80000300800 */
[----:B------:R-:W3:Y:S04]  /*8e390*/  LDL.LU R34, [R1+0x6f5c] ;  /* 0x006f5c0001227983 */ /* 0x000ee80000300800 */
        /* <DEDUP_REMOVED lines=73> */
[----:B-1----:R-:W2:Y:S04]  /*8e830*/  LDL.LU R136, [R1+0xbe0] ;  /* 0x000be00001887983 */ /* 0x002ea80000300800 */
[----:B------:R-:W2:Y:S04]  /*8e840*/  LDL.LU R137, [R1+0xbe4] ;  /* 0x000be40001897983 */ /* 0x000ea80000300800 */
[----:B------:R-:W2:Y:S04]  /*8e850*/  LDL.LU R138, [R1+0xbe8] ;  /* 0x000be800018a7983 */ /* 0x000ea80000300800 */
[----:B------:R-:W2:Y:S04]  /*8e860*/  LDL.LU R139, [R1+0xbec] ;  /* 0x000bec00018b7983 */ /* 0x000ea80000300800 */
[----:B------:R-:W2:Y:S04]  /*8e870*/  LDL.LU R132, [R1+0xbd0] ;  /* 0x000bd00001847983 */ /* 0x000ea80000300800 */
[----:B------:R-:W2:Y:S01]  /*8e880*/  LDL.LU R133, [R1+0xbd4] ;  /* 0x000bd40001857983 */ /* 0x000ea20000300800 */
[----:B---3--:R-:W-:-:S03]  /*8e890*/  IMAD.MOV.U32 R226, RZ, RZ, R34 ;  /* 0x000000ffffe27224 */ /* 0x008fc600078e0022 */
[----:B------:R-:W3:Y:S01]  /*8e8a0*/  LDL.LU R134, [R1+0xbd8] ;  /* 0x000bd80001867983 */ /* 0x000ee20000300800 */
[----:B----4-:R-:W-:-:S03]  /*8e8b0*/  MOV R225, R30 ;  /* 0x0000001e00e17202 */ /* 0x010fc60000000f00 */
[----:B------:R-:W3:Y:S01]  /*8e8c0*/  LDL.LU R135, [R1+0xbdc] ;  /* 0x000bdc0001877983 */ /* 0x000ee20000300800 */
[----:B--2---:R-:W-:-:S03]  /*8e8d0*/  IMAD.MOV.U32 R227, RZ, RZ, R38 ;  /* 0x000000ffffe37224 */ /* 0x004fc600078e0026 */
[----:B------:R-:W2:Y:S01]  /*8e8e0*/  LDL.LU R224, [R1+0xba0] ;  /* 0x000ba00001e07983 */ /* 0x000ea20000300800 */
[----:B------:R-:W-:-:S03]  /*8e8f0*/  IMAD.MOV.U32 R208, RZ, RZ, R39 ;  /* 0x000000ffffd07224 */ /* 0x000fc600078e0027 */
[----:B------:R-:W4:Y:S01]  /*8e900*/  LDL.LU R30, [R1+0x6f54] ;  /* 0x006f5400011e7983 */ /* 0x000f220000300800 */
[----:B------:R-:W-:-:S03]  /*8e910*/  MOV R209, R42 ;  /* 0x0000002a00d17202 */ /* 0x000fc60000000f00 */
[----:B------:R-:W3:Y:S01]  /*8e920*/  LDL.LU R34, [R1+0x6f50] ;  /* 0x006f500001227983 */ /* 0x000ee20000300800 */
[----:B------:R-:W-:-:S03]  /*8e930*/  IMAD.MOV.U32 R210, RZ, RZ, R43 ;  /* 0x000000ffffd27224 */ /* 0x000fc600078e002b */
[----:B------:R-:W2:Y:S04]  /*8e940*/  LDL.LU R38, [R1+0x6f4c] ;  /* 0x006f4c0001267983 */ /* 0x000ea80000300800 */
[----:B------:R-:W2:Y:S04]  /*8e950*/  LDL.LU R39, [R1+0x6f48] ;  /* 0x006f480001277983 */ /* 0x000ea80000300800 */
[----:B------:R-:W4:Y:S01]  /*8e960*/  LDL.LU R42, [R1+0x6f44] ;  /* 0x006f4400012a7983 */ /* 0x000f220000300800 */
[----:B------:R-:W-:-:S03]  /*8e970*/  IMAD.MOV.U32 R211, RZ, RZ, R35 ;  /* 0x000000ffffd37224 */ /* 0x000fc600078e0023 */
[----:B------:R-:W4:Y:S01]  /*8e980*/  LDL.LU R43, [R1+0x6f40] ;  /* 0x006f4000012b7983 */ /* 0x000f220000300800 */
[----:B------:R-:W-:Y:S01]  /*8e990*/  IMAD.MOV.U32 R244, RZ, RZ, R31 ;  /* 0x000000fffff47224 */ /* 0x000fe200078e001f */
[----:B------:R-:W-:Y:S02]  /*8e9a0*/  MOV R245, R22 ;  /* 0x0000001600f57202 */ /* 0x000fe40000000f00 */
[----:B------:R-:W3:Y:S01]  /*8e9b0*/  LDL.LU R35, [R1+0x6f3c] ;  /* 0x006f3c0001237983 */ /* 0x000ee20000300800 */
[----:B------:R-:W-:-:S03]  /*8e9c0*/  IMAD.MOV.U32 R246, RZ, RZ, R23 ;  /* 0x000000fffff67224 */ /* 0x000fc600078e0017 */
[----:B------:R-:W3:Y:S04]  /*8e9d0*/  LDL.LU R31, [R1+0x6f38] ;  /* 0x006f3800011f7983 */ /* 0x000ee80000300800 */
[----:B------:R-:W3:Y:S04]  /*8e9e0*/  LDL.LU R22, [R1+0x6f34] ;  /* 0x006f340001167983 */ /* 0x000ee80000300800 */
[----:B------:R-:W3:Y:S04]  /*8e9f0*/  LDL.LU R23, [R1+0x6f30] ;  /* 0x006f300001177983 */ /* 0x000ee80000300800 */
[----:B------:R-:W3:Y:S01]  /*8ea00*/  LDL.LU R247, [R1+0xb2c] ;  /* 0x000b2c0001f77983 */ /* 0x000ee20000300800 */
        /* <DEDUP_REMOVED lines=9> */
[----:B------:R-:W-:Y:S06]  /*8eaa0*/  HMMA.1688.F32.TF32 R136, R236, R110, R136 ;  /* 0x0000006eec88723c */ /* 0x000fec0000081088 */
[C---:B--2---:R-:W-:Y:S06]  /*8eab0*/  HMMA.1688.F32.TF32 R188, R240.reuse, R38, R188 ;  /* 0x00000026f0bc723c */ /* 0x044fec00000810bc */
[C---:B----4-:R-:W-:Y:S06]  /*8eac0*/  HMMA.1688.F32.TF32 R192, R240.reuse, R42, R192 ;  /* 0x0000002af0c0723c */ /* 0x050fec00000810c0 */
[C---:B---3--:R-:W-:Y:S06]  /*8ead0*/  HMMA.1688.F32.TF32 R184, R240.reuse, R34, R184 ;  /* 0x00000022f0b8723c */ /* 0x048fec00000810b8 */
[C---:B------:R-:W-:Y:S06]  /*8eae0*/  HMMA.1688.F32.TF32 R180, R240.reuse, R30, R180 ;  /* 0x0000001ef0b4723c */ /* 0x040fec00000810b4 */
[----:B------:R-:W-:Y:S01]  /*8eaf0*/  HMMA.1688.F32.TF32 R176, R240, R22, R176 ;  /* 0x00000016f0b0723c */ /* 0x000fe200000810b0 */
[----:B------:R-:W-:Y:S04]  /*8eb00*/  LDS R240, [R0+UR12+0x45080] ;  /* 0x0450800c00f07984 */ /* 0x000fe80008000800 */
        /* <DEDUP_REMOVED lines=30> */
[C---:B-1----:R-:W-:Y:S03]  /*8ecf0*/  HMMA.1688.F32.TF32 R140, R236.reuse, R106, R132 ;  /* 0x0000006aec8c723c */ /* 0x042fe60000081084 */
[----:B------:R-:W-:Y:S04]  /*8ed00*/  LDS R242, [R0+UR12+0x45880] ;  /* 0x0458800c00f27984 */ /* 0x000fe80008000800 */
[----:B------:R-:W-:Y:S01]  /*8ed10*/  LDS R241, [R202+UR12+0x45080] ;  /* 0x0450800ccaf17984 */ /* 0x000fe20008000800 */
[C---:B------:R-:W-:Y:S03]  /*8ed20*/  HMMA.1688.F32.TF32 R132, R236.reuse, R98, R228 ;  /* 0x00000062ec84723c */ /* 0x040fe600000810e4 */
[----:B------:R-:W1:Y:S03]  /*8ed30*/  LDS R243, [R202+UR12+0x45880] ;  /* 0x0458800ccaf37984 */ /* 0x000e660008000800 */
[C---:B--2---:R-:W-:Y:S09]  /*8ed40*/  HMMA.1688.F32.TF32 R136, R236.reuse, R102, R232 ;  /* 0x00000066ec88723c */ /* 0x044ff200000810e8 */
[----:B------:R-:W-:Y:S04]  /*8ed50*/  STL.64 [R1+0x1670], R140 ;  /* 0x0016708c01007387 */ /* 0x000fe80000100a00 */
[----:B------:R2:W-:Y:S10]  /*8ed60*/  STL.64 [R1+0x1678], R142 ;  /* 0x0016788e01007387 */ /* 0x0005f40000100a00 */
        /* <DEDUP_REMOVED lines=8> */
[----:B------:R2:W-:Y:S08]  /*8edf0*/  STL.64 [R1+0x1648], R142 ;  /* 0x0016488e01007387 */ /* 0x0005f00000100a00 */
        /* <DEDUP_REMOVED lines=138> */
[----:B------:R-:W-:-:S15]  /*8f6a0*/  HMMA.1688.F32.TF32 R188, R236, R54, R188 ;  /* 0x00000036ecbc723c */ /* 0x000fde00000810bc */
[----:B------:R-:W-:-:S02]  /*8f6b0*/  NOP ;  /* 0x0000000000007918 */ /* 0x000fc40000000000 */
[----:B------:R-:W-:Y:S01]  /*8f6c0*/  STL.64 [R1+0x15b0], R244 ;  /* 0x0015b0f401007387 */ /* 0x000fe20000100a00 */
[----:B------:R-:W-:Y:S03]  /*8f6d0*/  HMMA.1688.F32.TF32 R172, R236, R38, R172 ;  /* 0x00000026ecac723c */ /* 0x000fe600000810ac */
[----:B------:R2:W-:Y:S04]  /*8f6e0*/  STL.64 [R1+0x15b8], R246 ;  /* 0x0015b8f601007387 */ /* 0x0005e80000100a00 */
[----:B------:R-:W-:Y:S04]  /*8f6f0*/  LDS R236, [R85+UR12+0x45080] ;  /* 0x0450800c55ec7984 */ /* 0x000fe80008000800 */
[----:B------:R-:W-:Y:S04]  /*8f700*/  LDS R238, [R85+UR12+0x45880] ;  /* 0x0458800c55ee7984 */ /* 0x000fe80008000800 */
[----:B--2---:R-:W2:Y:S04]  /*8f710*/  LDL.LU.64 R246, [R1+0x6f28] ;  /* 0x006f280001f67983 */ /* 0x004ea80000300a00 */
[----:B------:R-:W3:Y:S04]  /*8f720*/  LDL.LU.64 R244, [R1+0x6f20] ;  /* 0x006f200001f47983 */ /* 0x000ee80000300a00 */
        /* <DEDUP_REMOVED lines=19> */
[----:B------:R-:W4:Y:S01]  /*8f860*/  LDS R239, [R203+UR12+0x45880] ;  /* 0x0458800ccbef7984 */ /* 0x000f220008000800 */
[C---:B-1----:R-:W-:Y:S06]  /*8f870*/  HMMA.1688.F32.TF32 R160, R240.reuse, R86, R156 ;  /* 0x00000056f0a0723c */ /* 0x042fec000008109c */
        /* <DEDUP_REMOVED lines=22> */
[----:B------:R-:W-:Y:S04]  /*8f9e0*/  STL.64 [R1+0x14b0], R132 ;  /* 0x0014b08401007387 */ /* 0x000fe80000100a00 */
[----:B------:R1:W-:Y:S01]  /*8f9f0*/  STL.64 [R1+0x14b8], R134 ;  /* 0x0014b88601007387 */ /* 0x0003e20000100a00 */
[C---:B----4-:R-:W-:Y:S06]  /*8fa00*/  HMMA.1688.F32.TF32 R136, R240.reuse, R110, R224 ;  /* 0x0000006ef088723c */ /* 0x050fec00000810e0 */
        /* <DEDUP_REMOVED lines=20> */
[----:B------:R-:W-:Y:S04]  /*8fb50*/  STL.64 [R1+0x1448], R142 ;  /* 0x0014488e01007387 */ /* 0x000fe80000100a00 */
[----:B------:R-:W4:Y:S04]  /*8fb60*/  LDL.LU R248, [R1+0x7f0] ;  /* 0x0007f00001f87983 */ /* 0x000f280000300800 */
[----:B------:R1:W-:Y:S04]  /*8fb70*/  STL.64 [R1+0x1430], R136 ;  /* 0x0014308801007387 */ /* 0x0003e80000100a00 */
[----:B------:R2:W-:Y:S04]  /*8fb80*/  STL.64 [R1+0x1438], R138 ;  /* 0x0014388a01007387 */ /* 0x0005e80000100a00 */
[----:B------:R3:W-:Y:S04]  /*8fb90*/  STL.64 [R1+0x1420], R132 ;  /* 0x0014208401007387 */ /* 0x0007e80000100a00 */
        /* <DEDUP_REMOVED lines=102> */
[C---:B------:R-:W-:Y:S06]  /*90200*/  HMMA.1688.F32.TF32 R184, R240.reuse, R74, R180 ;  /* 0x0000004af0b8723c */ /* 0x040fec00000810b4 */
[C---:B------:R-:W-:Y:S06]  /*90210*/  HMMA.1688.F32.TF32 R180, R240.reuse, R70, R176 ;  /* 0x00000046f0b4723c */ /* 0x040fec00000810b0 */
[C---:B------:R-:W-:Y:S06]  /*90220*/  HMMA.1688.F32.TF32 R176, R240.reuse, R66, R172 ;  /* 0x00000042f0b0723c */ /* 0x040fec00000810ac */
[C---:B------:R-:W-:Y:S06]  /*90230*/  HMMA.1688.F32.TF32 R172, R240.reuse, R62, R168 ;  /* 0x0000003ef0ac723c */ /* 0x040fec00000810a8 */
[C---:B------:R-:W-:Y:S06]  /*90240*/  HMMA.1688.F32.TF32 R168, R240.reuse, R58, R164 ;  /* 0x0000003af0a8723c */ /* 0x040fec00000810a4 */
[C---:B------:R-:W-:Y:S06]  /*90250*/  HMMA.1688.F32.TF32 R164, R240.reuse, R54, R160 ;  /* 0x00000036f0a4723c */ /* 0x040fec00000810a0 */
[C---:B------:R-:W-:Y:S01]  /*90260*/  HMMA.1688.F32.TF32 R160, R240.reuse, R50, R156 ;  /* 0x00000032f0a0723c */ /* 0x040fe2000008109c */
[----:B------:R-:W-:Y:S05]  /*90270*/  STL.64 [R1+0x1410], R192 ;  /* 0x001410c001007387 */ /* 0x000fea0000100a00 */
        /* <DEDUP_REMOVED lines=9> */
[----:B------:R-:W-:Y:S04]  /*90310*/  STL.64 [R1+0x13f8], R186 ;  /* 0x0013f8ba01007387 */ /* 0x000fe80000100a00 */
[----:B------:R-:W-:Y:S01]  /*90320*/  STL.64 [R1+0x13e0], R180 ;  /* 0x0013e0b401007387 */ /* 0x000fe20000100a00 */
[----:B---3--:R-:W-:Y:S03]  /*90330*/  HMMA.1688.F32.TF32 R136, R240, R22, R132 ;  /* 0x00000016f088723c */ /* 0x008fe60000081084 */
        /* <DEDUP_REMOVED lines=27> */
[C---:B--2---:R-:W-:Y:S03]  /*904f0*/  HMMA.1688.F32.TF32 R136, R236.reuse, R26, R224 ;  /* 0x0000001aec88723c */ /* 0x044fe600000810e0 */
[----:B------:R-:W-:Y:S04]  /*90500*/  STL.64 [R1+0x870], R132 ;  /* 0x0008708401007387 */ /* 0x000fe80000100a00 */
[----:B------:R1:W-:Y:S04]  /*90510*/  STL.64 [R1+0x878], R134 ;  /* 0x0008788601007387 */ /* 0x0003e80000100a00 */
[----:B------:R-:W-:Y:S04]  /*90520*/  LDS R241, [R202+UR12+0x45100] ;  /* 0x0451000ccaf17984 */ /* 0x000fe80008000800 */
[----:B------:R-:W2:Y:S04]  /*90530*/  LDS R243, [R202+UR12+0x45900] ;  /* 0x0459000ccaf37984 */ /* 0x000ea80008000800 */
[----:B------:R-:W-:Y:S01]  /*90540*/  STL.64 [R1+0x860], R140 ;  /* 0x0008608c01007387 */ /* 0x000fe20000100a00 */
[C---:B-1----:R-:W-:Y:S03]  /*90550*/  HMMA.1688.F32.TF32 R132, R236.reuse, R14, R220 ;  /* 0x0000000eec84723c */ /* 0x042fe600000810dc */
        /* <DEDUP_REMOVED lines=12> */
[----:B-1----:R-:W-:Y:S06]  /*90620*/  HMMA.1688.F32.TF32 R12, R236, R126, R212 ;  /* 0x0000007eec0c723c */ /* 0x002fec00000810d4 */
[----:B------:R-:W-:Y:S04]  /*90630*/  STL.64 [R1+0x6ee8], R126 ;  /* 0x006ee87e01007387 */ /* 0x000fe80000100a00 */
[----:B------:R-:W-:-:S13]  /*90640*/  STL.64 [R1+0x6ee0], R124 ;  /* 0x006ee07c01007387 */ /* 0x000fda0000100a00 */
[----:B------:R-:W-:Y:S04]  /*90650*/  STL.64 [R1+0x820], R12 ;  /* 0x0008200c01007387 */ /* 0x000fe80000100a00 */
[----:B------:R1:W-:Y:S02]  /*90660*/  STL.64 [R1+0x828], R14 ;  /* 0x0008280e01007387 */ /* 0x0003e40000100a00 */
[C---:B-1----:R-:W-:Y:S06]  /*90670*/  HMMA.1688.F32.TF32 R12, R236.reuse, R122, R208 ;  /* 0x0000007aec0c723c */ /* 0x042fec00000810d0 */
[C---:B------:R-:W-:Y:S06]  /*90680*/  HMMA.1688.F32.TF32 R128, R236.reuse, R118, R204 ;  /* 0x00000076ec80723c */ /* 0x040fec00000810cc */
[C---:B------:R-:W-:Y:S11]  /*90690*/  HMMA.1688.F32.TF32 R124, R236.reuse, R114, R248 ;  /* 0x00000072ec7c723c */ /* 0x040ff600000810f8 */
[----:B------:R-:W-:Y:S04]  /*906a0*/  STL.64 [R1+0x810], R12 ;  /* 0x0008100c01007387 */ /* 0x000fe80000100a00 */
[----:B------:R1:W-:Y:S02]  /*906b0*/  STL.64 [R1+0x818], R14 ;  /* 0x0008180e01007387 */ /* 0x0003e40000100a00 */
[----:B-1----:R-:W-:Y:S02]  /*906c0*/  HMMA.1688.F32.TF32 R12, R236, R110, R196 ;  /* 0x0000006eec0c723c */ /* 0x002fe400000810c4 */
[----:B------:R-:W-:Y:S04]  /*906d0*/  STL.64 [R1+0x800], R128 ;  /* 0x0008008001007387 */ /* 0x000fe80000100a00 */
[----:B------:R-:W-:Y:S04]  /*906e0*/  STL.64 [R1+0x808], R130 ;  /* 0x0008088201007387 */ /* 0x000fe80000100a00 */
[----:B------:R-:W3:Y:S04]  /*906f0*/  LDL.LU R204, [R1+0x530] ;  /* 0x0005300001cc7983 */ /* 0x000ee80000300800 */
[----:B------:R-:W-:Y:S04]  /*90700*/  STL.64 [R1+0x7f0], R124 ;  /* 0x0007f07c01007387 */ /* 0x000fe80000100a00 */
[----:B------:R-:W-:Y:S05]  /*90710*/  STL.64 [R1+0x7f8], R126 ;  /* 0x0007f87e01007387 */ /* 0x000fea0000100a00 */
[----:B------:R-:W-:Y:S04]  /*90720*/  STL.64 [R1+0x7e0], R12 ;  /* 0x0007e00c01007387 */ /* 0x000fe80000100a00 */
[----:B------:R1:W-:Y:S04]  /*90730*/  STL.64 [R1+0x7e8], R14 ;  /* 0x0007e80e01007387 */ /* 0x0003e80000100a00 */
        /* <DEDUP_REMOVED lines=94> */
[----:B------:R-:W4:Y:S01]  /*90d20*/  LDL.LU R251, [R1+0x51c] ;  /* 0x00051c0001fb7983 */ /* 0x000f220000300800 */
[C---:B-1----:R-:W-:Y:S06]  /*90d30*/  HMMA.1688.F32.TF32 R12, R236.reuse, R106, R180 ;  /* 0x0000006aec0c723c */ /* 0x042fec00000810b4 */
[C---:B--2---:R-:W-:Y:S06]  /*90d40*/  HMMA.1688.F32.TF32 R128, R236.reuse, R102, R176 ;  /* 0x00000066ec80723c */ /* 0x044fec00000810b0 */
[C---:B---3--:R-:W-:Y:S11]  /*90d50*/  HMMA.1688.F32.TF32 R124, R236.reuse, R98, R172 ;  /* 0x00000062ec7c723c */ /* 0x048ff600000810ac */
[----:B------:R-:W-:Y:S04]  /*90d60*/  STL.64 [R1+0x8a0], R12 ;  /* 0x0008a00c01007387 */ /* 0x000fe80000100a00 */
[----:B------:R4:W-:Y:S02]  /*90d70*/  STL.64 [R1+0x8a8], R14 ;  /* 0x0008a80e01007387 */ /* 0x0009e40000100a00 */
[C---:B----4-:R-:W-:Y:S02]  /*90d80*/  HMMA.1688.F32.TF32 R12, R236.reuse, R94, R168 ;  /* 0x0000005eec0c723c */ /* 0x050fe400000810a8 */
        /* <DEDUP_REMOVED lines=57> */
[----:B------:R1:W-:Y:S04]  /*91120*/  STL.64 [R1+0x768], R126 ;  /* 0x0007687e01007387 */ /* 0x0003e80000100a00 */
[----:B------:R-:W-:Y:S04]  /*91130*/  LDS R237, [R203+UR12+0x45100] ;  /* 0x0451000ccbed7984 */ /* 0x000fe80008000800 */
[----:B------:R-:W-:Y:S04]  /*91140*/  LDS R239, [R203+UR12+0x45900] ;  /* 0x0459000ccbef7984 */ /* 0x000fe80008000800 */
[----:B------:R-:W-:Y:S01]  /*91150*/  STL.64 [R1+0x530], R12 ;  /* 0x0005300c01007387 */ /* 0x000fe20000100a00 */
[C---:B-1----:R-:W-:Y:S03]  /*91160*/  HMMA.1688.F32.TF32 R124, R240.reuse, R86, R248 ;  /* 0x00000056f07c723c */ /* 0x042fe600000810f8 */
[----:B------:R1:W-:Y:S04]  /*91170*/  STL.64 [R1+0x538], R14 ;  /* 0x0005380e01007387 */ /* 0x0003e80000100a00 */
[----:B------:R-:W2:Y:S04]  /*91180*/  LDL.LU R204, [R1+0x80] ;  /* 0x0000800001cc7983 */ /* 0x000ea80000300800 */
[----:B------:R-:W-:Y:S01]  /*91190*/  LDS R236, [R85+UR12+0x45100] ;  /* 0x0451000c55ec7984 */ /* 0x000fe20008000800 */
[C---:B-1----:R-:W-:Y:S03]  /*911a0*/  HMMA.1688.F32.TF32 R12, R240.reuse, R10, R196 ;  /* 0x0000000af00c723c */ /* 0x042fe600000810c4 */
[----:B------:R-:W1:Y:S08]  /*911b0*/  LDS R238, [R85+UR12+0x45900] ;  /* 0x0459000c55ee7984 */ /* 0x000e700008000800 */
[----:B------:R-:W-:Y:S04]  /*911c0*/  STL.64 [R1+0x750], R124 ;  /* 0x0007507c01007387 */ /* 0x000fe80000100a00 */
[----:B------:R-:W-:Y:S08]  /*911d0*/  STL.64 [R1+0x758], R126 ;  /* 0x0007587e01007387 */ /* 0x000ff00000100a00 */
        /* <DEDUP_REMOVED lines=125> */
[----:B---3--:R-:W-:-:S15]  /*919b0*/  HMMA.1688.F32.TF32 R12, R240, R26, R12 ;  /* 0x0000001af00c723c */ /* 0x008fde000008100c */
[----:B------:R-:W-:-:S08]  /*919c0*/  NOP ;  /* 0x0000000000007918 */ /* 0x000fd00000000000 */
[----:B------:R-:W-:Y:S04]  /*919d0*/  STL.64 [R1+0x730], R12 ;  /* 0x0007300c01007387 */ /* 0x000fe80000100a00 */
[----:B------:R3:W-:Y:S04]  /*919e0*/  STL.64 [R1+0x738], R14 ;  /* 0x0007380e01007387 */ /* 0x0007e80000100a00 */
[----:B---3--:R-:W2:Y:S04]  /*919f0*/  LDL.LU.64 R14, [R1+0x6f08] ;  /* 0x006f0800010e7983 */ /* 0x008ea80000300a00 */
[----:B------:R-:W3:Y:S01]  /*91a00*/  LDL.LU.64 R12, [R1+0x6f00] ;  /* 0x006f0000010c7983 */ /* 0x000ee20000300a00 */
[----:B--2---:R-:W-:-:S15]  /*91a10*/  HMMA.1688.F32.TF32 R128, R240, R14, R128 ;  /* 0x0000000ef080723c */ /* 0x004fde0000081080 */
[----:B------:R-:W-:-:S08]  /*91a20*/  NOP ;  /* 0x0000000000007918 */ /* 0x000fd00000000000 */
[----:B------:R-:W-:Y:S04]  /*91a30*/  STL.64 [R1+0x720], R128 ;  /* 0x0007208001007387 */ /* 0x000fe80000100a00 */
[----:B------:R2:W-:Y:S04]  /*91a40*/  STL.64 [R1+0x728], R130 ;  /* 0x0007288201007387 */ /* 0x0005e80000100a00 */
[----:B--2---:R-:W4:Y:S04]  /*91a50*/  LDL.LU.64 R130, [R1+0x6ef8] ;  /* 0x006ef80001827983 */ /* 0x004f280000300a00 */
[----:B------:R-:W2:Y:S01]  /*91a60*/  LDL.LU.64 R128, [R1+0x6ef0] ;  /* 0x006ef00001807983 */ /* 0x000ea20000300a00 */
[----:B----4-:R-:W-:-:S15]  /*91a70*/  HMMA.1688.F32.TF32 R124, R240, R130, R124 ;  /* 0x00000082f07c723c */ /* 0x010fde000008107c */
[----:B------:R-:W-:-:S08]  /*91a80*/  NOP ;  /* 0x0000000000007918 */ /* 0x000fd00000000000 */
[----:B------:R-:W-:Y:S04]  /*91a90*/  STL.64 [R1+0x710], R124 ;  /* 0x0007107c01007387 */ /* 0x000fe80000100a00 */
[----:B------:R4:W-:Y:S04]  /*91aa0*/  STL.64 [R1+0x718], R126 ;  /* 0x0007187e01007387 */ /* 0x0009e80000100a00 */
[----:B----4-:R-:W4:Y:S01]  /*91ab0*/  LDL.LU.64 R126, [R1+0x6ee8] ;  /* 0x006ee800017e7983 */ /* 0x010f220000300a00 */
[C---:B------:R-:W-:Y:S03]  /*91ac0*/  HMMA.1688.F32.TF32 R188, R240.reuse, R122, R188 ;  /* 0x0000007af0bc723c */ /* 0x040fe600000810bc */
[----:B------:R-:W3:Y:S03]  /*91ad0*/  LDL.LU.64 R124, [R1+0x6ee0] ;  /* 0x006ee000017c7983 */ /* 0x000ee60000300a00 */
        /* <DEDUP_REMOVED lines=39> */
[----:B------:R-:W4:Y:S01]  /*91d50*/  LDL.LU.64 R248, [R1+0x6e70] ;  /* 0x006e700001f87983 */ /* 0x000f220000300a00 */
        /* <DEDUP_REMOVED lines=56> */
[----:B--2---:R-:W-:Y:S01]  /*920e0*/  MOV R222, R199 ;  /* 0x000000c700de7202 */ /* 0x004fe20000000f00 */
[----:B---3--:R-:W-:-:S02]  /*920f0*/  IMAD.MOV.U32 R223, RZ, RZ, R197 ;  /* 0x000000ffffdf7224 */ /* 0x008fc400078e00c5 */
[----:B----4-:R-:W-:Y:S02]  /*92100*/  IMAD.MOV.U32 R220, RZ, RZ, R248 ;  /* 0x000000ffffdc7224 */ /* 0x010fe400078e00f8 */
[----:B------:R-:W2:Y:S01]  /*92110*/  LDL.LU R248, [R1+0x6e6c] ;  /* 0x006e6c0001f87983 */ /* 0x000ea20000300800 */
[----:B------:R-:W-:-:S03]  /*92120*/  IMAD.MOV.U32 R221, RZ, RZ, R249 ;  /* 0x000000ffffdd7224 */ /* 0x000fc600078e00f9 */
[----:B------:R1:W-:Y:S04]  /*92130*/  STL.64 [R1+0x450], R132 ;  /* 0x0004508401007387 */ /* 0x0003e80000100a00 */
[----:B------:R3:W-:Y:S04]  /*92140*/  STL.64 [R1+0x458], R134 ;  /* 0x0004588601007387 */ /* 0x0007e80000100a00 */
[----:B------:R-:W4:Y:S04]  /*92150*/  LDL.LU R249, [R1+0x6e68] ;  /* 0x006e680001f97983 */ /* 0x000f280000300800 */
[----:B------:R-:W3:Y:S04]  /*92160*/  LDL.LU R199, [R1+0x6e64] ;  /* 0x006e640001c77983 */ /* 0x000ee80000300800 */
[----:B------:R-:W3:Y:S01]  /*92170*/  LDL.LU R197, [R1+0x6e60] ;  /* 0x006e600001c57983 */ /* 0x000ee20000300800 */
[----:B------:R-:W-:Y:S01]  /*92180*/  IMAD.MOV.U32 R224, RZ, RZ, R196 ;  /* 0x000000ffffe07224 */ /* 0x000fe200078e00c4 */
[----:B------:R-:W-:Y:S01]  /*92190*/  MOV R226, R251 ;  /* 0x000000fb00e27202 */ /* 0x000fe20000000f00 */
[----:B------:R-:W-:Y:S01]  /*921a0*/  IMAD.MOV.U32 R225, RZ, RZ, R198 ;  /* 0x000000ffffe17224 */ /* 0x000fe200078e00c6 */
[----:B------:R-:W3:Y:S01]  /*921b0*/  LDL.LU R196, [R1+0x6e5c] ;  /* 0x006e5c0001c47983 */ /* 0x000ee20000300800 */
[----:B------:R-:W-:-:S03]  /*921c0*/  IMAD.MOV.U32 R227, RZ, RZ, R250 ;  /* 0x000000ffffe37224 */ /* 0x000fc600078e00fa */
[----:B------:R-:W3:Y:S04]  /*921d0*/  LDL.LU R198, [R1+0x6e58] ;  /* 0x006e580001c67983 */ /* 0x000ee80000300800 */
[----:B------:R-:W1:Y:S04]  /*921e0*/  LDL.LU R251, [R1+0x6e54] ;  /* 0x006e540001fb7983 */ /* 0x000e680000300800 */
[----:B------:R-:W3:Y:S01]  /*921f0*/  LDL.LU R250, [R1+0x6e50] ;  /* 0x006e500001fa7983 */ /* 0x000ee20000300800 */
[----:B--2---:R-:W-:Y:S01]  /*92200*/  IMAD.MOV.U32 R231, RZ, RZ, R248 ;  /* 0x000000ffffe77224 */ /* 0x004fe200078e00f8 */
[----:B----4-:R-:W-:Y:S01]  /*92210*/  MOV R230, R249 ;  /* 0x000000f900e67202 */ /* 0x010fe20000000f00 */
[----:B---3--:R-:W-:-:S02]  /*92220*/  IMAD.MOV.U32 R228, RZ, RZ, R199 ;  /* 0x000000ffffe47224 */ /* 0x008fc400078e00c7 */
[----:B------:R-:W2:Y:S01]  /*92230*/  LDL.LU R199, [R1+0x6e4c] ;  /* 0x006e4c0001c77983 */ /* 0x000ea20000300800 */
[----:B------:R-:W-:-:S03]  /*92240*/  IMAD.MOV.U32 R229, RZ, RZ, R197 ;  /* 0x000000ffffe57224 */ /* 0x000fc600078e00c5 */
[----:B------:R-:W3:Y:S04]  /*92250*/  LDL.LU R197, [R1+0x6e48] ;  /* 0x006e480001c57983 */ /* 0x000ee80000300800 */
[----:B------:R-:W4:Y:S04]  /*92260*/  LDL.LU R249, [R1+0x6e44] ;  /* 0x006e440001f97983 */ /* 0x000f280000300800 */
[----:B------:R-:W4:Y:S01]  /*92270*/  LDL.LU R248, [R1+0x6e40] ;  /* 0x006e400001f87983 */ /* 0x000f220000300800 */
[----:B-1----:R-:W-:Y:S01]  /*92280*/  IMAD.MOV.U32 R132, RZ, RZ, R251 ;  /* 0x000000ffff847224 */ /* 0x002fe200078e00fb */
[----:B------:R-:W-:-:S02]  /*92290*/  MOV R134, R198 ;  /* 0x000000c600867202 */ /* 0x000fc40000000f00 */
[----:B------:R-:W4:Y:S01]  /*922a0*/  LDL.LU R251, [R1+0x6e3c] ;  /* 0x006e3c0001fb7983 */ /* 0x000f220000300800 */
[----:B------:R-:W-:-:S03]  /*922b0*/  IMAD.MOV.U32 R133, RZ, RZ, R250 ;  /* 0x000000ffff857224 */ /* 0x000fc600078e00fa */
[----:B------:R-:W4:Y:S01]  /*922c0*/  LDL.LU R250, [R1+0x6e38] ;  /* 0x006e380001fa7983 */ /* 0x000f220000300800 */
[----:B------:R-:W-:-:S03]  /*922d0*/  IMAD.MOV.U32 R135, RZ, RZ, R196 ;  /* 0x000000ffff877224 */ /* 0x000fc600078e00c4 */
[----:B------:R-:W4:Y:S04]  /*922e0*/  LDL.LU R198, [R1+0x6e34] ;  /* 0x006e340001c67983 */ /* 0x000f280000300800 */
[----:B------:R-:W4:Y:S01]  /*922f0*/  LDL.LU R196, [R1+0x6e30] ;  /* 0x006e300001c47983 */ /* 0x000f220000300800 */
[----:B--2---:R-:W-:Y:S01]  /*92300*/  IMAD.MOV.U32 R139, RZ, RZ, R199 ;  /* 0x000000ffff8b7224 */ /* 0x004fe200078e00c7 */
[----:B---3--:R-:W-:Y:S01]  /*92310*/  MOV R138, R197 ;  /* 0x000000c5008a7202 */ /* 0x008fe20000000f00 */
[----:B----4-:R-:W-:Y:S02]  /*92320*/  IMAD.MOV.U32 R136, RZ, RZ, R249 ;  /* 0x000000ffff887224 */ /* 0x010fe400078e00f9 */
[----:B------:R-:W2:Y:S01]  /*92330*/  LDL.LU R249, [R1+0x6e2c] ;  /* 0x006e2c0001f97983 */ /* 0x000ea20000300800 */
[----:B------:R-:W-:-:S03]  /*92340*/  IMAD.MOV.U32 R137, RZ, RZ, R248 ;  /* 0x000000ffff897224 */ /* 0x000fc600078e00f8 */
[----:B------:R-:W3:Y:S04]  /*92350*/  LDL.LU R248, [R1+0x6e28] ;  /* 0x006e280001f87983 */ /* 0x000ee80000300800 */
[----:B------:R-:W4:Y:S04]  /*92360*/  LDL.LU R197, [R1+0x6e24] ;  /* 0x006e240001c57983 */ /* 0x000f280000300800 */
[----:B------:R-:W2:Y:S01]  /*92370*/  LDL.LU R199, [R1+0x6e20] ;  /* 0x006e200001c77983 */ /* 0x000ea20000300800 */
[----:B------:R-:W-:Y:S01]  /*92380*/  IMAD.MOV.U32 R140, RZ, RZ, R198 ;  /* 0x000000ffff8c7224 */ /* 0x000fe200078e00c6 */
[----:B------:R-:W-:-:S02]  /*92390*/  MOV R142, R250 ;  /* 0x000000fa008e7202 */ /* 0x000fc40000000f00 */
[----:B------:R-:W3:Y:S01]  /*923a0*/  LDL.LU R198, [R1+0x6e1c] ;  /* 0x006e1c0001c67983 */ /* 0x000ee20000300800 */
[----:B------:R-:W-:-:S03]  /*923b0*/  IMAD.MOV.U32 R141, RZ, RZ, R196 ;  /* 0x000000ffff8d7224 */ /* 0x000fc600078e00c4 */
[----:B------:R-:W3:Y:S01]  /*923c0*/  LDL.LU R196, [R1+0x6e18] ;  /* 0x006e180001c47983 */ /* 0x000ee20000300800 */
[----:B------:R-:W-:-:S03]  /*923d0*/  IMAD.MOV.U32 R143, RZ, RZ, R251 ;  /* 0x000000ffff8f7224 */ /* 0x000fc600078e00fb */
[----:B------:R-:W3:Y:S04]  /*923e0*/  LDL.LU R250, [R1+0x6e14] ;  /* 0x006e140001fa7983 */ /* 0x000ee80000300800 */
[----:B------:R-:W3:Y:S01]  /*923f0*/  LDL.LU R251, [R1+0x6e10] ;  /* 0x006e100001fb7983 */ /* 0x000ee20000300800 */
[----:B----4-:R-:W-:-:S03]  /*92400*/  IMAD.MOV.U32 R148, RZ, RZ, R197 ;  /* 0x000000ffff947224 */ /* 0x010fc600078e00c5 */
[----:B------:R-:W4:Y:S01]  /*92410*/  LDL.LU R197, [R1+0x6e0c] ;  /* 0x006e0c0001c57983 */ /* 0x000f220000300800 */
[----:B--2---:R-:W-:-:S03]  /*92420*/  IMAD.MOV.U32 R149, RZ, RZ, R199 ;  /* 0x000000ffff957224 */ /* 0x004fc600078e00c7 */
[----:B------:R-:W2:Y:S01]  /*92430*/  LDL.LU R199, [R1+0x6e08] ;  /* 0x006e080001c77983 */ /* 0x000ea20000300800 */
[----:B---3--:R-:W-:Y:S01]  /*92440*/  MOV R150, R248 ;  /* 0x000000f800967202 */ /* 0x008fe20000000f00 */
[----:B------:R-:W-:Y:S02]  /*92450*/  IMAD.MOV.U32 R151, RZ, RZ, R249 ;  /* 0x000000ffff977224 */ /* 0x000fe400078e00f9 */
[----:B------:R-:W3:Y:S01]  /*92460*/  LDL.LU R248, [R1+0x6e04] ;  /* 0x006e040001f87983 */ /* 0x000ee20000300800 */
[----:B------:R-:W-:Y:S01]  /*92470*/  IMAD.MOV.U32 R155, RZ, RZ, R198 ;  /* 0x000000ffff9b7224 */ /* 0x000fe200078e00c6 */
[----:B------:R-:W-:Y:S02]  /*92480*/  MOV R154, R196 ;  /* 0x000000c4009a7202 */ /* 0x000fe40000000f00 */
[----:B------:R-:W3:Y:S01]  /*92490*/  LDL.LU R249, [R1+0x6e00] ;  /* 0x006e000001f97983 */ /* 0x000ee20000300800 */
[----:B------:R-:W-:-:S03]  /*924a0*/  IMAD.MOV.U32 R152, RZ, RZ, R250 ;  /* 0x000000ffff987224 */ /* 0x000fc600078e00fa */
[----:B------:R-:W3:Y:S01]  /*924b0*/  LDL.LU R250, [R1+0x6dfc] ;  /* 0x006dfc0001fa7983 */ /* 0x000ee20000300800 */
[----:B------:R-:W-:-:S03]  /*924c0*/  IMAD.MOV.U32 R153, RZ, RZ, R251 ;  /* 0x000000ffff997224 */ /* 0x000fc600078e00fb */
[----:B------:R-:W3:Y:S04]  /*924d0*/  LDL.LU R251, [R1+0x6df8] ;  /* 0x006df80001fb7983 */ /* 0x000ee80000300800 */
[----:B------:R-:W3:Y:S04]  /*924e0*/  LDL.LU R196, [R1+0x6df4] ;  /* 0x006df40001c47983 */ /* 0x000ee80000300800 */
[----:B------:R-:W3:Y:S01]  /*924f0*/  LDL.LU R198, [R1+0x6df0] ;  /* 0x006df00001c67983 */ /* 0x000ee20000300800 */
[----:B----4-:R-:W-:Y:S02]  /*92500*/  IMAD.MOV.U32 R157, RZ, RZ, R197 ;  /* 0x000000ffff9d7224 */ /* 0x010fe400078e00c5 */
[----:B--2---:R-:W-:-:S02]  /*92510*/  IMAD.MOV.U32 R156, RZ, RZ, R199 ;  /* 0x000000ffff9c7224 */ /* 0x004fc400078e00c7 */
[----:B------:R-:W2:Y:S04]  /*92520*/  LDL.LU R199, [R1+0x6dec] ;  /* 0x006dec0001c77983 */ /* 0x000ea80000300800 */
[----:B------:R-:W4:Y:S04]  /*92530*/  LDL.LU R197, [R1+0x6de8] ;  /* 0x006de80001c57983 */ /* 0x000f280000300800 */
[----:B------:R-:W4:Y:S04]  /*92540*/  LDL.LU R158, [R1+0x358] ;  /* 0x00035800019e7983 */ /* 0x000f280000300800 */
[----:B------:R-:W4:Y:S01]  /*92550*/  LDL.LU R159, [R1+0x35c] ;  /* 0x00035c00019f7983 */ /* 0x000f220000300800 */
[----:B---3--:R-:W-:-:S03]  /*92560*/  IMAD.MOV.U32 R171, RZ, RZ, R196 ;  /* 0x000000ffffab7224 */ /* 0x008fc600078e00c4 */
[----:B------:R-:W3:Y:S01]  /*92570*/  LDL.LU R196, [R1+0x10] ;  /* 0x0000100001c47983 */ /* 0x000ee20000300800 */
[----:B------:R-:W-:Y:S02]  /*92580*/  IMAD.MOV.U32 R169, RZ, RZ, R198 ;  /* 0x000000ffffa97224 */ /* 0x000fe400078e00c6 */
[----:B------:R-:W-:Y:S02]  /*92590*/  IMAD.MOV.U32 R167, RZ, RZ, R248 ;  /* 0x000000ffffa77224 */ /* 0x000fe400078e00f8 */
[----:B------:R-:W-:Y:S01]  /*925a0*/  IMAD.MOV.U32 R166, RZ, RZ, R249 ;  /* 0x000000ffffa67224 */ /* 0x000fe200078e00f9 */
[----:B------:R-:W-:Y:S01]  /*925b0*/  MOV R164, R251 ;  /* 0x000000fb00a47202 */ /* 0x000fe20000000f00 */
[----:B------:R-:W-:Y:S01]  /*925c0*/  IMAD.MOV.U32 R165, RZ, RZ, R250 ;  /* 0x000000ffffa57224 */ /* 0x000fe200078e00fa */
[----:B--2---:R-:W-:Y:S01]  /*925d0*/  MOV R168, R199 ;  /* 0x000000c700a87202 */ /* 0x004fe20000000f00 */
[----:B----4-:R-:W-:Y:S02]  /*925e0*/  IMAD.MOV.U32 R170, RZ, RZ, R197 ;  /* 0x000000ffffaa7224 */ /* 0x010fe400078e00c5 */
        /* <DEDUP_REMOVED lines=86> */
[----:B------:R-:W3:Y:S02]  /*92b50*/  LDL.LU.64 R248, [R1+0x6d78] ;  /* 0x006d780001f87983 */ /* 0x000ee40000300a00 */
[----:B---3--:R-:W-:-:S15]  /*92b60*/  HMMA.1688.F32.TF32 R248, R236, R114, R248 ;  /* 0x00000072ecf8723c */ /* 0x008fde00000810f8 */
[----:B------:R-:W-:-:S08]  /*92b70*/  NOP ;  /* 0x0000000000007918 */ /* 0x000fd00000000000 */
[----:B------:R1:W-:Y:S04]  /*92b80*/  STL.64 [R1+0x3d0], R248 ;  /* 0x0003d0f801007387 */ /* 0x0003e80000100a00 */
[----:B------:R3:W-:Y:S04]  /*92b90*/  STL.64 [R1+0x3d8], R250 ;  /* 0x0003d8fa01007387 */ /* 0x0007e80000100a00 */
[----:B-1----:R-:W4:Y:S04]  /*92ba0*/  LDL.LU R248, [R1+0x3b0] ;  /* 0x0003b00001f87983 */ /* 0x002f280000300800 */
[----:B------:R-:W4:Y:S04]  /*92bb0*/  LDL.LU R249, [R1+0x3b4] ;  /* 0x0003b40001f97983 */ /* 0x000f280000300800 */
[----:B---3--:R-:W4:Y:S04]  /*92bc0*/  LDL.LU R250, [R1+0x3b8] ;  /* 0x0003b80001fa7983 */ /* 0x008f280000300800 */
[----:B------:R-:W4:Y:S01]  /*92bd0*/  LDL.LU R251, [R1+0x3bc] ;  /* 0x0003bc0001fb7983 */ /* 0x000f220000300800 */
[C---:B--2---:R-:W-:Y:S06]  /*92be0*/  HMMA.1688.F32.TF32 R196, R236.reuse, R110, R196 ;  /* 0x0000006eecc4723c */ /* 0x044fec00000810c4 */
[----:B------:R-:W-:-:S15]  /*92bf0*/  HMMA.1688.F32.TF32 R240, R236, R102, R240 ;  /* 0x00000066ecf0723c */ /* 0x000fde00000810f0 */
[----:B------:R-:W-:-:S02]  /*92c00*/  NOP ;  /* 0x0000000000007918 */ /* 0x000fc40000000000 */
[----:B------:R-:W-:Y:S04]  /*92c10*/  STL.64 [R1+0x3c0], R196 ;  /* 0x0003c0c401007387 */ /* 0x000fe80000100a00 */
[----:B------:R-:W-:Y:S04]  /*92c20*/  STL.64 [R1+0x3c8], R198 ;  /* 0x0003c8c601007387 */ /* 0x000fe80000100a00 */
[----:B------:R-:W-:Y:S04]  /*92c30*/  LDS R196, [R0+UR12+0x45180] ;  /* 0x0451800c00c47984 */ /* 0x000fe80008000800 */
[----:B------:R-:W-:Y:S01]  /*92c40*/  LDS R198, [R0+UR12+0x45980] ;  /* 0x0459800c00c67984 */ /* 0x000fe20008000800 */
[----:B----4-:R-:W-:-:S15]  /*92c50*/  HMMA.1688.F32.TF32 R248, R236, R106, R248 ;  /* 0x0000006aecf8723c */ /* 0x010fde00000810f8 */
[----:B------:R-:W-:-:S08]  /*92c60*/  NOP ;  /* 0x0000000000007918 */ /* 0x000fd00000000000 */
[----:B------:R-:W-:Y:S04]  /*92c70*/  STL.64 [R1+0x1140], R248 ;  /* 0x001140f801007387 */ /* 0x000fe80000100a00 */
[----:B------:R1:W-:Y:S04]  /*92c80*/  STL.64 [R1+0x1148], R250 ;  /* 0x001148fa01007387 */ /* 0x0003e80000100a00 */
[----:B------:R-:W-:Y:S04]  /*92c90*/  STL.64 [R1+0x1130], R240 ;  /* 0x001130f001007387 */ /* 0x000fe80000100a00 */
[----:B------:R2:W-:Y:S01]  /*92ca0*/  STL.64 [R1+0x1138], R242 ;  /* 0x001138f201007387 */ /* 0x0005e20000100a00 */
[C---:B-1----:R-:W-:Y:S06]  /*92cb0*/  HMMA.1688.F32.TF32 R248, R236.reuse, R98, R244 ;  /* 0x00000062ecf8723c */ /* 0x042fec00000810f4 */
[C---:B------:R-:W-:Y:S06]  /*92cc0*/  HMMA.1688.F32.TF32 R244, R236.reuse, R94, R168 ;  /* 0x0000005eecf4723c */ /* 0x040fec00000810a8 */
[C---:B--2---:R-:W-:Y:S06]  /*92cd0*/  HMMA.1688.F32.TF32 R240, R236.reuse, R90, R164 ;  /* 0x0000005aecf0723c */ /* 0x044fec00000810a4 */
        /* <DEDUP_REMOVED lines=46> */
[C---:B--2---:R-:W-:Y:S01]  /*92fc0*/  HMMA.1688.F32.TF32 R136, R236.reuse, R34, R204 ;  /* 0x00000022ec88723c */ /* 0x044fe200000810cc */
[----:B------:R-:W-:Y:S01]  /*92fd0*/  MOV R245, R215 ;  /* 0x000000d700f57202 */ /* 0x000fe20000000f00 */
[----:B------:R-:W-:Y:S01]  /*92fe0*/  IMAD.MOV.U32 R246, RZ, RZ, R213 ;  /* 0x000000fffff67224 */ /* 0x000fe200078e00d5 */
[----:B------:R-:W-:Y:S01]  /*92ff0*/  LOP3.LUT R199, R0, 0x20, RZ, 0x3c, !PT ;  /* 0x0000002000c77812 */ /* 0x000fe200078e3cff */
[----:B------:R-:W-:Y:S01]  /*93000*/  IMAD.MOV.U32 R247, RZ, RZ, R214 ;  /* 0x000000fffff77224 */ /* 0x000fe200078e00d6 */
[----:B------:R-:W-:Y:S01]  /*93010*/  LDS R200, [R85+UR12+0x45180] ;  /* 0x0451800c55c87984 */ /* 0x000fe20008000800 */
[----:B-1----:R-:W-:Y:S01]  /*93020*/  HMMA.1688.F32.TF32 R132, R236, R30, R208 ;  /* 0x0000001eec84723c */ /* 0x002fe200000810d0 */
[----:B------:R-:W-:-:S02]  /*93030*/  IMAD.MOV.U32 R251, RZ, RZ, R212 ;  /* 0x000000fffffb7224 */ /* 0x000fc400078e00d4 */
[----:B------:R-:W-:Y:S06]  /*93040*/  LDS R197, [R199+UR12+0x45180] ;  /* 0x0451800cc7c57984 */ /* 0x000fec0008000800 */
[----:B------:R-:W-:Y:S04]  /*93050*/  STL.64 [R1+0x10d0], R140 ;  /* 0x0010d08c01007387 */ /* 0x000fe80000100a00 */
[----:B------:R-:W-:Y:S04]  /*93060*/  STL.64 [R1+0x10d8], R142 ;  /* 0x0010d88e01007387 */ /* 0x000fe80000100a00 */
[----:B------:R-:W2:Y:S04]  /*93070*/  LDL.LU R244, [R1+0x150] ;  /* 0x0001500001f47983 */ /* 0x000ea80000300800 */
[----:B------:R-:W-:Y:S04]  /*93080*/  STL.64 [R1+0x10c0], R136 ;  /* 0x0010c08801007387 */ /* 0x000fe80000100a00 */
[----:B------:R-:W-:Y:S04]  /*93090*/  STL.64 [R1+0x10c8], R138 ;  /* 0x0010c88a01007387 */ /* 0x000fe80000100a00 */
[----:B------:R1:W-:Y:S04]  /*930a0*/  STL.64 [R1+0x10b0], R132 ;  /* 0x0010b08401007387 */ /* 0x0003e80000100a00 */
[----:B------:R3:W-:Y:S04]  /*930b0*/  STL.64 [R1+0x10b8], R134 ;  /* 0x0010b88601007387 */ /* 0x0007e80000100a00 */
[----:B------:R-:W4:Y:S04]  /*930c0*/  LDL.LU R215, [R1+0x6d70] ;  /* 0x006d700001d77983 */ /* 0x000f280000300800 */
[----:B------:R-:W3:Y:S04]  /*930d0*/  LDL.LU R213, [R1+0x6d6c] ;  /* 0x006d6c0001d57983 */ /* 0x000ee80000300800 */
[----:B------:R-:W2:Y:S04]  /*930e0*/  LDL.LU R214, [R1+0x6d68] ;  /* 0x006d680001d67983 */ /* 0x000ea80000300800 */
[----:B------:R-:W2:Y:S04]  /*930f0*/  LDL.LU R248, [R1+0x160] ;  /* 0x0001600001f87983 */ /* 0x000ea80000300800 */
[----:B------:R-:W2:Y:S04]  /*93100*/  LDL.LU R249, [R1+0x164] ;  /* 0x0001640001f97983 */ /* 0x000ea80000300800 */
[----:B------:R-:W2:Y:S04]  /*93110*/  LDL.LU R250, [R1+0x168] ;  /* 0x0001680001fa7983 */ /* 0x000ea80000300800 */
[----:B------:R-:W2:Y:S04]  /*93120*/  LDL.LU R212, [R1+0x6d64] ;  /* 0x006d640001d47983 */ /* 0x000ea80000300800 */
[----:B------:R-:W1:Y:S04]  /*93130*/  LDS R199, [R199+UR12+0x45980] ;  /* 0x0459800cc7c77984 */ /* 0x000e680008000800 */
[----:B------:R-:W-:Y:S01]  /*93140*/  LDS R202, [R85+UR12+0x45980] ;  /* 0x0459800c55ca7984 */ /* 0x000fe20008000800 */
[----:B----4-:R-:W-:Y:S01]  /*93150*/  IMAD.MOV.U32 R206, RZ, RZ, R215 ;  /* 0x000000ffffce7224 */ /* 0x010fe200078e00d7 */
[----:B---3--:R-:W-:-:S02]  /*93160*/  MOV R204, R213 ;  /* 0x000000d500cc7202 */ /* 0x008fc40000000f00 */
[----:B------:R-:W3:Y:S01]  /*93170*/  LDL.LU R213, [R1+0x6d60] ;  /* 0x006d600001d57983 */ /* 0x000ee20000300800 */
[----:B--2---:R-:W-:-:S03]  /*93180*/  IMAD.MOV.U32 R205, RZ, RZ, R214 ;  /* 0x000000ffffcd7224 */ /* 0x004fc600078e00d6 */
[----:B------:R-:W3:Y:S04]  /*93190*/  LDL.LU R214, [R1+0x6d5c] ;  /* 0x006d5c0001d67983 */ /* 0x000ee80000300800 */
[----:B------:R-:W3:Y:S04]  /*931a0*/  LDL.LU R215, [R1+0x6d58] ;  /* 0x006d580001d77983 */ /* 0x000ee80000300800 */
[----:B------:R-:W2:Y:S04]  /*931b0*/  LDL.LU R207, [R1+0x17c] ;  /* 0x00017c0001cf7983 */ /* 0x000ea80000300800 */
        /* <DEDUP_REMOVED lines=76> */
[----:B------:R1:W-:Y:S04]  /*93680*/  STL [R1+0x6b68], R243 ;  /* 0x006b68f301007387 */ /* 0x0003e80000100800 */
[----:B-1----:R-:W2:Y:S04]  /*93690*/  LDL.LU R240, [R1+0x270] ;  /* 0x0002700001f07983 */ /* 0x002ea80000300800 */
[----:B------:R-:W2:Y:S04]  /*936a0*/  LDL.LU R241, [R1+0x274] ;  /* 0x0002740001f17983 */ /* 0x000ea80000300800 */
[----:B------:R-:W2:Y:S04]  /*936b0*/  LDL.LU R242, [R1+0x278] ;  /* 0x0002780001f27983 */ /* 0x000ea80000300800 */
[----:B------:R-:W2:Y:S01]  /*936c0*/  LDL.LU R243, [R1+0x27c] ;  /* 0x00027c0001f37983 */ /* 0x000ea20000300800 */
[C---:B----4-:R-:W-:Y:S06]  /*936d0*/  HMMA.1688.F32.TF32 R216, R196.reuse, R18, R216 ;  /* 0x00000012c4d8723c */ /* 0x050fec00000810d8 */
[C---:B---3--:R-:W-:Y:S06]  /*936e0*/  HMMA.1688.F32.TF32 R220, R196.reuse, R90, R220 ;  /* 0x0000005ac4dc723c */ /* 0x048fec00000810dc */
[C---:B--2---:R-:W-:Y:S06]  /*936f0*/  HMMA.1688.F32.TF32 R152, R196.reuse, R126, R152 ;  /* 0x0000007ec498723c */ /* 0x044fec0000081098 */
[C---:B------:R-:W-:Y:S06]  /*93700*/  HMMA.1688.F32.TF32 R156, R196.reuse, R14, R156 ;  /* 0x0000000ec49c723c */ /* 0x040fec000008109c */
[C---:B------:R-:W-:Y:S06]  /*93710*/  HMMA.1688.F32.TF32 R164, R196.reuse, R10, R164 ;  /* 0x0000000ac4a4723c */ /* 0x040fec00000810a4 */
[C---:B------:R-:W-:Y:S06]  /*93720*/  HMMA.1688.F32.TF32 R168, R196.reuse, R86, R168 ;  /* 0x00000056c4a8723c */ /* 0x040fec00000810a8 */
[----:B------:R-:W-:-:S15]  /*93730*/  HMMA.1688.F32.TF32 R160, R196, R26, R160 ;  /* 0x0000001ac4a0723c */ /* 0x000fde00000810a0 */
[----:B------:R-:W-:-:S02]  /*93740*/  NOP ;  /* 0x0000000000007918 */ /* 0x000fc40000000000 */
        /* <DEDUP_REMOVED lines=12> */
[----:B------:R-:W4:Y:S01]  /*93810*/  LDL.LU.64 R160, [R1+0x6d28] ;  /* 0x006d280001a07983 */ /* 0x000f220000300a00 */
[C---:B------:R-:W-:Y:S03]  /*93820*/  HMMA.1688.F32.TF32 R240, R196.reuse, R130, R240 ;  /* 0x00000082c4f0723c */ /* 0x040fe600000810f0 */
[----:B------:R-:W-:Y:S04]  /*93830*/  STL.64 [R1+0x1070], R156 ;  /* 0x0010709c01007387 */ /* 0x000fe80000100a00 */
[----:B------:R1:W-:Y:S01]  /*93840*/  STL.64 [R1+0x1078], R158 ;  /* 0x0010789e01007387 */ /* 0x0003e20000100a00 */
[----:B------:R-:W-:Y:S03]  /*93850*/  HMMA.1688.F32.TF32 R144, R196, R118, R144 ;  /* 0x00000076c490723c */ /* 0x000fe60000081090 */
[----:B-1----:R-:W2:Y:S04]  /*93860*/  LDL.LU.64 R158, [R1+0x6d20] ;  /* 0x006d2000019e7983 */ /* 0x002ea80000300a00 */
[----:B------:R-:W2:Y:S08]  /*93870*/  LDL.LU.64 R156, [R1+0x6d18] ;  /* 0x006d1800019c7983 */ /* 0x000eb00000300a00 */
[----:B------:R1:W-:Y:S04]  /*93880*/  STL.64 [R1+0x1060], R240 ;  /* 0x001060f001007387 */ /* 0x0003e80000100a00 */
[----:B------:R1:W-:Y:S02]  /*93890*/  STL.64 [R1+0x1068], R242 ;  /* 0x001068f201007387 */ /* 0x0003e40000100a00 */
[----:B-1----:R-:W-:Y:S01]  /*938a0*/  IMAD.MOV.U32 R240, RZ, RZ, R152 ;  /* 0x000000fffff07224 */ /* 0x002fe200078e0098 */
[----:B------:R-:W-:Y:S01]  /*938b0*/  MOV R241, R153 ;  /* 0x0000009900f17202 */ /* 0x000fe20000000f00 */
[----:B------:R-:W-:-:S02]  /*938c0*/  IMAD.MOV.U32 R242, RZ, RZ, R154 ;  /* 0x000000fffff27224 */ /* 0x000fc400078e009a */
[----:B------:R-:W-:Y:S02]  /*938d0*/  IMAD.MOV.U32 R243, RZ, RZ, R155 ;  /* 0x000000fffff37224 */ /* 0x000fe400078e009b */
[----:B------:R-:W3:Y:S04]  /*938e0*/  LDL.LU.64 R154, [R1+0x6d10] ;  /* 0x006d1000019a7983 */ /* 0x000ee80000300a00 */
[----:B------:R-:W3:Y:S04]  /*938f0*/  LDL.LU.64 R152, [R1+0x6d08] ;  /* 0x006d080001987983 */ /* 0x000ee80000300a00 */
[----:B------:R-:W-:Y:S04]  /*93900*/  STL.64 [R1+0x6b80], R242 ;  /* 0x006b80f201007387 */ /* 0x000fe80000100a00 */
[----:B------:R1:W-:Y:S01]  /*93910*/  STL.64 [R1+0x6b78], R240 ;  /* 0x006b78f001007387 */ /* 0x0003e20000100a00 */
[C---:B------:R-:W-:Y:S03]  /*93920*/  HMMA.1688.F32.TF32 R140, R196.reuse, R114, R140 ;  /* 0x00000072c48c723c */ /* 0x040fe6000008108c */
[----:B-1----:R-:W4:Y:S04]  /*93930*/  LDL.LU R240, [R1+0x1b0] ;  /* 0x0001b00001f07983 */ /* 0x002f280000300800 */
[----:B------:R-:W4:Y:S04]  /*93940*/  LDL.LU R241, [R1+0x1b4] ;  /* 0x0001b40001f17983 */ /* 0x000f280000300800 */
[----:B------:R-:W4:Y:S04]  /*93950*/  LDL.LU R242, [R1+0x1b8] ;  /* 0x0001b80001f27983 */ /* 0x000f280000300800 */
[----:B------:R-:W4:Y:S01]  /*93960*/  LDL.LU R243, [R1+0x1bc] ;  /* 0x0001bc0001f37983 */ /* 0x000f220000300800 */
[C---:B------:R-:W-:Y:S06]  /*93970*/  HMMA.1688.F32.TF32 R136, R196.reuse, R110, R136 ;  /* 0x0000006ec488723c */ /* 0x040fec0000081088 */
[C---:B------:R-:W-:Y:S01]  /*93980*/  HMMA.1688.F32.TF32 R132, R196.reuse, R106, R132 ;  /* 0x0000006ac484723c */ /* 0x040fe20000081084 */
[----:B------:R-:W-:Y:S05]  /*93990*/  STL.64 [R1+0x3b0], R148 ;  /* 0x0003b09401007387 */ /* 0x000fea0000100a00 */
[C---:B------:R-:W-:Y:S01]  /*939a0*/  HMMA.1688.F32.TF32 R232, R196.reuse, R102, R232 ;  /* 0x00000066c4e8723c */ /* 0x040fe200000810e8 */
[----:B------:R1:W-:Y:S05]  /*939b0*/  STL.64 [R1+0x3b8], R150 ;  /* 0x0003b89601007387 */ /* 0x0003ea0000100a00 */
[C---:B------:R-:W-:Y:S01]  /*939c0*/  HMMA.1688.F32.TF32 R228, R196.reuse, R98, R228 ;  /* 0x00000062c4e4723c */ /* 0x040fe200000810e4 */
[----:B-1----:R-:W2:Y:S05]  /*939d0*/  LDL.LU.64 R150, [R1+0x6d00] ;  /* 0x006d000001967983 */ /* 0x002eaa0000300a00 */
[C---:B------:R-:W-:Y:S01]  /*939e0*/  HMMA.1688.F32.TF32 R224, R196.reuse, R94, R224 ;  /* 0x0000005ec4e0723c */ /* 0x040fe200000810e0 */
[----:B------:R-:W2:Y:S04]  /*939f0*/  LDL.LU.64 R148, [R1+0x6cf8] ;  /* 0x006cf80001947983 */ /* 0x000ea80000300a00 */
[----:B------:R-:W-:Y:S04]  /*93a00*/  STL.64 [R1+0x3a0], R144 ;  /* 0x0003a09001007387 */ /* 0x000fe80000100a00 */
[----:B------:R1:W-:Y:S04]  /*93a10*/  STL.64 [R1+0x3a8], R146 ;  /* 0x0003a89201007387 */ /* 0x0003e80000100a00 */
[----:B-1----:R-:W3:Y:S04]  /*93a20*/  LDL.LU.64 R146, [R1+0x6cf0] ;  /* 0x006cf00001927983 */ /* 0x002ee80000300a00 */
[----:B------:R-:W3:Y:S04]  /*93a30*/  LDL.LU.64 R144, [R1+0x6ce8] ;  /* 0x006ce80001907983 */ /* 0x000ee80000300a00 */
        /* <DEDUP_REMOVED lines=41> */
[C---:B----4-:R-:W-:Y:S06]  /*93cd0*/  HMMA.1688.F32.TF32 R236, R196.reuse, R74, R208 ;  /* 0x0000004ac4ec723c */ /* 0x050fec00000810d0 */
[C---:B------:R-:W-:Y:S06]  /*93ce0*/  HMMA.1688.F32.TF32 R208, R196.reuse, R66, R248 ;  /* 0x00000042c4d0723c */ /* 0x040fec00000810f8 */
[----:B------:R-:W-:Y:S01]  /*93cf0*/  HMMA.1688.F32.TF32 R204, R196, R62, R244 ;  /* 0x0000003ec4cc723c */ /* 0x000fe200000810f4 */
[----:B------:R-:W-:Y:S04]  /*93d00*/  STL.64 [R1+0x2f0], R240 ;  /* 0x0002f0f001007387 */ /* 0x000fe80000100a00 */
[----:B------:R-:W-:Y:S06]  /*93d10*/  STL.64 [R1+0x2f8], R242 ;  /* 0x0002f8f201007387 */ /* 0x000fec0000100a00 */
[----:B------:R-:W-:Y:S04]  /*93d20*/  STL.64 [R1+0x2e0], R236 ;  /* 0x0002e0ec01007387 */ /* 0x000fe80000100a00 */
[----:B------:R-:W-:Y:S04]  /*93d30*/  STL.64 [R1+0x2e8], R238 ;  /* 0x0002e8ee01007387 */ /* 0x000fe80000100a00 */
[----:B------:R-:W-:Y:S04]  /*93d40*/  STL.64 [R1+0x1040], R212 ;  /* 0x001040d401007387 */ /* 0x000fe80000100a00 */
[----:B------:R-:W-:Y:S04]  /*93d50*/  STL.64 [R1+0x1048], R214 ;  /* 0x001048d601007387 */ /* 0x000fe80000100a00 */
[----:B------:R-:W-:Y:S04]  /*93d60*/  STL.64 [R1+0x1030], R208 ;  /* 0x001030d001007387 */ /* 0x000fe80000100a00 */
[----:B------:R-:W-:Y:S04]  /*93d70*/  STL.64 [R1+0x1038], R210 ;  /* 0x001038d201007387 */ /* 0x000fe80000100a00 */
[----:B------:R-:W-:Y:S04]  /*93d80*/  STL.64 [R1+0x1020], R204 ;  /* 0x001020cc01007387 */ /* 0x000fe80000100a00 */
[----:B------:R3:W-:Y:S01]  /*93d90*/  STL.64 [R1+0x1028], R206 ;  /* 0x001028ce01007387 */ /* 0x0007e20000100a00 */
[----:B------:R-:W-:-:S05]  /*93da0*/  LOP3.LUT R203, R0, 0x60, RZ, 0x3c, !PT ;  /* 0x0000006000cb7812 */ /* 0x000fca00078e3cff */
[----:B------:R-:W-:Y:S04]  /*93db0*/  LDS R201, [R203+UR12+0x45180] ;  /* 0x0451800ccbc97984 */ /* 0x000fe80008000800 */
[----:B------:R-:W1:Y:S01]  /*93dc0*/  LDS R203, [R203+UR12+0x45980] ;  /* 0x0459800ccbcb7984 */ /* 0x000e620008000800 */
[C---:B--2---:R-:W-:Y:S06]  /*93dd0*/  HMMA.1688.F32.TF32 R140, R196.reuse, R30, R140 ;  /* 0x0000001ec48c723c */ /* 0x044fec000008108c */
[C---:B---3--:R-:W-:Y:S06]  /*93de0*/  HMMA.1688.F32.TF32 R204, R196.reuse, R50, R224 ;  /* 0x00000032c4cc723c */ /* 0x048fec00000810e0 */
[C---:B------:R-:W-:Y:S06]  /*93df0*/  HMMA.1688.F32.TF32 R208, R196.reuse, R54, R220 ;  /* 0x00000036c4d0723c */ /* 0x040fec00000810dc */
[----:B------:R-:W-:-:S15]  /*93e00*/  HMMA.1688.F32.TF32 R212, R196, R58, R216 ;  /* 0x0000003ac4d4723c */ /* 0x000fde00000810d8 */
        /* <DEDUP_REMOVED lines=9> */
[C---:B--2---:R-:W-:Y:S06]  /*93ea0*/  HMMA.1688.F32.TF32 R204, R196.reuse, R38, R132 ;  /* 0x00000026c4cc723c */ /* 0x044fec0000081084 */
[C---:B------:R-:W-:Y:S03]  /*93eb0*/  HMMA.1688.F32.TF32 R132, R196.reuse, R34, R136 ;  /* 0x00000022c484723c */ /* 0x040fe60000081088 */
[----:B------:R-:W-:Y:S04]  /*93ec0*/  STL.64 [R1+0xfe0], R212 ;  /* 0x000fe0d401007387 */ /* 0x000fe80000100a00 */
[----:B------:R-:W-:Y:S04]  /*93ed0*/  STL.64 [R1+0xfe8], R214 ;  /* 0x000fe8d601007387 */ /* 0x000fe80000100a00 */
[----:B------:R-:W-:Y:S01]  /*93ee0*/  STL.64 [R1+0xfd0], R208 ;  /* 0x000fd0d001007387 */ /* 0x000fe20000100a00 */
[----:B------:R-:W-:Y:S03]  /*93ef0*/  HMMA.1688.F32.TF32 R136, R196, R22, R144 ;  /* 0x00000016c488723c */ /* 0x000fe60000081090 */
[----:B------:R-:W-:Y:S04]  /*93f00*/  STL.64 [R1+0xfd8], R210 ;  /* 0x000fd8d201007387 */ /* 0x000fe80000100a00 */
[----:B------:R-:W-:Y:S04]  /*93f10*/  STL.64 [R1+0xfc0], R204 ;  /* 0x000fc0cc01007387 */ /* 0x000fe80000100a00 */
[----:B------:R-:W-:Y:S04]  /*93f20*/  STL.64 [R1+0xfc8], R206 ;  /* 0x000fc8ce01007387 */ /* 0x000fe80000100a00 */
        /* <DEDUP_REMOVED lines=31> */
[----:B------:R1:W-:Y:S04]  /*94120*/  STL.64 [R1+0xe68], R142 ;  /* 0x000e688e01007387 */ /* 0x0003e80000100a00 */
[----:B------:R-:W2:Y:S04]  /*94130*/  LDL.LU R212, [R1+0xb0] ;  /* 0x0000b00001d47983 */ /* 0x000ea80000300800 */
[----:B------:R-:W-:Y:S04]  /*94140*/  STL.64 [R1+0xe50], R136 ;  /* 0x000e508801007387 */ /* 0x000fe80000100a00 */
[----:B------:R3:W-:Y:S01]  /*94150*/  STL.64 [R1+0xe58], R138 ;  /* 0x000e588a01007387 */ /* 0x0007e20000100a00 */
[----:B------:R-:W-:-:S03]  /*94160*/  IMAD.MOV.U32 R208, RZ, RZ, R190 ;  /* 0x000000ffffd07224 */ /* 0x000fc600078e00be */
[----:B------:R-:W-:Y:S04]  /*94170*/  STL.64 [R1+0xe40], R132 ;  /* 0x000e408401007387 */ /* 0x000fe80000100a00 */
[----:B------:R4:W-:Y:S01]  /*94180*/  STL.64 [R1+0xe48], R134 ;  /* 0x000e488601007387 */ /* 0x0009e20000100a00 */
[----:B------:R-:W-:-:S03]  /*94190*/  MOV R209, R191 ;  /* 0x000000bf00d17202 */ /* 0x000fc60000000f00 */
[----:B------:R-:W2:Y:S01]  /*941a0*/  LDL.LU R213, [R1+0xb4] ;  /* 0x0000b40001d57983 */ /* 0x000ea20000300800 */
[----:B------:R-:W-:-:S03]  /*941b0*/  IMAD.MOV.U32 R210, RZ, RZ, R193 ;  /* 0x000000ffffd27224 */ /* 0x000fc600078e00c1 */
[----:B------:R-:W2:Y:S01]  /*941c0*/  LDL.LU R214, [R1+0xb8] ;  /* 0x0000b80001d67983 */ /* 0x000ea20000300800 */
[----:B------:R-:W-:-:S03]  /*941d0*/  IMAD.MOV.U32 R211, RZ, RZ, R194 ;  /* 0x000000ffffd37224 */ /* 0x000fc600078e00c2 */
[----:B------:R-:W2:Y:S01]  /*941e0*/  LDL.LU R215, [R1+0xbc] ;  /* 0x0000bc0001d77983 */ /* 0x000ea20000300800 */
[----:B------:R-:W-:-:S03]  /*941f0*/  IMAD.MOV.U32 R204, RZ, RZ, R195 ;  /* 0x000000ffffcc7224 */ /* 0x000fc600078e00c3 */
[----:B------:R-:W4:Y:S04]  /*94200*/  LDL.LU R190, [R1+0x6c64] ;  /* 0x006c640001be7983 */ /* 0x000f280000300800 */
[----:B------:R-:W4:Y:S01]  /*94210*/  LDL.LU R191, [R1+0x6c60] ;  /* 0x006c600001bf7983 */ /* 0x000f220000300800 */
[----:B------:R-:W-:-:S03]  /*94220*/  MOV R206, R3 ;  /* 0x0000000300ce7202 */ /* 0x000fc60000000f00 */
        /* <DEDUP_REMOVED lines=13> */
[----:B------:R-:W-:-:S03]  /*94300*/  IMAD.MOV.U32 R247, RZ, RZ, R2 ;  /* 0x000000fffff77224 */ /* 0x000fc600078e0002 */
[C---:B-1----:R-:W-:Y:S06]  /*94310*/  HMMA.1688.F32.TF32 R140, R200.reuse, R18, R248 ;  /* 0x00000012c88c723c */ /* 0x042fec00000810f8 */
[C---:B---3--:R-:W-:Y:S06]  /*94320*/  HMMA.1688.F32.TF32 R136, R200.reuse, R6, R244 ;  /* 0x00000006c888723c */ /* 0x048fec00000810f4 */
[C---:B----4-:R-:W-:Y:S01]  /*94330*/  HMMA.1688.F32.TF32 R196, R200.reuse, R106, R188 ;  /* 0x0000006ac8c4723c */ /* 0x050fe200000810bc */
[----:B--2---:R-:W1:Y:S04]  /*94340*/  LDSM.16.M88.4 R128, [R3+UR15+0x80] ;  /* 0x0000800f0380783b */ /* 0x004e680008000200 */
[----:B------:R-:W2:Y:S01]  /*94350*/  LDSM.16.M88.4 R124, [R3+UR15+0x1080] ;  /* 0x0010800f037c783b */ /* 0x000ea20008000200 */
[C---:B------:R-:W-:Y:S06]  /*94360*/  HMMA.1688.F32.TF32 R132, R200.reuse, R102, R192 ;  /* 0x00000066c884723c */ /* 0x040fec00000810c0 */
[C---:B------:R-:W-:Y:S11]  /*94370*/  HMMA.1688.F32.TF32 R116, R200.reuse, R98, R212 ;  /* 0x00000062c874723c */ /* 0x040ff600000810d4 */
[----:B------:R-:W-:Y:S04]  /*94380*/  STL [R1+0x6b64], R196 ;  /* 0x006b64c401007387 */ /* 0x000fe80000100800 */
[----:B------:R-:W-:Y:S04]  /*94390*/  STL [R1+0x6b60], R197 ;  /* 0x006b60c501007387 */ /* 0x000fe80000100800 */
[----:B------:R-:W-:Y:S04]  /*943a0*/  STL [R1+0x6b5c], R198 ;  /* 0x006b5cc601007387 */ /* 0x000fe80000100800 */
[----:B------:R-:W-:Y:S04]  /*943b0*/  STL [R1+0x6b58], R199 ;  /* 0x006b58c701007387 */ /* 0x000fe80000100800 */
[----:B------:R-:W-:Y:S04]  /*943c0*/  STL.64 [R1+0xd40], R132 ;  /* 0x000d408401007387 */ /* 0x000fe80000100a00 */
[----:B------:R-:W-:Y:S04]  /*943d0*/  STL.64 [R1+0xd48], R134 ;  /* 0x000d488601007387 */ /* 0x000fe80000100a00 */
[----:B------:R-:W3:Y:S04]  /*943e0*/  LDSM.16.M88.4 R120, [R3+UR15+0x2080] ;  /* 0x0020800f0378783b */ /* 0x000ee80008000200 */
[----:B-1----:R-:W-:Y:S04]  /*943f0*/  STL [R1+0x6b44], R130 ;  /* 0x006b448201007387 */ /* 0x002fe80000100800 */
[----:B------:R-:W-:Y:S04]  /*94400*/  STL [R1+0x6b40], R131 ;  /* 0x006b408301007387 */ /* 0x000fe80000100800 */
[----:B--2---:R-:W-:Y:S04]  /*94410*/  STL [R1+0x6b28], R126 ;  /* 0x006b287e01007387 */ /* 0x004fe80000100800 */
[----:B------:R-:W-:Y:S04]  /*94420*/  STL.64 [R1+0xce0], R116 ;  /* 0x000ce07401007387 */ /* 0x000fe80000100a00 */
[----:B------:R1:W-:Y:S01]  /*94430*/  STL.64 [R1+0xce8], R118 ;  /* 0x000ce87601007387 */ /* 0x0003e20000100a00 */
[----:B------:R-:W-:Y:S01]  /*94440*/  HMMA.1688.F32.TF32 R236, R200, R90, R204 ;  /* 0x0000005ac8ec723c */ /* 0x000fe200000810cc */
[----:B------:R-:W-:Y:S01]  /*94450*/  IMAD.MOV.U32 R248, RZ, RZ, R108 ;  /* 0x000000fffff87224 */ /* 0x000fe200078e006c */
[----:B------:R-:W-:Y:S01]  /*94460*/  MOV R249, R105 ;  /* 0x0000006900f97202 */ /* 0x000fe20000000f00 */
[----:B------:R-:W-:-:S02]  /*94470*/  IMAD.MOV.U32 R250, RZ, RZ, R101 ;  /* 0x000000fffffa7224 */ /* 0x000fc400078e0065 */
[----:B------:R-:W-:Y:S01]  /*94480*/  IMAD.MOV.U32 R251, RZ, RZ, R104 ;  /* 0x000000fffffb7224 */ /* 0x000fe200078e0068 */
[----:B------:R-:W-:Y:S01]  /*94490*/  MOV R245, R72 ;  /* 0x0000004800f57202 */ /* 0x000fe20000000f00 */
[----:B------:R-:W-:Y:S01]  /*944a0*/  IMAD.MOV.U32 R2, RZ, RZ, R139 ;  /* 0x000000ffff027224 */ /* 0x000fe200078e008b */
[----:B------:R-:W-:Y:S01]  /*944b0*/  LOP3.LUT R147, R0, 0x20, RZ, 0x3c, !PT ;  /* 0x0000002000937812 */ /* 0x000fe200078e3cff */
[----:B------:R-:W-:Y:S01]  /*944c0*/  IMAD.MOV.U32 R244, RZ, RZ, R73 ;  /* 0x000000fffff47224 */ /* 0x000fe200078e0049 */
[----:B------:R-:W-:Y:S01]  /*944d0*/  LDS R132, [R0+UR12+0x46000] ;  /* 0x0460000c00847984 */ /* 0x000fe20008000800 */
[----:B-1----:R-:W-:Y:S03]  /*944e0*/  HMMA.1688.F32.TF32 R116, R200, R94, R208 ;  /* 0x0000005ec874723c */ /* 0x002fe600000810d0 */
[----:B------:R-:W-:Y:S01]  /*944f0*/  STL [R1+0x6b24], R127 ;  /* 0x006b247f01007387 */ /* 0x000fe20000100800 */
[----:B------:R-:W-:Y:S01]  /*94500*/  IMAD.MOV.U32 R204, RZ, RZ, R81 ;  /* 0x000000ffffcc7224 */ /* 0x000fe200078e0051 */
[----:B------:R-:W-:Y:S01]  /*94510*/  MOV R205, R80 ;  /* 0x0000005000cd7202 */ /* 0x000fe20000000f00 */
[----:B------:R-:W-:Y:S01]  /*94520*/  IMAD.MOV.U32 R206, RZ, RZ, R77 ;  /* 0x000000ffffce7224 */ /* 0x000fe200078e004d */
[----:B------:R-:W-:Y:S01]  /*94530*/  LDS R134, [R0+UR12+0x46800] ;  /* 0x0468000c00867984 */ /* 0x000fe20008000800 */
[----:B------:R-:W-:-:S02]  /*94540*/  IMAD.MOV.U32 R207, RZ, RZ, R76 ;  /* 0x000000ffffcf7224 */ /* 0x000fc400078e004c */
[----:B------:R-:W-:Y:S01]  /*94550*/  IMAD.MOV.U32 R246, RZ, RZ, R69 ;  /* 0x000000fffff67224 */ /* 0x000fe200078e0045 */
[----:B------:R-:W-:Y:S01]  /*94560*/  LDS R133, [R147+UR12+0x46000] ;  /* 0x0460000c93857984 */ /* 0x000fe20008000800 */
[----:B------:R-:W-:-:S03]  /*94570*/  IMAD.MOV.U32 R247, RZ, RZ, R68 ;  /* 0x000000fffff77224 */ /* 0x000fc600078e0044 */
[----:B------:R-:W-:Y:S09]  /*94580*/  LDS R135, [R147+UR12+0x46800] ;  /* 0x0468000c93877984 */ /* 0x000ff20008000800 */
[----:B------:R-:W-:Y:S01]  /*94590*/  IMAD.MOV.U32 R196, RZ, RZ, R116 ;  /* 0x000000ffffc47224 */ /* 0x000fe200078e0074 */
[----:B------:R-:W-:Y:S01]  /*945a0*/  MOV R198, R118 ;  /* 0x0000007600c67202 */ /* 0x000fe20000000f00 */
[----:B------:R-:W-:-:S02]  /*945b0*/  IMAD.MOV.U32 R197, RZ, RZ, R117 ;  /* 0x000000ffffc57224 */ /* 0x000fc400078e0075 */
[----:B------:R-:W-:Y:S02]  /*945c0*/  IMAD.MOV.U32 R199, RZ, RZ, R119 ;  /* 0x000000ffffc77224 */ /* 0x000fe400078e0077 */
[----:B------:R-:W1:Y:S04]  /*945d0*/  LDSM.16.M88.4 R116, [R3+UR15+0x3080] ;  /* 0x0030800f0374783b */ /* 0x000e680008000200 */
[----:B------:R-:W-:Y:S04]  /*945e0*/  STL.64 [R1+0x6b90], R198 ;  /* 0x006b90c601007387 */ /* 0x000fe80000100a00 */
[----:B------:R-:W-:Y:S04]  /*945f0*/  STL.64 [R1+0x6b88], R196 ;  /* 0x006b88c401007387 */ /* 0x000fe80000100a00 */
[----:B---3--:R-:W-:Y:S04]  /*94600*/  STL [R1+0x6b14], R122 ;  /* 0x006b147a01007387 */ /* 0x008fe80000100800 */
[----:B------:R-:W-:Y:S04]  /*94610*/  STL [R1+0x6b10], R123 ;  /* 0x006b107b01007387 */ /* 0x000fe80000100800 */
[----:B------:R-:W-:Y:S04]  /*94620*/  STL [R1+0x6b54], R236 ;  /* 0x006b54ec01007387 */ /* 0x000fe80000100800 */
[----:B------:R-:W-:Y:S04]  /*94630*/  STL [R1+0x6b50], R237 ;  /* 0x006b50ed01007387 */ /* 0x000fe80000100800 */
[----:B------:R-:W-:Y:S04]  /*94640*/  STL [R1+0x6b4c], R238 ;  /* 0x006b4cee01007387 */ /* 0x000fe80000100800 */
[----:B------:R-:W-:Y:S01]  /*94650*/  STL [R1+0x6b48], R239 ;  /* 0x006b48ef01007387 */ /* 0x000fe20000100800 */
[----:B------:R-:W-:Y:S01]  /*94660*/  IMAD.MOV.U32 R208, RZ, RZ, R113 ;  /* 0x000000ffffd07224 */ /* 0x000fe200078e0071 */
[----:B------:R-:W-:-:S02]  /*94670*/  MOV R209, R252 ;  /* 0x000000fc00d17202 */ /* 0x000fc40000000f00 */
[----:B-1----:R-:W-:Y:S04]  /*94680*/  STL [R1+0x6b18], R118 ;  /* 0x006b187601007387 */ /* 0x002fe80000100800 */
[----:B------:R-:W-:Y:S04]  /*94690*/  STL [R1+0x6b0c], R119 ;  /* 0x006b0c7701007387 */ /* 0x000fe80000100800 */
[----:B------:R-:W-:Y:S04]  /*946a0*/  STL.64 [R1+0xd90], R136 ;  /* 0x000d908801007387 */ /* 0x000fe80000100a00 */
[----:B------:R-:W-:Y:S01]  /*946b0*/  STL.64 [R1+0xd70], R140 ;  /* 0x000d708c01007387 */ /* 0x000fe20000100a00 */
[----:B------:R-:W-:-:S03]  /*946c0*/  IMAD.MOV.U32 R210, RZ, RZ, R112 ;  /* 0x000000ffffd27224 */ /* 0x000fc600078e0070 */
[----:B------:R-:W-:Y:S01]  /*946d0*/  STL.64 [R1+0xd78], R142 ;  /* 0x000d788e01007387 */ /* 0x000fe20000100a00 */
[----:B------:R-:W-:-:S03]  /*946e0*/  IMAD.MOV.U32 R211, RZ, RZ, R109 ;  /* 0x000000ffffd37224 */ /* 0x000fc600078e006d */
[----:B------:R1:W-:Y:S04]  /*946f0*/  STL [R1+0xd98], R138 ;  /* 0x000d988a01007387 */ /* 0x0003e80000100800 */
        /* <DEDUP_REMOVED lines=10> */
[----:B----4-:R-:W-:Y:S02]  /*947a0*/  IMAD.MOV.U32 R216, RZ, RZ, R112 ;  /* 0x000000ffffd87224 */ /* 0x010fe400078e0070 */
[----:B------:R-:W2:Y:S01]  /*947b0*/  LDL.LU R112, [R1+0x6c2c] ;  /* 0x006c2c0001707983 */ /* 0x000ea20000300800 */
[----:B------:R-:W-:-:S03]  /*947c0*/  MOV R217, R109 ;  /* 0x0000006d00d97202 */ /* 0x000fc60000000f00 */
[----:B------:R-:W3:Y:S04]  /*947d0*/  LDL.LU R109, [R1+0x6c28] ;  /* 0x006c2800016d7983 */ /* 0x000ee80000300800 */
[----:B------:R-:W4:Y:S04]  /*947e0*/  LDL.LU R252, [R1+0x6c24] ;  /* 0x006c240001fc7983 */ /* 0x000f280000300800 */
[----:B------:R-:W4:Y:S01]  /*947f0*/  LDL.LU R113, [R1+0x6c20] ;  /* 0x006c200001717983 */ /* 0x000f220000300800 */
[----:B------:R-:W-:-:S03]  /*94800*/  IMAD.MOV.U32 R220, RZ, RZ, R101 ;  /* 0x000000ffffdc7224 */ /* 0x000fc600078e0065 */
[----:B------:R-:W4:Y:S01]  /*94810*/  LDL.LU R101, [R1+0x6c1c] ;  /* 0x006c1c0001657983 */ /* 0x000f220000300800 */
[----:B------:R-:W-:Y:S01]  /*94820*/  IMAD.MOV.U32 R222, RZ, RZ, R105 ;  /* 0x000000ffffde7224 */ /* 0x000fe200078e0069 */
[----:B------:R-:W-:Y:S01]  /*94830*/  MOV R221, R104 ;  /* 0x0000006800dd7202 */ /* 0x000fe20000000f00 */
[----:B------:R-:W-:Y:S01]  /*94840*/  IMAD.MOV.U32 R223, RZ, RZ, R108 ;  /* 0x000000ffffdf7224 */ /* 0x000fe200078e006c */
        /* <DEDUP_REMOVED lines=8> */
[----:B------:R-:W1:Y:S04]  /*948d0*/  LDL.LU R113, [R1+0x6c08] ;  /* 0x006c080001717983 */ /* 0x000e680000300800 */
[----:B------:R-:W3:Y:S04]  /*948e0*/  LDL.LU R109, [R1+0x6c04] ;  /* 0x006c0400016d7983 */ /* 0x000ee80000300800 */
[----:B------:R-:W4:Y:S04]  /*948f0*/  LDL.LU R112, [R1+0x6c00] ;  /* 0x006c000001707983 */ /* 0x000f280000300800 */
[----:B------:R-:W4:Y:S04]  /*94900*/  LDL.LU R232, [R1+0x610] ;  /* 0x0006100001e87983 */ /* 0x000f280000300800 */
[----:B------:R-:W4:Y:S04]  /*94910*/  LDL.LU R233, [R1+0x614] ;  /* 0x0006140001e97983 */ /* 0x000f280000300800 */
[----:B------:R-:W4:Y:S04]  /*94920*/  LDL.LU R234, [R1+0x618] ;  /* 0x0006180001ea7983 */ /* 0x000f280000300800 */
[----:B------:R-:W4:Y:S01]  /*94930*/  LDL.LU R235, [R1+0x61c] ;  /* 0x00061c0001eb7983 */ /* 0x000f220000300800 */
[----:B--2---:R-:W-:-:S02]  /*94940*/  IMAD.MOV.U32 R139, RZ, RZ, R252 ;  /* 0x000000ffff8b7224 */ /* 0x004fc400078e00fc */
[----:B-1----:R-:W-:Y:S02]  /*94950*/  IMAD.MOV.U32 R138, RZ, RZ, R113 ;  /* 0x000000ffff8a7224 */ /* 0x002fe400078e0071 */
[----:B---3--:R-:W-:Y:S02]  /*94960*/  IMAD.MOV.U32 R136, RZ, RZ, R109 ;  /* 0x000000ffff887224 */ /* 0x008fe400078e006d */
[----:B------:R-:W2:Y:S01]  /*94970*/  LDL.LU R109, [R1+0x6bfc] ;  /* 0x006bfc00016d7983 */ /* 0x000ea20000300800 */
[----:B----4-:R-:W-:-:S03]  /*94980*/  MOV R137, R112 ;  /* 0x0000007000897202 */ /* 0x010fc60000000f00 */
        /* <DEDUP_REMOVED lines=28> */
[----:B------:R-:W-:Y:S01]  /*94b50*/  IMAD.MOV.U32 R212, RZ, RZ, R92 ;  /* 0x000000ffffd47224 */ /* 0x000fe200078e005c */
[----:B------:R-:W-:Y:S01]  /*94b60*/  LDSM.16.M88.4 R104, [R3+UR15+0x6080] ;  /* 0x0060800f0368783b */ /* 0x000fe20008000200 */
[----:B------:R-:W-:-:S02]  /*94b70*/  IMAD.MOV.U32 R214, RZ, RZ, R88 ;  /* 0x000000ffffd67224 */ /* 0x000fc400078e0058 */
[----:B------:R-:W-:Y:S01]  /*94b80*/  IMAD.MOV.U32 R215, RZ, RZ, R84 ;  /* 0x000000ffffd77224 */ /* 0x000fe200078e0054 */
[----:B------:R-:W-:Y:S04]  /*94b90*/  LDSM.16.M88.4 R100, [R3+UR15+0x7080] ;  /* 0x0070800f0364783b */ /* 0x000fe80008000200 */
[----:B------:R-:W-:Y:S04]  /*94ba0*/  LDSM.16.M88.4 R96, [R3+UR15+0x8080] ;  /* 0x0080800f0360783b */ /* 0x000fe80008000200 */
[----:B------:R-:W-:Y:S04]  /*94bb0*/  LDSM.16.M88.4 R92, [R3+UR15+0x9080] ;  /* 0x0090800f035c783b */ /* 0x000fe80008000200 */
[----:B------:R-:W-:Y:S01]  /*94bc0*/  LDSM.16.M88.4 R88, [R3+UR15+0xa080] ;  /* 0x00a0800f0358783b */ /* 0x000fe20008000200 */
[----:B--2---:R-:W-:-:S03]  /*94bd0*/  IMAD.MOV.U32 R151, RZ, RZ, R109 ;  /* 0x000000ffff977224 */ /* 0x004fc600078e006d */
[----:B------:R-:W-:Y:S01]  /*94be0*/  LDSM.16.M88.4 R108, [R3+UR15+0x5080] ;  /* 0x0050800f036c783b */ /* 0x000fe20008000200 */
[----:B---3--:R-:W-:Y:S01]  /*94bf0*/  IMAD.MOV.U32 R150, RZ, RZ, R112 ;  /* 0x000000ffff967224 */ /* 0x008fe200078e0070 */
[----:B----4-:R-:W-:Y:S02]  /*94c00*/  MOV R149, R113 ;  /* 0x0000007100957202 */ /* 0x010fe40000000f00 */
[----:B------:R-:W1:Y:S01]  /*94c10*/  LDSM.16.M88.4 R112, [R3+UR15+0x4080] ;  /* 0x0040800f0370783b */ /* 0x000e620008000200 */
[----:B------:R-:W-:-:S07]  /*94c20*/  IMAD.MOV.U32 R148, RZ, RZ, R252 ;  /* 0x000000ffff947224 */ /* 0x000fce00078e00fc */
[C---:B------:R-:W-:Y:S06]  /*94c30*/  HMMA.1688.F32.TF32 R68, R200.reuse, R70, R148 ;  /* 0x00000046c844723c */ /* 0x040fec0000081094 */
[C---:B------:R-:W-:Y:S06]  /*94c40*/  HMMA.1688.F32.TF32 R80, R200.reuse, R82, R160 ;  /* 0x00000052c850723c */ /* 0x040fec00000810a0 */
[C---:B------:R-:W-:Y:S06]  /*94c50*/  HMMA.1688.F32.TF32 R76, R200.reuse, R78, R156 ;  /* 0x0000004ec84c723c */ /* 0x040fec000008109c */
[----:B------:R-:W-:-:S12]  /*94c60*/  HMMA.1688.F32.TF32 R72, R200, R74, R152 ;  /* 0x0000004ac848723c */ /* 0x000fd80000081098 */
[----:B------:R-:W-:Y:S01]  /*94c70*/  IMAD.MOV.U32 R239, RZ, RZ, R80 ;  /* 0x000000ffffef7224 */ /* 0x000fe200078e0050 */
[----:B------:R-:W-:Y:S05]  /*94c80*/  STL [R1+0xda4], R81 ;  /* 0x000da45101007387 */ /* 0x000fea0000100800 */
[----:B------:R-:W-:Y:S02]  /*94c90*/  IMAD.MOV.U32 R238, RZ, RZ, R79 ;  /* 0x000000ffffee7224 */ /* 0x000fe400078e004f */
[----:B------:R-:W-:Y:S02]  /*94ca0*/  IMAD.MOV.U32 R236, RZ, RZ, R77 ;  /* 0x000000ffffec7224 */ /* 0x000fe400078e004d */
[----:B------:R-:W-:Y:S01]  /*94cb0*/  IMAD.MOV.U32 R237, RZ, RZ, R78 ;  /* 0x000000ffffed7224 */ /* 0x000fe200078e004e */
[----:B------:R-:W-:Y:S04]  /*94cc0*/  STL [R1+0xda8], R82 ;  /* 0x000da85201007387 */ /* 0x000fe80000100800 */
[----:B------:R2:W-:Y:S04]  /*94cd0*/  STL [R1+0xe30], R76 ;  /* 0x000e304c01007387 */ /* 0x0005e80000100800 */
[----:B------:R-:W-:Y:S04]  /*94ce0*/  STL.64 [R1+0x6ba0], R238 ;  /* 0x006ba0ee01007387 */ /* 0x000fe80000100a00 */
[----:B------:R-:W-:Y:S01]  /*94cf0*/  STL.64 [R1+0x6b98], R236 ;  /* 0x006b98ec01007387 */ /* 0x000fe20000100a00 */
[C---:B--2---:R-:W-:Y:S03]  /*94d00*/  HMMA.1688.F32.TF32 R76, R200.reuse, R66, R140 ;  /* 0x00000042c84c723c */ /* 0x044fe6000008108c */
[----:B------:R-:W-:Y:S04]  /*94d10*/  STL.64 [R1+0xe20], R72 ;  /* 0x000e204801007387 */ /* 0x000fe80000100a00 */
[----:B------:R2:W-:Y:S04]  /*94d20*/  STL.64 [R1+0xe28], R74 ;  /* 0x000e284a01007387 */ /* 0x0005e80000100a00 */
[----:B------:R-:W-:Y:S04]  /*94d30*/  STL.64 [R1+0xe10], R68 ;  /* 0x000e104401007387 */ /* 0x000fe80000100a00 */
[----:B------:R3:W-:Y:S01]  /*94d40*/  STL.64 [R1+0xe18], R70 ;  /* 0x000e184601007387 */ /* 0x0007e20000100a00 */
[C---:B--2---:R-:W-:Y:S03]  /*94d50*/  HMMA.1688.F32.TF32 R72, R200.reuse, R62, R136 ;  /* 0x0000003ec848723c */ /* 0x044fe60000081088 */
[----:B------:R-:W-:Y:S03]  /*94d60*/  LDS R136, [R85+UR12+0x46000] ;  /* 0x0460000c55887984 */ /* 0x000fe60008000800 */
[C---:B---3--:R-:W-:Y:S01]  /*94d70*/  HMMA.1688.F32.TF32 R68, R200.reuse, R58, R232 ;  /* 0x0000003ac844723c */ /* 0x048fe200000810e8 */
[----:B------:R-:W-:Y:S04]  /*94d80*/  STL.64 [R1+0xe00], R76 ;  /* 0x000e004c01007387 */ /* 0x000fe80000100a00 */
[----:B------:R2:W-:Y:S04]  /*94d90*/  STL.64 [R1+0xe08], R78 ;  /* 0x000e084e01007387 */ /* 0x0005e80000100a00 */
[----:B------:R-:W-:Y:S04]  /*94da0*/  LDS R138, [R85+UR12+0x46800] ;  /* 0x0468000c558a7984 */ /* 0x000fe80008000800 */
[----:B------:R-:W3:Y:S01]  /*94db0*/  LDSM.16.M88.4 R84, [R3+UR15+0xb080] ;  /* 0x00b0800f0354783b */ /* 0x000ee20008000200 */
[C---:B--2---:R-:W-:Y:S03]  /*94dc0*/  HMMA.1688.F32.TF32 R76, R200.reuse, R54, R228 ;  /* 0x00000036c84c723c */ /* 0x044fe600000810e4 */
[----:B------:R-:W-:Y:S04]  /*94dd0*/  STL.64 [R1+0xdf0], R72 ;  /* 0x000df04801007387 */ /* 0x000fe80000100a00 */
[----:B------:R2:W-:Y:S04]  /*94de0*/  STL.64 [R1+0xdf8], R74 ;  /* 0x000df84a01007387 */ /* 0x0005e80000100a00 */
[----:B------:R-:W-:Y:S04]  /*94df0*/  STL.64 [R1+0xde0], R68 ;  /* 0x000de04401007387 */ /* 0x000fe80000100a00 */
[----:B------:R4:W-:Y:S01]  /*94e00*/  STL.64 [R1+0xde8], R70 ;  /* 0x000de84601007387 */ /* 0x0009e20000100a00 */
[C---:B--2---:R-:W-:Y:S06]  /*94e10*/  HMMA.1688.F32.TF32 R72, R200.reuse, R50, R224 ;  /* 0x00000032c848723c */ /* 0x044fec00000810e0 */
[----:B----4-:R-:W-:Y:S01]  /*94e20*/  HMMA.1688.F32.TF32 R68, R200, R46, R220 ;  /* 0x0000002ec844723c */ /* 0x010fe200000810dc */
        /* <DEDUP_REMOVED lines=8> */
[----:B----4-:R-:W-:Y:S07]  /*94eb0*/  HMMA.1688.F32.TF32 R68, R200, R34, R248 ;  /* 0x00000022c844723c */ /* 0x010fee00000810f8 */
[----:B------:R-:W-:-:S02]  /*94ec0*/  IMAD.MOV.U32 R250, RZ, RZ, R61 ;  /* 0x000000fffffa7224 */ /* 0x000fc400078e003d */
[----:B------:R-:W-:Y:S02]  /*94ed0*/  IMAD.MOV.U32 R251, RZ, RZ, R60 ;  /* 0x000000fffffb7224 */ /* 0x000fe400078e003c */
[----:B------:R-:W-:Y:S01]  /*94ee0*/  HMMA.1688.F32.TF32 R60, R200, R30, R212 ;  /* 0x0000001ec83c723c */ /* 0x000fe200000810d4 */
[----:B------:R-:W-:Y:S04]  /*94ef0*/  STL.64 [R1+0xd80], R76 ;  /* 0x000d804c01007387 */ /* 0x000fe80000100a00 */
[----:B------:R-:W-:Y:S01]  /*94f00*/  STL.64 [R1+0xd88], R78 ;  /* 0x000d884e01007387 */ /* 0x000fe20000100a00 */
[----:B------:R-:W-:-:S03]  /*94f10*/  MOV R248, R65 ;  /* 0x0000004100f87202 */ /* 0x000fc60000000f00 */
[----:B------:R-:W-:Y:S01]  /*94f20*/  STL.64 [R1+0xd60], R72 ;  /* 0x000d604801007387 */ /* 0x000fe20000100a00 */
[----:B------:R-:W-:-:S03]  /*94f30*/  IMAD.MOV.U32 R249, RZ, RZ, R64 ;  /* 0x000000fffff97224 */ /* 0x000fc600078e0040 */
[----:B------:R-:W-:Y:S01]  /*94f40*/  STL.64 [R1+0xd68], R74 ;  /* 0x000d684a01007387 */ /* 0x000fe20000100a00 */
[----:B------:R-:W-:Y:S03]  /*94f50*/  HMMA.1688.F32.TF32 R64, R200, R22, R208 ;  /* 0x00000016c840723c */ /* 0x000fe600000810d0 */
[----:B------:R-:W-:Y:S04]  /*94f60*/  STL.64 [R1+0xd50], R68 ;  /* 0x000d504401007387 */ /* 0x000fe80000100a00 */
[----:B------:R-:W-:Y:S04]  /*94f70*/  STL.64 [R1+0xd58], R70 ;  /* 0x000d584601007387 */ /* 0x000fe80000100a00 */
[----:B------:R-:W-:Y:S04]  /*94f80*/  STL.64 [R1+0xd30], R60 ;  /* 0x000d303c01007387 */ /* 0x000fe80000100a00 */
[----:B------:R2:W-:Y:S01]  /*94f90*/  STL.64 [R1+0xd38], R62 ;  /* 0x000d383e01007387 */ /* 0x0005e20000100a00 */
[----:B------:R-:W-:Y:S01]  /*94fa0*/  MOV R242, R5 ;  /* 0x0000000500f27202 */ /* 0x000fe20000000f00 */
[----:B------:R-:W-:-:S02]  /*94fb0*/  IMAD.MOV.U32 R243, RZ, RZ, R4 ;  /* 0x000000fffff37224 */ /* 0x000fc400078e0004 */
[----:B------:R-:W-:Y:S01]  /*94fc0*/  LDSM.16.M88.4 R4, [R3+UR15+0xe080] ;  /* 0x00e0800f0304783b */ /* 0x000fe20008000200 */
[----:B------:R-:W-:Y:S02]  /*94fd0*/  IMAD.MOV.U32 R212, RZ, RZ, R33 ;  /* 0x000000ffffd47224 */ /* 0x000fe400078e0021 */
[----:B------:R-:W-:Y:S02]  /*94fe0*/  IMAD.MOV.U32 R213, RZ, RZ, R32 ;  /* 0x000000ffffd57224 */ /* 0x000fe400078e0020 */
[----:B------:R-:W-:Y:S02]  /*94ff0*/  IMAD.MOV.U32 R240, RZ, RZ, R9 ;  /* 0x000000fffff07224 */ /* 0x000fe400078e0009 */
[----:B------:R-:W-:Y:S01]  /*95000*/  IMAD.MOV.U32 R241, RZ, RZ, R8 ;  /* 0x000000fffff17224 */ /* 0x000fe200078e0008 */
[----:B--2---:R-:W-:Y:S01]  /*95010*/  HMMA.1688.F32.TF32 R60, R132, R128, R204 ;  /* 0x00000080843c723c */ /* 0x004fe200000810cc */
[----:B------:R-:W-:Y:S04]  /*95020*/  STL.64 [R1+0xd10], R64 ;  /* 0x000d104001007387 */ /* 0x000fe80000100a00 */
[----:B------:R-:W-:Y:S02]  /*95030*/  STL.64 [R1+0xd18], R66 ;  /* 0x000d184201007387 */ /* 0x000fe40000100a00 */
[----:B------:R-:W-:-:S02]  /*95040*/  IMAD.MOV.U32 R204, RZ, RZ, R41 ;  /* 0x000000ffffcc7224 */ /* 0x000fc400078e0029 */
[----:B------:R-:W-:Y:S01]  /*95050*/  IMAD.MOV.U32 R205, RZ, RZ, R40 ;  /* 0x000000ffffcd7224 */ /* 0x000fe200078e0028 */
[----:B------:R-:W-:Y:S01]  /*95060*/  MOV R206, R37 ;  /* 0x0000002500ce7202 */ /* 0x000fe20000000f00 */
[----:B------:R-:W-:Y:S01]  /*95070*/  LDSM.16.M88.4 R40, [R3+UR15+0xf080] ;  /* 0x00f0800f0328783b */ /* 0x000fe20008000200 */
[----:B------:R-:W-:-:S03]  /*95080*/  IMAD.MOV.U32 R207, RZ, RZ, R36 ;  /* 0x000000ffffcf7224 */ /* 0x000fc600078e0024 */
[----:B------:R-:W-:Y:S04]  /*95090*/  LDSM.16.M88.4 R36, [R3+UR15+0x11080] ;  /* 0x0110800f0324783b */ /* 0x000fe80008000200 */
[----:B------:R-:W-:Y:S04]  /*950a0*/  LDSM.16.M88.4 R32, [R3+UR15+0x12080] ;  /* 0x0120800f0320783b */ /* 0x000fe80008000200 */
[----:B------:R-:W-:Y:S04]  /*950b0*/  STL.64 [R1+0xd00], R60 ;  /* 0x000d003c01007387 */ /* 0x000fe80000100a00 */
[----:B------:R2:W-:Y:S01]  /*950c0*/  STL.64 [R1+0xd08], R62 ;  /* 0x000d083e01007387 */ /* 0x0005e20000100a00 */
[----:B------:R-:W-:-:S03]  /*950d0*/  MOV R214, R25 ;  /* 0x0000001900d67202 */ /* 0x000fc60000000f00 */
[----:B------:R-:W-:Y:S01]  /*950e0*/  LDSM.16.M88.4 R8, [R3+UR15+0x13080] ;  /* 0x0130800f0308783b */ /* 0x000fe20008000200 */
[----:B------:R-:W-:Y:S01]  /*950f0*/  IMAD.MOV.U32 R215, RZ, RZ, R24 ;  /* 0x000000ffffd77224 */ /* 0x000fe200078e0018 */
[----:B------:R-:W-:Y:S02]  /*95100*/  MOV R252, R83 ;  /* 0x0000005300fc7202 */ /* 0x000fe40000000f00 */
[----:B------:R-:W-:Y:S01]  /*95110*/  LDSM.16.M88.4 R24, [R3+UR15+0x15080] ;  /* 0x0150800f0318783b */ /* 0x000fe20008000200 */
[----:B--2---:R-:W-:Y:S03]  /*95120*/  HMMA.1688.F32.TF32 R60, R132, R124, R244 ;  /* 0x0000007c843c723c */ /* 0x004fe600000810f4 */
[----:B------:R-:W-:Y:S04]  /*95130*/  LDSM.16.M88.4 R80, [R3+UR15+0x16080] ;  /* 0x0160800f0350783b */ /* 0x000fe80008000200 */
[----:B------:R-:W-:Y:S01]  /*95140*/  LDSM.16.M88.4 R76, [R3+UR15+0x17080] ;  /* 0x0170800f034c783b */ /* 0x000fe20008000200 */
[----:B------:R-:W-:Y:S01]  /*95150*/  MOV R246, R13 ;  /* 0x0000000d00f67202 */ /* 0x000fe20000000f00 */
[----:B------:R-:W-:-:S02]  /*95160*/  IMAD.MOV.U32 R247, RZ, RZ, R12 ;  /* 0x000000fffff77224 */ /* 0x000fc400078e000c */
[----:B------:R-:W-:Y:S01]  /*95170*/  LDSM.16.M88.4 R72, [R3+UR15+0x18080] ;  /* 0x0180800f0348783b */ /* 0x000fe20008000200 */
[----:B------:R-:W-:Y:S03]  /*95180*/  HMMA.1688.F32.TF32 R12, R132, R120, R248 ;  /* 0x00000078840c723c */ /* 0x000fe600000810f8 */
[----:B------:R-:W-:Y:S04]  /*95190*/  LDSM.16.M88.4 R68, [R3+UR15+0x19080] ;  /* 0x0190800f0344783b */ /* 0x000fe80008000200 */
[----:B------:R-:W-:Y:S04]  /*951a0*/  LDSM.16.M88.4 R64, [R3+UR15+0x1a080] ;  /* 0x01a0800f0340783b */ /* 0x000fe80008000200 */
[----:B------:R2:W-:Y:S04]  /*951b0*/  STL.64 [R1+0xcf0], R60 ;  /* 0x000cf03c01007387 */ /* 0x0005e80000100a00 */
        /* <DEDUP_REMOVED lines=12> */
[----:B------:R-:W-:Y:S01]  /*95280*/  STL.64 [R1+0xcd0], R12 ;  /* 0x000cd00c01007387 */ /* 0x000fe20000100a00 */
[----:B------:R-:W-:-:S03]  /*95290*/  IMAD.MOV.U32 R245, RZ, RZ, R28 ;  /* 0x000000fffff57224 */ /* 0x000fc600078e001c */
[----:B------:R-:W-:Y:S04]  /*952a0*/  STL.64 [R1+0xcd8], R14 ;  /* 0x000cd80e01007387 */ /* 0x000fe80000100a00 */
[----:B------:R-:W1:Y:S04]  /*952b0*/  LDSM.16.M88.4 R12, [R3+UR15+0xc080] ;  /* 0x00c0800f030c783b */ /* 0x000e680008000200 */
[----:B------:R-:W4:Y:S01]  /*952c0*/  LDSM.16.M88.4 R28, [R3+UR15+0xd080] ;  /* 0x00d0800f031c783b */ /* 0x000f220008000200 */
[----:B------:R-:W-:Y:S01]  /*952d0*/  MOV R130, R62 ;  /* 0x0000003e00827202 */ /* 0x000fe20000000f00 */
[----:B------:R-:W-:-:S02]  /*952e0*/  IMAD.MOV.U32 R131, RZ, RZ, R63 ;  /* 0x000000ffff837224 */ /* 0x000fc400078e003f */
[----:B--2---:R-:W-:Y:S07]  /*952f0*/  HMMA.1688.F32.TF32 R60, R132, R116, R244 ;  /* 0x00000074843c723c */ /* 0x004fee00000810f4 */
[----:B------:R-:W-:Y:S01]  /*95300*/  MOV R246, R17 ;  /* 0x0000001100f67202 */ /* 0x000fe20000000f00 */
[----:B------:R-:W-:Y:S02]  /*95310*/  IMAD.MOV.U32 R247, RZ, RZ, R16 ;  /* 0x000000fffff77224 */ /* 0x000fe400078e0010 */
[----:B------:R-:W2:Y:S01]  /*95320*/  LDSM.16.M88.4 R16, [R3+UR15+0x10080] ;  /* 0x0100800f0310783b */ /* 0x000ea20008000200 */
[----:B------:R-:W-:-:S02]  /*95330*/  IMAD.MOV.U32 R244, RZ, RZ, R21 ;  /* 0x000000fffff47224 */ /* 0x000fc400078e0015 */
[----:B------:R-:W-:Y:S02]  /*95340*/  IMAD.MOV.U32 R245, RZ, RZ, R20 ;  /* 0x000000fffff57224 */ /* 0x000fe400078e0014 */
[----:B------:R-:W2:Y:S04]  /*95350*/  LDSM.16.M88.4 R20, [R3+UR15+0x14080] ;  /* 0x0140800f0314783b */ /* 0x000ea80008000200 */
[----:B------:R-:W-:Y:S04]  /*95360*/  STL [R1+0x6964], R95 ;  /* 0x0069645f01007387 */ /* 0x000fe80000100800 */
[----:B------:R-:W-:Y:S04]  /*95370*/  STL [R1+0x695c], R90 ;  /* 0x00695c5a01007387 */ /* 0x000fe80000100800 */
[----:B------:R-:W-:Y:S04]  /*95380*/  STL [R1+0x6958], R91 ;  /* 0x0069585b01007387 */ /* 0x000fe80000100800 */
[----:B---3--:R-:W-:Y:S04]  /*95390*/  STL [R1+0x6954], R86 ;  /* 0x0069545601007387 */ /* 0x008fe80000100800 */
[----:B------:R-:W-:Y:S04]  /*953a0*/  STL [R1+0x6950], R87 ;  /* 0x0069505701007387 */ /* 0x000fe80000100800 */
[----:B-1----:R-:W-:Y:S04]  /*953b0*/  STL [R1+0x696c], R14 ;  /* 0x00696c0e01007387 */ /* 0x002fe80000100800 */
[----:B------:R-:W-:Y:S04]  /*953c0*/  STL [R1+0x6960], R15 ;  /* 0x0069600f01007387 */ /* 0x000fe80000100800 */
[----:B----4-:R-:W-:Y:S04]  /*953d0*/  STL [R1+0x6974], R30 ;  /* 0x0069741e01007387 */ /* 0x010fe80000100800 */
[----:B------:R-:W-:Y:S01]  /*953e0*/  STL [R1+0x6970], R31 ;  /* 0x0069701f01007387 */ /* 0x000fe20000100800 */
[----:B------:R-:W-:-:S03]  /*953f0*/  IMAD.MOV.U32 R248, RZ, RZ, R57 ;  /* 0x000000fffff87224 */ /* 0x000fc600078e0039 */
[----:B------:R-:W-:Y:S01]  /*95400*/  STL.64 [R1+0xcc0], R60 ;  /* 0x000cc03c01007387 */ /* 0x000fe20000100a00 */
[----:B------:R-:W-:-:S03]  /*95410*/  IMAD.MOV.U32 R249, RZ, RZ, R56 ;  /* 0x000000fffff97224 */ /* 0x000fc600078e0038 */
[----:B------:R-:W-:Y:S01]  /*95420*/  STL.64 [R1+0xcc8], R62 ;  /* 0x000cc83e01007387 */ /* 0x000fe20000100a00 */
[----:B------:R-:W-:-:S03]  /*95430*/  MOV R250, R53 ;  /* 0x0000003500fa7202 */ /* 0x000fc60000000f00 */
[----:B------:R-:W1:Y:S01]  /*95440*/  LDSM.16.M88.4 R60, [R3+UR15+0x1b080] ;  /* 0x01b0800f033c783b */ /* 0x000e620008000200 */
[----:B------:R-:W-:-:S03]  /*95450*/  IMAD.MOV.U32 R251, RZ, RZ, R52 ;  /* 0x000000fffffb7224 */ /* 0x000fc600078e0034 */
[----:B------:R-:W3:Y:S01]  /*95460*/  LDSM.16.M88.4 R56, [R3+UR15+0x1c080] ;  /* 0x01c0800f0338783b */ /* 0x000ee20008000200 */
[----:B------:R-:W-:Y:S02]  /*95470*/  IMAD.MOV.U32 R208, RZ, RZ, R49 ;  /* 0x000000ffffd07224 */ /* 0x000fe400078e0031 */
[----:B------:R-:W-:Y:S01]  /*95480*/  IMAD.MOV.U32 R209, RZ, RZ, R48 ;  /* 0x000000ffffd17224 */ /* 0x000fe200078e0030 */
[----:B------:R-:W4:Y:S01]  /*95490*/  LDSM.16.M88.4 R52, [R3+UR15+0x1d080] ;  /* 0x01d0800f0334783b */ /* 0x000f220008000200 */
[----:B------:R-:W-:Y:S01]  /*954a0*/  MOV R210, R45 ;  /* 0x0000002d00d27202 */ /* 0x000fe20000000f00 */
[----:B------:R-:W-:Y:S02]  /*954b0*/  IMAD.MOV.U32 R211, RZ, RZ, R44 ;  /* 0x000000ffffd37224 */ /* 0x000fe400078e002c */
[----:B------:R-:W4:Y:S04]  /*954c0*/  LDSM.16.M88.4 R48, [R3+UR15+0x1e080] ;  /* 0x01e0800f0330783b */ /* 0x000f280008000200 */
[----:B------:R-:W4:Y:S04]  /*954d0*/  LDSM.16.M88.4 R44, [R3+UR15+0x1f080] ;  /* 0x01f0800f032c783b */ /* 0x000f280008000200 */
[----:B------:R-:W-:Y:S04]  /*954e0*/  STL [R1+0x697c], R6 ;  /* 0x00697c0601007387 */ /* 0x000fe80000100800 */
[----:B------:R-:W-:Y:S04]  /*954f0*/  STL [R1+0x6978], R7 ;  /* 0x0069780701007387 */ /* 0x000fe80000100800 */
[----:B------:R-:W-:Y:S04]  /*95500*/  STL [R1+0x6984], R42 ;  /* 0x0069842a01007387 */ /* 0x000fe80000100800 */
[----:B------:R-:W-:Y:S04]  /*95510*/  STL [R1+0x6980], R43 ;  /* 0x0069802b01007387 */ /* 0x000fe80000100800 */
[----:B--2---:R-:W-:Y:S04]  /*95520*/  STL [R1+0x698c], R18 ;  /* 0x00698c1201007387 */ /* 0x004fe80000100800 */
[----:B------:R-:W-:Y:S04]  /*95530*/  STL [R1+0x6988], R19 ;  /* 0x0069881301007387 */ /* 0x000fe80000100800 */
[----:B------:R-:W-:Y:S04]  /*95540*/  STL [R1+0x6994], R38 ;  /* 0x0069942601007387 */ /* 0x000fe80000100800 */
[----:B------:R-:W-:Y:S04]  /*95550*/  STL [R1+0x6990], R39 ;  /* 0x0069902701007387 */ /* 0x000fe80000100800 */
[----:B------:R-:W-:Y:S04]  /*95560*/  STL [R1+0x699c], R34 ;  /* 0x00699c2201007387 */ /* 0x000fe80000100800 */
[----:B------:R-:W-:Y:S04]  /*95570*/  STL [R1+0x6998], R35 ;  /* 0x0069982301007387 */ /* 0x000fe80000100800 */
[----:B------:R-:W-:Y:S01]  /*95580*/  STL [R1+0x69a4], R10 ;  /* 0x0069a40a01007387 */ /* 0x000fe20000100800 */
[C---:B------:R-:W-:Y:S03]  /*95590*/  HMMA.1688.F32.TF32 R148, R132.reuse, R112, R240 ;  /* 0x000000708494723c */ /* 0x040fe600000810f0 */
        /* <DEDUP_REMOVED lines=12> */
[----:B------:R2:W-:Y:S04]  /*95660*/  STL [R1+0x69d0], R71 ;  /* 0x0069d04701007387 */ /* 0x0005e80000100800 */
[----:B------:R-:W-:Y:S04]  /*95670*/  STL [R1+0x69dc], R66 ;  /* 0x0069dc4201007387 */ /* 0x000fe80000100800 */
[----:B------:R2:W-:Y:S04]  /*95680*/  STL [R1+0x69d8], R67 ;  /* 0x0069d84301007387 */ /* 0x0005e80000100800 */
[----:B-1----:R-:W-:Y:S04]  /*95690*/  STL [R1+0x69e4], R62 ;  /* 0x0069e43e01007387 */ /* 0x002fe80000100800 */
[----:B------:R1:W-:Y:S04]  /*956a0*/  STL [R1+0x69e0], R63 ;  /* 0x0069e03f01007387 */ /* 0x0003e80000100800 */
[----:B---3--:R-:W-:Y:S04]  /*956b0*/  STL [R1+0x69ec], R58 ;  /* 0x0069ec3a01007387 */ /* 0x008fe80000100800 */
[----:B------:R3:W-:Y:S04]  /*956c0*/  STL [R1+0x69e8], R59 ;  /* 0x0069e83b01007387 */ /* 0x0007e80000100800 */
[----:B----4-:R-:W-:Y:S04]  /*956d0*/  STL [R1+0x69f4], R54 ;  /* 0x0069f43601007387 */ /* 0x010fe80000100800 */
[----:B------:R4:W-:Y:S04]  /*956e0*/  STL [R1+0x69f0], R55 ;  /* 0x0069f03701007387 */ /* 0x0009e80000100800 */
[----:B------:R-:W-:Y:S04]  /*956f0*/  STL [R1+0x69fc], R50 ;  /* 0x0069fc3201007387 */ /* 0x000fe80000100800 */
[----:B------:R4:W-:Y:S04]  /*95700*/  STL [R1+0x69f8], R51 ;  /* 0x0069f83301007387 */ /* 0x0009e80000100800 */
[----:B------:R-:W-:Y:S01]  /*95710*/  STL [R1+0x6a04], R46 ;  /* 0x006a042e01007387 */ /* 0x000fe20000100800 */
[----:B------:R-:W-:Y:S03]  /*95720*/  HMMA.1688.F32.TF32 R140, R132, R108, R244 ;  /* 0x0000006c848c723c */ /* 0x000fe600000810f4 */
[----:B------:R4:W-:Y:S04]  /*95730*/  STL [R1+0x6a00], R47 ;  /* 0x006a002f01007387 */ /* 0x0009e80000100800 */
[----:B------:R-:W-:Y:S04]  /*95740*/  STL [R1+0x6188], R3 ;  /* 0x0061880301007387 */ /* 0x000fe80000100800 */
[----:B------:R-:W-:Y:S04]  /*95750*/  STL.64 [R1+0xcb0], R148 ;  /* 0x000cb09401007387 */ /* 0x000fe80000100a00 */
[----:B------:R-:W-:Y:S04]  /*95760*/  STL.64 [R1+0xcb8], R150 ;  /* 0x000cb89601007387 */ /* 0x000fe80000100a00 */
        /* <DEDUP_REMOVED lines=15> */
[----:B------:R-:W4:Y:S04]  /*95860*/  LDL.LU R204, [R1+0x17b0] ;  /* 0x0017b00001cc7983 */ /* 0x000f280000300800 */
[----:B------:R-:W4:Y:S04]  /*95870*/  LDL.LU R205, [R1+0x17b4] ;  /* 0x0017b40001cd7983 */ /* 0x000f280000300800 */
[----:B------:R-:W4:Y:S04]  /*95880*/  LDL.LU R206, [R1+0x17b8] ;  /* 0x0017b80001ce7983 */ /* 0x000f280000300800 */
[----:B------:R-:W4:Y:S11]  /*95890*/  LDL.LU R207, [R1+0x17bc] ;  /* 0x0017bc0001cf7983 */ /* 0x000f360000300800 */
        /* <DEDUP_REMOVED lines=15> */
[----:B--2---:R-:W-:Y:S01]  /*95990*/  IMAD.MOV.U32 R71, RZ, RZ, R143 ;  /* 0x000000ffff477224 */ /* 0x004fe200078e008f */
[----:B------:R-:W-:Y:S01]  /*959a0*/  MOV R70, R142 ;  /* 0x0000008e00467202 */ /* 0x000fe20000000f00 */
[----:B------:R-:W-:-:S02]  /*959b0*/  IMAD.MOV.U32 R67, RZ, RZ, R141 ;  /* 0x000000ffff437224 */ /* 0x000fc400078e008d */
[----:B------:R-:W-:Y:S01]  /*959c0*/  IMAD.MOV.U32 R66, RZ, RZ, R140 ;  /* 0x000000ffff427224 */ /* 0x000fe200078e008c */
[----:B------:R-:W-:Y:S04]  /*959d0*/  STL [R1+0x6a14], R71 ;  /* 0x006a144701007387 */ /* 0x000fe80000100800 */
[----:B------:R-:W-:Y:S04]  /*959e0*/  STL [R1+0x6a10], R70 ;  /* 0x006a104601007387 */ /* 0x000fe80000100800 */
        /* <DEDUP_REMOVED lines=10> */
[----:B------:R-:W-:Y:S01]  /*95a90*/  IMAD.MOV.U32 R74, RZ, RZ, R140 ;  /* 0x000000ffff4a7224 */ /* 0x000fe200078e008c */
[----:B------:R-:W-:Y:S04]  /*95aa0*/  STL [R1+0x6a24], R79 ;  /* 0x006a244f01007387 */ /* 0x000fe80000100800 */
[----:B------:R-:W-:Y:S04]  /*95ab0*/  STL [R1+0x6a20], R78 ;  /* 0x006a204e01007387 */ /* 0x000fe80000100800 */
[----:B------:R2:W-:Y:S04]  /*95ac0*/  STL [R1+0x6a1c], R75 ;  /* 0x006a1c4b01007387 */ /* 0x0005e80000100800 */
[----:B------:R2:W-:Y:S01]  /*95ad0*/  STL [R1+0x6a18], R74 ;  /* 0x006a184a01007387 */ /* 0x0005e20000100800 */
[----:B----4-:R-:W-:Y:S03]  /*95ae0*/  HMMA.1688.F32.TF32 R140, R132, R84, R204 ;  /* 0x00000054848c723c */ /* 0x010fe600000810cc */
[----:B------:R-:W4:Y:S04]  /*95af0*/  LDL.LU R204, [R1+0x1780] ;  /* 0x0017800001cc7983 */ /* 0x000f280000300800 */
[----:B------:R-:W4:Y:S04]  /*95b00*/  LDL.LU R205, [R1+0x1784] ;  /* 0x0017840001cd7983 */ /* 0x000f280000300800 */
[----:B------:R-:W4:Y:S04]  /*95b10*/  LDL.LU R206, [R1+0x1788] ;  /* 0x0017880001ce7983 */ /* 0x000f280000300800 */
[----:B------:R-:W4:Y:S09]  /*95b20*/  LDL.LU R207, [R1+0x178c] ;  /* 0x00178c0001cf7983 */ /* 0x000f320000300800 */
[----:B------:R-:W-:Y:S01]  /*95b30*/  IMAD.MOV.U32 R27, RZ, RZ, R143 ;  /* 0x000000ffff1b7224 */ /* 0x000fe200078e008f */
[----:B------:R-:W-:Y:S01]  /*95b40*/  MOV R26, R142 ;  /* 0x0000008e001a7202 */ /* 0x000fe20000000f00 */
[----:B------:R-:W-:-:S02]  /*95b50*/  IMAD.MOV.U32 R83, RZ, RZ, R141 ;  /* 0x000000ffff537224 */ /* 0x000fc400078e008d */
        /* <DEDUP_REMOVED lines=10> */
[----:B-1----:R-:W-:Y:S01]  /*95c00*/  IMAD.MOV.U32 R63, RZ, RZ, R143 ;  /* 0x000000ffff3f7224 */ /* 0x002fe200078e008f */
        /* <DEDUP_REMOVED lines=27> */
[----:B--2---:R-:W-:-:S02]  /*95dc0*/  IMAD.MOV.U32 R66, RZ, RZ, R141 ;  /* 0x000000ffff427224 */ /* 0x004fc400078e008d */
[----:B------:R-:W-:Y:S01]  /*95dd0*/  IMAD.MOV.U32 R67, RZ, RZ, R140 ;  /* 0x000000ffff437224 */ /* 0x000fe200078e008c */
[----:B------:R-:W-:Y:S04]  /*95de0*/  STL [R1+0x6a64], R47 ;  /* 0x006a642f01007387 */ /* 0x000fe80000100800 */
[----:B------:R-:W-:Y:S04]  /*95df0*/  STL [R1+0x6a60], R46 ;  /* 0x006a602e01007387 */ /* 0x000fe80000100800 */
[----:B------:R2:W-:Y:S04]  /*95e00*/  STL [R1+0x6a5c], R66 ;  /* 0x006a5c4201007387 */ /* 0x0005e80000100800 */
[----:B------:R2:W-:Y:S01]  /*95e10*/  STL [R1+0x6a58], R67 ;  /* 0x006a584301007387 */ /* 0x0005e20000100800 */
[----:B------:R-:W-:Y:S03]  /*95e20*/  HMMA.1688.F32.TF32 R140, R132, R40, R248 ;  /* 0x00000028848c723c */ /* 0x000fe600000810f8 */
[----:B------:R-:W2:Y:S04]  /*95e30*/  LDL.LU R248, [R1+0x1740] ;  /* 0x0017400001f87983 */ /* 0x000ea80000300800 */
[----:B------:R-:W2:Y:S04]  /*95e40*/  LDL.LU R249, [R1+0x1744] ;  /* 0x0017440001f97983 */ /* 0x000ea80000300800 */
[----:B------:R-:W2:Y:S04]  /*95e50*/  LDL.LU R250, [R1+0x1748] ;  /* 0x0017480001fa7983 */ /* 0x000ea80000300800 */
[----:B------:R-:W2:Y:S09]  /*95e60*/  LDL.LU R251, [R1+0x174c] ;  /* 0x00174c0001fb7983 */ /* 0x000eb20000300800 */
        /* <DEDUP_REMOVED lines=16> */
[----:B------:R-:W-:-:S05]  /*95f70*/  IMAD.MOV.U32 R70, RZ, RZ, R143 ;  /* 0x000000ffff467224 */ /* 0x000fca00078e008f */
[----:B------:R-:W-:Y:S04]  /*95f80*/  STL [R1+0x6a84], R70 ;  /* 0x006a844601007387 */ /* 0x000fe80000100800 */
[----:B------:R-:W-:Y:S04]  /*95f90*/  STL [R1+0x6a80], R71 ;  /* 0x006a804701007387 */ /* 0x000fe80000100800 */
[----:B------:R3:W-:Y:S01]  /*95fa0*/  STL [R1+0x6a7c], R74 ;  /* 0x006a7c4a01007387 */ /* 0x0007e20000100800 */
[----:B----4-:R-:W-:Y:S03]  /*95fb0*/  HMMA.1688.F32.TF32 R140, R132, R36, R204 ;  /* 0x00000024848c723c */ /* 0x010fe600000810cc */
[----:B------:R4:W-:Y:S04]  /*95fc0*/  STL [R1+0x6a78], R75 ;  /* 0x006a784b01007387 */ /* 0x0009e80000100800 */
[----:B------:R-:W4:Y:S04]  /*95fd0*/  LDL.LU R208, [R1+0x1720] ;  /* 0x0017200001d07983 */ /* 0x000f280000300800 */
[----:B------:R-:W4:Y:S04]  /*95fe0*/  LDL.LU R209, [R1+0x1724] ;  /* 0x0017240001d17983 */ /* 0x000f280000300800 */
[----:B------:R-:W4:Y:S04]  /*95ff0*/  LDL.LU R210, [R1+0x1728] ;  /* 0x0017280001d27983 */ /* 0x000f280000300800 */
[----:B------:R-:W4:Y:S05]  /*96000*/  LDL.LU R211, [R1+0x172c] ;  /* 0x00172c0001d37983 */ /* 0x000f2a0000300800 */
        /* <DEDUP_REMOVED lines=19> */
[----:B-1----:R-:W-:-:S02]  /*96140*/  IMAD.MOV.U32 R58, RZ, RZ, R141 ;  /* 0x000000ffff3a7224 */ /* 0x002fc400078e008d */
[----:B------:R-:W-:Y:S01]  /*96150*/  IMAD.MOV.U32 R59, RZ, RZ, R140 ;  /* 0x000000ffff3b7224 */ /* 0x000fe200078e008c */
[----:B------:R-:W-:Y:S04]  /*96160*/  STL [R1+0x6aa4], R26 ;  /* 0x006aa41a01007387 */ /* 0x000fe80000100800 */
[----:B------:R-:W-:Y:S04]  /*96170*/  STL [R1+0x6aa0], R27 ;  /* 0x006aa01b01007387 */ /* 0x000fe80000100800 */
[----:B------:R1:W-:Y:S04]  /*96180*/  STL [R1+0x6a9c], R58 ;  /* 0x006a9c3a01007387 */ /* 0x0003e80000100800 */
        /* <DEDUP_REMOVED lines=10> */
[----:B----4-:R-:W-:Y:S03]  /*96230*/  HMMA.1688.F32.TF32 R140, R132, R20, R208 ;  /* 0x00000014848c723c */ /* 0x010fe600000810d0 */
[----:B------:R-:W-:-:S15]  /*96240*/  STL [R1+0x6ab4], R39 ;  /* 0x006ab42701007387 */ /* 0x000fde0000100800 */
[----:B------:R-:W-:-:S06]  /*96250*/  NOP ;  /* 0x0000000000007918 */ /* 0x000fcc0000000000 */
[----:B------:R-:W-:Y:S01]  /*96260*/  IMAD.MOV.U32 R51, RZ, RZ, R140 ;  /* 0x000000ffff337224 */ /* 0x000fe200078e008c */
[----:B------:R-:W-:Y:S01]  /*96270*/  MOV R63, R142 ;  /* 0x0000008e003f7202 */ /* 0x000fe20000000f00 */
[----:B------:R-:W-:Y:S02]  /*96280*/  IMAD.MOV.U32 R50, RZ, RZ, R141 ;  /* 0x000000ffff327224 */ /* 0x000fe400078e008d */
[----:B------:R-:W-:Y:S02]  /*96290*/  IMAD.MOV.U32 R62, RZ, RZ, R143 ;  /* 0x000000ffff3e7224 */ /* 0x000fe400078e008f */
[----:B------:R-:W-:Y:S01]  /*962a0*/  HMMA.1688.F32.TF32 R140, R132, R24, R204 ;  /* 0x00000018848c723c */ /* 0x000fe200000810cc */
[----:B------:R-:W-:Y:S04]  /*962b0*/  STL [R1+0x6ab0], R38 ;  /* 0x006ab02601007387 */ /* 0x000fe80000100800 */
[----:B------:R4:W-:Y:S04]  /*962c0*/  STL [R1+0x6aac], R35 ;  /* 0x006aac2301007387 */ /* 0x0009e80000100800 */
[----:B------:R4:W-:Y:S04]  /*962d0*/  STL [R1+0x6aa8], R34 ;  /* 0x006aa82201007387 */ /* 0x0009e80000100800 */
[----:B------:R-:W-:Y:S04]  /*962e0*/  STL [R1+0x6ac4], R62 ;  /* 0x006ac43e01007387 */ /* 0x000fe80000100800 */
[----:B------:R-:W-:Y:S04]  /*962f0*/  STL [R1+0x6ac0], R63 ;  /* 0x006ac03f01007387 */ /* 0x000fe80000100800 */
[----:B------:R4:W-:Y:S03]  /*96300*/  STL [R1+0x6abc], R50 ;  /* 0x006abc3201007387 */ /* 0x0009e60000100800 */
[----:B------:R-:W-:Y:S01]  /*96310*/  IMAD.MOV.U32 R66, RZ, RZ, R140 ;  /* 0x000000ffff427224 */ /* 0x000fe200078e008c */
[----:B------:R-:W-:Y:S01]  /*96320*/  MOV R55, R142 ;  /* 0x0000008e00377202 */ /* 0x000fe20000000f00 */
[----:B------:R-:W-:-:S02]  /*96330*/  IMAD.MOV.U32 R67, RZ, RZ, R141 ;  /* 0x000000ffff437224 */ /* 0x000fc400078e008d */
[----:B------:R-:W-:Y:S02]  /*96340*/  IMAD.MOV.U32 R54, RZ, RZ, R143 ;  /* 0x000000ffff367224 */ /* 0x000fe400078e008f */
[----:B--2---:R-:W-:Y:S01]  /*96350*/  HMMA.1688.F32.TF32 R140, R132, R80, R248 ;  /* 0x00000050848c723c */ /* 0x004fe200000810f8 */
[----:B------:R2:W-:Y:S04]  /*96360*/  STL [R1+0x6ab8], R51 ;  /* 0x006ab83301007387 */ /* 0x0005e80000100800 */
        /* <DEDUP_REMOVED lines=59> */
[----:B-1----:R-:W-:Y:S01]  /*96720*/  IMAD.MOV.U32 R58, RZ, RZ, R140 ;  /* 0x000000ffff3a7224 */ /* 0x002fe200078e008c */
[----:B------:R-:W-:Y:S01]  /*96730*/  MOV R78, R142 ;  /* 0x0000008e004e7202 */ /* 0x000fe20000000f00 */
[----:B------:R-:W-:Y:S02]  /*96740*/  IMAD.MOV.U32 R59, RZ, RZ, R141 ;  /* 0x000000ffff3b7224 */ /* 0x000fe400078e008d */
[----:B------:R-:W-:Y:S02]  /*96750*/  IMAD.MOV.U32 R79, RZ, RZ, R143 ;  /* 0x000000ffff4f7224 */ /* 0x000fe400078e008f */
[----:B------:R-:W-:Y:S01]  /*96760*/  HMMA.1688.F32.TF32 R140, R132, R60, R208 ;  /* 0x0000003c848c723c */ /* 0x000fe200000810d0 */
[----:B------:R-:W-:-:S15]  /*96770*/  STL [R1+0x6af4], R43 ;  /* 0x006af42b01007387 */ /* 0x000fde0000100800 */
[----:B------:R-:W-:-:S08]  /*96780*/  NOP ;  /* 0x0000000000007918 */ /* 0x000fd00000000000 */
        /* <DEDUP_REMOVED lines=8> */
[----:B------:R-:W-:Y:S01]  /*96810*/  STL [R1+0x6af8], R74 ;  /* 0x006af84a01007387 */ /* 0x000fe20000100800 */
[----:B---3--:R-:W-:-:S15]  /*96820*/  HMMA.1688.F32.TF32 R140, R132, R56, R204 ;  /* 0x00000038848c723c */ /* 0x008fde00000810cc */
[----:B------:R-:W-:-:S09]  /*96830*/  NOP ;  /* 0x0000000000007918 */ /* 0x000fd20000000000 */
[----:B------:R-:W-:Y:S01]  /*96840*/  IMAD.MOV.U32 R35, RZ, RZ, R140 ;  /* 0x000000ffff237224 */ /* 0x000fe200078e008c */
[----:B------:R-:W-:Y:S01]  /*96850*/  MOV R26, R142 ;  /* 0x0000008e001a7202 */ /* 0x000fe20000000f00 */
[----:B------:R-:W-:Y:S02]  /*96860*/  IMAD.MOV.U32 R34, RZ, RZ, R141 ;  /* 0x000000ffff227224 */ /* 0x000fe400078e008d */
[----:B------:R-:W-:Y:S02]  /*96870*/  IMAD.MOV.U32 R27, RZ, RZ, R143 ;  /* 0x000000ffff1b7224 */ /* 0x000fe400078e008f */
[----:B------:R-:W-:Y:S01]  /*96880*/  HMMA.1688.F32.TF32 R140, R132, R52, R248 ;  /* 0x00000034848c723c */ /* 0x000fe200000810f8 */
        /* <DEDUP_REMOVED lines=40> */
[----:B------:R-:W-:-:S05]  /*96b10*/  LOP3.LUT R146, R0, 0x60, RZ, 0x3c, !PT ;  /* 0x0000006000927812 */ /* 0x000fca00078e3cff */
[----:B------:R-:W-:Y:S04]  /*96b20*/  LDS R137, [R146+UR12+0x46000] ;  /* 0x0460000c92897984 */ /* 0x000fe80008000800 */
[----:B------:R-:W2:Y:S01]  /*96b30*/  LDS R139, [R146+UR12+0x46800] ;  /* 0x0468000c928b7984 */ /* 0x000ea20008000800 */
[----:B------:R-:W-:Y:S01]  /*96b40*/  IMAD.MOV.U32 R50, RZ, RZ, R140 ;  /* 0x000000ffff327224 */ /* 0x000fe200078e008c */
[----:B------:R-:W-:Y:S01]  /*96b50*/  MOV R39, R142 ;  /* 0x0000008e00277202 */ /* 0x000fe20000000f00 */
[----:B------:R-:W-:Y:S02]  /*96b60*/  IMAD.MOV.U32 R51, RZ, RZ, R141 ;  /* 0x000000ffff337224 */ /* 0x000fe400078e008d */
[----:B------:R-:W-:Y:S02]  /*96b70*/  IMAD.MOV.U32 R38, RZ, RZ, R143 ;  /* 0x000000ffff267224 */ /* 0x000fe400078e008f */
[C---:B------:R-:W-:Y:S01]  /*96b80*/  HMMA.1688.F32.TF32 R140, R132.reuse, R48, R244 ;  /* 0x00000030848c723c */ /* 0x040fe200000810f4 */
[----:B------:R-:W3:Y:S04]  /*96b90*/  LDL.LU R244, [R1+0xef0] ;  /* 0x000ef00001f47983 */ /* 0x000ee80000300800 */
[----:B------:R-:W3:Y:S04]  /*96ba0*/  LDL.LU R245, [R1+0xef4] ;  /* 0x000ef40001f57983 */ /* 0x000ee80000300800 */
[----:B------:R-:W3:Y:S04]  /*96bb0*/  LDL.LU R246, [R1+0xef8] ;  /* 0x000ef80001f67983 */ /* 0x000ee80000300800 */
[----:B------:R-:W3:Y:S11]  /*96bc0*/  LDL.LU R247, [R1+0xefc] ;  /* 0x000efc0001f77983 */ /* 0x000ef60000300800 */
[----:B------:R-:W-:Y:S01]  /*96bd0*/  IMAD.MOV.U32 R67, RZ, RZ, R140 ;  /* 0x000000ffff437224 */ /* 0x000fe200078e008c */
[----:B------:R-:W-:Y:S01]  /*96be0*/  MOV R66, R141 ;  /* 0x0000008d00427202 */ /* 0x000fe20000000f00 */
[----:B----4-:R-:W-:-:S15]  /*96bf0*/  HMMA.1688.F32.TF32 R132, R132, R44, R232 ;  /* 0x0000002c8484723c */ /* 0x010fde00000810e8 */
[----:B------:R-:W-:-:S09]  /*96c00*/  NOP ;  /* 0x0000000000007918 */ /* 0x000fd20000000000 */
[----:B------:R-:W-:Y:S01]  /*96c10*/  MOV R14, R132 ;  /* 0x00000084000e7202 */ /* 0x000fe20000000f00 */
[----:B------:R-:W-:Y:S01]  /*96c20*/  IMAD.MOV.U32 R94, RZ, RZ, R133 ;  /* 0x000000ffff5e7224 */ /* 0x000fe200078e0085 */
[----:B------:R-:W-:Y:S01]  /*96c30*/  MOV R15, R135 ;  /* 0x00000087000f7202 */ /* 0x000fe20000000f00 */
        /* <DEDUP_REMOVED lines=15> */
[----:B------:R-:W-:Y:S01]  /*96d30*/  MOV R75, R132 ;  /* 0x00000084004b7202 */ /* 0x000fe20000000f00 */
[----:B------:R-:W-:Y:S01]  /*96d40*/  IMAD.MOV.U32 R74, RZ, RZ, R133 ;  /* 0x000000ffff4a7224 */ /* 0x000fe200078e0085 */
[----:B------:R-:W-:Y:S01]  /*96d50*/  MOV R42, R135 ;  /* 0x00000087002a7202 */ /* 0x000fe20000000f00 */
[----:B------:R-:W-:Y:S02]  /*96d60*/  IMAD.MOV.U32 R43, RZ, RZ, R134 ;  /* 0x000000ffff2b7224 */ /* 0x000fe400078e0086 */
[----:B------:R-:W-:Y:S01]  /*96d70*/  HMMA.1688.F32.TF32 R132, R136, R116, R216 ;  /* 0x000000748884723c */ /* 0x000fe200000810d8 */
[----:B------:R-:W-:-:S15]  /*96d80*/  IMAD.MOV.U32 R62, RZ, RZ, R142 ;  /* 0x000000ffff3e7224 */ /* 0x000fde00078e008e */
[----:B------:R-:W-:-:S08]  /*96d90*/  NOP ;  /* 0x0000000000007918 */ /* 0x000fd00000000000 */
[----:B------:R-:W-:Y:S01]  /*96da0*/  IMAD.MOV.U32 R90, RZ, RZ, R132 ;  /* 0x000000ffff5a7224 */ /* 0x000fe200078e0084 */
[----:B------:R-:W-:Y:S01]  /*96db0*/  MOV R86, R134 ;  /* 0x0000008600567202 */ /* 0x000fe20000000f00 */
[----:B------:R-:W-:Y:S02]  /*96dc0*/  IMAD.MOV.U32 R91, RZ, RZ, R133 ;  /* 0x000000ffff5b7224 */ /* 0x000fe400078e0085 */
[----:B------:R-:W-:Y:S02]  /*96dd0*/  IMAD.MOV.U32 R87, RZ, RZ, R135 ;  /* 0x000000ffff577224 */ /* 0x000fe400078e0087 */
[----:B------:R-:W-:Y:S01]  /*96de0*/  HMMA.1688.F32.TF32 R132, R136, R112, R240 ;  /* 0x000000708884723c */ /* 0x000fe200000810f0 */
[----:B------:R-:W-:-:S05]  /*96df0*/  IMAD.MOV.U32 R63, RZ, RZ, R143 ;  /* 0x000000ffff3f7224 */ /* 0x000fca00078e008f */
[C---:B------:R-:W-:Y:S06]  /*96e00*/  HMMA.1688.F32.TF32 R148, R136.reuse, R108, R212 ;  /* 0x0000006c8894723c */ /* 0x040fec00000810d4 */
[C---:B------:R-:W-:Y:S06]  /*96e10*/  HMMA.1688.F32.TF32 R140, R136.reuse, R104, R208 ;  /* 0x00000068888c723c */ /* 0x040fec00000810d0 */
[C---:B------:R-:W-:Y:S05]  /*96e20*/  HMMA.1688.F32.TF32 R248, R136.reuse, R96, R248 ;  /* 0x0000006088f8723c */ /* 0x040fea00000810f8 */
[----:B------:R-:W-:Y:S04]  /*96e30*/  STL.64 [R1+0x30], R132 ;  /* 0x0000308401007387 */ /* 0x000fe80000100a00 */
[----:B------:R1:W-:Y:S02]  /*96e40*/  STL.64 [R1+0x38], R134 ;  /* 0x0000388601007387 */ /* 0x0003e40000100a00 */
[C---:B-1----:R-:W-:Y:S02]  /*96e50*/  HMMA.1688.F32.TF32 R132, R136.reuse, R100, R204 ;  /* 0x000000648884723c */ /* 0x042fe400000810cc */
[----:B------:R-:W-:Y:S04]  /*96e60*/  STL.64 [R1+0x20], R148 ;  /* 0x0000209401007387 */ /* 0x000fe80000100a00 */
[----:B------:R-:W-:Y:S04]  /*96e70*/  STL.64 [R1+0x28], R150 ;  /* 0x0000289601007387 */ /* 0x000fe80000100a00 */
[----:B------:R1:W-:Y:S04]  /*96e80*/  STL.64 [R1+0x10], R140 ;  /* 0x0000108c01007387 */ /* 0x0003e80000100a00 */
[----:B------:R2:W-:Y:S04]  /*96e90*/  STL.64 [R1+0x18], R142 ;  /* 0x0000188e01007387 */ /* 0x0005e80000100a00 */
[----:B------:R-:W-:Y:S05]  /*96ea0*/  STL [R1+0x690c], R248 ;  /* 0x00690cf801007387 */ /* 0x000fea0000100800 */
[----:B------:R-:W-:Y:S04]  /*96eb0*/  STL.64 [R1], R132 ;  /* 0x0000008401007387 */ /* 0x000fe80000100a00 */
[----:B------:R-:W-:Y:S04]  /*96ec0*/  STL.64 [R1+0x8], R134 ;  /* 0x0000088601007387 */ /* 0x000fe80000100a00 */
[----:B------:R-:W-:Y:S04]  /*96ed0*/  STL [R1+0x6908], R249 ;  /* 0x006908f901007387 */ /* 0x000fe80000100800 */
[----:B------:R-:W-:Y:S04]  /*96ee0*/  STL [R1+0x6904], R250 ;  /* 0x006904fa01007387 */ /* 0x000fe80000100800 */
[----:B------:R-:W-:Y:S04]  /*96ef0*/  STL [R1+0x6900], R251 ;  /* 0x006900fb01007387 */ /* 0x000fe80000100800 */
        /* <DEDUP_REMOVED lines=40> */
[C---:B------:R-:W-:Y:S03]  /*97180*/  HMMA.1688.F32.TF32 R244, R136.reuse, R92, R244 ;  /* 0x0000005c88f4723c */ /* 0x040fe600000810f4 */
[----:B------:R-:W-:Y:S04]  /*97190*/  LDS R132, [R0+UR12+0x46080] ;  /* 0x0460800c00847984 */ /* 0x000fe80008000800 */
[----:B------:R-:W-:Y:S04]  /*971a0*/  LDS R134, [R0+UR12+0x46880] ;  /* 0x0468800c00867984 */ /* 0x000fe80008000800 */
[----:B------:R-:W-:Y:S04]  /*971b0*/  LDS R133, [R147+UR12+0x46080] ;  /* 0x0460800c93857984 */ /* 0x000fe80008000800 */
[----:B------:R-:W1:Y:S08]  /*971c0*/  LDS R135, [R147+UR12+0x46880] ;  /* 0x0468800c93877984 */ /* 0x000e700008000800 */
[----:B------:R-:W-:Y:S04]  /*971d0*/  STL [R1+0x6918], R244 ;  /* 0x006918f401007387 */ /* 0x000fe80000100800 */
[----:B------:R-:W-:Y:S04]  /*971e0*/  STL [R1+0x6914], R245 ;  /* 0x006914f501007387 */ /* 0x000fe80000100800 */
[----:B------:R-:W-:Y:S04]  /*971f0*/  STL [R1+0x6910], R246 ;  /* 0x006910f601007387 */ /* 0x000fe80000100800 */
[----:B------:R-:W-:Y:S04]  /*97200*/  STL [R1+0x68fc], R247 ;  /* 0x0068fcf701007387 */ /* 0x000fe80000100800 */
[----:B------:R-:W-:Y:S01]  /*97210*/  STL [R1+0x6ba8], R147 ;  /* 0x006ba89301007387 */ /* 0x000fe20000100800 */
[C---:B----4-:R-:W-:Y:S06]  /*97220*/  HMMA.1688.F32.TF32 R152, R136.reuse, R88, R140 ;  /* 0x000000588898723c */ /* 0x050fec000008108c */
[----:B--2---:R-:W-:-:S15]  /*97230*/  HMMA.1688.F32.TF32 R148, R136, R84, R232 ;  /* 0x000000548894723c */ /* 0x004fde00000810e8 */
[----:B------:R-:W-:-:S02]  /*97240*/  NOP ;  /* 0x0000000000007918 */ /* 0x000fc40000000000 */
[----:B------:R-:W-:Y:S01]  /*97250*/  STL.64 [R1+0xb00], R152 ;  /* 0x000b009801007387 */ /* 0x000fe20000100a00 */
[C---:B---3--:R-:W-:Y:S03]  /*97260*/  HMMA.1688.F32.TF32 R140, R136.reuse, R12, R228 ;  /* 0x0000000c888c723c */ /* 0x048fe600000810e4 */
[----:B------:R-:W-:Y:S04]  /*97270*/  STL.64 [R1+0xb08], R154 ;  /* 0x000b089a01007387 */ /* 0x000fe80000100a00 */
[----:B------:R-:W-:Y:S04]  /*97280*/  STL.64 [R1+0x6be8], R14 ;  /* 0x006be80e01007387 */ /* 0x000fe80000100a00 */
[----:B------:R-:W-:Y:S04]  /*97290*/  STL.64 [R1+0xaf0], R148 ;  /* 0x000af09401007387 */ /* 0x000fe80000100a00 */
[----:B------:R-:W-:Y:S04]  /*972a0*/  STL.64 [R1+0xaf8], R150 ;  /* 0x000af89601007387 */ /* 0x000fe80000100a00 */
[----:B------:R2:W-:Y:S02]  /*972b0*/  STL.64 [R1+0x6be0], R12 ;  /* 0x006be00c01007387 */ /* 0x0005e40000100a00 */
[C---:B--2---:R-:W-:Y:S02]  /*972c0*/  HMMA.1688.F32.TF32 R12, R136.reuse, R28, R224 ;  /* 0x0000001c880c723c */ /* 0x044fe400000810e0 */
[----:B------:R-:W-:Y:S04]  /*972d0*/  STL.64 [R1+0xae0], R140 ;  /* 0x000ae08c01007387 */ /* 0x000fe80000100a00 */
[----:B------:R-:W-:Y:S04]  /*972e0*/  STL.64 [R1+0xae8], R142 ;  /* 0x000ae88e01007387 */ /* 0x000fe80000100a00 */
[----:B------:R-:W-:Y:S04]  /*972f0*/  STL.64 [R1+0x6bd8], R30 ;  /* 0x006bd81e01007387 */ /* 0x000fe80000100a00 */
[----:B------:R-:W-:Y:S09]  /*97300*/  STL.64 [R1+0x6bd0], R28 ;  /* 0x006bd01c01007387 */ /* 0x000ff20000100a00 */
[----:B------:R-:W-:Y:S04]  /*97310*/  STL.64 [R1+0xad0], R12 ;  /* 0x000ad00c01007387 */ /* 0x000fe80000100a00 */
[----:B------:R2:W-:Y:S02]  /*97320*/  STL.64 [R1+0xad8], R14 ;  /* 0x000ad80e01007387 */ /* 0x0005e40000100a00 */
[C---:B--2---:R-:W-:Y:S02]  /*97330*/  HMMA.1688.F32.TF32 R12, R136.reuse, R4, R220 ;  /* 0x00000004880c723c */ /* 0x044fe400000810dc */
[----:B------:R-:W-:Y:S04]  /*97340*/  STL.64 [R1+0x6bc8], R6 ;  /* 0x006bc80601007387 */ /* 0x000fe80000100a00 */
[----:B------:R2:W-:Y:S02]  /*97350*/  STL.64 [R1+0x6bc0], R4 ;  /* 0x006bc00401007387 */ /* 0x0005e40000100a00 */
[----:B--2---:R-:W-:-:S15]  /*97360*/  HMMA.1688.F32.TF32 R4, R136, R40, R216 ;  /* 0x000000288804723c */ /* 0x004fde00000810d8 */
[----:B------:R-:W-:Y:S04]  /*97370*/  STL.64 [R1+0xac0], R12 ;  /* 0x000ac00c01007387 */ /* 0x000fe80000100a00 */
[----:B------:R2:W-:Y:S02]  /*97380*/  STL.64 [R1+0xac8], R14 ;  /* 0x000ac80e01007387 */ /* 0x0005e40000100a00 */
[C---:B--2---:R-:W-:Y:S02]  /*97390*/  HMMA.1688.F32.TF32 R12, R136.reuse, R16, R240 ;  /* 0x00000010880c723c */ /* 0x044fe400000810f0 */
[----:B------:R-:W-:Y:S04]  /*973a0*/  STL.64 [R1+0x6bb8], R42 ;  /* 0x006bb82a01007387 */ /* 0x000fe80000100a00 */
[----:B------:R-:W-:Y:S04]  /*973b0*/  STL.64 [R1+0x6bb0], R40 ;  /* 0x006bb02801007387 */ /* 0x000fe80000100a00 */
[----:B------:R-:W-:Y:S04]  /*973c0*/  STL.64 [R1+0xab0], R4 ;  /* 0x000ab00401007387 */ /* 0x000fe80000100a00 */
[----:B------:R2:W-:Y:S09]  /*973d0*/  STL.64 [R1+0xab8], R6 ;  /* 0x000ab80601007387 */ /* 0x0005f20000100a00 */
[----:B------:R-:W-:Y:S01]  /*973e0*/  STL.64 [R1+0xaa0], R12 ;  /* 0x000aa00c01007387 */ /* 0x000fe20000100a00 */
[C---:B--2---:R-:W-:Y:S03]  /*973f0*/  HMMA.1688.F32.TF32 R4, R136.reuse, R36, R212 ;  /* 0x000000248804723c */ /* 0x044fe600000810d4 */
[----:B------:R2:W-:Y:S03]  /*97400*/  STL.64 [R1+0xaa8], R14 ;  /* 0x000aa80e01007387 */ /* 0x0005e60000100a00 */
[----:B--2---:R-:W-:-:S15]  /*97410*/  HMMA.1688.F32.TF32 R12, R136, R32, R208 ;  /* 0x00000020880c723c */ /* 0x004fde00000810d0 */
[----:B------:R-:W-:-:S03]  /*97420*/  NOP ;  /* 0x0000000000007918 */ /* 0x000fc60000000000 */
[----:B------:R-:W-:Y:S01]  /*97430*/  IMAD.MOV.U32 R244, RZ, RZ, R4 ;  /* 0x000000fffff47224 */ /* 0x000fe200078e0004 */
[----:B------:R-:W-:Y:S01]  /*97440*/  MOV R245, R5 ;  /* 0x0000000500f57202 */ /* 0x000fe20000000f00 */
[----:B------:R-:W-:Y:S02]  /*97450*/  IMAD.MOV.U32 R246, RZ, RZ, R6 ;  /* 0x000000fffff67224 */ /* 0x000fe400078e0006 */
[----:B------:R-:W-:Y:S02]  /*97460*/  IMAD.MOV.U32 R248, RZ, RZ, R7 ;  /* 0x000000fffff87224 */ /* 0x000fe400078e0007 */
[----:B------:R-:W-:Y:S01]  /*97470*/  HMMA.1688.F32.TF32 R4, R136, R8, R204 ;  /* 0x000000088804723c */ /* 0x000fe200000810cc */
[----:B------:R-:W-:Y:S04]  /*97480*/  STL.64 [R1+0xa80], R12 ;  /* 0x000a800c01007387 */ /* 0x000fe80000100a00 */
[----:B------:R2:W-:Y:S04]  /*97490*/  STL.64 [R1+0xa88], R14 ;  /* 0x000a880e01007387 */ /* 0x0005e80000100a00 */
        /* <DEDUP_REMOVED lines=93> */
[----:B------:R-:W-:Y:S01]  /*97a70*/  IMAD.MOV.U32 R250, RZ, RZ, R5 ;  /* 0x000000fffffa7224 */ /* 0x000fe200078e0005 */
[----:B------:R-:W-:Y:S01]  /*97a80*/  MOV R247, R7 ;  /* 0x0000000700f77202 */ /* 0x000fe20000000f00 */
[----:B------:R-:W-:-:S04]  /*97a90*/  IMAD.MOV.U32 R251, RZ, RZ, R6 ;  /* 0x000000fffffb7224 */ /* 0x000fc800078e0006 */
[----:B------:R-:W-:Y:S04]  /*97aa0*/  STL.64 [R1+0x6938], R246 ;  /* 0x006938f601007387 */ /* 0x000fe80000100a00 */
[----:B------:R-:W-:Y:S04]  /*97ab0*/  STL.64 [R1+0x6930], R244 ;  /* 0x006930f401007387 */ /* 0x000fe80000100a00 */
[----:B------:R-:W-:Y:S04]  /*97ac0*/  STL.64 [R1+0x6928], R250 ;  /* 0x006928fa01007387 */ /* 0x000fe80000100a00 */
[----:B------:R-:W-:Y:S01]  /*97ad0*/  STL.64 [R1+0x6920], R248 ;  /* 0x006920f801007387 */ /* 0x000fe20000100a00 */
[C---:B--2---:R-:W-:Y:S06]  /*97ae0*/  HMMA.1688.F32.TF32 R12, R136.reuse, R24, R192 ;  /* 0x00000018880c723c */ /* 0x044fec00000810c0 */
[C---:B---3--:R-:W-:Y:S06]  /*97af0*/  HMMA.1688.F32.TF32 R28, R136.reuse, R20, R196 ;  /* 0x00000014881c723c */ /* 0x048fec00000810c4 */
[----:B----4-:R-:W-:-:S15]  /*97b00*/  HMMA.1688.F32.TF32 R4, R136, R80, R188 ;  /* 0x000000508804723c */ /* 0x010fde00000810bc */
[----:B------:R-:W-:-:S02]  /*97b10*/  NOP ;  /* 0x0000000000007918 */ /* 0x000fc40000000000 */
        /* <DEDUP_REMOVED lines=27> */
[----:B------:R-:W-:Y:S04]  /*97cd0*/  LDS R137, [R146+UR12+0x46080] ;  /* 0x0460800c92897984 */ /* 0x000fe80008000800 */
[----:B------:R-:W-:Y:S04]  /*97ce0*/  LDS R139, [R146+UR12+0x46880] ;  /* 0x0468800c928b7984 */ /* 0x000fe80008000800 */
[----:B------:R-:W-:Y:S04]  /*97cf0*/  STL.64 [R1+0xb0], R28 ;  /* 0x0000b01c01007387 */ /* 0x000fe80000100a00 */
[----:B------:R-:W-:Y:S04]  /*97d00*/  STL.64 [R1+0xb8], R30 ;  /* 0x0000b81e01007387 */ /* 0x000fe80000100a00 */
[----:B------:R-:W-:Y:S04]  /*97d10*/  STL.64 [R1+0xa0], R12 ;  /* 0x0000a00c01007387 */ /* 0x000fe80000100a00 */
[----:B------:R1:W-:Y:S04]  /*97d20*/  STL.64 [R1+0xa8], R14 ;  /* 0x0000a80e01007387 */ /* 0x0003e80000100a00 */
[----:B------:R-:W-:Y:S04]  /*97d30*/  STL.64 [R1+0x90], R4 ;  /* 0x0000900401007387 */ /* 0x000fe80000100a00 */
[----:B------:R2:W-:Y:S01]  /*97d40*/  STL.64 [R1+0x98], R6 ;  /* 0x0000980601007387 */ /* 0x0005e20000100a00 */
[C---:B-1----:R-:W-:Y:S06]  /*97d50*/  HMMA.1688.F32.TF32 R12, R132.reuse, R128, R148 ;  /* 0x00000080840c723c */ /* 0x042fec0000081094 */
[C---:B--2---:R-:W-:Y:S06]  /*97d60*/  HMMA.1688.F32.TF32 R4, R132.reuse, R124, R140 ;  /* 0x0000007c8404723c */ /* 0x044fec000008108c */
        /* <DEDUP_REMOVED lines=24> */
[C---:B--2---:R-:W-:Y:S05]  /*97ef0*/  HMMA.1688.F32.TF32 R4, R132.reuse, R88, R204 ;  /* 0x000000588404723c */ /* 0x044fea00000810cc */
[----:B------:R1:W-:Y:S04]  /*97f00*/  STL.64 [R1+0x9e0], R28 ;  /* 0x0009e01c01007387 */ /* 0x0003e80000100a00 */
[----:B------:R2:W-:Y:S04]  /*97f10*/  STL.64 [R1+0x9e8], R30 ;  /* 0x0009e81e01007387 */ /* 0x0005e80000100a00 */
[----:B------:R-:W3:Y:S04]  /*97f20*/  LDL.LU R208, [R1+0x7f0] ;  /* 0x0007f00001d07983 */ /* 0x000ee80000300800 */
[----:B------:R4:W-:Y:S04]  /*97f30*/  STL.64 [R1+0x9d0], R12 ;  /* 0x0009d00c01007387 */ /* 0x0009e80000100a00 */
[----:B------:R4:W-:Y:S04]  /*97f40*/  STL.64 [R1+0x9d8], R14 ;  /* 0x0009d80e01007387 */ /* 0x0009e80000100a00 */
        /* <DEDUP_REMOVED lines=87> */
[----:B--2---:R-:W3:Y:S04]  /*984c0*/  LDL.LU R30, [R1+0x1468] ;  /* 0x00146800011e7983 */ /* 0x004ee80000300800 */
[----:B------:R-:W3:Y:S04]  /*984d0*/  LDL.LU R31, [R1+0x146c] ;  /* 0x00146c00011f7983 */ /* 0x000ee80000300800 */
[----:B----4-:R-:W2:Y:S04]  /*984e0*/  LDL.LU R12, [R1+0x1470] ;  /* 0x00147000010c7983 */ /* 0x010ea80000300800 */
        /* <DEDUP_REMOVED lines=39> */
[----:B-1----:R-:W2:Y:S04]  /*98760*/  LDL.LU.64 R14, [R1+0x6be8] ;  /* 0x006be800010e7983 */ /* 0x002ea80000300a00 */
[----:B------:R-:W3:Y:S02]  /*98770*/  LDL.LU.64 R12, [R1+0x6be0] ;  /* 0x006be000010c7983 */ /* 0x000ee40000300a00 */
[----:B---3--:R-:W-:-:S15]  /*98780*/  HMMA.1688.F32.TF32 R28, R132, R12, R28 ;  /* 0x0000000c841c723c */ /* 0x008fde000008101c */
[----:B------:R-:W-:-:S08]  /*98790*/  NOP ;  /* 0x0000000000007918 */ /* 0x000fd00000000000 */
[----:B------:R-:W-:Y:S04]  /*987a0*/  STL.64 [R1+0x9a0], R28 ;  /* 0x0009a01c01007387 */ /* 0x000fe80000100a00 */
[----:B------:R1:W-:Y:S04]  /*987b0*/  STL.64 [R1+0x9a8], R30 ;  /* 0x0009a81e01007387 */ /* 0x0003e80000100a00 */
[----:B-1----:R-:W3:Y:S04]  /*987c0*/  LDL.LU.64 R30, [R1+0x6bd8] ;  /* 0x006bd800011e7983 */ /* 0x002ee80000300a00 */
[----:B------:R-:W4:Y:S02]  /*987d0*/  LDL.LU.64 R28, [R1+0x6bd0] ;  /* 0x006bd000011c7983 */ /* 0x000f240000300a00 */
[----:B----4-:R-:W-:-:S15]  /*987e0*/  HMMA.1688.F32.TF32 R4, R132, R28, R4 ;  /* 0x0000001c8404723c */ /* 0x010fde0000081004 */
[----:B------:R-:W-:-:S08]  /*987f0*/  NOP ;  /* 0x0000000000007918 */ /* 0x000fd00000000000 */
[----:B------:R-:W-:Y:S04]  /*98800*/  STL.64 [R1+0x990], R4 ;  /* 0x0009900401007387 */ /* 0x000fe80000100a00 */
[----:B------:R1:W-:Y:S04]  /*98810*/  STL.64 [R1+0x998], R6 ;  /* 0x0009980601007387 */ /* 0x0003e80000100a00 */
[----:B-1----:R-:W4:Y:S04]  /*98820*/  LDL.LU.64 R6, [R1+0x6bc8] ;  /* 0x006bc80001067983 */ /* 0x002f280000300a00 */
[----:B------:R-:W2:Y:S02]  /*98830*/  LDL.LU.64 R4, [R1+0x6bc0] ;  /* 0x006bc00001047983 */ /* 0x000ea40000300a00 */
[----:B--2---:R-:W-:-:S15]  /*98840*/  HMMA.1688.F32.TF32 R40, R132, R4, R40 ;  /* 0x000000048428723c */ /* 0x004fde0000081028 */
[----:B------:R-:W-:-:S08]  /*98850*/  NOP ;  /* 0x0000000000007918 */ /* 0x000fd00000000000 */
[----:B------:R-:W-:Y:S04]  /*98860*/  STL.64 [R1+0x980], R40 ;  /* 0x0009802801007387 */ /* 0x000fe80000100a00 */
[----:B------:R1:W-:Y:S04]  /*98870*/  STL.64 [R1+0x988], R42 ;  /* 0x0009882a01007387 */ /* 0x0003e80000100a00 */
[----:B-1----:R-:W2:Y:S04]  /*98880*/  LDL.LU.64 R42, [R1+0x6bb8] ;  /* 0x006bb800012a7983 */ /* 0x002ea80000300a00 */
[----:B------:R-:W3:Y:S01]  /*98890*/  LDL.LU.64 R40, [R1+0x6bb0] ;  /* 0x006bb00001287983 */ /* 0x000ee20000300a00 */
[----:B------:R-:W-:Y:S01]  /*988a0*/  HMMA.1688.F32.TF32 R248, R132, R16, R248 ;  /* 0x0000001084f8723c */ /* 0x000fe200000810f8 */
[----:B------:R-:W-:-:S05]  /*988b0*/  LOP3.LUT R247, R0, 0x40, RZ, 0x3c, !PT ;  /* 0x0000004000f77812 */ /* 0x000fca00078e3cff */
[C---:B------:R-:W-:Y:S01]  /*988c0*/  HMMA.1688.F32.TF32 R196, R132.reuse, R8, R196 ;  /* 0x0000000884c4723c */ /* 0x040fe200000810c4 */
[----:B------:R-:W-:Y:S04]  /*988d0*/  LDS R136, [R247+UR12+0x46080] ;  /* 0x0460800cf7887984 */ /* 0x000fe80008000800 */
[----:B------:R-:W1:Y:S01]  /*988e0*/  LDS R138, [R247+UR12+0x46880] ;  /* 0x0468800cf78a7984 */ /* 0x000e620008000800 */
        /* <DEDUP_REMOVED lines=11> */
[----:B---3--:R-:W-:-:S15]  /*989a0*/  HMMA.1688.F32.TF32 R144, R132, R40, R144 ;  /* 0x000000288490723c */ /* 0x008fde0000081090 */
[----:B------:R-:W-:-:S08]  /*989b0*/  NOP ;  /* 0x0000000000007918 */ /* 0x000fd00000000000 */
[----:B------:R-:W-:Y:S04]  /*989c0*/  STL.64 [R1+0x970], R144 ;  /* 0x0009709001007387 */ /* 0x000fe80000100a00 */
[----:B------:R3:W-:Y:S04]  /*989d0*/  STL.64 [R1+0x978], R146 ;  /* 0x0009789201007387 */ /* 0x0007e80000100a00 */
[----:B---3--:R-:W3:Y:S04]  /*989e0*/  LDL.LU R147, [R1+0x6ba8] ;  /* 0x006ba80001937983 */ /* 0x008ee80000300800 */
[----:B------:R-:W-:Y:S04]  /*989f0*/  STL.64 [R1+0x960], R248 ;  /* 0x000960f801007387 */ /* 0x000fe80000100a00 */
[----:B------:R4:W-:Y:S02]  /*98a00*/  STL.64 [R1+0x968], R250 ;  /* 0x000968fa01007387 */ /* 0x0009e40000100a00 */
[C---:B----4-:R-:W-:Y:S06]  /*98a10*/  HMMA.1688.F32.TF32 R248, R132.reuse, R36, R200 ;  /* 0x0000002484f8723c */ /* 0x050fec00000810c8 */
[C---:B------:R-:W-:Y:S06]  /*98a20*/  HMMA.1688.F32.TF32 R200, R132.reuse, R32, R236 ;  /* 0x0000002084c8723c */ /* 0x040fec00000810ec */
[----:B------:R-:W-:Y:S11]  /*98a30*/  HMMA.1688.F32.TF32 R132, R132, R44, R148 ;  /* 0x0000002c8484723c */ /* 0x000ff60000081094 */
        /* <DEDUP_REMOVED lines=22> */
[C---:B-1----:R-:W-:Y:S03]  /*98ba0*/  HMMA.1688.F32.TF32 R148, R136.reuse, R128, R140 ;  /* 0x000000808894723c */ /* 0x042fe6000008108c */
        /* <DEDUP_REMOVED lines=16> */
[C---:B----4-:R-:W-:Y:S03]  /*98cb0*/  HMMA.1688.F32.TF32 R140, R136.reuse, R112, R220 ;  /* 0x00000070888c723c */ /* 0x050fe600000810dc */
        /* <DEDUP_REMOVED lines=8> */
[C---:B----4-:R-:W-:Y:S01]  /*98d40*/  HMMA.1688.F32.TF32 R140, R136.reuse, R100, R212 ;  /* 0x00000064888c723c */ /* 0x050fe200000810d4 */
[----:B------:R1:W-:Y:S05]  /*98d50*/  STL.64 [R1+0x248], R134 ;  /* 0x0002488601007387 */ /* 0x0003ea0000100a00 */
[C---:B-1----:R-:W-:Y:S11]  /*98d60*/  HMMA.1688.F32.TF32 R132, R136.reuse, R96, R208 ;  /* 0x000000608884723c */ /* 0x042ff600000810d0 */
[----:B------:R1:W-:Y:S04]  /*98d70*/  STL.64 [R1+0x230], R148 ;  /* 0x0002309401007387 */ /* 0x0003e80000100a00 */
[----:B------:R4:W-:Y:S04]  /*98d80*/  STL.64 [R1+0x238], R150 ;  /* 0x0002389601007387 */ /* 0x0009e80000100a00 */
[----:B------:R2:W-:Y:S04]  /*98d90*/  STL.64 [R1+0x170], R140 ;  /* 0x0001708c01007387 */ /* 0x0005e80000100a00 */
[----:B------:R2:W-:Y:S04]  /*98da0*/  STL.64 [R1+0x178], R142 ;  /* 0x0001788e01007387 */ /* 0x0005e80000100a00 */
[----:B------:R-:W3:Y:S04]  /*98db0*/  LDL.LU R212, [R1+0x790] ;  /* 0x0007900001d47983 */ /* 0x000ee80000300800 */
        /* <DEDUP_REMOVED lines=77> */
[C---:B------:R-:W-:Y:S03]  /*99290*/  HMMA.1688.F32.TF32 R204, R136.reuse, R92, R204 ;  /* 0x0000005c88cc723c */ /* 0x040fe600000810cc */
[----:B------:R-:W-:Y:S04]  /*992a0*/  LDS R132, [R0+UR12+0x46100] ;  /* 0x0461000c00847984 */ /* 0x000fe80008000800 */
[----:B------:R-:W-:Y:S04]  /*992b0*/  LDS R134, [R0+UR12+0x46900] ;  /* 0x0469000c00867984 */ /* 0x000fe80008000800 */
[----:B---3--:R-:W-:Y:S04]  /*992c0*/  LDS R133, [R147+UR12+0x46100] ;  /* 0x0461000c93857984 */ /* 0x008fe80008000800 */
[----:B------:R-:W1:Y:S08]  /*992d0*/  LDS R135, [R147+UR12+0x46900] ;  /* 0x0469000c93877984 */ /* 0x000e700008000800 */
[----:B------:R3:W-:Y:S04]  /*992e0*/  STL.64 [R1+0x68c0], R206 ;  /* 0x0068c0ce01007387 */ /* 0x0007e80000100a00 */
[----:B------:R3:W-:Y:S01]  /*992f0*/  STL.64 [R1+0x68b8], R204 ;  /* 0x0068b8cc01007387 */ /* 0x0007e20000100a00 */
[C---:B----4-:R-:W-:Y:S06]  /*99300*/  HMMA.1688.F32.TF32 R180, R136.reuse, R84, R180 ;  /* 0x0000005488b4723c */ /* 0x050fec00000810b4 */
[----:B------:R-:W-:-:S15]  /*99310*/  HMMA.1688.F32.TF32 R184, R136, R88, R184 ;  /* 0x0000005888b8723c */ /* 0x000fde00000810b8 */
[----:B------:R-:W-:-:S03]  /*99320*/  NOP ;  /* 0x0000000000007918 */ /* 0x000fc60000000000 */
[----:B---3--:R-:W-:Y:S01]  /*99330*/  IMAD.MOV.U32 R207, RZ, RZ, R180 ;  /* 0x000000ffffcf7224 */ /* 0x008fe200078e00b4 */
[----:B------:R-:W-:Y:S01]  /*99340*/  MOV R205, R182 ;  /* 0x000000b600cd7202 */ /* 0x000fe20000000f00 */
[----:B------:R-:W-:Y:S02]  /*99350*/  IMAD.MOV.U32 R206, RZ, RZ, R181 ;  /* 0x000000ffffce7224 */ /* 0x000fe400078e00b5 */
[----:B------:R-:W-:Y:S02]  /*99360*/  IMAD.MOV.U32 R204, RZ, RZ, R183 ;  /* 0x000000ffffcc7224 */ /* 0x000fe400078e00b7 */
[C---:B------:R-:W-:Y:S01]  /*99370*/  HMMA.1688.F32.TF32 R180, R136.reuse, R28, R172 ;  /* 0x0000001c88b4723c */ /* 0x040fe200000810ac */
[----:B------:R-:W-:Y:S04]  /*99380*/  STL.64 [R1+0x8a0], R184 ;  /* 0x0008a0b801007387 */ /* 0x000fe80000100a00 */
[----:B------:R3:W-:Y:S01]  /*99390*/  STL.64 [R1+0x8a8], R186 ;  /* 0x0008a8ba01007387 */ /* 0x0007e20000100a00 */
[C---:B------:R-:W-:Y:S06]  /*993a0*/  HMMA.1688.F32.TF32 R172, R136.reuse, R40, R164 ;  /* 0x0000002888ac723c */ /* 0x040fec00000810a4 */
[C---:B---3--:R-:W-:Y:S06]  /*993b0*/  HMMA.1688.F32.TF32 R184, R136.reuse, R12, R176 ;  /* 0x0000000c88b8723c */ /* 0x048fec00000810b0 */
[C---:B------:R-:W-:Y:S06]  /*993c0*/  HMMA.1688.F32.TF32 R176, R136.reuse, R4, R168 ;  /* 0x0000000488b0723c */ /* 0x040fec00000810a8 */
[C---:B------:R-:W-:Y:S06]  /*993d0*/  HMMA.1688.F32.TF32 R168, R136.reuse, R16, R160 ;  /* 0x0000001088a8723c */ /* 0x040fec00000810a0 */
[C---:B------:R-:W-:Y:S06]  /*993e0*/  HMMA.1688.F32.TF32 R164, R136.reuse, R36, R156 ;  /* 0x0000002488a4723c */ /* 0x040fec000008109c */
[C---:B------:R-:W-:Y:S06]  /*993f0*/  HMMA.1688.F32.TF32 R160, R136.reuse, R32, R152 ;  /* 0x0000002088a0723c */ /* 0x040fec0000081098 */
[C---:B------:R-:W-:Y:S01]  /*99400*/  HMMA.1688.F32.TF32 R156, R136.reuse, R8, R148 ;  /* 0x00000008889c723c */ /* 0x040fe20000081094 */
[----:B------:R-:W-:Y:S05]  /*99410*/  STL.64 [R1+0x6948], R206 ;  /* 0x006948ce01007387 */ /* 0x000fea0000100a00 */
[C---:B--2---:R-:W-:Y:S01]  /*99420*/  HMMA.1688.F32.TF32 R152, R136.reuse, R20, R140 ;  /* 0x000000148898723c */ /* 0x044fe2000008108c */
        /* <DEDUP_REMOVED lines=148> */
[----:B---3--:R-:W-:Y:S06]  /*99d70*/  HMMA.1688.F32.TF32 R168, R132, R92, R168 ;  /* 0x0000005c84a8723c */ /* 0x008fec00000810a8 */
[C---:B----4-:R-:W-:Y:S06]  /*99d80*/  HMMA.1688.F32.TF32 R248, R136.reuse, R48, R248 ;  /* 0x0000003088f8723c */ /* 0x050fec00000810f8 */
[C---:B--2---:R-:W-:Y:S06]  /*99d90*/  HMMA.1688.F32.TF32 R204, R136.reuse, R52, R204 ;  /* 0x0000003488cc723c */ /* 0x044fec00000810cc */
[----:B------:R-:W-:Y:S01]  /*99da0*/  HMMA.1688.F32.TF32 R136, R136, R44, R212 ;  /* 0x0000002c8888723c */ /* 0x000fe200000810d4 */
[----:B------:R-:W-:Y:S04]  /*99db0*/  LDS R212, [R247+UR12+0x46100] ;  /* 0x0461000cf7d47984 */ /* 0x000fe80008000800 */
[----:B------:R-:W-:-:S12]  /*99dc0*/  LDS R214, [R247+UR12+0x46900] ;  /* 0x0469000cf7d67984 */ /* 0x000fd80008000800 */
[----:B------:R-:W-:Y:S04]  /*99dd0*/  STL.64 [R1+0x770], R204 ;  /* 0x000770cc01007387 */ /* 0x000fe80000100a00 */
[----:B------:R-:W-:Y:S04]  /*99de0*/  STL.64 [R1+0x778], R206 ;  /* 0x000778ce01007387 */ /* 0x000fe80000100a00 */
[----:B------:R-:W-:Y:S01]  /*99df0*/  STL.64 [R1+0x760], R248 ;  /* 0x000760f801007387 */ /* 0x000fe20000100a00 */
[C---:B------:R-:W-:Y:S03]  /*99e00*/  HMMA.1688.F32.TF32 R200, R132.reuse, R128, R200 ;  /* 0x0000008084c8723c */ /* 0x040fe600000810c8 */
[----:B------:R-:W-:Y:S04]  /*99e10*/  STL.64 [R1+0x768], R250 ;  /* 0x000768fa01007387 */ /* 0x000fe80000100a00 */
[----:B------:R-:W-:Y:S04]  /*99e20*/  STL.64 [R1+0x220], R136 ;  /* 0x0002208801007387 */ /* 0x000fe80000100a00 */
[----:B------:R1:W-:Y:S02]  /*99e30*/  STL.64 [R1+0x228], R138 ;  /* 0x0002288a01007387 */ /* 0x0003e40000100a00 */
[C---:B-1----:R-:W-:Y:S10]  /*99e40*/  HMMA.1688.F32.TF32 R136, R132.reuse, R124, R236 ;  /* 0x0000007c8488723c */ /* 0x042ff400000810ec */
[----:B------:R-:W-:Y:S04]  /*99e50*/  STL.64 [R1+0x750], R200 ;  /* 0x000750c801007387 */ /* 0x000fe80000100a00 */
[----:B------:R-:W-:Y:S01]  /*99e60*/  STL.64 [R1+0x758], R202 ;  /* 0x000758ca01007387 */ /* 0x000fe20000100a00 */
[C---:B------:R-:W-:Y:S06]  /*99e70*/  HMMA.1688.F32.TF32 R196, R132.reuse, R120, R196 ;  /* 0x0000007884c4723c */ /* 0x040fec00000810c4 */
[C---:B------:R-:W-:Y:S02]  /*99e80*/  HMMA.1688.F32.TF32 R192, R132.reuse, R116, R192 ;  /* 0x0000007484c0723c */ /* 0x040fe400000810c0 */
[----:B------:R-:W-:Y:S04]  /*99e90*/  STL.64 [R1+0x740], R136 ;  /* 0x0007408801007387 */ /* 0x000fe80000100a00 */
[----:B------:R1:W-:Y:S02]  /*99ea0*/  STL.64 [R1+0x748], R138 ;  /* 0x0007488a01007387 */ /* 0x0003e40000100a00 */
[C---:B-1----:R-:W-:Y:S09]  /*99eb0*/  HMMA.1688.F32.TF32 R136, R132.reuse, R112, R188 ;  /* 0x000000708488723c */ /* 0x042ff200000810bc */
[----:B------:R-:W-:Y:S04]  /*99ec0*/  STL.64 [R1+0x730], R196 ;  /* 0x000730c401007387 */ /* 0x000fe80000100a00 */
[----:B------:R-:W-:Y:S01]  /*99ed0*/  STL.64 [R1+0x738], R198 ;  /* 0x000738c601007387 */ /* 0x000fe20000100a00 */
[C---:B------:R-:W-:Y:S03]  /*99ee0*/  HMMA.1688.F32.TF32 R184, R132.reuse, R108, R184 ;  /* 0x0000006c84b8723c */ /* 0x040fe600000810b8 */
[----:B------:R-:W-:Y:S03]  /*99ef0*/  STL.64 [R1+0x720], R192 ;  /* 0x000720c001007387 */ /* 0x000fe60000100a00 */
[C---:B------:R-:W-:Y:S01]  /*99f00*/  HMMA.1688.F32.TF32 R180, R132.reuse, R104, R180 ;  /* 0x0000006884b4723c */ /* 0x040fe200000810b4 */
[----:B------:R-:W-:Y:S04]  /*99f10*/  STL.64 [R1+0x728], R194 ;  /* 0x000728c201007387 */ /* 0x000fe80000100a00 */
[----:B------:R-:W-:Y:S04]  /*99f20*/  STL.64 [R1+0x710], R136 ;  /* 0x0007108801007387 */ /* 0x000fe80000100a00 */
[----:B------:R1:W-:Y:S02]  /*99f30*/  STL.64 [R1+0x718], R138 ;  /* 0x0007188a01007387 */ /* 0x0003e40000100a00 */
[C---:B-1----:R-:W-:Y:S06]  /*99f40*/  HMMA.1688.F32.TF32 R136, R132.reuse, R100, R176 ;  /* 0x000000648488723c */ /* 0x042fec00000810b0 */
[----:B------:R-:W-:Y:S04]  /*99f50*/  STL.64 [R1+0x700], R184 ;  /* 0x000700b801007387 */ /* 0x000fe80000100a00 */
[----:B------:R-:W-:Y:S01]  /*99f60*/  STL.64 [R1+0x708], R186 ;  /* 0x000708ba01007387 */ /* 0x000fe20000100a00 */
[C---:B------:R-:W-:Y:S03]  /*99f70*/  HMMA.1688.F32.TF32 R172, R132.reuse, R96, R172 ;  /* 0x0000006084ac723c */ /* 0x040fe600000810ac */
[----:B------:R-:W-:Y:S04]  /*99f80*/  STL.64 [R1+0x6f0], R180 ;  /* 0x0006f0b401007387 */ /* 0x000fe80000100a00 */
[----:B------:R-:W-:Y:S05]  /*99f90*/  STL.64 [R1+0x6f8], R182 ;  /* 0x0006f8b601007387 */ /* 0x000fea0000100a00 */
[----:B------:R-:W-:Y:S04]  /*99fa0*/  STL.64 [R1+0x6e0], R136 ;  /* 0x0006e08801007387 */ /* 0x000fe80000100a00 */
[----:B------:R1:W-:Y:S02]  /*99fb0*/  STL.64 [R1+0x6e8], R138 ;  /* 0x0006e88a01007387 */ /* 0x0003e40000100a00 */
[C---:B-1----:R-:W-:Y:S05]  /*99fc0*/  HMMA.1688.F32.TF32 R136, R132.reuse, R88, R164 ;  /* 0x000000588488723c */ /* 0x042fea00000810a4 */
[----:B------:R-:W-:Y:S04]  /*99fd0*/  STL.64 [R1+0x6d0], R172 ;  /* 0x0006d0ac01007387 */ /* 0x000fe80000100a00 */
[----:B------:R-:W-:Y:S01]  /*99fe0*/  STL.64 [R1+0x6d8], R174 ;  /* 0x0006d8ae01007387 */ /* 0x000fe20000100a00 */
[C---:B------:R-:W-:Y:S03]  /*99ff0*/  HMMA.1688.F32.TF32 R160, R132.reuse, R84, R160 ;  /* 0x0000005484a0723c */ /* 0x040fe600000810a0 */
[----:B------:R-:W-:Y:S04]  /*9a000*/  STL.64 [R1+0x6c0], R168 ;  /* 0x0006c0a801007387 */ /* 0x000fe80000100a00 */
[----:B------:R-:W-:Y:S06]  /*9a010*/  STL.64 [R1+0x6c8], R170 ;  /* 0x0006c8aa01007387 */ /* 0x000fec0000100a00 */
[----:B------:R-:W-:Y:S04]  /*9a020*/  STL.64 [R1+0x6b0], R136 ;  /* 0x0006b08801007387 */ /* 0x000fe80000100a00 */
[----:B------:R1:W-:Y:S02]  /*9a030*/  STL.64 [R1+0x6b8], R138 ;  /* 0x0006b88a01007387 */ /* 0x0003e40000100a00 */
[C---:B-1----:R-:W-:Y:S04]  /*9a040*/  HMMA.1688.F32.TF32 R136, R132.reuse, R28, R152 ;  /* 0x0000001c8488723c */ /* 0x042fe80000081098 */
[----:B------:R-:W-:Y:S04]  /*9a050*/  STL.64 [R1+0x6a0], R160 ;  /* 0x0006a0a001007387 */ /* 0x000fe80000100a00 */
[----:B------:R-:W-:Y:S01]  /*9a060*/  STL.64 [R1+0x6a8], R162 ;  /* 0x0006a8a201007387 */ /* 0x000fe20000100a00 */
[C---:B------:R-:W-:Y:S03]  /*9a070*/  HMMA.1688.F32.TF32 R148, R132.reuse, R4, R148 ;  /* 0x000000048494723c */ /* 0x040fe60000081094 */
[----:B------:R-:W-:Y:S03]  /*9a080*/  STL.64 [R1+0x690], R156 ;  /* 0x0006909c01007387 */ /* 0x000fe60000100a00 */
[C---:B------:R-:W-:Y:S01]  /*9a090*/  HMMA.1688.F32.TF32 R140, R132.reuse, R40, R140 ;  /* 0x00000028848c723c */ /* 0x040fe2000008108c */
[----:B------:R-:W-:Y:S07]  /*9a0a0*/  STL.64 [R1+0x698], R158 ;  /* 0x0006989e01007387 */ /* 0x000fee0000100a00 */
[----:B------:R-:W-:Y:S04]  /*9a0b0*/  STL.64 [R1+0x680], R136 ;  /* 0x0006808801007387 */ /* 0x000fe80000100a00 */
[----:B------:R1:W-:Y:S02]  /*9a0c0*/  STL.64 [R1+0x688], R138 ;  /* 0x0006888a01007387 */ /* 0x0003e40000100a00 */
[C---:B-1----:R-:W-:Y:S03]  /*9a0d0*/  HMMA.1688.F32.TF32 R136, R132.reuse, R16, R232 ;  /* 0x000000108488723c */ /* 0x042fe600000810e8 */
[----:B------:R-:W-:Y:S04]  /*9a0e0*/  STL.64 [R1+0x670], R148 ;  /* 0x0006709401007387 */ /* 0x000fe80000100a00 */
[----:B------:R1:W-:Y:S04]  /*9a0f0*/  STL.64 [R1+0x678], R150 ;  /* 0x0006789601007387 */ /* 0x0003e80000100a00 */
[----:B------:R-:W-:Y:S04]  /*9a100*/  STL.64 [R1+0x660], R140 ;  /* 0x0006608c01007387 */ /* 0x000fe80000100a00 */
[----:B------:R2:W-:Y:S01]  /*9a110*/  STL.64 [R1+0x668], R142 ;  /* 0x0006688e01007387 */ /* 0x0005e20000100a00 */
[C---:B-1----:R-:W-:Y:S06]  /*9a120*/  HMMA.1688.F32.TF32 R148, R132.reuse, R36, R228 ;  /* 0x000000248494723c */ /* 0x042fec00000810e4 */
[C---:B--2---:R-:W-:Y:S01]  /*9a130*/  HMMA.1688.F32.TF32 R140, R132.reuse, R32, R224 ;  /* 0x00000020848c723c */ /* 0x044fe200000810e0 */
[----:B------:R-:W-:Y:S04]  /*9a140*/  STL.64 [R1+0x650], R136 ;  /* 0x0006508801007387 */ /* 0x000fe80000100a00 */
[----:B------:R1:W-:Y:S02]  /*9a150*/  STL.64 [R1+0x658], R138 ;  /* 0x0006588a01007387 */ /* 0x0003e40000100a00 */
[C---:B-1----:R-:W-:Y:S10]  /*9a160*/  HMMA.1688.F32.TF32 R136, R132.reuse, R8, R220 ;  /* 0x000000088488723c */ /* 0x042ff400000810dc */
        /* <DEDUP_REMOVED lines=8> */
[----:B-1----:R-:W-:Y:S10]  /*9a1f0*/  HMMA.1688.F32.TF32 R136, R132, R80, R208 ;  /* 0x000000508488723c */ /* 0x002ff400000810d0 */
        /* <DEDUP_REMOVED lines=106> */
[----:B------:R-:W-:-:S05]  /*9a8a0*/  LOP3.LUT R207, R0, 0x60, RZ, 0x3c, !PT ;  /* 0x0000006000cf7812 */ /* 0x000fca00078e3cff */
[----:B------:R-:W-:Y:S04]  /*9a8b0*/  LDS R213, [R207+UR12+0x46100] ;  /* 0x0461000ccfd57984 */ /* 0x000fe80008000800 */
[----:B------:R-:W1:Y:S01]  /*9a8c0*/  LDS R215, [R207+UR12+0x46900] ;  /* 0x0469000ccfd77984 */ /* 0x000e620008000800 */
[C---:B--2---:R-:W-:Y:S06]  /*9a8d0*/  HMMA.1688.F32.TF32 R196, R132.reuse, R72, R196 ;  /* 0x0000004884c4723c */ /* 0x044fec00000810c4 */
[C---:B---3--:R-:W-:Y:S06]  /*9a8e0*/  HMMA.1688.F32.TF32 R236, R132.reuse, R76, R236 ;  /* 0x0000004c84ec723c */ /* 0x048fec00000810ec */
[C---:B----4-:R-:W-:Y:S06]  /*9a8f0*/  HMMA.1688.F32.TF32 R136, R132.reuse, R64, R136 ;  /* 0x000000408488723c */ /* 0x050fec0000081088 */
[C---:B------:R-:W-:Y:S11]  /*9a900*/  HMMA.1688.F32.TF32 R240, R132.reuse, R68, R240 ;  /* 0x0000004484f0723c */ /* 0x040ff600000810f0 */
[----:B------:R-:W-:Y:S04]  /*9a910*/  STL.64 [R1+0x5e0], R236 ;  /* 0x0005e0ec01007387 */ /* 0x000fe80000100a00 */
[----:B------:R2:W-:Y:S04]  /*9a920*/  STL.64 [R1+0x5e8], R238 ;  /* 0x0005e8ee01007387 */ /* 0x0005e80000100a00 */
[----:B--2---:R-:W2:Y:S04]  /*9a930*/  LDL.LU.64 R238, [R1+0x6ba0] ;  /* 0x006ba00001ee7983 */ /* 0x004ea80000300a00 */
[----:B------:R-:W3:Y:S04]  /*9a940*/  LDL.LU.64 R236, [R1+0x6b98] ;  /* 0x006b980001ec7983 */ /* 0x000ee80000300a00 */
        /* <DEDUP_REMOVED lines=9> */
[----:B------:R1:W-:Y:S02]  /*9a9e0*/  STL.64 [R1+0x5b8], R138 ;  /* 0x0005b88a01007387 */ /* 0x0003e40000100a00 */
[C---:B-1----:R-:W-:Y:S06]  /*9a9f0*/  HMMA.1688.F32.TF32 R136, R132.reuse, R60, R248 ;  /* 0x0000003c8488723c */ /* 0x042fec00000810f8 */
[C---:B------:R-:W-:Y:S06]  /*9aa00*/  HMMA.1688.F32.TF32 R200, R132.reuse, R56, R200 ;  /* 0x0000003884c8723c */ /* 0x040fec00000810c8 */
[C---:B------:R-:W-:Y:S11]  /*9aa10*/  HMMA.1688.F32.TF32 R192, R132.reuse, R52, R192 ;  /* 0x0000003484c0723c */ /* 0x040ff600000810c0 */
[----:B------:R-:W-:Y:S04]  /*9aa20*/  STL.64 [R1+0x5a0], R136 ;  /* 0x0005a08801007387 */ /* 0x000fe80000100a00 */
[----:B------:R1:W-:Y:S02]  /*9aa30*/  STL.64 [R1+0x5a8], R138 ;  /* 0x0005a88a01007387 */ /* 0x0003e40000100a00 */
[C---:B-1----:R-:W-:Y:S06]  /*9aa40*/  HMMA.1688.F32.TF32 R136, R132.reuse, R48, R188 ;  /* 0x000000308488723c */ /* 0x042fec00000810bc */
[----:B------:R-:W-:Y:S01]  /*9aa50*/  HMMA.1688.F32.TF32 R132, R132, R44, R184 ;  /* 0x0000002c8484723c */ /* 0x000fe200000810b8 */
[----:B------:R-:W-:Y:S04]  /*9aa60*/  STL.64 [R1+0x590], R200 ;  /* 0x000590c801007387 */ /* 0x000fe80000100a00 */
[----:B------:R-:W-:Y:S04]  /*9aa70*/  STL.64 [R1+0x598], R202 ;  /* 0x000598ca01007387 */ /* 0x000fe80000100a00 */
[----:B------:R-:W-:Y:S04]  /*9aa80*/  STL.64 [R1+0x580], R192 ;  /* 0x000580c001007387 */ /* 0x000fe80000100a00 */
[----:B------:R-:W-:Y:S01]  /*9aa90*/  STL.64 [R1+0x588], R194 ;  /* 0x000588c201007387 */ /* 0x000fe20000100a00 */
[C---:B------:R-:W-:Y:S03]  /*9aaa0*/  HMMA.1688.F32.TF32 R180, R212.reuse, R128, R180 ;  /* 0x00000080d4b4723c */ /* 0x040fe600000810b4 */
[----:B------:R-:W-:Y:S04]  /*9aab0*/  STL.64 [R1+0x570], R136 ;  /* 0x0005708801007387 */ /* 0x000fe80000100a00 */
[----:B------:R1:W-:Y:S04]  /*9aac0*/  STL.64 [R1+0x578], R138 ;  /* 0x0005788a01007387 */ /* 0x0003e80000100a00 */
[----:B------:R-:W-:Y:S04]  /*9aad0*/  STL.64 [R1+0x210], R132 ;  /* 0x0002108401007387 */ /* 0x000fe80000100a00 */
[----:B------:R1:W-:Y:S02]  /*9aae0*/  STL.64 [R1+0x218], R134 ;  /* 0x0002188601007387 */ /* 0x0003e40000100a00 */
[C---:B-1----:R-:W-:Y:S06]  /*9aaf0*/  HMMA.1688.F32.TF32 R136, R212.reuse, R124, R176 ;  /* 0x0000007cd488723c */ /* 0x042fec00000810b0 */
[C---:B------:R-:W-:Y:S01]  /*9ab00*/  HMMA.1688.F32.TF32 R132, R212.reuse, R120, R172 ;  /* 0x00000078d484723c */ /* 0x040fe200000810ac */
[----:B------:R-:W-:Y:S04]  /*9ab10*/  STL.64 [R1+0x200], R180 ;  /* 0x000200b401007387 */ /* 0x000fe80000100a00 */
[----:B------:R-:W-:Y:S01]  /*9ab20*/  STL.64 [R1+0x208], R182 ;  /* 0x000208b601007387 */ /* 0x000fe20000100a00 */
[C---:B------:R-:W-:Y:S11]  /*9ab30*/  HMMA.1688.F32.TF32 R168, R212.reuse, R116, R168 ;  /* 0x00000074d4a8723c */ /* 0x040ff600000810a8 */
        /* <DEDUP_REMOVED lines=8> */
[C---:B------:R-:W-:Y:S06]  /*9abc0*/  HMMA.1688.F32.TF32 R156, R212.reuse, R104, R156 ;  /* 0x00000068d49c723c */ /* 0x040fec000008109c */
[C---:B------:R-:W-:Y:S05]  /*9abd0*/  HMMA.1688.F32.TF32 R208, R212.reuse, R92, R208 ;  /* 0x0000005cd4d0723c */ /* 0x040fea00000810d0 */
        /* <DEDUP_REMOVED lines=8> */
[C---:B------:R-:W-:Y:S03]  /*9ac60*/  HMMA.1688.F32.TF32 R140, R212.reuse, R88, R140 ;  /* 0x00000058d48c723c */ /* 0x040fe6000008108c */
[----:B------:R-:W-:Y:S04]  /*9ac70*/  LDS R153, [R147+UR12+0x46180] ;  /* 0x0461800c93997984 */ /* 0x000fe80008000800 */
[----:B------:R-:W-:Y:S04]  /*9ac80*/  LDS R155, [R147+UR12+0x46980] ;  /* 0x0469800c939b7984 */ /* 0x000fe80008000800 */
[----:B------:R-:W-:Y:S04]  /*9ac90*/  LDS R152, [R0+UR12+0x46180] ;  /* 0x0461800c00987984 */ /* 0x000fe80008000800 */
[----:B------:R-:W1:Y:S04]  /*9aca0*/  LDS R154, [R0+UR12+0x46980] ;  /* 0x0469800c009a7984 */ /* 0x000e680008000800 */
[----:B------:R-:W-:Y:S04]  /*9acb0*/  STL.64 [R1+0x190], R136 ;  /* 0x0001908801007387 */ /* 0x000fe80000100a00 */
[----:B------:R1:W-:Y:S04]  /*9acc0*/  STL.64 [R1+0x198], R138 ;  /* 0x0001988a01007387 */ /* 0x0003e80000100a00 */
[----:B------:R-:W-:Y:S04]  /*9acd0*/  STL.64 [R1+0x6870], R210 ;  /* 0x006870d201007387 */ /* 0x000fe80000100a00 */
[----:B------:R-:W-:Y:S04]  /*9ace0*/  STL.64 [R1+0x180], R132 ;  /* 0x0001808401007387 */ /* 0x000fe80000100a00 */
[----:B------:R1:W-:Y:S02]  /*9acf0*/  STL.64 [R1+0x188], R134 ;  /* 0x0001888601007387 */ /* 0x0003e40000100a00 */
[C---:B-1----:R-:W-:Y:S06]  /*9ad00*/  HMMA.1688.F32.TF32 R136, R212.reuse, R84, R232 ;  /* 0x00000054d488723c */ /* 0x042fec00000810e8 */
[C---:B------:R-:W-:Y:S01]  /*9ad10*/  HMMA.1688.F32.TF32 R132, R212.reuse, R12, R228 ;  /* 0x0000000cd484723c */ /* 0x040fe200000810e4 */
[----:B------:R-:W-:Y:S04]  /*9ad20*/  STL.64 [R1+0x6868], R208 ;  /* 0x006868d001007387 */ /* 0x000fe80000100a00 */
[----:B------:R-:W-:Y:S04]  /*9ad30*/  STL.64 [R1+0x560], R140 ;  /* 0x0005608c01007387 */ /* 0x000fe80000100a00 */
[----:B------:R1:W-:Y:S02]  /*9ad40*/  STL.64 [R1+0x568], R142 ;  /* 0x0005688e01007387 */ /* 0x0003e40000100a00 */
[C---:B-1----:R-:W-:Y:S06]  /*9ad50*/  HMMA.1688.F32.TF32 R140, R212.reuse, R28, R224 ;  /* 0x0000001cd48c723c */ /* 0x042fec00000810e0 */
[----:B------:R-:W-:Y:S04]  /*9ad60*/  STL.64 [R1+0x550], R136 ;  /* 0x0005508801007387 */ /* 0x000fe80000100a00 */
[----:B------:R1:W-:Y:S04]  /*9ad70*/  STL.64 [R1+0x558], R138 ;  /* 0x0005588a01007387 */ /* 0x0003e80000100a00 */
[----:B------:R-:W-:Y:S04]  /*9ad80*/  STL.64 [R1+0x540], R132 ;  /* 0x0005408401007387 */ /* 0x000fe80000100a00 */
[----:B------:R2:W-:Y:S01]  /*9ad90*/  STL.64 [R1+0x548], R134 ;  /* 0x0005488601007387 */ /* 0x0005e20000100a00 */
[C---:B-1----:R-:W-:Y:S06]  /*9ada0*/  HMMA.1688.F32.TF32 R136, R212.reuse, R4, R220 ;  /* 0x00000004d488723c */ /* 0x042fec00000810dc */
[C---:B--2---:R-:W-:Y:S01]  /*9adb0*/  HMMA.1688.F32.TF32 R132, R212.reuse, R40, R216 ;  /* 0x00000028d484723c */ /* 0x044fe200000810d8 */
[----:B------:R1:W-:Y:S04]  /*9adc0*/  STL.64 [R1+0x530], R140 ;  /* 0x0005308c01007387 */ /* 0x0003e80000100a00 */
[----:B------:R2:W-:Y:S04]  /*9add0*/  STL.64 [R1+0x538], R142 ;  /* 0x0005388e01007387 */ /* 0x0005e80000100a00 */
[----:B------:R-:W3:Y:S08]  /*9ade0*/  LDL.LU R224, [R1+0x1070] ;  /* 0x0010700001e07983 */ /* 0x000ef00000300800 */
        /* <DEDUP_REMOVED lines=79> */
[----:B------:R-:W2:Y:S04]  /*9b2e0*/  LDL.LU R220, [R1+0x1060] ;  /* 0x0010600001dc7983 */ /* 0x000ea80000300800 */
[----:B------:R-:W2:Y:S04]  /*9b2f0*/  LDL.LU R221, [R1+0x1064] ;  /* 0x0010640001dd7983 */ /* 0x000ea80000300800 */
[----:B------:R-:W2:Y:S04]  /*9b300*/  LDL.LU R222, [R1+0x1068] ;  /* 0x0010680001de7983 */ /* 0x000ea80000300800 */
[----:B------:R-:W2:Y:S01]  /*9b310*/  LDL.LU R223, [R1+0x106c] ;  /* 0x00106c0001df7983 */ /* 0x000ea20000300800 */
[C---:B----4-:R-:W-:Y:S06]  /*9b320*/  HMMA.1688.F32.TF32 R132, R212.reuse, R36, R200 ;  /* 0x00000024d484723c */ /* 0x050fec00000810c8 */
[C---:B---3--:R-:W-:Y:S06]  /*9b330*/  HMMA.1688.F32.TF32 R136, R212.reuse, R16, R248 ;  /* 0x00000010d488723c */ /* 0x048fec00000810f8 */
[----:B------:R-:W-:-:S15]  /*9b340*/  HMMA.1688.F32.TF32 R192, R212, R32, R192 ;  /* 0x00000020d4c0723c */ /* 0x000fde00000810c0 */
[----:B------:R-:W-:-:S02]  /*9b350*/  NOP ;  /* 0x0000000000007918 */ /* 0x000fc40000000000 */
[----:B------:R-:W-:Y:S04]  /*9b360*/  STL.64 [R1+0x500], R136 ;  /* 0x0005008801007387 */ /* 0x000fe80000100a00 */
[----:B------:R1:W-:Y:S04]  /*9b370*/  STL.64 [R1+0x508], R138 ;  /* 0x0005088a01007387 */ /* 0x0003e80000100a00 */
[----:B------:R-:W-:Y:S04]  /*9b380*/  STL.64 [R1+0x4f0], R132 ;  /* 0x0004f08401007387 */ /* 0x000fe80000100a00 */
[----:B------:R3:W-:Y:S01]  /*9b390*/  STL.64 [R1+0x4f8], R134 ;  /* 0x0004f88601007387 */ /* 0x0007e20000100a00 */
[C---:B-1----:R-:W-:Y:S06]  /*9b3a0*/  HMMA.1688.F32.TF32 R136, R212.reuse, R8, R188 ;  /* 0x00000008d488723c */ /* 0x042fec00000810bc */
[----:B---3--:R-:W-:Y:S01]  /*9b3b0*/  HMMA.1688.F32.TF32 R132, R212, R20, R216 ;  /* 0x00000014d484723c */ /* 0x008fe200000810d8 */
[----:B------:R-:W-:Y:S04]  /*9b3c0*/  STL.64 [R1+0x4e0], R192 ;  /* 0x0004e0c001007387 */ /* 0x000fe80000100a00 */
[----:B------:R-:W-:Y:S02]  /*9b3d0*/  STL.64 [R1+0x4e8], R194 ;  /* 0x0004e8c201007387 */ /* 0x000fe40000100a00 */
[----:B------:R-:W-:Y:S01]  /*9b3e0*/  IMAD.MOV.U32 R216, RZ, RZ, R240 ;  /* 0x000000ffffd87224 */ /* 0x000fe200078e00f0 */
[----:B------:R-:W-:Y:S01]  /*9b3f0*/  MOV R217, R241 ;  /* 0x000000f100d97202 */ /* 0x000fe20000000f00 */
[----:B------:R-:W-:-:S02]  /*9b400*/  IMAD.MOV.U32 R218, RZ, RZ, R242 ;  /* 0x000000ffffda7224 */ /* 0x000fc400078e00f2 */
[----:B------:R-:W-:-:S06]  /*9b410*/  IMAD.MOV.U32 R219, RZ, RZ, R243 ;  /* 0x000000ffffdb7224 */ /* 0x000fcc00078e00f3 */
        /* <DEDUP_REMOVED lines=8> */
[C---:B-1----:R-:W-:Y:S06]  /*9b4a0*/  HMMA.1688.F32.TF32 R132, R212.reuse, R24, R184 ;  /* 0x00000018d484723c */ /* 0x042fec00000810b8 */
        /* <DEDUP_REMOVED lines=9> */
[----:B------:R1:W-:Y:S02]  /*9b540*/  STL.64 [R1+0x498], R138 ;  /* 0x0004988a01007387 */ /* 0x0003e40000100a00 */
[C---:B-1----:R-:W-:Y:S07]  /*9b550*/  HMMA.1688.F32.TF32 R136, R212.reuse, R64, R164 ;  /* 0x00000040d488723c */ /* 0x042fee00000810a4 */
[----:B------:R-:W-:Y:S04]  /*9b560*/  STL.64 [R1+0x480], R132 ;  /* 0x0004808401007387 */ /* 0x000fe80000100a00 */
[----:B------:R1:W-:Y:S02]  /*9b570*/  STL.64 [R1+0x488], R134 ;  /* 0x0004888601007387 */ /* 0x0003e40000100a00 */
[C---:B-1----:R-:W-:Y:S02]  /*9b580*/  HMMA.1688.F32.TF32 R132, R212.reuse, R60, R160 ;  /* 0x0000003cd484723c */ /* 0x042fe400000810a0 */
[----:B------:R-:W-:Y:S04]  /*9b590*/  STL.64 [R1+0x470], R168 ;  /* 0x000470a801007387 */ /* 0x000fe80000100a00 */
[----:B------:R-:W-:Y:S04]  /*9b5a0*/  STL.64 [R1+0x478], R170 ;  /* 0x000478aa01007387 */ /* 0x000fe80000100a00 */
[----:B------:R-:W-:Y:S01]  /*9b5b0*/  STL.64 [R1+0x460], R136 ;  /* 0x0004608801007387 */ /* 0x000fe20000100a00 */
[C---:B------:R-:W-:Y:S03]  /*9b5c0*/  HMMA.1688.F32.TF32 R156, R212.reuse, R56, R156 ;  /* 0x00000038d49c723c */ /* 0x040fe6000008109c */
[----:B------:R1:W-:Y:S03]  /*9b5d0*/  STL.64 [R1+0x468], R138 ;  /* 0x0004688a01007387 */ /* 0x0003e60000100a00 */
[C---:B-1----:R-:W-:Y:S06]  /*9b5e0*/  HMMA.1688.F32.TF32 R136, R212.reuse, R52, R148 ;  /* 0x00000034d488723c */ /* 0x042fec0000081094 */
[----:B------:R-:W-:Y:S04]  /*9b5f0*/  STL.64 [R1+0x450], R132 ;  /* 0x0004508401007387 */ /* 0x000fe80000100a00 */
[----:B------:R1:W-:Y:S02]  /*9b600*/  STL.64 [R1+0x458], R134 ;  /* 0x0004588601007387 */ /* 0x0003e40000100a00 */
[----:B-1----:R-:W-:Y:S05]  /*9b610*/  HMMA.1688.F32.TF32 R132, R212, R48, R144 ;  /* 0x00000030d484723c */ /* 0x002fea0000081090 */
[----:B------:R-:W-:Y:S04]  /*9b620*/  STL.64 [R1+0x440], R156 ;  /* 0x0004409c01007387 */ /* 0x000fe80000100a00 */
[----:B------:R-:W-:Y:S04]  /*9b630*/  STL.64 [R1+0x448], R158 ;  /* 0x0004489e01007387 */ /* 0x000fe80000100a00 */
[----:B------:R-:W-:Y:S04]  /*9b640*/  STL.64 [R1+0x430], R136 ;  /* 0x0004308801007387 */ /* 0x000fe80000100a00 */
[----:B------:R2:W-:Y:S02]  /*9b650*/  STL.64 [R1+0x438], R138 ;  /* 0x0004388a01007387 */ /* 0x0005e40000100a00 */
[C---:B--2---:R-:W-:Y:S06]  /*9b660*/  HMMA.1688.F32.TF32 R136, R152.reuse, R128, R140 ;  /* 0x000000809888723c */ /* 0x044fec000008108c */
[----:B------:R-:W-:Y:S06]  /*9b670*/  HMMA.1688.F32.TF32 R140, R152, R120, R228 ;  /* 0x00000078988c723c */ /* 0x000fec00000810e4 */
[----:B---3--:R-:W-:Y:S01]  /*9b680*/  HMMA.1688.F32.TF32 R212, R212, R44, R240 ;  /* 0x0000002cd4d4723c */ /* 0x008fe200000810f0 */
[----:B------:R-:W-:Y:S04]  /*9b690*/  LDS R240, [R247+UR12+0x46180] ;  /* 0x0461800cf7f07984 */ /* 0x000fe80008000800 */
[----:B------:R-:W-:Y:S04]  /*9b6a0*/  LDS R242, [R247+UR12+0x46980] ;  /* 0x0469800cf7f27984 */ /* 0x000fe80008000800 */
[----:B------:R-:W-:Y:S04]  /*9b6b0*/  LDS R241, [R207+UR12+0x46180] ;  /* 0x0461800ccff17984 */ /* 0x000fe80008000800 */
[----:B------:R-:W1:Y:S10]  /*9b6c0*/  LDS R243, [R207+UR12+0x46980] ;  /* 0x0469800ccff37984 */ /* 0x000e740008000800 */
[----:B------:R-:W-:Y:S04]  /*9b6d0*/  STL.64 [R1+0x6808], R214 ;  /* 0x006808d601007387 */ /* 0x000fe80000100a00 */
[----:B------:R-:W-:Y:S04]  /*9b6e0*/  STL.64 [R1+0x420], R132 ;  /* 0x0004208401007387 */ /* 0x000fe80000100a00 */
[----:B------:R2:W-:Y:S02]  /*9b6f0*/  STL.64 [R1+0x428], R134 ;  /* 0x0004288601007387 */ /* 0x0005e40000100a00 */
[C---:B--2---:R-:W-:Y:S02]  /*9b700*/  HMMA.1688.F32.TF32 R132, R152.reuse, R124, R232 ;  /* 0x0000007c9884723c */ /* 0x044fe400000810e8 */
[----:B------:R-:W-:Y:S04]  /*9b710*/  STL.64 [R1+0x6800], R212 ;  /* 0x006800d401007387 */ /* 0x000fe80000100a00 */
[----:B------:R-:W-:Y:S04]  /*9b720*/  STL.64 [R1+0x410], R136 ;  /* 0x0004108801007387 */ /* 0x000fe80000100a00 */
[----:B------:R2:W-:Y:S02]  /*9b730*/  STL.64 [R1+0x418], R138 ;  /* 0x0004188a01007387 */ /* 0x0005e40000100a00 */
[C---:B--2---:R-:W-:Y:S11]  /*9b740*/  HMMA.1688.F32.TF32 R136, R152.reuse, R116, R224 ;  /* 0x000000749888723c */ /* 0x044ff600000810e0 */
[----:B------:R-:W-:Y:S04]  /*9b750*/  STL.64 [R1+0x400], R132 ;  /* 0x0004008401007387 */ /* 0x000fe80000100a00 */
[----:B------:R2:W-:Y:S02]  /*9b760*/  STL.64 [R1+0x408], R134 ;  /* 0x0004088601007387 */ /* 0x0005e40000100a00 */
[C---:B--2---:R-:W-:Y:S02]  /*9b770*/  HMMA.1688.F32.TF32 R132, R152.reuse, R112, R220 ;  /* 0x000000709884723c */ /* 0x044fe400000810dc */
[----:B------:R2:W-:Y:S04]  /*9b780*/  STL.64 [R1+0x3f0], R140 ;  /* 0x0003f08c01007387 */ /* 0x0005e80000100a00 */
[----:B------:R3:W-:Y:S04]  /*9b790*/  STL.64 [R1+0x3f8], R142 ;  /* 0x0003f88e01007387 */ /* 0x0007e80000100a00 */
[----:B------:R-:W4:Y:S04]  /*9b7a0*/  LDL.LU R144, [R1+0x3a0] ;  /* 0x0003a00001907983 */ /* 0x000f280000300800 */
[----:B------:R-:W-:Y:S04]  /*9b7b0*/  STL.64 [R1+0x3e0], R136 ;  /* 0x0003e08801007387 */ /* 0x000fe80000100a00 */
[----:B------:R-:W-:Y:S05]  /*9b7c0*/  STL.64 [R1+0x3e8], R138 ;  /* 0x0003e88a01007387 */ /* 0x000fea0000100a00 */
        /* <DEDUP_REMOVED lines=36> */
[----:B------:R-:W-:Y:S01]  /*9ba10*/  IMAD.MOV.U32 R213, RZ, RZ, R134 ;  /* 0x000000ffffd57224 */ /* 0x000fe200078e0086 */
[----:B------:R-:W-:-:S05]  /*9ba20*/  MOV R212, R135 ;  /* 0x0000008700d47202 */ /* 0x000fca0000000f00 */
[----:B------:R1:W-:Y:S04]  /*9ba30*/  STL [R1+0x681c], R212 ;  /* 0x00681cd401007387 */ /* 0x0003e80000100800 */
[----:B------:R1:W-:Y:S04]  /*9ba40*/  STL [R1+0x6818], R214 ;  /* 0x006818d601007387 */ /* 0x0003e80000100800 */
[----:B------:R1:W-:Y:S04]  /*9ba50*/  STL [R1+0x6814], R215 ;  /* 0x006814d701007387 */ /* 0x0003e80000100800 */
[----:B------:R1:W-:Y:S01]  /*9ba60*/  STL [R1+0x6810], R213 ;  /* 0x006810d501007387 */ /* 0x0003e20000100800 */
[C---:B----4-:R-:W-:Y:S06]  /*9ba70*/  HMMA.1688.F32.TF32 R132, R152.reuse, R100, R144 ;  /* 0x000000649884723c */ /* 0x050fec0000081090 */
[----:B------:R-:W-:-:S15]  /*9ba80*/  HMMA.1688.F32.TF32 R136, R152, R104, R148 ;  /* 0x000000689888723c */ /* 0x000fde0000081094 */
[----:B------:R-:W-:-:S08]  /*9ba90*/  NOP ;  /* 0x0000000000007918 */ /* 0x000fd00000000000 */
[----:B------:R-:W-:Y:S04]  /*9baa0*/  STL.64 [R1+0x3b0], R136 ;  /* 0x0003b08801007387 */ /* 0x000fe80000100a00 */
[----:B------:R2:W-:Y:S01]  /*9bab0*/  STL.64 [R1+0x3b8], R138 ;  /* 0x0003b88a01007387 */ /* 0x0005e20000100a00 */
[----:B-1----:R-:W-:Y:S02]  /*9bac0*/  IMAD.MOV.U32 R212, RZ, RZ, R132 ;  /* 0x000000ffffd47224 */ /* 0x002fe400078e0084 */
[----:B------:R-:W-:Y:S01]  /*9bad0*/  IMAD.MOV.U32 R214, RZ, RZ, R133 ;  /* 0x000000ffffd67224 */ /* 0x000fe200078e0085 */
[----:B------:R-:W-:Y:S01]  /*9bae0*/  MOV R215, R134 ;  /* 0x0000008600d77202 */ /* 0x000fe20000000f00 */
[----:B------:R-:W-:Y:S02]  /*9baf0*/  IMAD.MOV.U32 R213, RZ, RZ, R135 ;  /* 0x000000ffffd57224 */ /* 0x000fe400078e0087 */
[C---:B------:R-:W-:Y:S06]  /*9bb00*/  HMMA.1688.F32.TF32 R132, R152.reuse, R92, R232 ;  /* 0x0000005c9884723c */ /* 0x040fec00000810e8 */
[----:B--2---:R-:W-:Y:S01]  /*9bb10*/  HMMA.1688.F32.TF32 R136, R152, R96, R140 ;  /* 0x000000609888723c */ /* 0x004fe2000008108c */
[----:B------:R-:W-:Y:S04]  /*9bb20*/  STL [R1+0x682c], R212 ;  /* 0x00682cd401007387 */ /* 0x000fe80000100800 */
[----:B------:R-:W-:Y:S04]  /*9bb30*/  STL [R1+0x6828], R214 ;  /* 0x006828d601007387 */ /* 0x000fe80000100800 */
[----:B------:R1:W-:Y:S04]  /*9bb40*/  STL [R1+0x6824], R215 ;  /* 0x006824d701007387 */ /* 0x0003e80000100800 */
[----:B------:R2:W-:Y:S05]  /*9bb50*/  STL [R1+0x6820], R213 ;  /* 0x006820d501007387 */ /* 0x0005ea0000100800 */
[----:B-1----:R-:W-:Y:S01]  /*9bb60*/  IMAD.MOV.U32 R215, RZ, RZ, R132 ;  /* 0x000000ffffd77224 */ /* 0x002fe200078e0084 */
[----:B--2---:R-:W-:-:S04]  /*9bb70*/  MOV R213, R133 ;  /* 0x0000008500d57202 */ /* 0x004fc80000000f00 */
[----:B------:R-:W-:Y:S04]  /*9bb80*/  STL.64 [R1+0x390], R136 ;  /* 0x0003908801007387 */ /* 0x000fe80000100a00 */
[----:B------:R-:W-:Y:S04]  /*9bb90*/  STL.64 [R1+0x398], R138 ;  /* 0x0003988a01007387 */ /* 0x000fe80000100a00 */
[----:B------:R3:W-:Y:S02]  /*9bba0*/  STL.64 [R1+0x388], R134 ;  /* 0x0003888601007387 */ /* 0x0007e40000100a00 */
[C---:B---3--:R-:W-:Y:S02]  /*9bbb0*/  HMMA.1688.F32.TF32 R132, R152.reuse, R88, R228 ;  /* 0x000000589884723c */ /* 0x048fe400000810e4 */
[----:B------:R-:W-:Y:S04]  /*9bbc0*/  STL [R1+0x6834], R215 ;  /* 0x006834d701007387 */ /* 0x000fe80000100800 */
[----:B------:R-:W-:Y:S01]  /*9bbd0*/  STL [R1+0x6830], R213 ;  /* 0x006830d501007387 */ /* 0x000fe20000100800 */
[----:B------:R-:W-:-:S15]  /*9bbe0*/  HMMA.1688.F32.TF32 R136, R152, R12, R220 ;  /* 0x0000000c9888723c */ /* 0x000fde00000810dc */
[----:B------:R-:W-:-:S01]  /*9bbf0*/  NOP ;  /* 0x0000000000007918 */ /* 0x000fc20000000000 */
[----:B------:R1:W-:Y:S01]  /*9bc00*/  STL.64 [R1+0x370], R132 ;  /* 0x0003708401007387 */ /* 0x0003e20000100a00 */
[----:B------:R-:W-:Y:S02]  /*9bc10*/  IMAD.MOV.U32 R212, RZ, RZ, R134 ;  /* 0x000000ffffd47224 */ /* 0x000fe400078e0086 */
[----:B------:R-:W-:Y:S02]  /*9bc20*/  IMAD.MOV.U32 R214, RZ, RZ, R135 ;  /* 0x000000ffffd67224 */ /* 0x000fe400078e0087 */
[----:B-1----:R-:W-:Y:S03]  /*9bc30*/  HMMA.1688.F32.TF32 R132, R152, R84, R224 ;  /* 0x000000549884723c */ /* 0x002fe600000810e0 */
[----:B------:R-:W-:Y:S04]  /*9bc40*/  STL [R1+0x683c], R214 ;  /* 0x00683cd601007387 */ /* 0x000fe80000100800 */
[----:B------:R-:W-:-:S15]  /*9bc50*/  STL [R1+0x6838], R212 ;  /* 0x006838d401007387 */ /* 0x000fde0000100800 */
[----:B------:R-:W-:-:S02]  /*9bc60*/  NOP ;  /* 0x0000000000007918 */ /* 0x000fc40000000000 */
[----:B------:R-:W-:Y:S01]  /*9bc70*/  MOV R215, R134 ;  /* 0x0000008600d77202 */ /* 0x000fe20000000f00 */
[----:B------:R-:W-:Y:S01]  /*9bc80*/  IMAD.MOV.U32 R213, RZ, RZ, R135 ;  /* 0x000000ffffd57224 */ /* 0x000fe200078e0087 */
[----:B------:R1:W-:Y:S04]  /*9bc90*/  STL.64 [R1+0x360], R132 ;  /* 0x0003608401007387 */ /* 0x0003e80000100a00 */
[----:B------:R2:W-:Y:S04]  /*9bca0*/  STL [R1+0x6844], R215 ;  /* 0x006844d701007387 */ /* 0x0005e80000100800 */
[----:B------:R3:W-:Y:S04]  /*9bcb0*/  STL [R1+0x6840], R213 ;  /* 0x006840d501007387 */ /* 0x0007e80000100800 */
        /* <DEDUP_REMOVED lines=30> */
[----:B-1----:R-:W-:Y:S03]  /*9bea0*/  HMMA.1688.F32.TF32 R132, R152, R28, R216 ;  /* 0x0000001c9884723c */ /* 0x002fe600000810d8 */
        /* <DEDUP_REMOVED lines=12> */
[----:B--2---:R-:W-:Y:S01]  /*9bf70*/  IMAD.MOV.U32 R215, RZ, RZ, R132 ;  /* 0x000000ffffd77224 */ /* 0x004fe200078e0084 */
[----:B---3--:R-:W-:Y:S01]  /*9bf80*/  MOV R213, R133 ;  /* 0x0000008500d57202 */ /* 0x008fe20000000f00 */
[----:B------:R-:W-:-:S02]  /*9bf90*/  IMAD.MOV.U32 R214, RZ, RZ, R134 ;  /* 0x000000ffffd67224 */ /* 0x000fc400078e0086 */
[----:B------:R-:W-:-:S05]  /*9bfa0*/  IMAD.MOV.U32 R212, RZ, RZ, R135 ;  /* 0x000000ffffd47224 */ /* 0x000fca00078e0087 */
        /* <DEDUP_REMOVED lines=9> */
[----:B-1----:R-:W-:Y:S01]  /*9c040*/  MOV R212, R132 ;  /* 0x0000008400d47202 */ /* 0x002fe20000000f00 */
[----:B--2---:R-:W-:Y:S02]  /*9c050*/  IMAD.MOV.U32 R214, RZ, RZ, R133 ;  /* 0x000000ffffd67224 */ /* 0x004fe400078e0085 */
[----:B---3--:R-:W-:Y:S01]  /*9c060*/  IMAD.MOV.U32 R215, RZ, RZ, R134 ;  /* 0x000000ffffd77224 */ /* 0x008fe200078e0086 */
[----:B------:R-:W-:Y:S02]  /*9c070*/  MOV R213, R135 ;  /* 0x0000008700d57202 */ /* 0x000fe40000000f00 */
[C---:B------:R-:W-:Y:S06]  /*9c080*/  HMMA.1688.F32.TF32 R132, R152.reuse, R36, R144 ;  /* 0x000000249884723c */ /* 0x040fec0000081090 */
[C---:B----4-:R-:W-:Y:S01]  /*9c090*/  HMMA.1688.F32.TF32 R136, R152.reuse, R16, R148 ;  /* 0x000000109888723c */ /* 0x050fe20000081094 */
[----:B------:R-:W-:Y:S04]  /*9c0a0*/  STL [R1+0x6864], R213 ;  /* 0x006864d501007387 */ /* 0x000fe80000100800 */
[----:B------:R-:W-:Y:S04]  /*9c0b0*/  STL [R1+0x6860], R215 ;  /* 0x006860d701007387 */ /* 0x000fe80000100800 */
[----:B------:R-:W-:Y:S04]  /*9c0c0*/  STL [R1+0x685c], R212 ;  /* 0x00685cd401007387 */ /* 0x000fe80000100800 */
[----:B------:R-:W-:Y:S01]  /*9c0d0*/  STL [R1+0x6858], R214 ;  /* 0x006858d601007387 */ /* 0x000fe20000100800 */
[C---:B------:R-:W-:Y:S06]  /*9c0e0*/  HMMA.1688.F32.TF32 R140, R152.reuse, R32, R140 ;  /* 0x00000020988c723c */ /* 0x040fec000008108c */
[C---:B------:R-:W-:Y:S06]  /*9c0f0*/  HMMA.1688.F32.TF32 R216, R152.reuse, R24, R216 ;  /* 0x0000001898d8723c */ /* 0x040fec00000810d8 */
[C---:B------:R-:W-:Y:S01]  /*9c100*/  HMMA.1688.F32.TF32 R220, R152.reuse, R80, R220 ;  /* 0x0000005098dc723c */ /* 0x040fe200000810dc */
[----:B------:R-:W-:Y:S04]  /*9c110*/  STL.64 [R1+0x310], R136 ;  /* 0x0003108801007387 */ /* 0x000fe80000100a00 */
[----:B------:R-:W-:Y:S04]  /*9c120*/  STL.64 [R1+0x318], R138 ;  /* 0x0003188a01007387 */ /* 0x000fe80000100a00 */
[----:B------:R-:W-:Y:S04]  /*9c130*/  STL.64 [R1+0x300], R132 ;  /* 0x0003008401007387 */ /* 0x000fe80000100a00 */
[----:B------:R1:W-:Y:S02]  /*9c140*/  STL.64 [R1+0x308], R134 ;  /* 0x0003088601007387 */ /* 0x0003e40000100a00 */
[C---:B-1----:R-:W-:Y:S06]  /*9c150*/  HMMA.1688.F32.TF32 R132, R152.reuse, R20, R228 ;  /* 0x000000149884723c */ /* 0x042fec00000810e4 */
[----:B------:R-:W-:Y:S01]  /*9c160*/  HMMA.1688.F32.TF32 R136, R152, R8, R232 ;  /* 0x000000089888723c */ /* 0x000fe200000810e8 */
[----:B------:R1:W-:Y:S04]  /*9c170*/  STL.64 [R1+0x2f0], R140 ;  /* 0x0002f08c01007387 */ /* 0x0003e80000100a00 */
[----:B------:R2:W-:-:S13]  /*9c180*/  STL.64 [R1+0x2f8], R142 ;  /* 0x0002f88e01007387 */ /* 0x0005da0000100a00 */
[----:B------:R-:W-:Y:S02]  /*9c190*/  IMAD.MOV.U32 R215, RZ, RZ, R133 ;  /* 0x000000ffffd77224 */ /* 0x000fe400078e0085 */
[----:B------:R-:W-:Y:S02]  /*9c1a0*/  IMAD.MOV.U32 R214, RZ, RZ, R135 ;  /* 0x000000ffffd67224 */ /* 0x000fe400078e0087 */
[----:B------:R-:W-:Y:S01]  /*9c1b0*/  IMAD.MOV.U32 R213, RZ, RZ, R132 ;  /* 0x000000ffffd57224 */ /* 0x000fe200078e0084 */
[----:B------:R-:W-:Y:S01]  /*9c1c0*/  MOV R212, R134 ;  /* 0x0000008600d47202 */ /* 0x000fe20000000f00 */
[----:B------:R-:W-:Y:S04]  /*9c1d0*/  STL.64 [R1+0x2e0], R136 ;  /* 0x0002e08801007387 */ /* 0x000fe80000100a00 */
[----:B------:R3:W-:Y:S04]  /*9c1e0*/  STL.64 [R1+0x2e8], R138 ;  /* 0x0002e88a01007387 */ /* 0x0007e80000100a00 */
[----:B------:R-:W-:Y:S04]  /*9c1f0*/  STL.64 [R1+0x6880], R214 ;  /* 0x006880d601007387 */ /* 0x000fe80000100a00 */
[----:B------:R-:W-:Y:S04]  /*9c200*/  STL.64 [R1+0x6878], R212 ;  /* 0x006878d401007387 */ /* 0x000fe80000100a00 */
        /* <DEDUP_REMOVED lines=19> */
[C---:B------:R-:W-:Y:S03]  /*9c340*/  HMMA.1688.F32.TF32 R224, R152.reuse, R76, R224 ;  /* 0x0000004c98e0723c */ /* 0x040fe600000810e0 */
[----:B------:R-:W4:Y:S04]  /*9c350*/  LDL.LU R147, [R1+0xfbc] ;  /* 0x000fbc0001937983 */ /* 0x000f280000300800 */
[----:B------:R-:W4:Y:S04]  /*9c360*/  LDL.LU R168, [R1+0xfd0] ;  /* 0x000fd00001a87983 */ /* 0x000f280000300800 */
[----:B------:R-:W4:Y:S04]  /*9c370*/  LDL.LU R169, [R1+0xfd4] ;  /* 0x000fd40001a97983 */ /* 0x000f280000300800 */
[----:B------:R-:W4:Y:S04]  /*9c380*/  LDL.LU R170, [R1+0xfd8] ;  /* 0x000fd80001aa7983 */ /* 0x000f280000300800 */
[----:B------:R-:W4:Y:S04]  /*9c390*/  LDL.LU R171, [R1+0xfdc] ;  /* 0x000fdc0001ab7983 */ /* 0x000f280000300800 */
[----:B-1----:R-:W4:Y:S04]  /*9c3a0*/  LDL.LU R140, [R1+0xfc0] ;  /* 0x000fc000018c7983 */ /* 0x002f280000300800 */
        /* <DEDUP_REMOVED lines=12> */
[----:B------:R-:W-:Y:S04]  /*9c470*/  STL.64 [R1+0x6710], R224 ;  /* 0x006710e001007387 */ /* 0x000fe80000100a00 */
[----:B------:R-:W2:Y:S04]  /*9c480*/  LDL.LU R156, [R1+0xed0] ;  /* 0x000ed000019c7983 */ /* 0x000ea80000300800 */
[----:B------:R-:W2:Y:S04]  /*9c490*/  LDL.LU R157, [R1+0xed4] ;  /* 0x000ed400019d7983 */ /* 0x000ea80000300800 */
[----:B------:R-:W2:Y:S04]  /*9c4a0*/  LDL.LU R158, [R1+0xed8] ;  /* 0x000ed800019e7983 */ /* 0x000ea80000300800 */
[----:B------:R-:W2:Y:S01]  /*9c4b0*/  LDL.LU R159, [R1+0xedc] ;  /* 0x000edc00019f7983 */ /* 0x000ea20000300800 */
[C---:B---3--:R-:W-:Y:S06]  /*9c4c0*/  HMMA.1688.F32.TF32 R228, R152.reuse, R72, R228 ;  /* 0x0000004898e4723c */ /* 0x048fec00000810e4 */
[C---:B----4-:R-:W-:Y:S06]  /*9c4d0*/  HMMA.1688.F32.TF32 R232, R152.reuse, R68, R232 ;  /* 0x0000004498e8723c */ /* 0x050fec00000810e8 */
[C---:B------:R-:W-:Y:S06]  /*9c4e0*/  HMMA.1688.F32.TF32 R132, R152.reuse, R64, R160 ;  /* 0x000000409884723c */ /* 0x040fec00000810a0 */
[C---:B------:R-:W-:Y:S06]  /*9c4f0*/  HMMA.1688.F32.TF32 R144, R152.reuse, R52, R144 ;  /* 0x000000349890723c */ /* 0x040fec0000081090 */
[C---:B------:R-:W-:Y:S06]  /*9c500*/  HMMA.1688.F32.TF32 R136, R152.reuse, R60, R168 ;  /* 0x0000003c9888723c */ /* 0x040fec00000810a8 */
[C---:B--2---:R-:W-:Y:S06]  /*9c510*/  HMMA.1688.F32.TF32 R140, R152.reuse, R56, R140 ;  /* 0x00000038988c723c */ /* 0x044fec000008108c */
[C---:B------:R-:W-:Y:S06]  /*9c520*/  HMMA.1688.F32.TF32 R148, R152.reuse, R48, R148 ;  /* 0x000000309894723c */ /* 0x040fec0000081094 */
[----:B------:R-:W-:Y:S01]  /*9c530*/  HMMA.1688.F32.TF32 R152, R152, R44, R164 ;  /* 0x0000002c9898723c */ /* 0x000fe200000810a4 */
        /* <DEDUP_REMOVED lines=8> */
[----:B------:R-:W-:Y:S04]  /*9c5c0*/  STL.64 [R1+0x6748], R134 ;  /* 0x0067488601007387 */ /* 0x000fe80000100a00 */
[----:B------:R1:W-:Y:S01]  /*9c5d0*/  STL.64 [R1+0x6740], R132 ;  /* 0x0067408401007387 */ /* 0x0003e20000100a00 */
        /* <DEDUP_REMOVED lines=9> */
[----:B------:R-:W3:Y:S04]  /*9c670*/  LDL.LU R164, [R1+0xeb0] ;  /* 0x000eb00001a47983 */ /* 0x000ee80000300800 */
[----:B------:R-:W3:Y:S04]  /*9c680*/  LDL.LU R165, [R1+0xeb4] ;  /* 0x000eb40001a57983 */ /* 0x000ee80000300800 */
[----:B------:R-:W3:Y:S04]  /*9c690*/  LDL.LU R166, [R1+0xeb8] ;  /* 0x000eb80001a67983 */ /* 0x000ee80000300800 */
[----:B------:R-:W3:Y:S04]  /*9c6a0*/  LDL.LU R167, [R1+0xebc] ;  /* 0x000ebc0001a77983 */ /* 0x000ee80000300800 */
        /* <DEDUP_REMOVED lines=32> */
[C---:B--2---:R-:W-:Y:S06]  /*9c8b0*/  HMMA.1688.F32.TF32 R160, R240.reuse, R124, R160 ;  /* 0x0000007cf0a0723c */ /* 0x044fec00000810a0 */
[C---:B---3--:R-:W-:Y:S06]  /*9c8c0*/  HMMA.1688.F32.TF32 R164, R240.reuse, R120, R164 ;  /* 0x00000078f0a4723c */ /* 0x048fec00000810a4 */
[C---:B----4-:R-:W-:Y:S06]  /*9c8d0*/  HMMA.1688.F32.TF32 R168, R240.reuse, R116, R168 ;  /* 0x00000074f0a8723c */ /* 0x050fec00000810a8 */
[C---:B------:R-:W-:Y:S05]  /*9c8e0*/  HMMA.1688.F32.TF32 R172, R240.reuse, R112, R172 ;  /* 0x00000070f0ac723c */ /* 0x040fea00000810ac */
        /* <DEDUP_REMOVED lines=8> */
[C---:B------:R-:W-:Y:S01]  /*9c970*/  HMMA.1688.F32.TF32 R180, R240.reuse, R104, R180 ;  /* 0x00000068f0b4723c */ /* 0x040fe200000810b4 */
        /* <DEDUP_REMOVED lines=10> */
[----:B------:R-:W1:Y:S04]  /*9ca20*/  LDL.LU R212, [R1+0xce0] ;  /* 0x000ce00001d47983 */ /* 0x000e680000300800 */
[----:B------:R-:W1:Y:S04]  /*9ca30*/  LDL.LU R213, [R1+0xce4] ;  /* 0x000ce40001d57983 */ /* 0x000e680000300800 */
[----:B------:R-:W1:Y:S04]  /*9ca40*/  LDL.LU R214, [R1+0xce8] ;  /* 0x000ce80001d67983 */ /* 0x000e680000300800 */
[----:B------:R-:W1:Y:S04]  /*9ca50*/  LDL.LU R215, [R1+0xcec] ;  /* 0x000cec0001d77983 */ /* 0x000e680000300800 */
[----:B------:R-:W-:Y:S04]  /*9ca60*/  STL.64 [R1+0x67f8], R178 ;  /* 0x0067f8b201007387 */ /* 0x000fe80000100a00 */
[----:B------:R-:W-:Y:S04]  /*9ca70*/  STL.64 [R1+0x67f0], R176 ;  /* 0x0067f0b001007387 */ /* 0x000fe80000100a00 */
[----:B------:R-:W-:Y:S04]  /*9ca80*/  STL.64 [R1+0x6890], R182 ;  /* 0x006890b601007387 */ /* 0x000fe80000100a00 */
[----:B------:R-:W-:Y:S04]  /*9ca90*/  STL.64 [R1+0x6888], R180 ;  /* 0x006888b401007387 */ /* 0x000fe80000100a00 */
[----:B------:R-:W-:Y:S04]  /*9caa0*/  STL.64 [R1+0x68a0], R186 ;  /* 0x0068a0ba01007387 */ /* 0x000fe80000100a00 */
[----:B------:R-:W-:Y:S04]  /*9cab0*/  STL.64 [R1+0x6898], R184 ;  /* 0x006898b801007387 */ /* 0x000fe80000100a00 */
[----:B------:R-:W4:Y:S04]  /*9cac0*/  LDL.LU R196, [R1+0x6b64] ;  /* 0x006b640001c47983 */ /* 0x000f280000300800 */
[----:B------:R-:W4:Y:S04]  /*9cad0*/  LDL.LU R197, [R1+0x6b60] ;  /* 0x006b600001c57983 */ /* 0x000f280000300800 */
[----:B------:R-:W4:Y:S04]  /*9cae0*/  LDL.LU R198, [R1+0x6b5c] ;  /* 0x006b5c0001c67983 */ /* 0x000f280000300800 */
[----:B------:R-:W4:Y:S01]  /*9caf0*/  LDL.LU R199, [R1+0x6b58] ;  /* 0x006b580001c77983 */ /* 0x000f220000300800 */
[----:B------:R-:W-:Y:S01]  /*9cb00*/  HMMA.1688.F32.TF32 R188, R240, R96, R188 ;  /* 0x00000060f0bc723c */ /* 0x000fe200000810bc */
[----:B------:R-:W-:-:S15]  /*9cb10*/  MOV R216, R239 ;  /* 0x000000ef00d87202 */ /* 0x000fde0000000f00 */
[----:B------:R-:W-:-:S07]  /*9cb20*/  NOP ;  /* 0x0000000000007918 */ /* 0x000fce0000000000 */
[----:B------:R-:W-:Y:S04]  /*9cb30*/  STL.64 [R1+0x68b0], R190 ;  /* 0x0068b0be01007387 */ /* 0x000fe80000100a00 */
[----:B------:R-:W-:Y:S04]  /*9cb40*/  STL.64 [R1+0x68a8], R188 ;  /* 0x0068a8bc01007387 */ /* 0x000fe80000100a00 */
[----:B------:R-:W4:Y:S04]  /*9cb50*/  LDL.LU R208, [R1+0xd70] ;  /* 0x000d700001d07983 */ /* 0x000f280000300800 */
[----:B------:R-:W4:Y:S04]  /*9cb60*/  LDL.LU R209, [R1+0xd74] ;  /* 0x000d740001d17983 */ /* 0x000f280000300800 */
[----:B------:R-:W4:Y:S04]  /*9cb70*/  LDL.LU R210, [R1+0xd78] ;  /* 0x000d780001d27983 */ /* 0x000f280000300800 */
[----:B------:R-:W4:Y:S01]  /*9cb80*/  LDL.LU R211, [R1+0xd7c] ;  /* 0x000d7c0001d37983 */ /* 0x000f220000300800 */
[C---:B--2---:R-:W-:Y:S06]  /*9cb90*/  HMMA.1688.F32.TF32 R192, R240.reuse, R92, R192 ;  /* 0x0000005cf0c0723c */ /* 0x044fec00000810c0 */
[C---:B---3--:R-:W-:Y:S06]  /*9cba0*/  HMMA.1688.F32.TF32 R200, R240.reuse, R84, R200 ;  /* 0x00000054f0c8723c */ /* 0x048fec00000810c8 */
[C---:B-1----:R-:W-:Y:S06]  /*9cbb0*/  HMMA.1688.F32.TF32 R132, R240.reuse, R12, R212 ;  /* 0x0000000cf084723c */ /* 0x042fec00000810d4 */
[----:B----4-:R-:W-:Y:S05]  /*9cbc0*/  HMMA.1688.F32.TF32 R196, R240, R88, R196 ;  /* 0x00000058f0c4723c */ /* 0x010fea00000810c4 */
[----:B------:R-:W-:Y:S04]  /*9cbd0*/  STL.64 [R1+0x68d0], R194 ;  /* 0x0068d0c201007387 */ /* 0x000fe80000100a00 */
[----:B------:R-:W-:Y:S01]  /*9cbe0*/  STL.64 [R1+0x68c8], R192 ;  /* 0x0068c8c001007387 */ /* 0x000fe20000100a00 */
[----:B------:R-:W-:Y:S01]  /*9cbf0*/  MOV R213, R236 ;  /* 0x000000ec00d57202 */ /* 0x000fe20000000f00 */
[----:B------:R-:W-:-:S02]  /*9cc00*/  IMAD.MOV.U32 R214, RZ, RZ, R237 ;  /* 0x000000ffffd67224 */ /* 0x000fc400078e00ed */
[----:B------:R-:W-:-:S10]  /*9cc10*/  IMAD.MOV.U32 R215, RZ, RZ, R238 ;  /* 0x000000ffffd77224 */ /* 0x000fd400078e00ee */
[----:B------:R-:W-:Y:S04]  /*9cc20*/  STL.64 [R1+0x68e0], R198 ;  /* 0x0068e0c601007387 */ /* 0x000fe80000100a00 */
[----:B------:R-:W-:Y:S04]  /*9cc30*/  STL.64 [R1+0x68d8], R196 ;  /* 0x0068d8c401007387 */ /* 0x000fe80000100a00 */
[----:B------:R-:W2:Y:S04]  /*9cc40*/  LDL.LU R248, [R1+0xd90] ;  /* 0x000d900001f87983 */ /* 0x000ea80000300800 */
[----:B------:R-:W2:Y:S04]  /*9cc50*/  LDL.LU R249, [R1+0xd94] ;  /* 0x000d940001f97983 */ /* 0x000ea80000300800 */
[----:B------:R-:W2:Y:S04]  /*9cc60*/  LDL.LU R250, [R1+0xd98] ;  /* 0x000d980001fa7983 */ /* 0x000ea80000300800 */
[----:B------:R-:W-:Y:S04]  /*9cc70*/  STL.64 [R1+0x68f0], R202 ;  /* 0x0068f0ca01007387 */ /* 0x000fe80000100a00 */
[----:B------:R-:W-:Y:S04]  /*9cc80*/  STL.64 [R1+0x68e8], R200 ;  /* 0x0068e8c801007387 */ /* 0x000fe80000100a00 */
[----:B------:R1:W-:Y:S04]  /*9cc90*/  STL.64 [R1+0xce0], R132 ;  /* 0x000ce08401007387 */ /* 0x0003e80000100a00 */
[----:B------:R-:W3:Y:S04]  /*9cca0*/  LDL.LU R212, [R1+0xe30] ;  /* 0x000e300001d47983 */ /* 0x000ee80000300800 */
[----:B------:R-:W4:Y:S04]  /*9ccb0*/  LDL.LU R236, [R1+0x6b54] ;  /* 0x006b540001ec7983 */ /* 0x000f280000300800 */
[----:B------:R-:W4:Y:S04]  /*9ccc0*/  LDL.LU R237, [R1+0x6b50] ;  /* 0x006b500001ed7983 */ /* 0x000f280000300800 */
[----:B------:R-:W4:Y:S04]  /*9ccd0*/  LDL.LU R238, [R1+0x6b4c] ;  /* 0x006b4c0001ee7983 */ /* 0x000f280000300800 */
[----:B------:R-:W4:Y:S01]  /*9cce0*/  LDL.LU R239, [R1+0x6b48] ;  /* 0x006b480001ef7983 */ /* 0x000f220000300800 */
[----:B------:R-:W-:Y:S01]  /*9ccf0*/  MOV R251, R2 ;  /* 0x0000000200fb7202 */ /* 0x000fe20000000f00 */
[----:B------:R-:W-:-:S02]  /*9cd00*/  IMAD.MOV.U32 R2, RZ, RZ, R134 ;  /* 0x000000ffff027224 */ /* 0x000fc400078e0086 */
[----:B------:R-:W-:Y:S01]  /*9cd10*/  IMAD.MOV.U32 R85, RZ, RZ, R135 ;  /* 0x000000ffff557224 */ /* 0x000fe200078e0087 */
[----:B------:R-:W3:Y:S04]  /*9cd20*/  LDL.LU R217, [R1+0xda4] ;  /* 0x000da40001d97983 */ /* 0x000ee80000300800 */
[----:B------:R-:W3:Y:S01]  /*9cd30*/  LDL.LU R218, [R1+0xda8] ;  /* 0x000da80001da7983 */ /* 0x000ee20000300800 */
[----:B-1----:R-:W-:-:S15]  /*9cd40*/  HMMA.1688.F32.TF32 R132, R240, R28, R220 ;  /* 0x0000001cf084723c */ /* 0x002fde00000810dc */
[----:B------:R-:W-:-:S09]  /*9cd50*/  NOP ;  /* 0x0000000000007918 */ /* 0x000fd20000000000 */
[----:B------:R-:W-:Y:S01]  /*9cd60*/  IMAD.MOV.U32 R84, RZ, RZ, R132 ;  /* 0x000000ffff547224 */ /* 0x000fe200078e0084 */
[----:B------:R-:W-:Y:S01]  /*9cd70*/  MOV R13, R133 ;  /* 0x00000085000d7202 */ /* 0x000fe20000000f00 */
[----:B------:R-:W-:Y:S02]  /*9cd80*/  IMAD.MOV.U32 R12, RZ, RZ, R134 ;  /* 0x000000ffff0c7224 */ /* 0x000fe400078e0086 */
[----:B------:R-:W-:Y:S02]  /*9cd90*/  IMAD.MOV.U32 R3, RZ, RZ, R135 ;  /* 0x000000ffff037224 */ /* 0x000fe400078e0087 */
[----:B------:R-:W-:Y:S01]  /*9cda0*/  IMAD.MOV.U32 R219, RZ, RZ, R252 ;  /* 0x000000ffffdb7224 */ /* 0x000fe200078e00fc */
[----:B----4-:R-:W-:Y:S01]  /*9cdb0*/  HMMA.1688.F32.TF32 R132, R240, R4, R236 ;  /* 0x00000004f084723c */ /* 0x010fe200000810ec */
[----:B------:R-:W-:Y:S01]  /*9cdc0*/  IMAD.MOV.U32 R246, RZ, RZ, R130 ;  /* 0x000000fffff67224 */ /* 0x000fe200078e0082 */
[----:B------:R-:W-:Y:S01]  /*9cdd0*/  MOV R204, R106 ;  /* 0x0000006a00cc7202 */ /* 0x000fe20000000f00 */
[----:B------:R-:W-:-:S02]  /*9cde0*/  IMAD.MOV.U32 R205, RZ, RZ, R126 ;  /* 0x000000ffffcd7224 */ /* 0x000fc400078e007e */
[----:B------:R-:W-:Y:S01]  /*9cdf0*/  IMAD.MOV.U32 R206, RZ, RZ, R127 ;  /* 0x000000ffffce7224 */ /* 0x000fe200078e007f */
[----:B------:R-:W-:Y:S01]  /*9ce00*/  LOP3.LUT R231, R0, 0x20, RZ, 0x3c, !PT ;  /* 0x0000002000e77812 */ /* 0x000fe200078e3cff */
[----:B------:R-:W-:Y:S04]  /*9ce10*/  LDS R236, [R0+UR12+0x47000] ;  /* 0x0470000c00ec7984 */ /* 0x000fe80008000800 */
[----:B------:R-:W-:Y:S04]  /*9ce20*/  LDS R238, [R0+UR12+0x47800] ;  /* 0x0478000c00ee7984 */ /* 0x000fe80008000800 */
[----:B------:R-:W-:Y:S04]  /*9ce30*/  LDS R237, [R231+UR12+0x47000] ;  /* 0x0470000ce7ed7984 */ /* 0x000fe80008000800 */
[----:B------:R-:W1:Y:S04]  /*9ce40*/  LDS R239, [R231+UR12+0x47800] ;  /* 0x0478000ce7ef7984 */ /* 0x000e680008000800 */
[----:B------:R-:W-:Y:S04]  /*9ce50*/  STL.64 [R1+0xd40], R132 ;  /* 0x000d408401007387 */ /* 0x000fe80000100a00 */
[----:B------:R4:W-:Y:S02]  /*9ce60*/  STL.64 [R1+0xd48], R134 ;  /* 0x000d488601007387 */ /* 0x0009e40000100a00 */
[----:B----4-:R-:W-:-:S15]  /*9ce70*/  HMMA.1688.F32.TF32 R132, R240, R40, R208 ;  /* 0x00000028f084723c */ /* 0x010fde00000810d0 */
[----:B------:R-:W-:-:S08]  /*9ce80*/  NOP ;  /* 0x0000000000007918 */ /* 0x000fd00000000000 */
[----:B------:R-:W-:Y:S04]  /*9ce90*/  STL.64 [R1+0xd70], R132 ;  /* 0x000d708401007387 */ /* 0x000fe80000100a00 */
[----:B------:R2:W-:Y:S04]  /*9cea0*/  STL [R1+0xd78], R134 ;  /* 0x000d788601007387 */ /* 0x0005e80000100800 */
[----:B------:R-:W4:Y:S04]  /*9ceb0*/  LDL.LU R208, [R1+0xe20] ;  /* 0x000e200001d07983 */ /* 0x000f280000300800 */
[----:B------:R-:W4:Y:S04]  /*9cec0*/  LDL.LU R209, [R1+0xe24] ;  /* 0x000e240001d17983 */ /* 0x000f280000300800 */
[----:B------:R-:W4:Y:S04]  /*9ced0*/  LDL.LU R210, [R1+0xe28] ;  /* 0x000e280001d27983 */ /* 0x000f280000300800 */
[----:B------:R-:W4:Y:S01]  /*9cee0*/  LDL.LU R211, [R1+0xe2c] ;  /* 0x000e2c0001d37983 */ /* 0x000f220000300800 */
[----:B------:R-:W-:-:S02]  /*9cef0*/  MOV R252, R135 ;  /* 0x0000008700fc7202 */ /* 0x000fc40000000f00 */
[----:B--2---:R-:W-:Y:S03]  /*9cf00*/  HMMA.1688.F32.TF32 R132, R240, R16, R248 ;  /* 0x00000010f084723c */ /* 0x004fe600000810f8 */
[----:B------:R2:W-:Y:S04]  /*9cf10*/  STL [R1+0x6648], R252 ;  /* 0x006648fc01007387 */ /* 0x0005e80000100800 */
[----:B------:R-:W4:Y:S04]  /*9cf20*/  LDL.LU R248, [R1+0xe10] ;  /* 0x000e100001f87983 */ /* 0x000f280000300800 */
[----:B------:R-:W4:Y:S04]  /*9cf30*/  LDL.LU R249, [R1+0xe14] ;  /* 0x000e140001f97983 */ /* 0x000f280000300800 */
[----:B------:R-:W4:Y:S04]  /*9cf40*/  LDL.LU R250, [R1+0xe18] ;  /* 0x000e180001fa7983 */ /* 0x000f280000300800 */
[----:B------:R-:W4:Y:S05]  /*9cf50*/  LDL.LU R251, [R1+0xe1c] ;  /* 0x000e1c0001fb7983 */ /* 0x000f2a0000300800 */
[----:B------:R-:W-:-:S02]  /*9cf60*/  IMAD.MOV.U32 R124, RZ, RZ, R132 ;  /* 0x000000ffff7c7224 */ /* 0x000fc400078e0084 */
[----:B------:R-:W-:Y:S01]  /*9cf70*/  IMAD.MOV.U32 R125, RZ, RZ, R133 ;  /* 0x000000ffff7d7224 */ /* 0x000fe200078e0085 */
[----:B------:R-:W-:Y:S01]  /*9cf80*/  MOV R129, R134 ;  /* 0x0000008600817202 */ /* 0x000fe20000000f00 */
[----:B------:R-:W-:Y:S02]  /*9cf90*/  IMAD.MOV.U32 R128, RZ, RZ, R135 ;  /* 0x000000ffff807224 */ /* 0x000fe400078e0087 */
[C---:B---3--:R-:W-:Y:S03]  /*9cfa0*/  HMMA.1688.F32.TF32 R132, R240.reuse, R36, R216 ;  /* 0x00000024f084723c */ /* 0x048fe600000810d8 */
[----:B------:R-:W-:Y:S04]  /*9cfb0*/  STL [R1+0x6658], R128 ;  /* 0x0066588001007387 */ /* 0x000fe80000100800 */
[----:B------:R-:W-:Y:S04]  /*9cfc0*/  STL [R1+0x6654], R129 ;  /* 0x0066548101007387 */ /* 0x000fe80000100800 */
[----:B------:R-:W-:Y:S04]  /*9cfd0*/  STL [R1+0x6650], R125 ;  /* 0x0066507d01007387 */ /* 0x000fe80000100800 */
[----:B------:R-:W-:Y:S09]  /*9cfe0*/  STL [R1+0x664c], R124 ;  /* 0x00664c7c01007387 */ /* 0x000ff20000100800 */
[----:B--2---:R-:W-:Y:S01]  /*9cff0*/  IMAD.MOV.U32 R252, RZ, RZ, R133 ;  /* 0x000000fffffc7224 */ /* 0x004fe200078e0085 */
[----:B------:R-:W-:Y:S04]  /*9d000*/  STL [R1+0xda0], R132 ;  /* 0x000da08401007387 */ /* 0x000fe80000100800 */
[----:B------:R2:W-:Y:S04]  /*9d010*/  STL.64 [R1+0xda8], R134 ;  /* 0x000da88601007387 */ /* 0x0005e80000100a00 */
[----:B------:R-:W-:Y:S04]  /*9d020*/  STL [R1+0x665c], R252 ;  /* 0x00665cfc01007387 */ /* 0x000fe80000100800 */
[----:B------:R-:W3:Y:S04]  /*9d030*/  LDL.LU R216, [R1+0xe00] ;  /* 0x000e000001d87983 */ /* 0x000ee80000300800 */
[----:B------:R-:W3:Y:S04]  /*9d040*/  LDL.LU R217, [R1+0xe04] ;  /* 0x000e040001d97983 */ /* 0x000ee80000300800 */
[----:B------:R-:W3:Y:S04]  /*9d050*/  LDL.LU R218, [R1+0xe08] ;  /* 0x000e080001da7983 */ /* 0x000ee80000300800 */
[----:B------:R-:W3:Y:S01]  /*9d060*/  LDL.LU R219, [R1+0xe0c] ;  /* 0x000e0c0001db7983 */ /* 0x000ee20000300800 */
[----:B--2---:R-:W-:-:S15]  /*9d070*/  HMMA.1688.F32.TF32 R132, R240, R32, R212 ;  /* 0x00000020f084723c */ /* 0x004fde00000810d4 */
[----:B------:R-:W-:-:S09]  /*9d080*/  NOP ;  /* 0x0000000000007918 */ /* 0x000fd20000000000 */
[----:B------:R-:W-:Y:S01]  /*9d090*/  MOV R116, R135 ;  /* 0x0000008700747202 */ /* 0x000fe20000000f00 */
[----:B------:R-:W-:Y:S02]  /*9d0a0*/  IMAD.MOV.U32 R117, RZ, RZ, R134 ;  /* 0x000000ffff757224 */ /* 0x000fe400078e0086 */
[----:B------:R-:W-:Y:S01]  /*9d0b0*/  IMAD.MOV.U32 R120, RZ, RZ, R133 ;  /* 0x000000ffff787224 */ /* 0x000fe200078e0085 */
[----:B------:R-:W-:Y:S01]  /*9d0c0*/  MOV R121, R132 ;  /* 0x0000008400797202 */ /* 0x000fe20000000f00 */
[----:B------:R-:W-:Y:S04]  /*9d0d0*/  STL [R1+0x666c], R116 ;  /* 0x00666c7401007387 */ /* 0x000fe80000100800 */
[----:B------:R2:W-:Y:S04]  /*9d0e0*/  STL [R1+0x6668], R117 ;  /* 0x0066687501007387 */ /* 0x0005e80000100800 */
        /* <DEDUP_REMOVED lines=24> */
[----:B--2---:R-:W-:Y:S01]  /*9d270*/  IMAD.MOV.U32 R117, RZ, RZ, R132 ;  /* 0x000000ffff757224 */ /* 0x004fe200078e0084 */
[----:B-1----:R-:W-:Y:S01]  /*9d280*/  MOV R120, R133 ;  /* 0x0000008500787202 */ /* 0x002fe20000000f00 */
[----:B------:R-:W-:-:S02]  /*9d290*/  IMAD.MOV.U32 R121, RZ, RZ, R134 ;  /* 0x000000ffff797224 */ /* 0x000fc400078e0086 */
[----:B------:R-:W-:Y:S02]  /*9d2a0*/  IMAD.MOV.U32 R252, RZ, RZ, R135 ;  /* 0x000000fffffc7224 */ /* 0x000fe400078e0087 */
[----:B---3--:R-:W-:Y:S03]  /*9d2b0*/  HMMA.1688.F32.TF32 R132, R240, R24, R216 ;  /* 0x00000018f084723c */ /* 0x008fe600000810d8 */
[----:B------:R-:W-:Y:S04]  /*9d2c0*/  STL [R1+0x668c], R252 ;  /* 0x00668cfc01007387 */ /* 0x000fe80000100800 */
[----:B------:R-:W-:Y:S04]  /*9d2d0*/  STL [R1+0x6688], R121 ;  /* 0x0066887901007387 */ /* 0x000fe80000100800 */
[----:B------:R-:W-:Y:S04]  /*9d2e0*/  STL [R1+0x6684], R120 ;  /* 0x0066847801007387 */ /* 0x000fe80000100800 */
[----:B------:R1:W-:Y:S09]  /*9d2f0*/  STL [R1+0x6680], R117 ;  /* 0x0066807501007387 */ /* 0x0003f20000100800 */
[----:B------:R-:W-:Y:S01]  /*9d300*/  MOV R116, R135 ;  /* 0x0000008700747202 */ /* 0x000fe20000000f00 */
[----:B------:R-:W-:-:S02]  /*9d310*/  IMAD.MOV.U32 R128, RZ, RZ, R134 ;  /* 0x000000ffff807224 */ /* 0x000fc400078e0086 */
[----:B------:R-:W-:Y:S01]  /*9d320*/  IMAD.MOV.U32 R129, RZ, RZ, R133 ;  /* 0x000000ffff817224 */ /* 0x000fe200078e0085 */
[----:B------:R-:W-:Y:S01]  /*9d330*/  MOV R125, R132 ;  /* 0x00000084007d7202 */ /* 0x000fe20000000f00 */
[----:B------:R-:W-:Y:S04]  /*9d340*/  STL [R1+0x669c], R116 ;  /* 0x00669c7401007387 */ /* 0x000fe80000100800 */
[----:B------:R-:W-:Y:S04]  /*9d350*/  STL [R1+0x6698], R128 ;  /* 0x0066988001007387 */ /* 0x000fe80000100800 */
[----:B------:R-:W-:Y:S04]  /*9d360*/  STL [R1+0x6694], R129 ;  /* 0x0066948101007387 */ /* 0x000fe80000100800 */
[----:B------:R2:W-:Y:S01]  /*9d370*/  STL [R1+0x6690], R125 ;  /* 0x0066907d01007387 */ /* 0x0005e20000100800 */
[----:B----4-:R-:W-:Y:S03]  /*9d380*/  HMMA.1688.F32.TF32 R132, R240, R80, R208 ;  /* 0x00000050f084723c */ /* 0x010fe600000810d0 */
[----:B------:R-:W3:Y:S04]  /*9d390*/  LDL.LU R208, [R1+0xdc0] ;  /* 0x000dc00001d07983 */ /* 0x000ee80000300800 */
[----:B------:R-:W3:Y:S04]  /*9d3a0*/  LDL.LU R209, [R1+0xdc4] ;  /* 0x000dc40001d17983 */ /* 0x000ee80000300800 */
[----:B------:R-:W3:Y:S04]  /*9d3b0*/  LDL.LU R210, [R1+0xdc8] ;  /* 0x000dc80001d27983 */ /* 0x000ee80000300800 */
[----:B------:R-:W3:Y:S09]  /*9d3c0*/  LDL.LU R211, [R1+0xdcc] ;  /* 0x000dcc0001d37983 */ /* 0x000ef20000300800 */
[----:B------:R-:W-:-:S02]  /*9d3d0*/  IMAD.MOV.U32 R113, RZ, RZ, R132 ;  /* 0x000000ffff717224 */ /* 0x000fc400078e0084 */
[----:B------:R-:W-:Y:S01]  /*9d3e0*/  IMAD.MOV.U32 R112, RZ, RZ, R133 ;  /* 0x000000ffff707224 */ /* 0x000fe200078e0085 */
[----:B------:R-:W-:Y:S01]  /*9d3f0*/  MOV R109, R134 ;  /* 0x00000086006d7202 */ /* 0x000fe20000000f00 */
[----:B------:R-:W-:Y:S02]  /*9d400*/  IMAD.MOV.U32 R108, RZ, RZ, R135 ;  /* 0x000000ffff6c7224 */ /* 0x000fe400078e0087 */
[----:B------:R-:W-:Y:S03]  /*9d410*/  HMMA.1688.F32.TF32 R132, R240, R76, R212 ;  /* 0x0000004cf084723c */ /* 0x000fe600000810d4 */
[----:B------:R-:W-:Y:S04]  /*9d420*/  STL [R1+0x66ac], R108 ;  /* 0x0066ac6c01007387 */ /* 0x000fe80000100800 */
[----:B------:R4:W-:Y:S04]  /*9d430*/  STL [R1+0x66a8], R109 ;  /* 0x0066a86d01007387 */ /* 0x0009e80000100800 */
[----:B------:R4:W-:Y:S04]  /*9d440*/  STL [R1+0x66a4], R112 ;  /* 0x0066a47001007387 */ /* 0x0009e80000100800 */
[----:B------:R4:W-:Y:S09]  /*9d450*/  STL [R1+0x66a0], R113 ;  /* 0x0066a07101007387 */ /* 0x0009f20000100800 */
[----:B------:R-:W-:-:S02]  /*9d460*/  IMAD.MOV.U32 R124, RZ, RZ, R135 ;  /* 0x000000ffff7c7224 */ /* 0x000fc400078e0087 */
[----:B-1----:R-:W-:Y:S01]  /*9d470*/  IMAD.MOV.U32 R117, RZ, RZ, R134 ;  /* 0x000000ffff757224 */ /* 0x002fe200078e0086 */
[----:B------:R-:W-:Y:S01]  /*9d480*/  MOV R120, R133 ;  /* 0x0000008500787202 */ /* 0x000fe20000000f00 */
[----:B------:R-:W-:Y:S01]  /*9d490*/  IMAD.MOV.U32 R121, RZ, RZ, R132 ;  /* 0x000000ffff797224 */ /* 0x000fe200078e0084 */
[----:B------:R-:W-:Y:S04]  /*9d4a0*/  STL [R1+0x66bc], R124 ;  /* 0x0066bc7c01007387 */ /* 0x000fe80000100800 */
        /* <DEDUP_REMOVED lines=12> */
[----:B------:R-:W-:Y:S01]  /*9d570*/  MOV R252, R135 ;  /* 0x0000008700fc7202 */ /* 0x000fe20000000f00 */
[----:B--2---:R-:W-:-:S02]  /*9d580*/  IMAD.MOV.U32 R125, RZ, RZ, R134 ;  /* 0x000000ffff7d7224 */ /* 0x004fc400078e0086 */
[----:B------:R-:W-:Y:S01]  /*9d590*/  IMAD.MOV.U32 R129, RZ, RZ, R133 ;  /* 0x000000ffff817224 */ /* 0x000fe200078e0085 */
[----:B------:R-:W-:Y:S01]  /*9d5a0*/  MOV R128, R132 ;  /* 0x0000008400807202 */ /* 0x000fe20000000f00 */
[----:B------:R-:W-:Y:S04]  /*9d5b0*/  STL [R1+0x66cc], R252 ;  /* 0x0066ccfc01007387 */ /* 0x000fe80000100800 */
[----:B------:R2:W-:Y:S04]  /*9d5c0*/  STL [R1+0x66c8], R125 ;  /* 0x0066c87d01007387 */ /* 0x0005e80000100800 */
[----:B------:R2:W-:Y:S04]  /*9d5d0*/  STL [R1+0x66c4], R129 ;  /* 0x0066c48101007387 */ /* 0x0005e80000100800 */
[----:B------:R2:W-:Y:S04]  /*9d5e0*/  STL [R1+0x66c0], R128 ;  /* 0x0066c08001007387 */ /* 0x0005e80000100800 */
        /* <DEDUP_REMOVED lines=18> */
[----:B------:R-:W-:Y:S01]  /*9d710*/  IMAD.MOV.U32 R104, RZ, RZ, R133 ;  /* 0x000000ffff687224 */ /* 0x000fe200078e0085 */
[----:B------:R-:W-:Y:S01]  /*9d720*/  MOV R101, R134 ;  /* 0x0000008600657202 */ /* 0x000fe20000000f00 */
        /* <DEDUP_REMOVED lines=9> */
[----:B-1----:R-:W-:Y:S01]  /*9d7c0*/  MOV R117, R132 ;  /* 0x0000008400757202 */ /* 0x002fe20000000f00 */
[----:B------:R-:W-:Y:S02]  /*9d7d0*/  IMAD.MOV.U32 R120, RZ, RZ, R133 ;  /* 0x000000ffff787224 */ /* 0x000fe400078e0085 */
[----:B------:R-:W-:Y:S01]  /*9d7e0*/  IMAD.MOV.U32 R121, RZ, RZ, R134 ;  /* 0x000000ffff797224 */ /* 0x000fe200078e0086 */
[----:B------:R-:W-:Y:S02]  /*9d7f0*/  MOV R108, R135 ;  /* 0x00000087006c7202 */ /* 0x000fe40000000f00 */
[----:B--2---:R-:W-:-:S15]  /*9d800*/  HMMA.1688.F32.TF32 R132, R240, R56, R220 ;  /* 0x00000038f084723c */ /* 0x004fde00000810dc */
[----:B------:R-:W-:-:S09]  /*9d810*/  NOP ;  /* 0x0000000000007918 */ /* 0x000fd20000000000 */
[----:B------:R-:W-:Y:S02]  /*9d820*/  IMAD.MOV.U32 R125, RZ, RZ, R132 ;  /* 0x000000ffff7d7224 */ /* 0x000fe400078e0084 */
[----:B------:R-:W-:Y:S01]  /*9d830*/  IMAD.MOV.U32 R129, RZ, RZ, R133 ;  /* 0x000000ffff817224 */ /* 0x000fe200078e0085 */
[----:B------:R-:W-:Y:S01]  /*9d840*/  MOV R128, R134 ;  /* 0x0000008600807202 */ /* 0x000fe20000000f00 */
[----:B------:R-:W-:Y:S01]  /*9d850*/  IMAD.MOV.U32 R124, RZ, RZ, R135 ;  /* 0x000000ffff7c7224 */ /* 0x000fe200078e0087 */
[----:B------:R-:W-:Y:S04]  /*9d860*/  STL [R1+0x66dc], R100 ;  /* 0x0066dc6401007387 */ /* 0x000fe80000100800 */
[----:B------:R1:W-:Y:S04]  /*9d870*/  STL [R1+0x66d8], R101 ;  /* 0x0066d86501007387 */ /* 0x0003e80000100800 */
[----:B------:R2:W-:Y:S04]  /*9d880*/  STL [R1+0x66d4], R104 ;  /* 0x0066d46801007387 */ /* 0x0005e80000100800 */
[----:B------:R4:W-:Y:S04]  /*9d890*/  STL [R1+0x66d0], R105 ;  /* 0x0066d06901007387 */ /* 0x0009e80000100800 */
        /* <DEDUP_REMOVED lines=9> */
[----:B------:R-:W4:Y:S01]  /*9d930*/  LDL.LU R130, [R1+0x6b44] ;  /* 0x006b440001827983 */ /* 0x000f220000300800 */
        /* <DEDUP_REMOVED lines=9> */
[----:B--2---:R-:W-:Y:S02]  /*9d9d0*/  IMAD.MOV.U32 R104, RZ, RZ, R133 ;  /* 0x000000ffff687224 */ /* 0x004fe400078e0085 */
[----:B----4-:R-:W-:Y:S01]  /*9d9e0*/  IMAD.MOV.U32 R105, RZ, RZ, R134 ;  /* 0x000000ffff697224 */ /* 0x010fe200078e0086 */
[----:B------:R-:W-:Y:S02]  /*9d9f0*/  MOV R252, R135 ;  /* 0x0000008700fc7202 */ /* 0x000fe40000000f00 */
[----:B------:R-:W-:Y:S01]  /*9da00*/  HMMA.1688.F32.TF32 R132, R240, R44, R208 ;  /* 0x0000002cf084723c */ /* 0x000fe200000810d0 */
[----:B------:R-:W-:Y:S04]  /*9da10*/  LDS R240, [R247+UR12+0x47000] ;  /* 0x0470000cf7f07984 */ /* 0x000fe80008000800 */
[----:B------:R1:W-:Y:S04]  /*9da20*/  LDS R242, [R247+UR12+0x47800] ;  /* 0x0478000cf7f27984 */ /* 0x0003e80008000800 */
[----:B------:R-:W-:Y:S04]  /*9da30*/  LDS R241, [R207+UR12+0x47000] ;  /* 0x0470000ccff17984 */ /* 0x000fe80008000800 */
[----:B------:R2:W3:Y:S01]  /*9da40*/  LDS R243, [R207+UR12+0x47800] ;  /* 0x0478000ccff37984 */ /* 0x0004e20008000800 */
[----:B-1----:R-:W-:-:S03]  /*9da50*/  MOV R247, R131 ;  /* 0x0000008300f77202 */ /* 0x002fc60000000f00 */
        /* <DEDUP_REMOVED lines=15> */
[----:B------:R-:W-:Y:S01]  /*9db50*/  MOV R209, R99 ;  /* 0x0000006300d17202 */ /* 0x000fe20000000f00 */
[----:B------:R-:W-:Y:S02]  /*9db60*/  IMAD.MOV.U32 R210, RZ, RZ, R102 ;  /* 0x000000ffffd27224 */ /* 0x000fe400078e0066 */
[----:B------:R-:W3:Y:S04]  /*9db70*/  LDL.LU R99, [R1+0x6b38] ;  /* 0x006b380001637983 */ /* 0x000ee80000300800 */
[----:B------:R-:W3:Y:S01]  /*9db80*/  LDL.LU R102, [R1+0x6b34] ;  /* 0x006b340001667983 */ /* 0x000ee20000300800 */
[----:B------:R-:W-:-:S03]  /*9db90*/  IMAD.MOV.U32 R211, RZ, RZ, R103 ;  /* 0x000000ffffd37224 */ /* 0x000fc600078e0067 */
[----:B------:R-:W3:Y:S04]  /*9dba0*/  LDL.LU R103, [R1+0x6b30] ;  /* 0x006b300001677983 */ /* 0x000ee80000300800 */
[----:B------:R-:W3:Y:S04]  /*9dbb0*/  LDL.LU R106, [R1+0x6b2c] ;  /* 0x006b2c00016a7983 */ /* 0x000ee80000300800 */
[----:B------:R-:W3:Y:S04]  /*9dbc0*/  LDL.LU R126, [R1+0x6b28] ;  /* 0x006b2800017e7983 */ /* 0x000ee80000300800 */
[----:B------:R-:W3:Y:S01]  /*9dbd0*/  LDL.LU R127, [R1+0x6b24] ;  /* 0x006b2400017f7983 */ /* 0x000ee20000300800 */
[----:B------:R-:W-:-:S02]  /*9dbe0*/  IMAD.MOV.U32 R113, RZ, RZ, R132 ;  /* 0x000000ffff717224 */ /* 0x000fc400078e0084 */
[----:B------:R-:W-:Y:S01]  /*9dbf0*/  IMAD.MOV.U32 R112, RZ, RZ, R133 ;  /* 0x000000ffff707224 */ /* 0x000fe200078e0085 */
[----:B------:R-:W-:Y:S01]  /*9dc00*/  MOV R109, R134 ;  /* 0x00000086006d7202 */ /* 0x000fe20000000f00 */
[----:B------:R-:W-:Y:S01]  /*9dc10*/  IMAD.MOV.U32 R100, RZ, RZ, R135 ;  /* 0x000000ffff647224 */ /* 0x000fe200078e0087 */
[----:B--2---:R-:W-:Y:S02]  /*9dc20*/  MOV R207, R107 ;  /* 0x0000006b00cf7202 */ /* 0x004fe40000000f00 */
[----:B------:R-:W2:Y:S01]  /*9dc30*/  LDL.LU R107, [R1+0x6b20] ;  /* 0x006b2000016b7983 */ /* 0x000ea20000300800 */
[----:B----4-:R-:W-:Y:S07]  /*9dc40*/  HMMA.1688.F32.TF32 R132, R236, R130, R248 ;  /* 0x00000082ec84723c */ /* 0x010fee00000810f8 */
[----:B------:R-:W-:-:S02]  /*9dc50*/  IMAD.MOV.U32 R248, RZ, RZ, R110 ;  /* 0x000000fffff87224 */ /* 0x000fc400078e006e */
[----:B------:R-:W-:Y:S01]  /*9dc60*/  IMAD.MOV.U32 R249, RZ, RZ, R118 ;  /* 0x000000fffff97224 */ /* 0x000fe200078e0076 */
[----:B------:R-:W4:Y:S04]  /*9dc70*/  LDL.LU R110, [R1+0x6b1c] ;  /* 0x006b1c00016e7983 */ /* 0x000f280000300800 */
[----:B------:R-:W2:Y:S01]  /*9dc80*/  LDL.LU R118, [R1+0x6b18] ;  /* 0x006b180001767983 */ /* 0x000ea20000300800 */
[----:B------:R-:W-:Y:S01]  /*9dc90*/  MOV R250, R122 ;  /* 0x0000007a00fa7202 */ /* 0x000fe20000000f00 */
[----:B------:R-:W-:Y:S02]  /*9dca0*/  IMAD.MOV.U32 R251, RZ, RZ, R123 ;  /* 0x000000fffffb7224 */ /* 0x000fe400078e007b */
[----:B------:R-:W4:Y:S04]  /*9dcb0*/  LDL.LU R122, [R1+0x6b14] ;  /* 0x006b1400017a7983 */ /* 0x000f280000300800 */
[----:B------:R-:W4:Y:S02]  /*9dcc0*/  LDL.LU R123, [R1+0x6b10] ;  /* 0x006b1000017b7983 */ /* 0x000f240000300800 */
[----:B------:R-:W-:-:S02]  /*9dcd0*/  IMAD.MOV.U32 R93, RZ, RZ, R132 ;  /* 0x000000ffff5d7224 */ /* 0x000fc400078e0084 */
[----:B------:R-:W-:Y:S01]  /*9dce0*/  IMAD.MOV.U32 R92, RZ, RZ, R133 ;  /* 0x000000ffff5c7224 */ /* 0x000fe200078e0085 */
[----:B------:R-:W-:Y:S01]  /*9dcf0*/  MOV R5, R134 ;  /* 0x0000008600057202 */ /* 0x000fe20000000f00 */
[----:B------:R-:W-:Y:S02]  /*9dd00*/  IMAD.MOV.U32 R4, RZ, RZ, R135 ;  /* 0x000000ffff047224 */ /* 0x000fe400078e0087 */
[----:B---3--:R-:W-:Y:S07]  /*9dd10*/  HMMA.1688.F32.TF32 R132, R236, R126, R244 ;  /* 0x0000007eec84723c */ /* 0x008fee00000810f4 */
[----:B------:R-:W-:-:S02]  /*9dd20*/  MOV R244, R119 ;  /* 0x0000007700f47202 */ /* 0x000fc40000000f00 */
[----:B------:R-:W2:Y:S01]  /*9dd30*/  LDL.LU R119, [R1+0x6b0c] ;  /* 0x006b0c0001777983 */ /* 0x000ea20000300800 */
[----:B------:R-:W-:-:S03]  /*9dd40*/  IMAD.MOV.U32 R245, RZ, RZ, R111 ;  /* 0x000000fffff57224 */ /* 0x000fc600078e006f */
[----:B------:R-:W3:Y:S01]  /*9dd50*/  LDL.LU R111, [R1+0x6b08] ;  /* 0x006b0800016f7983 */ /* 0x000ee20000300800 */
[----:B------:R-:W-:Y:S01]  /*9dd60*/  IMAD.MOV.U32 R246, RZ, RZ, R114 ;  /* 0x000000fffff67224 */ /* 0x000fe200078e0072 */
[----:B------:R-:W-:Y:S02]  /*9dd70*/  MOV R247, R115 ;  /* 0x0000007300f77202 */ /* 0x000fe40000000f00 */
[----:B------:R-:W3:Y:S04]  /*9dd80*/  LDL.LU R114, [R1+0x6b04] ;  /* 0x006b040001727983 */ /* 0x000ee80000300800 */
[----:B------:R-:W3:Y:S03]  /*9dd90*/  LDL.LU R115, [R1+0x6b00] ;  /* 0x006b000001737983 */ /* 0x000ee60000300800 */
[----:B------:R-:W-:Y:S01]  /*9dda0*/  IMAD.MOV.U32 R89, RZ, RZ, R132 ;  /* 0x000000ffff597224 */ /* 0x000fe200078e0084 */
[----:B------:R-:W-:Y:S01]  /*9ddb0*/  MOV R88, R133 ;  /* 0x0000008500587202 */ /* 0x000fe20000000f00 */
[----:B------:R-:W-:-:S02]  /*9ddc0*/  IMAD.MOV.U32 R81, RZ, RZ, R134 ;  /* 0x000000ffff517224 */ /* 0x000fc400078e0086 */
[----:B------:R-:W-:Y:S02]  /*9ddd0*/  IMAD.MOV.U32 R80, RZ, RZ, R135 ;  /* 0x000000ffff507224 */ /* 0x000fe400078e0087 */
[----:B------:R-:W-:Y:S01]  /*9dde0*/  IMAD.MOV.U32 R232, RZ, RZ, R67 ;  /* 0x000000ffffe87224 */ /* 0x000fe200078e0043 */
[----:B------:R-:W-:Y:S01]  /*9ddf0*/  MOV R233, R66 ;  /* 0x0000004200e97202 */ /* 0x000fe20000000f00 */
[----:B----4-:R-:W-:-:S15]  /*9de00*/  HMMA.1688.F32.TF32 R132, R236, R122, R220 ;  /* 0x0000007aec84723c */ /* 0x010fde00000810dc */
[----:B------:R-:W-:-:S09]  /*9de10*/  NOP ;  /* 0x0000000000007918 */ /* 0x000fd20000000000 */
[----:B------:R-:W-:Y:S02]  /*9de20*/  IMAD.MOV.U32 R77, RZ, RZ, R132 ;  /* 0x000000ffff4d7224 */ /* 0x000fe400078e0084 */
[----:B------:R-:W-:Y:S01]  /*9de30*/  IMAD.MOV.U32 R76, RZ, RZ, R133 ;  /* 0x000000ffff4c7224 */ /* 0x000fe200078e0085 */
[----:B------:R-:W-:Y:S01]  /*9de40*/  MOV R73, R134 ;  /* 0x0000008600497202 */ /* 0x000fe20000000f00 */
[----:B------:R-:W-:Y:S02]  /*9de50*/  IMAD.MOV.U32 R72, RZ, RZ, R135 ;  /* 0x000000ffff487224 */ /* 0x000fe400078e0087 */
[----:B--2---:R-:W-:Y:S01]  /*9de60*/  HMMA.1688.F32.TF32 R132, R236, R118, R216 ;  /* 0x00000076ec84723c */ /* 0x004fe200000810d8 */
[----:B------:R-:W-:Y:S02]  /*9de70*/  IMAD.MOV.U32 R220, RZ, RZ, R22 ;  /* 0x000000ffffdc7224 */ /* 0x000fe400078e0016 */
[----:B------:R-:W-:-:S04]  /*9de80*/  IMAD.MOV.U32 R221, RZ, RZ, R23 ;  /* 0x000000ffffdd7224 */ /* 0x000fc800078e0017 */
[----:B------:R-:W-:Y:S01]  /*9de90*/  MOV R216, R19 ;  /* 0x0000001300d87202 */ /* 0x000fe20000000f00 */
[----:B------:R-:W-:Y:S02]  /*9dea0*/  IMAD.MOV.U32 R217, RZ, RZ, R18 ;  /* 0x000000ffffd97224 */ /* 0x000fe400078e0012 */
[----:B------:R-:W-:Y:S01]  /*9deb0*/  IMAD.MOV.U32 R218, RZ, RZ, R46 ;  /* 0x000000ffffda7224 */ /* 0x000fe200078e002e */
[----:B------:R-:W-:Y:S02]  /*9dec0*/  MOV R219, R47 ;  /* 0x0000002f00db7202 */ /* 0x000fe40000000f00 */
[----:B------:R-:W-:-:S11]  /*9ded0*/  MOV R222, R54 ;  /* 0x0000003600de7202 */ /* 0x000fd60000000f00 */
[----:B------:R-:W-:Y:S01]  /*9dee0*/  IMAD.MOV.U32 R69, RZ, RZ, R132 ;  /* 0x000000ffff457224 */ /* 0x000fe200078e0084 */
[----:B------:R-:W-:Y:S01]  /*9def0*/  MOV R68, R133 ;  /* 0x0000008500447202 */ /* 0x000fe20000000f00 */
[----:B------:R-:W-:Y:S02]  /*9df00*/  IMAD.MOV.U32 R65, RZ, RZ, R134 ;  /* 0x000000ffff417224 */ /* 0x000fe400078e0086 */
[----:B------:R-:W-:Y:S02]  /*9df10*/  IMAD.MOV.U32 R64, RZ, RZ, R135 ;  /* 0x000000ffff407224 */ /* 0x000fe400078e0087 */
[----:B---3--:R-:W-:Y:S07]  /*9df20*/  HMMA.1688.F32.TF32 R132, R236, R114, R212 ;  /* 0x00000072ec84723c */ /* 0x008fee00000810d4 */
[----:B------:R-:W-:Y:S01]  /*9df30*/  IMAD.MOV.U32 R212, RZ, RZ, R75 ;  /* 0x000000ffffd47224 */ /* 0x000fe200078e004b */
[----:B------:R-:W-:Y:S01]  /*9df40*/  MOV R213, R74 ;  /* 0x0000004a00d57202 */ /* 0x000fe20000000f00 */
[----:B------:R-:W2:Y:S04]  /*9df50*/  LDL.LU R75, [R1+0x6afc] ;  /* 0x006afc00014b7983 */ /* 0x000ea80000300800 */
[----:B------:R-:W3:Y:S01]  /*9df60*/  LDL.LU R74, [R1+0x6af8] ;  /* 0x006af800014a7983 */ /* 0x000ee20000300800 */
        /* <DEDUP_REMOVED lines=12> */
[----:B------:R-:W4:Y:S04]  /*9e030*/  LDL.LU R55, [R1+0x6ad0] ;  /* 0x006ad00001377983 */ /* 0x000f280000300800 */
[----:B------:R-:W4:Y:S04]  /*9e040*/  LDL.LU R67, [R1+0x6acc] ;  /* 0x006acc0001437983 */ /* 0x000f280000300800 */
[----:B------:R-:W4:Y:S01]  /*9e050*/  LDL.LU R66, [R1+0x6ac8] ;  /* 0x006ac80001427983 */ /* 0x000f220000300800 */
[----:B------:R-:W-:Y:S01]  /*9e060*/  MOV R17, R132 ;  /* 0x0000008400117202 */ /* 0x000fe20000000f00 */
[----:B------:R-:W-:-:S02]  /*9e070*/  IMAD.MOV.U32 R16, RZ, RZ, R133 ;  /* 0x000000ffff107224 */ /* 0x000fc400078e0085 */
[----:B------:R-:W-:Y:S01]  /*9e080*/  IMAD.MOV.U32 R9, RZ, RZ, R134 ;  /* 0x000000ffff097224 */ /* 0x000fe200078e0086 */
[----:B------:R-:W-:Y:S02]  /*9e090*/  MOV R8, R135 ;  /* 0x0000008700087202 */ /* 0x000fe40000000f00 */
[----:B------:R-:W-:-:S15]  /*9e0a0*/  HMMA.1688.F32.TF32 R132, R236, R110, R208 ;  /* 0x0000006eec84723c */ /* 0x000fde00000810d0 */
[----:B------:R-:W-:-:S09]  /*9e0b0*/  NOP ;  /* 0x0000000000007918 */ /* 0x000fd20000000000 */
[----:B------:R-:W-:Y:S02]  /*9e0c0*/  IMAD.MOV.U32 R25, RZ, RZ, R132 ;  /* 0x000000ffff197224 */ /* 0x000fe400078e0084 */
[----:B------:R-:W-:Y:S01]  /*9e0d0*/  IMAD.MOV.U32 R24, RZ, RZ, R133 ;  /* 0x000000ffff187224 */ /* 0x000fe200078e0085 */
[----:B------:R-:W-:Y:S01]  /*9e0e0*/  MOV R21, R134 ;  /* 0x0000008600157202 */ /* 0x000fe20000000f00 */
        /* <DEDUP_REMOVED lines=10> */
[----:B------:R-:W-:Y:S02]  /*9e190*/  IMAD.MOV.U32 R44, RZ, RZ, R133 ;  /* 0x000000ffff2c7224 */ /* 0x000fe400078e0085 */
[----:B------:R-:W-:Y:S01]  /*9e1a0*/  IMAD.MOV.U32 R41, RZ, RZ, R134 ;  /* 0x000000ffff297224 */ /* 0x000fe200078e0086 */
[----:B------:R-:W-:Y:S02]  /*9e1b0*/  MOV R40, R135 ;  /* 0x0000008700287202 */ /* 0x000fe40000000f00 */
[----:B------:R-:W-:Y:S01]  /*9e1c0*/  HMMA.1688.F32.TF32 R132, R236, R98, R244 ;  /* 0x00000062ec84723c */ /* 0x000fe200000810f4 */
[----:B------:R-:W-:Y:S02]  /*9e1d0*/  IMAD.MOV.U32 R234, RZ, RZ, R62 ;  /* 0x000000ffffea7224 */ /* 0x000fe400078e003e */
[----:B------:R-:W-:Y:S01]  /*9e1e0*/  IMAD.MOV.U32 R235, RZ, RZ, R63 ;  /* 0x000000ffffeb7224 */ /* 0x000fe200078e003f */
[----:B------:R-:W4:Y:S04]  /*9e1f0*/  LDL.LU R62, [R1+0x6ac4] ;  /* 0x006ac400013e7983 */ /* 0x000f280000300800 */
[----:B------:R-:W4:Y:S01]  /*9e200*/  LDL.LU R63, [R1+0x6ac0] ;  /* 0x006ac000013f7983 */ /* 0x000f220000300800 */
[----:B------:R-:W-:-:S02]  /*9e210*/  IMAD.MOV.U32 R136, RZ, RZ, R35 ;  /* 0x000000ffff887224 */ /* 0x000fc400078e0023 */
[----:B------:R-:W-:Y:S01]  /*9e220*/  IMAD.MOV.U32 R137, RZ, RZ, R34 ;  /* 0x000000ffff897224 */ /* 0x000fe200078e0022 */
[----:B------:R-:W-:Y:S01]  /*9e230*/  MOV R138, R26 ;  /* 0x0000001a008a7202 */ /* 0x000fe20000000f00 */
[----:B------:R-:W-:Y:S02]  /*9e240*/  IMAD.MOV.U32 R139, RZ, RZ, R27 ;  /* 0x000000ffff8b7224 */ /* 0x000fe400078e001b */
[----:B------:R-:W-:Y:S01]  /*9e250*/  IMAD.MOV.U32 R144, RZ, RZ, R58 ;  /* 0x000000ffff907224 */ /* 0x000fe200078e003a */
[----:B------:R-:W-:Y:S01]  /*9e260*/  MOV R145, R59 ;  /* 0x0000003b00917202 */ /* 0x000fe20000000f00 */
[----:B------:R-:W-:Y:S02]  /*9e270*/  IMAD.MOV.U32 R146, RZ, RZ, R78 ;  /* 0x000000ffff927224 */ /* 0x000fe400078e004e */
[----:B------:R-:W-:-:S05]  /*9e280*/  IMAD.MOV.U32 R147, RZ, RZ, R79 ;  /* 0x000000ffff937224 */ /* 0x000fca00078e004f */
[----:B------:R-:W-:Y:S02]  /*9e290*/  IMAD.MOV.U32 R53, RZ, RZ, R132 ;  /* 0x000000ffff357224 */ /* 0x000fe400078e0084 */
[----:B------:R-:W-:Y:S01]  /*9e2a0*/  IMAD.MOV.U32 R52, RZ, RZ, R133 ;  /* 0x000000ffff347224 */ /* 0x000fe200078e0085 */
[----:B------:R-:W-:Y:S02]  /*9e2b0*/  MOV R132, R50 ;  /* 0x0000003200847202 */ /* 0x000fe40000000f00 */
[----:B------:R-:W-:Y:S01]  /*9e2c0*/  MOV R49, R134 ;  /* 0x0000008600317202 */ /* 0x000fe20000000f00 */
[----:B------:R-:W4:Y:S01]  /*9e2d0*/  LDL.LU R50, [R1+0x6abc] ;  /* 0x006abc0001327983 */ /* 0x000f220000300800 */
[----:B------:R-:W-:Y:S02]  /*9e2e0*/  IMAD.MOV.U32 R133, RZ, RZ, R51 ;  /* 0x000000ffff857224 */ /* 0x000fe400078e0033 */
[----:B------:R-:W-:Y:S01]  /*9e2f0*/  IMAD.MOV.U32 R48, RZ, RZ, R135 ;  /* 0x000000ffff307224 */ /* 0x000fe200078e0087 */
[----:B------:R-:W4:Y:S01]  /*9e300*/  LDL.LU R51, [R1+0x6ab8] ;  /* 0x006ab80001337983 */ /* 0x000f220000300800 */
[----:B------:R-:W-:Y:S01]  /*9e310*/  IMAD.MOV.U32 R134, RZ, RZ, R39 ;  /* 0x000000ffff867224 */ /* 0x000fe200078e0027 */
[----:B------:R-:W-:-:S02]  /*9e320*/  MOV R135, R38 ;  /* 0x0000002600877202 */ /* 0x000fc40000000f00 */
        /* <DEDUP_REMOVED lines=12> */
[----:B------:R-:W4:Y:S04]  /*9e3f0*/  LDL.LU R82, [R1+0x6a8c] ;  /* 0x006a8c0001527983 */ /* 0x000f280000300800 */
[----:B------:R-:W4:Y:S01]  /*9e400*/  LDL.LU R83, [R1+0x6a88] ;  /* 0x006a880001537983 */ /* 0x000f220000300800 */
[----:B------:R-:W-:Y:S01]  /*9e410*/  IMAD.MOV.U32 R150, RZ, RZ, R70 ;  /* 0x000000ffff967224 */ /* 0x000fe200078e0046 */
[----:B------:R-:W-:Y:S02]  /*9e420*/  MOV R151, R71 ;  /* 0x0000004700977202 */ /* 0x000fe40000000f00 */
[----:B------:R-:W4:Y:S04]  /*9e430*/  LDL.LU R70, [R1+0x6a84] ;  /* 0x006a840001467983 */ /* 0x000f280000300800 */
[----:B------:R-:W4:Y:S01]  /*9e440*/  LDL.LU R71, [R1+0x6a80] ;  /* 0x006a800001477983 */ /* 0x000f220000300800 */
[----:B------:R-:W-:Y:S01]  /*9e450*/  MOV R154, R11 ;  /* 0x0000000b009a7202 */ /* 0x000fe20000000f00 */
[----:B------:R-:W-:-:S02]  /*9e460*/  IMAD.MOV.U32 R155, RZ, RZ, R10 ;  /* 0x000000ffff9b7224 */ /* 0x000fc400078e000a */
[----:B--2---:R-:W-:Y:S02]  /*9e470*/  IMAD.MOV.U32 R153, RZ, RZ, R75 ;  /* 0x000000ffff997224 */ /* 0x004fe400078e004b */
        /* <DEDUP_REMOVED lines=21> */
[----:B------:R-:W-:Y:S01]  /*9e5d0*/  IMAD.MOV.U32 R171, RZ, RZ, R62 ;  /* 0x000000ffffab7224 */ /* 0x000fe200078e003e */
[----:B------:R-:W-:Y:S01]  /*9e5e0*/  MOV R170, R63 ;  /* 0x0000003f00aa7202 */ /* 0x000fe20000000f00 */
[----:B------:R-:W-:-:S02]  /*9e5f0*/  IMAD.MOV.U32 R169, RZ, RZ, R50 ;  /* 0x000000ffffa97224 */ /* 0x000fc400078e0032 */
[----:B------:R-:W-:Y:S02]  /*9e600*/  IMAD.MOV.U32 R168, RZ, RZ, R51 ;  /* 0x000000ffffa87224 */ /* 0x000fe400078e0033 */
[----:B------:R-:W4:Y:S04]  /*9e610*/  LDL.LU R51, [R1+0x6a4c] ;  /* 0x006a4c0001337983 */ /* 0x000f280000300800 */
[----:B------:R-:W4:Y:S04]  /*9e620*/  LDL.LU R50, [R1+0x6a48] ;  /* 0x006a480001327983 */ /* 0x000f280000300800 */
[----:B------:R-:W4:Y:S04]  /*9e630*/  LDL.LU R63, [R1+0x6a44] ;  /* 0x006a4400013f7983 */ /* 0x000f280000300800 */
[----:B------:R-:W4:Y:S01]  /*9e640*/  LDL.LU R62, [R1+0x6a40] ;  /* 0x006a4000013e7983 */ /* 0x000f220000300800 */
[----:B------:R-:W-:-:S02]  /*9e650*/  IMAD.MOV.U32 R178, RZ, RZ, R27 ;  /* 0x000000ffffb27224 */ /* 0x000fc400078e001b */
        /* <DEDUP_REMOVED lines=23> */
[----:B----4-:R-:W-:Y:S01]  /*9e7d0*/  MOV R193, R66 ;  /* 0x0000004200c17202 */ /* 0x010fe20000000f00 */
[----:B------:R-:W-:-:S02]  /*9e7e0*/  IMAD.MOV.U32 R192, RZ, RZ, R67 ;  /* 0x000000ffffc07224 */ /* 0x000fc400078e0043 */
[----:B------:R-:W4:Y:S04]  /*9e7f0*/  LDL.LU R67, [R1+0x6a0c] ;  /* 0x006a0c0001437983 */ /* 0x000f280000300800 */
[----:B------:R-:W4:Y:S01]  /*9e800*/  LDL.LU R66, [R1+0x6a08] ;  /* 0x006a080001427983 */ /* 0x000f220000300800 */
[----:B------:R-:W-:Y:S02]  /*9e810*/  IMAD.MOV.U32 R194, RZ, RZ, R46 ;  /* 0x000000ffffc27224 */ /* 0x000fe400078e002e */
[----:B------:R-:W-:Y:S01]  /*9e820*/  IMAD.MOV.U32 R195, RZ, RZ, R47 ;  /* 0x000000ffffc37224 */ /* 0x000fe200078e002f */
[----:B------:R-:W4:Y:S04]  /*9e830*/  LDL.LU R46, [R1+0x6a04] ;  /* 0x006a0400012e7983 */ /* 0x000f280000300800 */
[----:B------:R-:W4:Y:S01]  /*9e840*/  LDL.LU R47, [R1+0x6a00] ;  /* 0x006a0000012f7983 */ /* 0x000f220000300800 */
[----:B------:R-:W-:Y:S01]  /*9e850*/  IMAD.MOV.U32 R198, RZ, RZ, R54 ;  /* 0x000000ffffc67224 */ /* 0x000fe200078e0036 */
[----:B------:R-:W-:Y:S01]  /*9e860*/  MOV R199, R55 ;  /* 0x0000003700c77202 */ /* 0x000fe20000000f00 */
[----:B------:R-:W-:Y:S01]  /*9e870*/  IMAD.MOV.U32 R188, RZ, RZ, R22 ;  /* 0x000000ffffbc7224 */ /* 0x000fe200078e0016 */
[----:B------:R-:W-:Y:S01]  /*9e880*/  MOV R189, R23 ;  /* 0x0000001700bd7202 */ /* 0x000fe20000000f00 */
[----:B------:R-:W-:-:S02]  /*9e890*/  IMAD.MOV.U32 R190, RZ, RZ, R10 ;  /* 0x000000ffffbe7224 */ /* 0x000fc400078e000a */
[----:B------:R-:W-:Y:S01]  /*9e8a0*/  IMAD.MOV.U32 R191, RZ, RZ, R11 ;  /* 0x000000ffffbf7224 */ /* 0x000fe200078e000b */
[----:B------:R-:W-:Y:S01]  /*9e8b0*/  MOV R172, R34 ;  /* 0x0000002200ac7202 */ /* 0x000fe20000000f00 */
[----:B------:R-:W-:Y:S02]  /*9e8c0*/  IMAD.MOV.U32 R173, RZ, RZ, R35 ;  /* 0x000000ffffad7224 */ /* 0x000fe400078e0023 */
[----:B------:R-:W-:Y:S01]  /*9e8d0*/  IMAD.MOV.U32 R174, RZ, RZ, R38 ;  /* 0x000000ffffae7224 */ /* 0x000fe200078e0026 */
[----:B------:R-:W-:Y:S01]  /*9e8e0*/  MOV R175, R39 ;  /* 0x0000002700af7202 */ /* 0x000fe20000000f00 */
[----:B------:R-:W-:Y:S02]  /*9e8f0*/  IMAD.MOV.U32 R156, RZ, RZ, R18 ;  /* 0x000000ffff9c7224 */ /* 0x000fe400078e0012 */
        /* <DEDUP_REMOVED lines=16> */
[----:B------:R-:W-:Y:S02]  /*9ea00*/  MOV R196, R50 ;  /* 0x0000003200c47202 */ /* 0x000fe40000000f00 */
        /* <DEDUP_REMOVED lines=15> */
[----:B------:R-:W-:Y:S01]  /*9eb00*/  IMAD.MOV.U32 R246, RZ, RZ, R78 ;  /* 0x000000fffff67224 */ /* 0x000fe200078e004e */
[----:B------:R-:W-:Y:S01]  /*9eb10*/  MOV R250, R26 ;  /* 0x0000001a00fa7202 */ /* 0x000fe20000000f00 */
[----:B------:R-:W-:Y:S02]  /*9eb20*/  IMAD.MOV.U32 R251, RZ, RZ, R27 ;  /* 0x000000fffffb7224 */ /* 0x000fe400078e001b */
[----:B--2---:R-:W-:Y:S01]  /*9eb30*/  IMAD.MOV.U32 R245, RZ, RZ, R75 ;  /* 0x000000fffff57224 */ /* 0x004fe200078e004b */
[----:B---3--:R-:W-:Y:S01]  /*9eb40*/  MOV R244, R74 ;  /* 0x0000004a00f47202 */ /* 0x008fe20000000f00 */
[----:B------:R-:W-:Y:S02]  /*9eb50*/  IMAD.MOV.U32 R207, RZ, RZ, R71 ;  /* 0x000000ffffcf7224 */ /* 0x000fe400078e0047 */
[----:B------:R-:W-:Y:S01]  /*9eb60*/  IMAD.MOV.U32 R206, RZ, RZ, R70 ;  /* 0x000000ffffce7224 */ /* 0x000fe200078e0046 */
        /* <DEDUP_REMOVED lines=33> */
[----:B------:R-:W4:Y:S04]  /*9ed80*/  LDL.LU R15, [R1+0x6960] ;  /* 0x00696000010f7983 */ /* 0x000f280000300800 */
[----:B------:R-:W3:Y:S04]  /*9ed90*/  LDL.LU R90, [R1+0x695c] ;  /* 0x00695c00015a7983 */ /* 0x000ee80000300800 */
[----:B------:R-:W3:Y:S04]  /*9eda0*/  LDL.LU R91, [R1+0x6958] ;  /* 0x00695800015b7983 */ /* 0x000ee80000300800 */
[----:B------:R-:W4:Y:S04]  /*9edb0*/  LDL.LU R86, [R1+0x6954] ;  /* 0x0069540001567983 */ /* 0x000f280000300800 */
[----:B------:R-:W4:Y:S01]  /*9edc0*/  LDL.LU R87, [R1+0x6950] ;  /* 0x0069500001577983 */ /* 0x000f220000300800 */
[C---:B--2---:R-:W-:Y:S06]  /*9edd0*/  HMMA.1688.F32.TF32 R204, R236.reuse, R94, R204 ;  /* 0x0000005eeccc723c */ /* 0x044fec00000810cc */
[C---:B---3--:R-:W-:Y:S06]  /*9ede0*/  HMMA.1688.F32.TF32 R244, R236.reuse, R90, R244 ;  /* 0x0000005aecf4723c */ /* 0x048fec00000810f4 */
[----:B----4-:R-:W-:-:S12]  /*9edf0*/  HMMA.1688.F32.TF32 R248, R236, R86, R248 ;  /* 0x00000056ecf8723c */ /* 0x010fd800000810f8 */
[----:B------:R-:W-:Y:S02]  /*9ee00*/  IMAD.MOV.U32 R57, RZ, RZ, R206 ;  /* 0x000000ffff397224 */ /* 0x000fe400078e00ce */
[----:B------:R-:W-:Y:S02]  /*9ee10*/  IMAD.MOV.U32 R56, RZ, RZ, R207 ;  /* 0x000000ffff387224 */ /* 0x000fe400078e00cf */
[----:B------:R-:W-:Y:S01]  /*9ee20*/  IMAD.MOV.U32 R61, RZ, RZ, R204 ;  /* 0x000000ffff3d7224 */ /* 0x000fe200078e00cc */
[----:B------:R-:W-:Y:S01]  /*9ee30*/  MOV R60, R205 ;  /* 0x000000cd003c7202 */ /* 0x000fe20000000f00 */
[----:B------:R-:W2:Y:S04]  /*9ee40*/  LDL.LU.64 R206, [R1+0x6948] ;  /* 0x0069480001ce7983 */ /* 0x000ea80000300a00 */
[----:B------:R-:W3:Y:S04]  /*9ee50*/  LDL.LU.64 R204, [R1+0x6940] ;  /* 0x0069400001cc7983 */ /* 0x000ee80000300a00 */
[----:B------:R-:W-:Y:S04]  /*9ee60*/  STL.64 [R1+0x18d0], R244 ;  /* 0x0018d0f401007387 */ /* 0x000fe80000100a00 */
[----:B------:R1:W-:Y:S04]  /*9ee70*/  STL.64 [R1+0x18d8], R246 ;  /* 0x0018d8f601007387 */ /* 0x0003e80000100a00 */
[----:B-1----:R-:W4:Y:S04]  /*9ee80*/  LDL.LU.64 R246, [R1+0x6938] ;  /* 0x0069380001f67983 */ /* 0x002f280000300a00 */
[----:B------:R-:W2:Y:S04]  /*9ee90*/  LDL.LU.64 R244, [R1+0x6930] ;  /* 0x0069300001f47983 */ /* 0x000ea80000300a00 */
[----:B------:R-:W-:Y:S04]  /*9eea0*/  STL.64 [R1+0x18c0], R248 ;  /* 0x0018c0f801007387 */ /* 0x000fe80000100a00 */
[----:B------:R1:W-:Y:S04]  /*9eeb0*/  STL.64 [R1+0x18c8], R250 ;  /* 0x0018c8fa01007387 */ /* 0x0003e80000100a00 */
[----:B-1----:R-:W3:Y:S04]  /*9eec0*/  LDL.LU.64 R250, [R1+0x6928] ;  /* 0x0069280001fa7983 */ /* 0x002ee80000300a00 */
[----:B------:R-:W3:Y:S01]  /*9eed0*/  LDL.LU.64 R248, [R1+0x6920] ;  /* 0x0069200001f87983 */ /* 0x000ee20000300a00 */
        /* <DEDUP_REMOVED lines=51> */
[----:B------:R1:W-:Y:S04]  /*9f210*/  STL.64 [R1+0x17b8], R138 ;  /* 0x0017b88a01007387 */ /* 0x0003e80000100a00 */
[----:B------:R-:W-:Y:S04]  /*9f220*/  STL.64 [R1+0x17a0], R132 ;  /* 0x0017a08401007387 */ /* 0x000fe80000100a00 */
[----:B------:R1:W-:Y:S02]  /*9f230*/  STL.64 [R1+0x17a8], R134 ;  /* 0x0017a88601007387 */ /* 0x0003e40000100a00 */
[C---:B-1----:R-:W-:Y:S06]  /*9f240*/  HMMA.1688.F32.TF32 R140, R236.reuse, R50, R232 ;  /* 0x00000032ec8c723c */ /* 0x042fec00000810e8 */
[----:B------:R-:W-:Y:S06]  /*9f250*/  HMMA.1688.F32.TF32 R136, R236, R46, R224 ;  /* 0x0000002eec88723c */ /* 0x000fec00000810e0 */
[C---:B------:R-:W-:Y:S01]  /*9f260*/  HMMA.1688.F32.TF32 R132, R240.reuse, R130, R220 ;  /* 0x00000082f084723c */ /* 0x040fe200000810dc */
[----:B------:R-:W-:Y:S04]  /*9f270*/  LDS R236, [R0+UR12+0x47080] ;  /* 0x0470800c00ec7984 */ /* 0x000fe80008000800 */
[----:B------:R-:W-:Y:S04]  /*9f280*/  LDS R238, [R0+UR12+0x47880] ;  /* 0x0478800c00ee7984 */ /* 0x000fe80008000800 */
[----:B------:R-:W-:Y:S04]  /*9f290*/  LDS R237, [R231+UR12+0x47080] ;  /* 0x0470800ce7ed7984 */ /* 0x000fe80008000800 */
[----:B------:R-:W1:Y:S04]  /*9f2a0*/  LDS R239, [R231+UR12+0x47880] ;  /* 0x0478800ce7ef7984 */ /* 0x000e680008000800 */
[----:B------:R-:W-:Y:S04]  /*9f2b0*/  STL.64 [R1+0x1790], R140 ;  /* 0x0017908c01007387 */ /* 0x000fe80000100a00 */
[----:B------:R4:W-:Y:S04]  /*9f2c0*/  STL.64 [R1+0x1798], R142 ;  /* 0x0017988e01007387 */ /* 0x0009e80000100a00 */
[----:B------:R-:W-:Y:S04]  /*9f2d0*/  STL.64 [R1+0xbf0], R136 ;  /* 0x000bf08801007387 */ /* 0x000fe80000100a00 */
[----:B------:R2:W-:Y:S04]  /*9f2e0*/  STL.64 [R1+0xbf8], R138 ;  /* 0x000bf88a01007387 */ /* 0x0005e80000100a00 */
[----:B------:R-:W-:Y:S04]  /*9f2f0*/  STL.64 [R1+0x80], R132 ;  /* 0x0000808401007387 */ /* 0x000fe80000100a00 */
[----:B------:R1:W-:Y:S01]  /*9f300*/  STL.64 [R1+0x88], R134 ;  /* 0x0000888601007387 */ /* 0x0003e20000100a00 */
[C---:B----4-:R-:W-:Y:S06]  /*9f310*/  HMMA.1688.F32.TF32 R140, R240.reuse, R126, R216 ;  /* 0x0000007ef08c723c */ /* 0x050fec00000810d8 */
[C---:B--2---:R-:W-:Y:S06]  /*9f320*/  HMMA.1688.F32.TF32 R136, R240.reuse, R122, R212 ;  /* 0x0000007af088723c */ /* 0x044fec00000810d4 */
[----:B-1----:R-:W-:Y:S11]  /*9f330*/  HMMA.1688.F32.TF32 R132, R240, R118, R208 ;  /* 0x00000076f084723c */ /* 0x002ff600000810d0 */
[----:B------:R-:W-:Y:S04]  /*9f340*/  STL.64 [R1+0x70], R140 ;  /* 0x0000708c01007387 */ /* 0x000fe80000100a00 */
[----:B------:R-:W-:Y:S04]  /*9f350*/  STL.64 [R1+0x78], R142 ;  /* 0x0000788e01007387 */ /* 0x000fe80000100a00 */
[----:B------:R-:W2:Y:S04]  /*9f360*/  LDL.LU R208, [R1+0xaa0] ;  /* 0x000aa00001d07983 */ /* 0x000ea80000300800 */
[----:B------:R1:W-:Y:S04]  /*9f370*/  STL.64 [R1+0x60], R136 ;  /* 0x0000608801007387 */ /* 0x0003e80000100a00 */
[----:B------:R4:W-:Y:S04]  /*9f380*/  STL.64 [R1+0x68], R138 ;  /* 0x0000688a01007387 */ /* 0x0009e80000100a00 */
        /* <DEDUP_REMOVED lines=13> */
[----:B------:R-:W2:Y:S04]  /*9f460*/  LDL.LU R148, [R1] ;  /* 0x0000000001947983 */ /* 0x000ea80000300800 */
        /* <DEDUP_REMOVED lines=27> */
[----:B---3--:R-:W3:Y:S04]  /*9f620*/  LDL.LU R132, [R1+0xad0] ;  /* 0x000ad00001847983 */ /* 0x008ee80000300800 */
        /* <DEDUP_REMOVED lines=9> */
[----:B------:R-:W3:Y:S04]  /*9f6c0*/  LDL.LU R244, [R1+0x6918] ;  /* 0x0069180001f47983 */ /* 0x000ee80000300800 */
[----:B------:R-:W3:Y:S01]  /*9f6d0*/  LDL.LU R245, [R1+0x6914] ;  /* 0x0069140001f57983 */ /* 0x000ee20000300800 */
[----:B------:R-:W-:-:S03]  /*9f6e0*/  IMAD.MOV.U32 R222, RZ, RZ, R246 ;  /* 0x000000ffffde7224 */ /* 0x000fc600078e00f6 */
[----:B------:R-:W3:Y:S01]  /*9f6f0*/  LDL.LU R246, [R1+0x6910] ;  /* 0x0069100001f67983 */ /* 0x000ee20000300800 */
[----:B------:R-:W-:Y:S01]  /*9f700*/  IMAD.MOV.U32 R215, RZ, RZ, R247 ;  /* 0x000000ffffd77224 */ /* 0x000fe200078e00f7 */
[----:B------:R-:W-:Y:S01]  /*9f710*/  MOV R223, R248 ;  /* 0x000000f800df7202 */ /* 0x000fe20000000f00 */
[----:B------:R-:W-:Y:S01]  /*9f720*/  IMAD.MOV.U32 R212, RZ, RZ, R249 ;  /* 0x000000ffffd47224 */ /* 0x000fe200078e00f9 */
[----:B------:R-:W3:Y:S04]  /*9f730*/  LDL.LU R248, [R1+0x690c] ;  /* 0x00690c0001f87983 */ /* 0x000ee80000300800 */
[----:B------:R-:W3:Y:S01]  /*9f740*/  LDL.LU R249, [R1+0x6908] ;  /* 0x0069080001f97983 */ /* 0x000ee20000300800 */
[----:B------:R-:W-:Y:S01]  /*9f750*/  IMAD.MOV.U32 R213, RZ, RZ, R250 ;  /* 0x000000ffffd57224 */ /* 0x000fe200078e00fa */
[----:B------:R-:W-:-:S02]  /*9f760*/  MOV R214, R251 ;  /* 0x000000fb00d67202 */ /* 0x000fc40000000f00 */
[----:B------:R-:W3:Y:S04]  /*9f770*/  LDL.LU R250, [R1+0x6904] ;  /* 0x0069040001fa7983 */ /* 0x000ee80000300800 */
[----:B------:R-:W3:Y:S04]  /*9f780*/  LDL.LU R251, [R1+0x6900] ;  /* 0x0069000001fb7983 */ /* 0x000ee80000300800 */
[----:B------:R-:W3:Y:S01]  /*9f790*/  LDL.LU R247, [R1+0x68fc] ;  /* 0x0068fc0001f77983 */ /* 0x000ee20000300800 */
[C---:B--2---:R-:W-:Y:S06]  /*9f7a0*/  HMMA.1688.F32.TF32 R164, R240.reuse, R114, R160 ;  /* 0x00000072f0a4723c */ /* 0x044fec00000810a0 */
[C---:B------:R-:W-:Y:S06]  /*9f7b0*/  HMMA.1688.F32.TF32 R160, R240.reuse, R110, R156 ;  /* 0x0000006ef0a0723c */ /* 0x040fec000008109c */
[C---:B------:R-:W-:Y:S06]  /*9f7c0*/  HMMA.1688.F32.TF32 R156, R240.reuse, R106, R152 ;  /* 0x0000006af09c723c */ /* 0x040fec0000081098 */
[C---:B------:R-:W-:Y:S06]  /*9f7d0*/  HMMA.1688.F32.TF32 R152, R240.reuse, R102, R148 ;  /* 0x00000066f098723c */ /* 0x040fec0000081094 */
[C---:B----4-:R-:W-:Y:S06]  /*9f7e0*/  HMMA.1688.F32.TF32 R136, R240.reuse, R14, R136 ;  /* 0x0000000ef088723c */ /* 0x050fec0000081088 */
[C---:B------:R-:W-:Y:S06]  /*9f7f0*/  HMMA.1688.F32.TF32 R140, R240.reuse, R86, R140 ;  /* 0x00000056f08c723c */ /* 0x040fec000008108c */
[C---:B------:R-:W-:Y:S06]  /*9f800*/  HMMA.1688.F32.TF32 R144, R240.reuse, R90, R144 ;  /* 0x0000005af090723c */ /* 0x040fec0000081090 */
[C---:B---3--:R-:W-:Y:S01]  /*9f810*/  HMMA.1688.F32.TF32 R132, R240.reuse, R30, R132 ;  /* 0x0000001ef084723c */ /* 0x048fe20000081084 */
        /* <DEDUP_REMOVED lines=8> */
[C---:B------:R-:W-:Y:S06]  /*9f8a0*/  HMMA.1688.F32.TF32 R148, R240.reuse, R98, R248 ;  /* 0x00000062f094723c */ /* 0x040fec00000810f8 */
[----:B------:R-:W-:-:S15]  /*9f8b0*/  HMMA.1688.F32.TF32 R248, R240, R94, R244 ;  /* 0x0000005ef0f8723c */ /* 0x000fde00000810f4 */
[----:B------:R-:W-:-:S08]  /*9f8c0*/  NOP ;  /* 0x0000000000007918 */ /* 0x000fd00000000000 */
[----:B------:R-:W-:Y:S04]  /*9f8d0*/  STL [R1+0x65fc], R248 ;  /* 0x0065fcf801007387 */ /* 0x000fe80000100800 */
[----:B------:R-:W-:Y:S04]  /*9f8e0*/  STL.64 [R1], R148 ;  /* 0x0000009401007387 */ /* 0x000fe80000100a00 */
[----:B------:R-:W-:Y:S04]  /*9f8f0*/  STL.64 [R1+0x8], R150 ;  /* 0x0000089601007387 */ /* 0x000fe80000100a00 */
[----:B------:R-:W-:Y:S04]  /*9f900*/  STL [R1+0x65f8], R249 ;  /* 0x0065f8f901007387 */ /* 0x000fe80000100800 */
[----:B------:R-:W-:Y:S04]  /*9f910*/  STL [R1+0x65f4], R250 ;  /* 0x0065f4fa01007387 */ /* 0x000fe80000100800 */
[----:B------:R-:W-:Y:S04]  /*9f920*/  STL [R1+0x65f0], R251 ;  /* 0x0065f0fb01007387 */ /* 0x000fe80000100800 */
[----:B------:R-:W-:Y:S04]  /*9f930*/  STL [R1+0x68f8], R231 ;  /* 0x0068f8e701007387 */ /* 0x000fe80000100800 */
[----:B------:R-:W-:Y:S04]  /*9f940*/  STL.64 [R1+0x1780], R144 ;  /* 0x0017809001007387 */ /* 0x000fe80000100a00 */
[----:B------:R-:W-:Y:S04]  /*9f950*/  STL.64 [R1+0x1788], R146 ;  /* 0x0017889201007387 */ /* 0x000fe80000100a00 */
[----:B------:R-:W-:Y:S04]  /*9f960*/  STL.64 [R1+0x1770], R140 ;  /* 0x0017708c01007387 */ /* 0x000fe80000100a00 */
[----:B------:R1:W-:Y:S04]  /*9f970*/  STL.64 [R1+0x1778], R142 ;  /* 0x0017788e01007387 */ /* 0x0003e80000100a00 */
[----:B------:R-:W-:Y:S04]  /*9f980*/  STL.64 [R1+0x1760], R136 ;  /* 0x0017608801007387 */ /* 0x000fe80000100a00 */
[----:B------:R2:W-:Y:S04]  /*9f990*/  STL.64 [R1+0x1768], R138 ;  /* 0x0017688a01007387 */ /* 0x0005e80000100a00 */
[----:B------:R-:W-:Y:S04]  /*9f9a0*/  STL.64 [R1+0x1750], R132 ;  /* 0x0017508401007387 */ /* 0x000fe80000100a00 */
[----:B------:R3:W-:Y:S01]  /*9f9b0*/  STL.64 [R1+0x1758], R134 ;  /* 0x0017588601007387 */ /* 0x0007e20000100a00 */
[C---:B-1----:R-:W-:Y:S06]  /*9f9c0*/  HMMA.1688.F32.TF32 R140, R240.reuse, R6, R232 ;  /* 0x00000006f08c723c */ /* 0x042fec00000810e8 */
[C---:B--2---:R-:W-:Y:S06]  /*9f9d0*/  HMMA.1688.F32.TF32 R136, R240.reuse, R42, R224 ;  /* 0x0000002af088723c */ /* 0x044fec00000810e0 */
[C---:B---3--:R-:W-:Y:S11]  /*9f9e0*/  HMMA.1688.F32.TF32 R132, R240.reuse, R18, R208 ;  /* 0x00000012f084723c */ /* 0x048ff600000810d0 */
        /* <DEDUP_REMOVED lines=10> */
[C---:B-1----:R-:W-:Y:S06]  /*9fa90*/  HMMA.1688.F32.TF32 R132, R240.reuse, R38, R220 ;  /* 0x00000026f084723c */ /* 0x042fec00000810dc */
[----:B------:R-:W-:-:S15]  /*9faa0*/  HMMA.1688.F32.TF32 R136, R240, R34, R216 ;  /* 0x00000022f088723c */ /* 0x000fde00000810d8 */
[----:B------:R-:W-:-:S02]  /*9fab0*/  NOP ;  /* 0x0000000000007918 */ /* 0x000fc40000000000 */
[----:B------:R-:W-:Y:S04]  /*9fac0*/  STL.64 [R1+0x1710], R132 ;  /* 0x0017108401007387 */ /* 0x000fe80000100a00 */
[----:B------:R1:W-:Y:S01]  /*9fad0*/  STL [R1+0x1718], R134 ;  /* 0x0017188601007387 */ /* 0x0003e20000100800 */
[----:B------:R-:W-:Y:S02]  /*9fae0*/  IMAD.MOV.U32 R248, RZ, RZ, R135 ;  /* 0x000000fffff87224 */ /* 0x000fe400078e0087 */
[----:B-1----:R-:W-:Y:S03]  /*9faf0*/  HMMA.1688.F32.TF32 R132, R240, R10, R212 ;  /* 0x0000000af084723c */ /* 0x002fe600000810d4 */
[----:B------:R-:W-:-:S15]  /*9fb00*/  STL [R1+0x6600], R248 ;  /* 0x006600f801007387 */ /* 0x000fde0000100800 */
[----:B------:R-:W-:-:S05]  /*9fb10*/  NOP ;  /* 0x0000000000007918 */ /* 0x000fca0000000000 */
[----:B------:R-:W-:Y:S04]  /*9fb20*/  STL.64 [R1+0x16f0], R132 ;  /* 0x0016f08401007387 */ /* 0x000fe80000100a00 */
[----:B------:R1:W-:Y:S04]  /*9fb30*/  STL.64 [R1+0x1700], R136 ;  /* 0x0017008801007387 */ /* 0x0003e80000100a00 */
[----:B------:R3:W-:Y:S04]  /*9fb40*/  STL.64 [R1+0x1708], R138 ;  /* 0x0017088a01007387 */ /* 0x0007e80000100a00 */
[----:B------:R4:W-:Y:S04]  /*9fb50*/  STL [R1+0x16f8], R134 ;  /* 0x0016f88601007387 */ /* 0x0009e80000100800 */
[----:B-1----:R-:W2:Y:S04]  /*9fb60*/  LDL.LU R136, [R1+0x130] ;  /* 0x0001300001887983 */ /* 0x002ea80000300800 */
[----:B------:R-:W2:Y:S04]  /*9fb70*/  LDL.LU R137, [R1+0x134] ;  /* 0x0001340001897983 */ /* 0x000ea80000300800 */
[----:B---3--:R-:W3:Y:S04]  /*9fb80*/  LDL.LU R138, [R1+0x138] ;  /* 0x00013800018a7983 */ /* 0x008ee80000300800 */
[----:B------:R-:W3:Y:S04]  /*9fb90*/  LDL.LU R139, [R1+0x13c] ;  /* 0x00013c00018b7983 */ /* 0x000ee80000300800 */
[----:B------:R-:W3:Y:S04]  /*9fba0*/  LDL.LU R132, [R1+0x120] ;  /* 0x0001200001847983 */ /* 0x000ee80000300800 */
[----:B------:R-:W3:Y:S01]  /*9fbb0*/  LDL.LU R133, [R1+0x124] ;  /* 0x0001240001857983 */ /* 0x000ee20000300800 */
[----:B------:R-:W-:-:S03]  /*9fbc0*/  MOV R248, R135 ;  /* 0x0000008700f87202 */ /* 0x000fc60000000f00 */
        /* <DEDUP_REMOVED lines=18> */
[----:B------:R1:W-:Y:S01]  /*9fcf0*/  STL [R1+0x6604], R248 ;  /* 0x006604f801007387 */ /* 0x0003e20000100800 */
        /* <DEDUP_REMOVED lines=8> */
[----:B------:R-:W2:Y:S04]  /*9fd80*/  LDL.LU R212, [R1+0xd0] ;  /* 0x0000d00001d47983 */ /* 0x000ea80000300800 */
[----:B------:R-:W2:Y:S04]  /*9fd90*/  LDL.LU R213, [R1+0xd4] ;  /* 0x0000d40001d57983 */ /* 0x000ea80000300800 */
[----:B------:R-:W2:Y:S04]  /*9fda0*/  LDL.LU R214, [R1+0xd8] ;  /* 0x0000d80001d67983 */ /* 0x000ea80000300800 */
[----:B------:R-:W2:Y:S01]  /*9fdb0*/  LDL.LU R215, [R1+0xdc] ;  /* 0x0000dc0001d77983 */ /* 0x000ea20000300800 */
[C---:B---3--:R-:W-:Y:S06]  /*9fdc0*/  HMMA.1688.F32.TF32 R136, R240.reuse, R26, R136 ;  /* 0x0000001af088723c */ /* 0x048fec0000081088 */
[----:B----4-:R-:W-:-:S15]  /*9fdd0*/  HMMA.1688.F32.TF32 R132, R240, R82, R132 ;  /* 0x00000052f084723c */ /* 0x010fde0000081084 */
[----:B------:R-:W-:-:S03]  /*9fde0*/  NOP ;  /* 0x0000000000007918 */ /* 0x000fc60000000000 */
[----:B------:R-:W-:Y:S01]  /*9fdf0*/  MOV R251, R138 ;  /* 0x0000008a00fb7202 */ /* 0x000fe20000000f00 */
[----:B------:R-:W-:Y:S02]  /*9fe00*/  IMAD.MOV.U32 R250, RZ, RZ, R137 ;  /* 0x000000fffffa7224 */ /* 0x000fe400078e0089 */
[----:B------:R-:W-:Y:S01]  /*9fe10*/  IMAD.MOV.U32 R249, RZ, RZ, R136 ;  /* 0x000000fffff97224 */ /* 0x000fe200078e0088 */
[----:B------:R-:W-:Y:S04]  /*9fe20*/  STL [R1+0x16dc], R139 ;  /* 0x0016dc8b01007387 */ /* 0x000fe80000100800 */
[----:B------:R-:W-:Y:S04]  /*9fe30*/  STL [R1+0x6610], R251 ;  /* 0x006610fb01007387 */ /* 0x000fe80000100800 */
[----:B------:R-:W-:Y:S04]  /*9fe40*/  STL [R1+0x660c], R250 ;  /* 0x00660cfa01007387 */ /* 0x000fe80000100800 */
[----:B------:R-:W-:Y:S04]  /*9fe50*/  STL [R1+0x6608], R249 ;  /* 0x006608f901007387 */ /* 0x000fe80000100800 */
[----:B------:R-:W-:Y:S04]  /*9fe60*/  STL.64 [R1+0x16c0], R132 ;  /* 0x0016c08401007387 */ /* 0x000fe80000100a00 */
[----:B------:R3:W-:Y:S01]  /*9fe70*/  STL [R1+0x16c8], R134 ;  /* 0x0016c88601007387 */ /* 0x0007e20000100800 */
[----:B-1----:R-:W-:-:S02]  /*9fe80*/  IMAD.MOV.U32 R248, RZ, RZ, R135 ;  /* 0x000000fffff87224 */ /* 0x002fc400078e0087 */
[C---:B---3--:R-:W-:Y:S03]  /*9fe90*/  HMMA.1688.F32.TF32 R132, R240.reuse, R78, R232 ;  /* 0x0000004ef084723c */ /* 0x048fe600000810e8 */
[----:B------:R-:W-:Y:S03]  /*9fea0*/  STL [R1+0x6614], R248 ;  /* 0x006614f801007387 */ /* 0x000fe60000100800 */
[----:B------:R-:W-:-:S15]  /*9feb0*/  HMMA.1688.F32.TF32 R136, R240, R70, R220 ;  /* 0x00000046f088723c */ /* 0x000fde00000810dc */
[----:B------:R-:W-:-:S02]  /*9fec0*/  NOP ;  /* 0x0000000000007918 */ /* 0x000fc40000000000 */
[----:B------:R1:W-:Y:S01]  /*9fed0*/  STL [R1+0x16b0], R132 ;  /* 0x0016b08401007387 */ /* 0x0003e20000100800 */
[----:B------:R-:W-:Y:S01]  /*9fee0*/  IMAD.MOV.U32 R251, RZ, RZ, R133 ;  /* 0x000000fffffb7224 */ /* 0x000fe200078e0085 */
[----:B------:R-:W-:Y:S01]  /*9fef0*/  MOV R250, R134 ;  /* 0x0000008600fa7202 */ /* 0x000fe20000000f00 */
[----:B------:R-:W-:Y:S02]  /*9ff00*/  IMAD.MOV.U32 R249, RZ, RZ, R135 ;  /* 0x000000fffff97224 */ /* 0x000fe400078e0087 */
[----:B-1----:R-:W-:Y:S03]  /*9ff10*/  HMMA.1688.F32.TF32 R132, R240, R74, R224 ;  /* 0x0000004af084723c */ /* 0x002fe600000810e0 */
[----:B------:R-:W-:Y:S04]  /*9ff20*/  STL [R1+0x6620], R249 ;  /* 0x006620f901007387 */ /* 0x000fe80000100800 */
[----:B------:R-:W-:Y:S04]  /*9ff30*/  STL [R1+0x661c], R250 ;  /* 0x00661cfa01007387 */ /* 0x000fe80000100800 */
[----:B------:R-:W-:-:S12]  /*9ff40*/  STL [R1+0x6618], R251 ;  /* 0x006618fb01007387 */ /* 0x000fd80000100800 */
[----:B------:R-:W-:Y:S04]  /*9ff50*/  STL.64 [R1+0x16a0], R132 ;  /* 0x0016a08401007387 */ /* 0x000fe80000100a00 */
[----:B------:R1:W-:Y:S01]  /*9ff60*/  STL [R1+0x16a8], R134 ;  /* 0x0016a88601007387 */ /* 0x0003e20000100800 */
[----:B------:R-:W-:Y:S02]  /*9ff70*/  IMAD.MOV.U32 R248, RZ, RZ, R135 ;  /* 0x000000fffff87224 */ /* 0x000fe400078e0087 */
[----:B-1----:R-:W-:Y:S03]  /*9ff80*/  HMMA.1688.F32.TF32 R132, R240, R66, R216 ;  /* 0x00000042f084723c */ /* 0x002fe600000810d8 */
[----:B------:R1:W-:Y:S04]  /*9ff90*/  STL [R1+0x6624], R248 ;  /* 0x006624f801007387 */ /* 0x0003e80000100800 */
[----:B------:R-:W-:Y:S04]  /*9ffa0*/  STL.64 [R1+0x140], R136 ;  /* 0x0001408801007387 */ /* 0x000fe80000100a00 */
[----:B------:R2:W-:-:S13]  /*9ffb0*/  STL.64 [R1+0x148], R138 ;  /* 0x0001488a01007387 */ /* 0x0005da0000100a00 */
[----:B------:R-:W-:Y:S01]  /*9ffc0*/  MOV R251, R135 ;  /* 0x0000008700fb7202 */ /* 0x000fe20000000f00 */
[----:B------:R-:W-:Y:S01]  /*9ffd0*/  IMAD.MOV.U32 R250, RZ, RZ, R134 ;  /* 0x000000fffffa7224 */ /* 0x000fe200078e0086 */
[----:B-1----:R-:W-:Y:S01]  /*9ffe0*/  MOV R248, R132 ;  /* 0x0000008400f87202 */ /* 0x002fe20000000f00 */
[----:B------:R-:W-:Y:S02]  /*9fff0*/  IMAD.MOV.U32 R249, RZ, RZ, R133 ;  /* 0x000000fffff97224 */ /* 0x000fe400078e0085 */
[----:B------:R1:W-:Y:S04]  /*a0000*/  STL [R1+0x6634], R251 ;  /* 0x006634fb01007387 */ /* 0x0003e80000100800 */
[----:B------:R3:W-:Y:S04]  /*a0010*/  STL [R1+0x6630], R250 ;  /* 0x006630fa01007387 */ /* 0x0007e80000100800 */
[----:B------:R4:W-:Y:S04]  /*a0020*/  STL [R1+0x662c], R248 ;  /* 0x00662cf801007387 */ /* 0x0009e80000100800 */
[----:B------:R4:W-:Y:S01]  /*a0030*/  STL [R1+0x6628], R249 ;  /* 0x006628f901007387 */ /* 0x0009e20000100800 */
[C---:B--2---:R-:W-:Y:S06]  /*a0040*/  HMMA.1688.F32.TF32 R136, R240.reuse, R62, R212 ;  /* 0x0000003ef088723c */ /* 0x044fec00000810d4 */
[----:B------:R-:W-:-:S15]  /*a0050*/  HMMA.1688.F32.TF32 R132, R240, R58, R208 ;  /* 0x0000003af084723c */ /* 0x000fde00000810d0 */
[----:B------:R-:W-:-:S02]  /*a0060*/  NOP ;  /* 0x0000000000007918 */ /* 0x000fc40000000000 */
        /* <DEDUP_REMOVED lines=21> */
[----:B-1----:R-:W-:-:S03]  /*a01c0*/  IMAD.MOV.U32 R251, RZ, RZ, R132 ;  /* 0x000000fffffb7224 */ /* 0x002fc600078e0084 */
[----:B------:R-:W2:Y:S01]  /*a01d0*/  LDL.LU R235, [R1+0x9ac] ;  /* 0x0009ac0001eb7983 */ /* 0x000ea20000300800 */
[----:B---3--:R-:W-:-:S03]  /*a01e0*/  IMAD.MOV.U32 R250, RZ, RZ, R133 ;  /* 0x000000fffffa7224 */ /* 0x008fc600078e0085 */
[----:B------:R-:W3:Y:S01]  /*a01f0*/  LDL.LU R132, [R1+0x9b0] ;  /* 0x0009b00001847983 */ /* 0x000ee20000300800 */
[----:B----4-:R-:W-:-:S03]  /*a0200*/  MOV R248, R134 ;  /* 0x0000008600f87202 */ /* 0x010fc60000000f00 */
[----:B------:R-:W3:Y:S01]  /*a0210*/  LDL.LU R133, [R1+0x9b4] ;  /* 0x0009b40001857983 */ /* 0x000ee20000300800 */
[----:B------:R-:W-:-:S03]  /*a0220*/  IMAD.MOV.U32 R249, RZ, RZ, R135 ;  /* 0x000000fffff97224 */ /* 0x000fc600078e0087 */
[----:B------:R-:W3:Y:S04]  /*a0230*/  LDL.LU R134, [R1+0x9b8] ;  /* 0x0009b80001867983 */ /* 0x000ee80000300800 */
[----:B------:R-:W3:Y:S04]  /*a0240*/  LDL.LU R135, [R1+0x9bc] ;  /* 0x0009bc0001877983 */ /* 0x000ee80000300800 */
[----:B--2---:R-:W2:Y:S04]  /*a0250*/  LDL.LU R136, [R1+0x9c0] ;  /* 0x0009c00001887983 */ /* 0x004ea80000300800 */
        /* <DEDUP_REMOVED lines=59> */
[----:B------:R-:W-:Y:S04]  /*a0610*/  STL [R1+0x6644], R249 ;  /* 0x006644f901007387 */ /* 0x000fe80000100800 */
[----:B------:R-:W-:Y:S04]  /*a0620*/  STL [R1+0x6640], R248 ;  /* 0x006640f801007387 */ /* 0x000fe80000100800 */
[----:B------:R-:W-:Y:S04]  /*a0630*/  STL [R1+0x663c], R251 ;  /* 0x00663cfb01007387 */ /* 0x000fe80000100800 */
[----:B------:R-:W-:Y:S01]  /*a0640*/  STL [R1+0x6638], R250 ;  /* 0x006638fa01007387 */ /* 0x000fe20000100800 */
[C---:B---3--:R-:W-:Y:S06]  /*a0650*/  HMMA.1688.F32.TF32 R132, R236.reuse, R86, R132 ;  /* 0x00000056ec84723c */ /* 0x048fec0000081084 */
[C---:B--2---:R-:W-:Y:S06]  /*a0660*/  HMMA.1688.F32.TF32 R136, R236.reuse, R90, R136 ;  /* 0x0000005aec88723c */ /* 0x044fec0000081088 */
[C---:B----4-:R-:W-:Y:S06]  /*a0670*/  HMMA.1688.F32.TF32 R144, R236.reuse, R98, R144 ;  /* 0x00000062ec90723c */ /* 0x050fec0000081090 */
[C---:B------:R-:W-:Y:S06]  /*a0680*/  HMMA.1688.F32.TF32 R148, R236.reuse, R102, R148 ;  /* 0x00000066ec94723c */ /* 0x040fec0000081094 */
[C---:B------:R-:W-:Y:S06]  /*a0690*/  HMMA.1688.F32.TF32 R152, R236.reuse, R106, R152 ;  /* 0x0000006aec98723c */ /* 0x040fec0000081098 */
[----:B------:R-:W-:Y:S06]  /*a06a0*/  HMMA.1688.F32.TF32 R160, R236, R114, R160 ;  /* 0x00000072eca0723c */ /* 0x000fec00000810a0 */
[----:B------:R-:W-:Y:S06]  /*a06b0*/  HMMA.1688.F32.TF32 R188, R240, R54, R188 ;  /* 0x00000036f0bc723c */ /* 0x000fec00000810bc */
[----:B------:R-:W-:Y:S06]  /*a06c0*/  HMMA.1688.F32.TF32 R168, R236, R122, R168 ;  /* 0x0000007aeca8723c */ /* 0x000fec00000810a8 */
[----:B------:R-:W-:Y:S06]  /*a06d0*/  HMMA.1688.F32.TF32 R180, R240, R46, R180 ;  /* 0x0000002ef0b4723c */ /* 0x000fec00000810b4 */
        /* <DEDUP_REMOVED lines=44> */
[----:B---3--:R-:W-:Y:S11]  /*a09a0*/  HMMA.1688.F32.TF32 R132, R236, R38, R208 ;  /* 0x00000026ec84723c */ /* 0x008ff600000810d0 */
[----:B------:R-:W-:Y:S04]  /*a09b0*/  STL.64 [R1+0x15a0], R140 ;  /* 0x0015a08c01007387 */ /* 0x000fe80000100a00 */
[----:B------:R-:W-:Y:S04]  /*a09c0*/  STL.64 [R1+0x15a8], R142 ;  /* 0x0015a88e01007387 */ /* 0x000fe80000100a00 */
        /* <DEDUP_REMOVED lines=54> */
[----:B------:R-:W2:Y:S01]  /*a0d30*/  LDL.LU R190, [R1+0x8f8] ;  /* 0x0008f80001be7983 */ /* 0x000ea20000300800 */
[----:B------:R-:W-:-:S03]  /*a0d40*/  MOV R215, R204 ;  /* 0x000000cc00d77202 */ /* 0x000fc60000000f00 */
[----:B------:R-:W2:Y:S01]  /*a0d50*/  LDL.LU R191, [R1+0x8fc] ;  /* 0x0008fc0001bf7983 */ /* 0x000ea20000300800 */
[----:B------:R-:W-:-:S03]  /*a0d60*/  IMAD.MOV.U32 R214, RZ, RZ, R205 ;  /* 0x000000ffffd67224 */ /* 0x000fc600078e00cd */
[----:B------:R-:W4:Y:S01]  /*a0d70*/  LDL.LU R204, [R1+0x900] ;  /* 0x0009000001cc7983 */ /* 0x000f220000300800 */
[----:B------:R-:W-:-:S03]  /*a0d80*/  IMAD.MOV.U32 R213, RZ, RZ, R206 ;  /* 0x000000ffffd57224 */ /* 0x000fc600078e00ce */
[----:B------:R-:W4:Y:S01]  /*a0d90*/  LDL.LU R205, [R1+0x904] ;  /* 0x0009040001cd7983 */ /* 0x000f220000300800 */
[----:B------:R-:W-:-:S03]  /*a0da0*/  MOV R212, R207 ;  /* 0x000000cf00d47202 */ /* 0x000fc60000000f00 */
        /* <DEDUP_REMOVED lines=56> */
[----:B------:R-:W-:Y:S05]  /*a1130*/  HMMA.1688.F32.TF32 R204, R236, R82, R204 ;  /* 0x00000052eccc723c */ /* 0x000fea00000810cc */
[----:B------:R-:W-:Y:S04]  /*a1140*/  STL.64 [R1+0x1570], R228 ;  /* 0x001570e401007387 */ /* 0x000fe80000100a00 */
[----:B------:R1:W-:Y:S04]  /*a1150*/  STL.64 [R1+0x1578], R230 ;  /* 0x001578e601007387 */ /* 0x0003e80000100a00 */
[----:B-1----:R-:W2:Y:S04]  /*a1160*/  LDL.LU R231, [R1+0x68f8] ;  /* 0x0068f80001e77983 */ /* 0x002ea80000300800 */
        /* <DEDUP_REMOVED lines=16> */
[----:B------:R-:W-:-:S02]  /*a1270*/  LOP3.LUT R246, R0, 0x40, RZ, 0x3c, !PT ;  /* 0x0000004000f67812 */ /* 0x000fc400078e3cff */
[----:B------:R-:W-:Y:S01]  /*a1280*/  LOP3.LUT R247, R0, 0x60, RZ, 0x3c, !PT ;  /* 0x0000006000f77812 */ /* 0x000fe200078e3cff */
[C---:B------:R-:W-:Y:S02]  /*a1290*/  HMMA.1688.F32.TF32 R188, R236.reuse, R78, R188 ;  /* 0x0000004eecbc723c */ /* 0x040fe400000810bc */
[----:B------:R-:W-:Y:S04]  /*a12a0*/  LDS R240, [R246+UR12+0x47080] ;  /* 0x0470800cf6f07984 */ /* 0x000fe80008000800 */
[----:B------:R-:W-:Y:S04]  /*a12b0*/  LDS R242, [R246+UR12+0x47880] ;  /* 0x0478800cf6f27984 */ /* 0x000fe80008000800 */
[----:B------:R-:W-:Y:S04]  /*a12c0*/  LDS R241, [R247+UR12+0x47080] ;  /* 0x0470800cf7f17984 */ /* 0x000fe80008000800 */
[----:B------:R-:W1:Y:S04]  /*a12d0*/  LDS R243, [R247+UR12+0x47880] ;  /* 0x0478800cf7f37984 */ /* 0x000e680008000800 */
[----:B------:R-:W-:Y:S04]  /*a12e0*/  LDS R244, [R246+UR12+0x47180] ;  /* 0x0471800cf6f47984 */ /* 0x000fe80008000800 */
[----:B------:R-:W-:Y:S04]  /*a12f0*/  LDS R245, [R247+UR12+0x47180] ;  /* 0x0471800cf7f57984 */ /* 0x000fe80008000800 */
        /* <DEDUP_REMOVED lines=8> */
[C---:B------:R-:W-:Y:S06]  /*a1380*/  HMMA.1688.F32.TF32 R164, R236.reuse, R50, R160 ;  /* 0x00000032eca4723c */ /* 0x040fec00000810a0 */
[----:B------:R-:W-:Y:S06]  /*a1390*/  HMMA.1688.F32.TF32 R160, R236, R46, R156 ;  /* 0x0000002eeca0723c */ /* 0x000fec000008109c */
        /* <DEDUP_REMOVED lines=36> */
[----:B------:R-:W-:Y:S01]  /*a15e0*/  STL.64 [R1+0x288], R134 ;  /* 0x0002888601007387 */ /* 0x000fe20000100a00 */
[C---:B-1----:R-:W-:Y:S06]  /*a15f0*/  HMMA.1688.F32.TF32 R140, R240.reuse, R102, R224 ;  /* 0x00000066f08c723c */ /* 0x042fec00000810e0 */
[----:B---3--:R-:W-:-:S15]  /*a1600*/  HMMA.1688.F32.TF32 R136, R240, R98, R220 ;  /* 0x00000062f088723c */ /* 0x008fde00000810dc */
[----:B------:R-:W-:-:S02]  /*a1610*/  NOP ;  /* 0x0000000000007918 */ /* 0x000fc40000000000 */
[----:B------:R-:W-:Y:S04]  /*a1620*/  STL.64 [R1+0x270], R140 ;  /* 0x0002708c01007387 */ /* 0x000fe80000100a00 */
[----:B------:R1:W-:Y:S04]  /*a1630*/  STL.64 [R1+0x278], R142 ;  /* 0x0002788e01007387 */ /* 0x0003e80000100a00 */
[----:B------:R-:W-:Y:S04]  /*a1640*/  STL.64 [R1+0x260], R136 ;  /* 0x0002608801007387 */ /* 0x000fe80000100a00 */
[----:B------:R3:W-:Y:S01]  /*a1650*/  STL.64 [R1+0x268], R138 ;  /* 0x0002688a01007387 */ /* 0x0007e20000100a00 */
[C---:B-1----:R-:W-:Y:S06]  /*a1660*/  HMMA.1688.F32.TF32 R140, R240.reuse, R90, R216 ;  /* 0x0000005af08c723c */ /* 0x042fec00000810d8 */
[C---:B---3--:R-:W-:Y:S06]  /*a1670*/  HMMA.1688.F32.TF32 R136, R240.reuse, R86, R212 ;  /* 0x00000056f088723c */ /* 0x048fec00000810d4 */
[C---:B--2---:R-:W-:Y:S01]  /*a1680*/  HMMA.1688.F32.TF32 R132, R240.reuse, R94, R204 ;  /* 0x0000005ef084723c */ /* 0x044fe200000810cc */
[----:B------:R-:W-:Y:S04]  /*a1690*/  LDS R204, [R0+UR12+0x47100] ;  /* 0x0471000c00cc7984 */ /* 0x000fe80008000800 */
[----:B------:R-:W-:Y:S04]  /*a16a0*/  LDS R206, [R0+UR12+0x47900] ;  /* 0x0479000c00ce7984 */ /* 0x000fe80008000800 */
[----:B------:R-:W-:Y:S04]  /*a16b0*/  LDS R205, [R231+UR12+0x47100] ;  /* 0x0471000ce7cd7984 */ /* 0x000fe80008000800 */
[----:B------:R-:W1:Y:S10]  /*a16c0*/  LDS R207, [R231+UR12+0x47900] ;  /* 0x0479000ce7cf7984 */ /* 0x000e740008000800 */
[----:B------:R-:W-:Y:S04]  /*a16d0*/  STL.64 [R1+0x250], R132 ;  /* 0x0002508401007387 */ /* 0x000fe80000100a00 */
[----:B------:R2:W-:Y:S02]  /*a16e0*/  STL.64 [R1+0x258], R134 ;  /* 0x0002588601007387 */ /* 0x0005e40000100a00 */
[C---:B--2---:R-:W-:Y:S02]  /*a16f0*/  HMMA.1688.F32.TF32 R132, R240.reuse, R14, R208 ;  /* 0x0000000ef084723c */ /* 0x044fe400000810d0 */
[----:B------:R-:W-:Y:S04]  /*a1700*/  STL.64 [R1+0x14a0], R140 ;  /* 0x0014a08c01007387 */ /* 0x000fe80000100a00 */
[----:B------:R-:W-:Y:S04]  /*a1710*/  STL.64 [R1+0x14a8], R142 ;  /* 0x0014a88e01007387 */ /* 0x000fe80000100a00 */
[----:B------:R-:W2:Y:S04]  /*a1720*/  LDL.LU R208, [R1+0x770] ;  /* 0x0007700001d07983 */ /* 0x000ea80000300800 */
[----:B------:R3:W-:Y:S04]  /*a1730*/  STL.64 [R1+0x1490], R136 ;  /* 0x0014908801007387 */ /* 0x0007e80000100a00 */
[----:B------:R4:W-:Y:S05]  /*a1740*/  STL.64 [R1+0x1498], R138 ;  /* 0x0014988a01007387 */ /* 0x0009ea0000100a00 */
        /* <DEDUP_REMOVED lines=90> */
[C---:B------:R-:W-:Y:S01]  /*a1cf0*/  HMMA.1688.F32.TF32 R160, R240.reuse, R82, R152 ;  /* 0x00000052f0a0723c */ /* 0x040fe20000081098 */
        /* <DEDUP_REMOVED lines=10> */
[----:B------:R-:W-:Y:S01]  /*a1da0*/  STL.64 [R1+0x1468], R238 ;  /* 0x001468ee01007387 */ /* 0x000fe20000100a00 */
[C---:B------:R-:W-:Y:S06]  /*a1db0*/  HMMA.1688.F32.TF32 R144, R240.reuse, R66, R136 ;  /* 0x00000042f090723c */ /* 0x040fec0000081088 */
[C---:B------:R-:W-:Y:S06]  /*a1dc0*/  HMMA.1688.F32.TF32 R140, R240.reuse, R62, R132 ;  /* 0x0000003ef08c723c */ /* 0x040fec0000081084 */
[C---:B------:R-:W-:Y:S06]  /*a1dd0*/  HMMA.1688.F32.TF32 R136, R240.reuse, R58, R232 ;  /* 0x0000003af088723c */ /* 0x040fec00000810e8 */
[C---:B------:R-:W-:Y:S01]  /*a1de0*/  HMMA.1688.F32.TF32 R132, R240.reuse, R54, R208 ;  /* 0x00000036f084723c */ /* 0x040fe200000810d0 */
[----:B------:R-:W-:Y:S04]  /*a1df0*/  LDS R236, [R246+UR12+0x47100] ;  /* 0x0471000cf6ec7984 */ /* 0x000fe80008000800 */
[----:B------:R-:W-:Y:S04]  /*a1e00*/  LDS R238, [R246+UR12+0x47900] ;  /* 0x0479000cf6ee7984 */ /* 0x000fe80008000800 */
[----:B------:R-:W-:Y:S04]  /*a1e10*/  LDS R237, [R247+UR12+0x47100] ;  /* 0x0471000cf7ed7984 */ /* 0x000fe80008000800 */
[----:B------:R-:W1:Y:S04]  /*a1e20*/  LDS R239, [R247+UR12+0x47900] ;  /* 0x0479000cf7ef7984 */ /* 0x000e680008000800 */
[----:B------:R-:W-:Y:S04]  /*a1e30*/  LDS R246, [R246+UR12+0x47980] ;  /* 0x0479800cf6f67984 */ /* 0x000fe80008000800 */
        /* <DEDUP_REMOVED lines=36> */
[----:B------:R-:W-:Y:S06]  /*a2080*/  HMMA.1688.F32.TF32 R240, R240, R46, R220 ;  /* 0x0000002ef0f0723c */ /* 0x000fec00000810dc */
[----:B------:R-:W-:-:S15]  /*a2090*/  HMMA.1688.F32.TF32 R136, R204, R130, R216 ;  /* 0x00000082cc88723c */ /* 0x000fde00000810d8 */
[----:B------:R-:W-:-:S02]  /*a20a0*/  NOP ;  /* 0x0000000000007918 */ /* 0x000fc40000000000 */
[----:B------:R-:W-:Y:S04]  /*a20b0*/  STL.64 [R1+0x6560], R242 ;  /* 0x006560f201007387 */ /* 0x000fe80000100a00 */
[----:B------:R-:W-:Y:S04]  /*a20c0*/  STL.64 [R1+0x1360], R132 ;  /* 0x0013608401007387 */ /* 0x000fe80000100a00 */
[----:B------:R3:W-:Y:S02]  /*a20d0*/  STL.64 [R1+0x1368], R134 ;  /* 0x0013688601007387 */ /* 0x0007e40000100a00 */
[C---:B---3--:R-:W-:Y:S02]  /*a20e0*/  HMMA.1688.F32.TF32 R132, R204.reuse, R126, R212 ;  /* 0x0000007ecc84723c */ /* 0x048fe400000810d4 */
[----:B------:R-:W-:Y:S04]  /*a20f0*/  STL.64 [R1+0x6558], R240 ;  /* 0x006558f001007387 */ /* 0x000fe80000100a00 */
[----:B------:R-:W3:Y:S04]  /*a2100*/  LDL.LU R232, [R1+0x700] ;  /* 0x0007000001e87983 */ /* 0x000ee80000300800 */
[----:B------:R4:W-:Y:S04]  /*a2110*/  STL.64 [R1+0x1350], R136 ;  /* 0x0013508801007387 */ /* 0x0009e80000100a00 */
[----:B------:R1:W-:Y:S09]  /*a2120*/  STL.64 [R1+0x1358], R138 ;  /* 0x0013588a01007387 */ /* 0x0003f20000100a00 */
[----:B------:R1:W-:Y:S04]  /*a2130*/  STL.64 [R1+0x1340], R132 ;  /* 0x0013408401007387 */ /* 0x0003e80000100a00 */
[----:B------:R1:W-:Y:S04]  /*a2140*/  STL.64 [R1+0x1348], R134 ;  /* 0x0013488601007387 */ /* 0x0003e80000100a00 */
[----:B------:R-:W3:Y:S04]  /*a2150*/  LDL.LU R233, [R1+0x704] ;  /* 0x0007040001e97983 */ /* 0x000ee80000300800 */
[----:B------:R-:W3:Y:S04]  /*a2160*/  LDL.LU R234, [R1+0x708] ;  /* 0x0007080001ea7983 */ /* 0x000ee80000300800 */
[----:B------:R-:W3:Y:S04]  /*a2170*/  LDL.LU R235, [R1+0x70c] ;  /* 0x00070c0001eb7983 */ /* 0x000ee80000300800 */
[----:B----4-:R-:W4:Y:S04]  /*a2180*/  LDL.LU R136, [R1+0x720] ;  /* 0x0007200001887983 */ /* 0x010f280000300800 */
[----:B------:R-:W4:Y:S04]  /*a2190*/  LDL.LU R137, [R1+0x724] ;  /* 0x0007240001897983 */ /* 0x000f280000300800 */
[----:B-1----:R-:W4:Y:S04]  /*a21a0*/  LDL.LU R138, [R1+0x728] ;  /* 0x00072800018a7983 */ /* 0x002f280000300800 */
        /* <DEDUP_REMOVED lines=29> */
[----:B------:R-:W-:-:S05]  /*a2380*/  IMAD.MOV.U32 R240, RZ, RZ, R143 ;  /* 0x000000fffff07224 */ /* 0x000fca00078e008f */
[----:B------:R1:W-:Y:S04]  /*a2390*/  STL [R1+0x6584], R240 ;  /* 0x006584f001007387 */ /* 0x0003e80000100800 */
[----:B------:R1:W-:Y:S04]  /*a23a0*/  STL [R1+0x6580], R242 ;  /* 0x006580f201007387 */ /* 0x0003e80000100800 */
[----:B------:R1:W-:Y:S04]  /*a23b0*/  STL [R1+0x657c], R243 ;  /* 0x00657cf301007387 */ /* 0x0003e80000100800 */
[----:B------:R1:W-:Y:S01]  /*a23c0*/  STL [R1+0x6578], R241 ;  /* 0x006578f101007387 */ /* 0x0003e20000100800 */
[C---:B----4-:R-:W-:Y:S06]  /*a23d0*/  HMMA.1688.F32.TF32 R140, R204.reuse, R118, R136 ;  /* 0x00000076cc8c723c */ /* 0x050fec0000081088 */
[C---:B---3--:R-:W-:Y:S06]  /*a23e0*/  HMMA.1688.F32.TF32 R136, R204.reuse, R114, R132 ;  /* 0x00000072cc88723c */ /* 0x048fec0000081084 */
[----:B------:R-:W-:Y:S11]  /*a23f0*/  HMMA.1688.F32.TF32 R132, R204, R110, R232 ;  /* 0x0000006ecc84723c */ /* 0x000ff600000810e8 */
[----:B------:R-:W-:Y:S04]  /*a2400*/  STL.64 [R1+0x1320], R140 ;  /* 0x0013208c01007387 */ /* 0x000fe80000100a00 */
[----:B------:R-:W-:Y:S04]  /*a2410*/  STL.64 [R1+0x1328], R142 ;  /* 0x0013288e01007387 */ /* 0x000fe80000100a00 */
[----:B------:R-:W-:Y:S04]  /*a2420*/  STL.64 [R1+0x1310], R136 ;  /* 0x0013108801007387 */ /* 0x000fe80000100a00 */
[----:B------:R3:W-:Y:S01]  /*a2430*/  STL.64 [R1+0x1318], R138 ;  /* 0x0013188a01007387 */ /* 0x0007e20000100a00 */
[----:B-1----:R-:W-:Y:S01]  /*a2440*/  IMAD.MOV.U32 R240, RZ, RZ, R132 ;  /* 0x000000fffff07224 */ /* 0x002fe200078e0084 */
[----:B------:R-:W-:Y:S01]  /*a2450*/  MOV R242, R133 ;  /* 0x0000008500f27202 */ /* 0x000fe20000000f00 */
[----:B------:R-:W-:-:S02]  /*a2460*/  IMAD.MOV.U32 R243, RZ, RZ, R134 ;  /* 0x000000fffff37224 */ /* 0x000fc400078e0086 */
[----:B------:R-:W-:Y:S02]  /*a2470*/  IMAD.MOV.U32 R241, RZ, RZ, R135 ;  /* 0x000000fffff17224 */ /* 0x000fe400078e0087 */
[C---:B------:R-:W-:Y:S06]  /*a2480*/  HMMA.1688.F32.TF32 R132, R204.reuse, R102, R220 ;  /* 0x00000066cc84723c */ /* 0x040fec00000810dc */
[----:B---3--:R-:W-:Y:S01]  /*a2490*/  HMMA.1688.F32.TF32 R136, R204, R106, R224 ;  /* 0x0000006acc88723c */ /* 0x008fe200000810e0 */
[----:B------:R1:W-:Y:S04]  /*a24a0*/  STL [R1+0x6594], R241 ;  /* 0x006594f101007387 */ /* 0x0003e80000100800 */
[----:B------:R3:W-:Y:S04]  /*a24b0*/  STL [R1+0x6590], R243 ;  /* 0x006590f301007387 */ /* 0x0007e80000100800 */
[----:B------:R4:W-:Y:S04]  /*a24c0*/  STL [R1+0x658c], R240 ;  /* 0x00658cf001007387 */ /* 0x0009e80000100800 */
[----:B------:R4:W-:Y:S05]  /*a24d0*/  STL [R1+0x6588], R242 ;  /* 0x006588f201007387 */ /* 0x0009ea0000100800 */
[----:B-1----:R-:W-:Y:S01]  /*a24e0*/  MOV R241, R132 ;  /* 0x0000008400f17202 */ /* 0x002fe20000000f00 */
[----:B---3--:R-:W-:-:S02]  /*a24f0*/  IMAD.MOV.U32 R243, RZ, RZ, R133 ;  /* 0x000000fffff37224 */ /* 0x008fc400078e0085 */
[----:B----4-:R-:W-:Y:S01]  /*a2500*/  IMAD.MOV.U32 R240, RZ, RZ, R134 ;  /* 0x000000fffff07224 */ /* 0x010fe200078e0086 */
[----:B------:R-:W-:Y:S01]  /*a2510*/  MOV R242, R135 ;  /* 0x0000008700f27202 */ /* 0x000fe20000000f00 */
[----:B------:R-:W-:Y:S04]  /*a2520*/  STL.64 [R1+0x12f0], R136 ;  /* 0x0012f08801007387 */ /* 0x000fe80000100a00 */
[----:B------:R1:W-:Y:S01]  /*a2530*/  STL.64 [R1+0x12f8], R138 ;  /* 0x0012f88a01007387 */ /* 0x0003e20000100a00 */
[C---:B------:R-:W-:Y:S06]  /*a2540*/  HMMA.1688.F32.TF32 R132, R204.reuse, R94, R212 ;  /* 0x0000005ecc84723c */ /* 0x040fec00000810d4 */
[----:B-1----:R-:W-:Y:S01]  /*a2550*/  HMMA.1688.F32.TF32 R136, R204, R98, R216 ;  /* 0x00000062cc88723c */ /* 0x002fe200000810d8 */
[----:B------:R-:W-:Y:S04]  /*a2560*/  STL [R1+0x65a4], R241 ;  /* 0x0065a4f101007387 */ /* 0x000fe80000100800 */
[----:B------:R-:W-:Y:S04]  /*a2570*/  STL [R1+0x65a0], R243 ;  /* 0x0065a0f301007387 */ /* 0x000fe80000100800 */
[----:B------:R1:W-:Y:S04]  /*a2580*/  STL [R1+0x659c], R240 ;  /* 0x00659cf001007387 */ /* 0x0003e80000100800 */
[----:B------:R3:W-:Y:S05]  /*a2590*/  STL [R1+0x6598], R242 ;  /* 0x006598f201007387 */ /* 0x0007ea0000100800 */
[----:B-1----:R-:W-:-:S02]  /*a25a0*/  IMAD.MOV.U32 R240, RZ, RZ, R132 ;  /* 0x000000fffff07224 */ /* 0x002fc400078e0084 */
[----:B---3--:R-:W-:-:S03]  /*a25b0*/  IMAD.MOV.U32 R242, RZ, RZ, R133 ;  /* 0x000000fffff27224 */ /* 0x008fc600078e0085 */
[----:B------:R-:W-:Y:S04]  /*a25c0*/  STL.64 [R1+0x12d0], R136 ;  /* 0x0012d08801007387 */ /* 0x000fe80000100a00 */
[----:B------:R-:W-:Y:S04]  /*a25d0*/  STL.64 [R1+0x12d8], R138 ;  /* 0x0012d88a01007387 */ /* 0x000fe80000100a00 */
[----:B------:R2:W-:Y:S04]  /*a25e0*/  STL.64 [R1+0x12c8], R134 ;  /* 0x0012c88601007387 */ /* 0x0005e80000100a00 */
[----:B------:R-:W-:Y:S04]  /*a25f0*/  STL [R1+0x65ac], R240 ;  /* 0x0065acf001007387 */ /* 0x000fe80000100800 */
[----:B------:R-:W-:Y:S01]  /*a2600*/  STL [R1+0x65a8], R242 ;  /* 0x0065a8f201007387 */ /* 0x000fe20000100800 */
[----:B--2---:R-:W-:-:S15]  /*a2610*/  HMMA.1688.F32.TF32 R132, R204, R90, R208 ;  /* 0x0000005acc84723c */ /* 0x004fde00000810d0 */
[----:B------:R-:W-:-:S08]  /*a2620*/  NOP ;  /* 0x0000000000007918 */ /* 0x000fd00000000000 */
[----:B------:R1:W-:Y:S04]  /*a2630*/  STL.64 [R1+0x12b0], R132 ;  /* 0x0012b08401007387 */ /* 0x0003e80000100a00 */
        /* <DEDUP_REMOVED lines=28> */
[----:B-1----:R-:W3:Y:S01]  /*a2800*/  LDL.LU R132, [R1+0x660] ;  /* 0x0006600001847983 */ /* 0x002ee20000300800 */
[----:B------:R-:W-:-:S03]  /*a2810*/  MOV R241, R134 ;  /* 0x0000008600f17202 */ /* 0x000fc60000000f00 */
        /* <DEDUP_REMOVED lines=17> */
[----:B------:R1:W-:Y:S01]  /*a2930*/  STL [R1+0x65b0], R241 ;  /* 0x0065b0f101007387 */ /* 0x0003e20000100800 */
[C---:B----4-:R-:W-:Y:S06]  /*a2940*/  HMMA.1688.F32.TF32 R140, R204.reuse, R30, R140 ;  /* 0x0000001ecc8c723c */ /* 0x050fec000008108c */
[C---:B--2---:R-:W-:Y:S06]  /*a2950*/  HMMA.1688.F32.TF32 R148, R204.reuse, R86, R148 ;  /* 0x00000056cc94723c */ /* 0x044fec0000081094 */
[C---:B---3--:R-:W-:Y:S06]  /*a2960*/  HMMA.1688.F32.TF32 R144, R204.reuse, R14, R144 ;  /* 0x0000000ecc90723c */ /* 0x048fec0000081090 */
[C---:B------:R-:W-:Y:S06]  /*a2970*/  HMMA.1688.F32.TF32 R136, R204.reuse, R6, R136 ;  /* 0x00000006cc88723c */ /* 0x040fec0000081088 */
[----:B------:R-:W-:Y:S06]  /*a2980*/  HMMA.1688.F32.TF32 R132, R204, R42, R132 ;  /* 0x0000002acc84723c */ /* 0x000fec0000081084 */
[----:B------:R-:W-:Y:S01]  /*a2990*/  IMAD.MOV.U32 R240, RZ, RZ, R150 ;  /* 0x000000fffff07224 */ /* 0x000fe200078e0096 */
[----:B------:R-:W-:Y:S01]  /*a29a0*/  MOV R242, R151 ;  /* 0x0000009700f27202 */ /* 0x000fe20000000f00 */
[----:B------:R-:W-:Y:S01]  /*a29b0*/  STL.64 [R1+0x12a0], R148 ;  /* 0x0012a09401007387 */ /* 0x000fe20000100a00 */
[----:B-1----:R-:W-:-:S03]  /*a29c0*/  IMAD.MOV.U32 R241, RZ, RZ, R143 ;  /* 0x000000fffff17224 */ /* 0x002fc600078e008f */
[----:B------:R1:W-:Y:S01]  /*a29d0*/  STL [R1+0x65bc], R240 ;  /* 0x0065bcf001007387 */ /* 0x0003e20000100800 */
[----:B------:R-:W-:-:S03]  /*a29e0*/  MOV R243, R142 ;  /* 0x0000008e00f37202 */ /* 0x000fc60000000f00 */
[----:B------:R2:W-:Y:S04]  /*a29f0*/  STL [R1+0x65b8], R242 ;  /* 0x0065b8f201007387 */ /* 0x0005e80000100800 */
[----:B------:R-:W-:Y:S04]  /*a2a00*/  STL.64 [R1+0x1290], R144 ;  /* 0x0012909001007387 */ /* 0x000fe80000100a00 */
[----:B------:R-:W-:Y:S04]  /*a2a10*/  STL.64 [R1+0x1298], R146 ;  /* 0x0012989201007387 */ /* 0x000fe80000100a00 */
[----:B------:R3:W-:Y:S04]  /*a2a20*/  STL [R1+0x65cc], R241 ;  /* 0x0065ccf101007387 */ /* 0x0007e80000100800 */
[----:B------:R4:W-:Y:S01]  /*a2a30*/  STL [R1+0x65c8], R243 ;  /* 0x0065c8f301007387 */ /* 0x0009e20000100800 */
[----:B-1----:R-:W-:-:S02]  /*a2a40*/  IMAD.MOV.U32 R240, RZ, RZ, R140 ;  /* 0x000000fffff07224 */ /* 0x002fc400078e008c */
[----:B--2---:R-:W-:-:S03]  /*a2a50*/  IMAD.MOV.U32 R242, RZ, RZ, R141 ;  /* 0x000000fffff27224 */ /* 0x004fc600078e008d */
[----:B------:R1:W-:Y:S04]  /*a2a60*/  STL [R1+0x65c4], R240 ;  /* 0x0065c4f001007387 */ /* 0x0003e80000100800 */
[----:B------:R2:W-:Y:S01]  /*a2a70*/  STL [R1+0x65c0], R242 ;  /* 0x0065c0f201007387 */ /* 0x0005e20000100800 */
[----:B---3--:R-:W-:Y:S01]  /*a2a80*/  IMAD.MOV.U32 R241, RZ, RZ, R132 ;  /* 0x000000fffff17224 */ /* 0x008fe200078e0084 */
[----:B----4-:R-:W-:Y:S02]  /*a2a90*/  MOV R243, R133 ;  /* 0x0000008500f37202 */ /* 0x010fe40000000f00 */
[----:B------:R-:W-:Y:S01]  /*a2aa0*/  STL.64 [R1+0x1270], R136 ;  /* 0x0012708801007387 */ /* 0x000fe20000100a00 */
[----:B------:R-:W-:Y:S01]  /*a2ab0*/  HMMA.1688.F32.TF32 R140, R204, R38, R224 ;  /* 0x00000026cc8c723c */ /* 0x000fe200000810e0 */
[----:B-1----:R-:W-:-:S02]  /*a2ac0*/  IMAD.MOV.U32 R240, RZ, RZ, R134 ;  /* 0x000000fffff07224 */ /* 0x002fc400078e0086 */
[----:B--2---:R-:W-:-:S03]  /*a2ad0*/  IMAD.MOV.U32 R242, RZ, RZ, R135 ;  /* 0x000000fffff27224 */ /* 0x004fc600078e0087 */
[C---:B------:R-:W-:Y:S01]  /*a2ae0*/  HMMA.1688.F32.TF32 R132, R204.reuse, R18, R232 ;  /* 0x00000012cc84723c */ /* 0x040fe200000810e8 */
[----:B------:R1:W-:Y:S05]  /*a2af0*/  STL.64 [R1+0x1278], R138 ;  /* 0x0012788a01007387 */ /* 0x0003ea0000100a00 */
[----:B-1----:R-:W-:Y:S01]  /*a2b00*/  HMMA.1688.F32.TF32 R136, R204, R34, R220 ;  /* 0x00000022cc88723c */ /* 0x002fe200000810dc */
[----:B------:R-:W-:Y:S04]  /*a2b10*/  STL.64 [R1+0x65d8], R242 ;  /* 0x0065d8f201007387 */ /* 0x000fe80000100a00 */
[----:B------:R-:W-:-:S12]  /*a2b20*/  STL.64 [R1+0x65d0], R240 ;  /* 0x0065d0f001007387 */ /* 0x000fd80000100a00 */
        /* <DEDUP_REMOVED lines=17> */
[----:B--2---:R-:W3:Y:S04]  /*a2c40*/  LDL.LU R134, [R1+0x198] ;  /* 0x0001980001867983 */ /* 0x004ee80000300800 */
[----:B------:R-:W3:Y:S04]  /*a2c50*/  LDL.LU R135, [R1+0x19c] ;  /* 0x00019c0001877983 */ /* 0x000ee80000300800 */
[----:B-1----:R-:W2:Y:S04]  /*a2c60*/  LDL.LU R136, [R1+0x1a0] ;  /* 0x0001a00001887983 */ /* 0x002ea80000300800 */
[----:B------:R-:W2:Y:S04]  /*a2c70*/  LDL.LU R137, [R1+0x1a4] ;  /* 0x0001a40001897983 */ /* 0x000ea80000300800 */
[----:B----4-:R-:W2:Y:S04]  /*a2c80*/  LDL.LU R138, [R1+0x1a8] ;  /* 0x0001a800018a7983 */ /* 0x010ea80000300800 */
        /* <DEDUP_REMOVED lines=85> */
[C---:B------:R-:W-:Y:S05]  /*a31e0*/  HMMA.1688.F32.TF32 R208, R204.reuse, R66, R208 ;  /* 0x00000042ccd0723c */ /* 0x040fea00000810d0 */
        /* <DEDUP_REMOVED lines=20> */
[----:B------:R-:W-:-:S15]  /*a3330*/  HMMA.1688.F32.TF32 R240, R204, R62, R240 ;  /* 0x0000003eccf0723c */ /* 0x000fde00000810f0 */
[----:B------:R-:W-:-:S08]  /*a3340*/  NOP ;  /* 0x0000000000007918 */ /* 0x000fd00000000000 */
[----:B------:R-:W-:Y:S04]  /*a3350*/  STL.64 [R1+0x11a0], R240 ;  /* 0x0011a0f001007387 */ /* 0x000fe80000100a00 */
[----:B------:R1:W-:Y:S02]  /*a3360*/  STL.64 [R1+0x11a8], R242 ;  /* 0x0011a8f201007387 */ /* 0x0003e40000100a00 */
[C---:B-1----:R-:W-:Y:S06]  /*a3370*/  HMMA.1688.F32.TF32 R240, R204.reuse, R58, R176 ;  /* 0x0000003accf0723c */ /* 0x042fec00000810b0 */
        /* <DEDUP_REMOVED lines=40> */
[C---:B-1----:R-:W-:Y:S06]  /*a3600*/  HMMA.1688.F32.TF32 R140, R236.reuse, R90, R224 ;  /* 0x0000005aec8c723c */ /* 0x042fec00000810e0 */
[C---:B------:R-:W-:Y:S06]  /*a3610*/  HMMA.1688.F32.TF32 R136, R236.reuse, R86, R220 ;  /* 0x00000056ec88723c */ /* 0x040fec00000810dc */
[----:B----4-:R-:W-:-:S15]  /*a3620*/  HMMA.1688.F32.TF32 R208, R236, R94, R208 ;  /* 0x0000005eecd0723c */ /* 0x010fde00000810d0 */
[----:B------:R-:W-:-:S08]  /*a3630*/  NOP ;  /* 0x0000000000007918 */ /* 0x000fd00000000000 */
[----:B------:R-:W-:Y:S04]  /*a3640*/  STL [R1+0x6554], R208 ;  /* 0x006554d001007387 */ /* 0x000fe80000100800 */
[----:B------:R-:W-:Y:S04]  /*a3650*/  STL.64 [R1+0x9e0], R132 ;  /* 0x0009e08401007387 */ /* 0x000fe80000100a00 */
[----:B------:R1:W-:Y:S02]  /*a3660*/  STL.64 [R1+0x9e8], R134 ;  /* 0x0009e88601007387 */ /* 0x0003e40000100a00 */
[----:B-1----:R-:W-:Y:S02]  /*a3670*/  HMMA.1688.F32.TF32 R132, R236, R14, R216 ;  /* 0x0000000eec84723c */ /* 0x002fe400000810d8 */
[----:B------:R-:W-:Y:S04]  /*a3680*/  STL [R1+0x6550], R209 ;  /* 0x006550d101007387 */ /* 0x000fe80000100800 */
[----:B------:R-:W-:Y:S04]  /*a3690*/  STL [R1+0x654c], R210 ;  /* 0x00654cd201007387 */ /* 0x000fe80000100800 */
[----:B------:R-:W-:Y:S04]  /*a36a0*/  STL [R1+0x6548], R211 ;  /* 0x006548d301007387 */ /* 0x000fe80000100800 */
        /* <DEDUP_REMOVED lines=74> */
[----:B---3--:R-:W-:-:S02]  /*a3b50*/  IMAD.MOV.U32 R240, RZ, RZ, R213 ;  /* 0x000000fffff07224 */ /* 0x008fc400078e00d5 */
[----:B------:R-:W-:Y:S01]  /*a3b60*/  IMAD.MOV.U32 R241, RZ, RZ, R215 ;  /* 0x000000fffff17224 */ /* 0x000fe200078e00d7 */
[----:B------:R-:W-:Y:S01]  /*a3b70*/  MOV R242, R212 ;  /* 0x000000d400f27202 */ /* 0x000fe20000000f00 */
[----:B------:R-:W-:Y:S01]  /*a3b80*/  IMAD.MOV.U32 R243, RZ, RZ, R214 ;  /* 0x000000fffff37224 */ /* 0x000fe200078e00d6 */
[C---:B----4-:R-:W-:Y:S06]  /*a3b90*/  HMMA.1688.F32.TF32 R172, R236.reuse, R6, R172 ;  /* 0x00000006ecac723c */ /* 0x050fec00000810ac */
[----:B--2---:R-:W-:-:S15]  /*a3ba0*/  HMMA.1688.F32.TF32 R176, R236, R30, R176 ;  /* 0x0000001eecb0723c */ /* 0x004fde00000810b0 */
[----:B------:R-:W-:-:S03]  /*a3bb0*/  NOP ;  /* 0x0000000000007918 */ /* 0x000fc60000000000 */
[----:B------:R-:W-:Y:S01]  /*a3bc0*/  MOV R208, R172 ;  /* 0x000000ac00d07202 */ /* 0x000fe20000000f00 */
[----:B------:R-:W-:Y:S02]  /*a3bd0*/  IMAD.MOV.U32 R209, RZ, RZ, R173 ;  /* 0x000000ffffd17224 */ /* 0x000fe400078e00ad */
[----:B------:R-:W-:Y:S01]  /*a3be0*/  IMAD.MOV.U32 R210, RZ, RZ, R174 ;  /* 0x000000ffffd27224 */ /* 0x000fe200078e00ae */
[----:B------:R-:W-:Y:S02]  /*a3bf0*/  MOV R211, R175 ;  /* 0x000000af00d37202 */ /* 0x000fe40000000f00 */
        /* <DEDUP_REMOVED lines=11> */
[----:B------:R-:W-:Y:S04]  /*a3cb0*/  STL.64 [R1+0x1138], R178 ;  /* 0x001138b201007387 */ /* 0x000fe80000100a00 */
[----:B------:R-:W-:Y:S01]  /*a3cc0*/  STL.64 [R1+0x6570], R210 ;  /* 0x006570d201007387 */ /* 0x000fe20000100a00 */
[C---:B------:R-:W-:Y:S03]  /*a3cd0*/  HMMA.1688.F32.TF32 R132, R236.reuse, R70, R232 ;  /* 0x00000046ec84723c */ /* 0x040fe600000810e8 */
        /* <DEDUP_REMOVED lines=20> */
[----:B------:R-:W-:Y:S04]  /*a3e20*/  STL.64 [R1+0x1080], R136 ;  /* 0x0010808801007387 */ /* 0x000fe80000100a00 */
[----:B------:R-:W-:Y:S04]  /*a3e30*/  STL.64 [R1+0x1088], R138 ;  /* 0x0010888a01007387 */ /* 0x000fe80000100a00 */
[----:B------:R-:W-:Y:S04]  /*a3e40*/  STL.64 [R1+0x1070], R132 ;  /* 0x0010708401007387 */ /* 0x000fe80000100a00 */
[----:B------:R1:W-:Y:S04]  /*a3e50*/  STL.64 [R1+0x1078], R134 ;  /* 0x0010788601007387 */ /* 0x0003e80000100a00 */
[----:B------:R-:W2:Y:S04]  /*a3e60*/  LDL.LU R209, [R1+0x2e4] ;  /* 0x0002e40001d17983 */ /* 0x000ea80000300800 */
[----:B------:R-:W2:Y:S04]  /*a3e70*/  LDL.LU R210, [R1+0x2e8] ;  /* 0x0002e80001d27983 */ /* 0x000ea80000300800 */
[----:B------:R-:W2:Y:S04]  /*a3e80*/  LDL.LU R211, [R1+0x2ec] ;  /* 0x0002ec0001d37983 */ /* 0x000ea80000300800 */
[----:B------:R-:W3:Y:S04]  /*a3e90*/  LDL.LU R213, [R1+0x6864] ;  /* 0x0068640001d57983 */ /* 0x000ee80000300800 */
[----:B------:R-:W4:Y:S04]  /*a3ea0*/  LDL.LU R215, [R1+0x6860] ;  /* 0x0068600001d77983 */ /* 0x000f280000300800 */
[----:B------:R-:W2:Y:S04]  /*a3eb0*/  LDL.LU R212, [R1+0x685c] ;  /* 0x00685c0001d47983 */ /* 0x000ea80000300800 */
[----:B------:R-:W3:Y:S01]  /*a3ec0*/  LDL.LU R214, [R1+0x6858] ;  /* 0x0068580001d67983 */ /* 0x000ee20000300800 */
        /* <DEDUP_REMOVED lines=8> */
[----:B------:R-:W-:Y:S04]  /*a3f50*/  STL.64 [R1+0x1040], R136 ;  /* 0x0010408801007387 */ /* 0x000fe80000100a00 */
[----:B------:R-:W-:Y:S01]  /*a3f60*/  STL.64 [R1+0x1048], R138 ;  /* 0x0010488a01007387 */ /* 0x000fe20000100a00 */
[----:B--2---:R-:W-:-:S03]  /*a3f70*/  IMAD.MOV.U32 R220, RZ, RZ, R212 ;  /* 0x000000ffffdc7224 */ /* 0x004fc600078e00d4 */
[----:B------:R-:W2:Y:S05]  /*a3f80*/  LDL.LU R212, [R1+0x6854] ;  /* 0x0068540001d47983 */ /* 0x000eaa0000300800 */
[----:B------:R1:W-:Y:S04]  /*a3f90*/  STL.64 [R1+0x1030], R132 ;  /* 0x0010308401007387 */ /* 0x0003e80000100a00 */
[----:B------:R1:W-:Y:S01]  /*a3fa0*/  STL.64 [R1+0x1038], R134 ;  /* 0x0010388601007387 */ /* 0x0003e20000100a00 */
[----:B---3--:R-:W-:Y:S01]  /*a3fb0*/  MOV R221, R214 ;  /* 0x000000d600dd7202 */ /* 0x008fe20000000f00 */
[----:B----4-:R-:W-:-:S02]  /*a3fc0*/  IMAD.MOV.U32 R222, RZ, RZ, R215 ;  /* 0x000000ffffde7224 */ /* 0x010fc400078e00d7 */
[----:B------:R-:W3:Y:S04]  /*a3fd0*/  LDL.LU R214, [R1+0x6850] ;  /* 0x0068500001d67983 */ /* 0x000ee80000300800 */
[----:B------:R-:W4:Y:S01]  /*a3fe0*/  LDL.LU R215, [R1+0x684c] ;  /* 0x00684c0001d77983 */ /* 0x000f220000300800 */
[----:B------:R-:W-:-:S03]  /*a3ff0*/  IMAD.MOV.U32 R223, RZ, RZ, R213 ;  /* 0x000000ffffdf7224 */ /* 0x000fc600078e00d5 */
[----:B------:R-:W2:Y:S04]  /*a4000*/  LDL.LU R213, [R1+0x6848] ;  /* 0x0068480001d57983 */ /* 0x000ea80000300800 */
[----:B------:R-:W3:Y:S04]  /*a4010*/  LDL.LU R224, [R1+0x330] ;  /* 0x0003300001e07983 */ /* 0x000ee80000300800 */
[----:B------:R-:W3:Y:S04]  /*a4020*/  LDL.LU R225, [R1+0x334] ;  /* 0x0003340001e17983 */ /* 0x000ee80000300800 */
[----:B------:R-:W3:Y:S04]  /*a4030*/  LDL.LU R226, [R1+0x338] ;  /* 0x0003380001e27983 */ /* 0x000ee80000300800 */
[----:B------:R-:W3:Y:S01]  /*a4040*/  LDL.LU R227, [R1+0x33c] ;  /* 0x00033c0001e37983 */ /* 0x000ee20000300800 */
[----:B----4-:R-:W-:-:S03]  /*a4050*/  MOV R228, R215 ;  /* 0x000000d700e47202 */ /* 0x010fc60000000f00 */
[----:B------:R-:W4:Y:S01]  /*a4060*/  LDL.LU R215, [R1+0x6844] ;  /* 0x0068440001d77983 */ /* 0x000f220000300800 */
[----:B--2---:R-:W-:-:S03]  /*a4070*/  IMAD.MOV.U32 R229, RZ, RZ, R213 ;  /* 0x000000ffffe57224 */ /* 0x004fc600078e00d5 */
[----:B------:R-:W2:Y:S01]  /*a4080*/  LDL.LU R213, [R1+0x6840] ;  /* 0x0068400001d57983 */ /* 0x000ea20000300800 */
[----:B---3--:R-:W-:Y:S01]  /*a4090*/  IMAD.MOV.U32 R230, RZ, RZ, R214 ;  /* 0x000000ffffe67224 */ /* 0x008fe200078e00d6 */
[----:B------:R-:W-:Y:S02]  /*a40a0*/  MOV R231, R212 ;  /* 0x000000d400e77202 */ /* 0x000fe40000000f00 */
[----:B------:R-:W3:Y:S04]  /*a40b0*/  LDL.LU R214, [R1+0x683c] ;  /* 0x00683c0001d67983 */ /* 0x000ee80000300800 */
[----:B------:R-:W3:Y:S04]  /*a40c0*/  LDL.LU R212, [R1+0x6838] ;  /* 0x0068380001d47983 */ /* 0x000ee80000300800 */
[----:B-1----:R-:W3:Y:S04]  /*a40d0*/  LDL.LU R132, [R1+0x360] ;  /* 0x0003600001847983 */ /* 0x002ee80000300800 */
[----:B------:R-:W3:Y:S01]  /*a40e0*/  LDL.LU R133, [R1+0x364] ;  /* 0x0003640001857983 */ /* 0x000ee20000300800 */
[----:B----4-:R-:W-:-:S03]  /*a40f0*/  IMAD.MOV.U32 R134, RZ, RZ, R215 ;  /* 0x000000ffff867224 */ /* 0x010fc600078e00d7 */
[----:B------:R-:W4:Y:S01]  /*a4100*/  LDL.LU R215, [R1+0x6834] ;  /* 0x0068340001d77983 */ /* 0x000f220000300800 */
[----:B--2---:R-:W-:-:S03]  /*a4110*/  IMAD.MOV.U32 R135, RZ, RZ, R213 ;  /* 0x000000ffff877224 */ /* 0x004fc600078e00d5 */
[----:B------:R-:W2:Y:S04]  /*a4120*/  LDL.LU R213, [R1+0x6830] ;  /* 0x0068300001d57983 */ /* 0x000ea80000300800 */
[----:B------:R-:W2:Y:S04]  /*a4130*/  LDL.LU R136, [R1+0x370] ;  /* 0x0003700001887983 */ /* 0x000ea80000300800 */
[----:B------:R-:W2:Y:S01]  /*a4140*/  LDL.LU R137, [R1+0x374] ;  /* 0x0003740001897983 */ /* 0x000ea20000300800 */
[----:B---3--:R-:W-:-:S03]  /*a4150*/  MOV R138, R212 ;  /* 0x000000d4008a7202 */ /* 0x008fc60000000f00 */
[----:B------:R-:W3:Y:S01]  /*a4160*/  LDL.LU R212, [R1+0x682c] ;  /* 0x00682c0001d47983 */ /* 0x000ee20000300800 */
[----:B------:R-:W-:-:S03]  /*a4170*/  IMAD.MOV.U32 R139, RZ, RZ, R214 ;  /* 0x000000ffff8b7224 */ /* 0x000fc600078e00d6 */
[----:B------:R-:W3:Y:S01]  /*a4180*/  LDL.LU R214, [R1+0x6828] ;  /* 0x0068280001d67983 */ /* 0x000ee20000300800 */
[----:B----4-:R-:W-:-:S03]  /*a4190*/  IMAD.MOV.U32 R140, RZ, RZ, R215 ;  /* 0x000000ffff8c7224 */ /* 0x010fc600078e00d7 */
[----:B------:R-:W4:Y:S01]  /*a41a0*/  LDL.LU R215, [R1+0x6824] ;  /* 0x0068240001d77983 */ /* 0x000f220000300800 */
[----:B--2---:R-:W-:-:S03]  /*a41b0*/  MOV R141, R213 ;  /* 0x000000d5008d7202 */ /* 0x004fc60000000f00 */
[----:B------:R-:W2:Y:S04]  /*a41c0*/  LDL.LU R213, [R1+0x6820] ;  /* 0x0068200001d57983 */ /* 0x000ea80000300800 */
[----:B------:R-:W2:Y:S04]  /*a41d0*/  LDL.LU R142, [R1+0x388] ;  /* 0x00038800018e7983 */ /* 0x000ea80000300800 */
[----:B------:R-:W2:Y:S01]  /*a41e0*/  LDL.LU R143, [R1+0x38c] ;  /* 0x00038c00018f7983 */ /* 0x000ea20000300800 */
[----:B---3--:R-:W-:-:S03]  /*a41f0*/  IMAD.MOV.U32 R148, RZ, RZ, R212 ;  /* 0x000000ffff947224 */ /* 0x008fc600078e00d4 */
[----:B------:R-:W3:Y:S01]  /*a4200*/  LDL.LU R212, [R1+0x681c] ;  /* 0x00681c0001d47983 */ /* 0x000ee20000300800 */
[----:B------:R-:W-:-:S03]  /*a4210*/  IMAD.MOV.U32 R149, RZ, RZ, R214 ;  /* 0x000000ffff957224 */ /* 0x000fc600078e00d6 */
[----:B------:R-:W3:Y:S01]  /*a4220*/  LDL.LU R214, [R1+0x6818] ;  /* 0x0068180001d67983 */ /* 0x000ee20000300800 */
[----:B----4-:R-:W-:-:S03]  /*a4230*/  MOV R150, R215 ;  /* 0x000000d700967202 */ /* 0x010fc60000000f00 */
[----:B------:R-:W4:Y:S01]  /*a4240*/  LDL.LU R215, [R1+0x6814] ;  /* 0x0068140001d77983 */ /* 0x000f220000300800 */
[----:B--2---:R-:W-:-:S03]  /*a4250*/  IMAD.MOV.U32 R151, RZ, RZ, R213 ;  /* 0x000000ffff977224 */ /* 0x004fc600078e00d5 */
[----:B------:R-:W2:Y:S04]  /*a4260*/  LDL.LU R213, [R1+0x6810] ;  /* 0x0068100001d57983 */ /* 0x000ea80000300800 */
[----:B------:R-:W2:Y:S04]  /*a4270*/  LDL.LU R152, [R1+0x3b0] ;  /* 0x0003b00001987983 */ /* 0x000ea80000300800 */
[----:B------:R-:W2:Y:S04]  /*a4280*/  LDL.LU R153, [R1+0x3b4] ;  /* 0x0003b40001997983 */ /* 0x000ea80000300800 */
[----:B------:R-:W2:Y:S04]  /*a4290*/  LDL.LU R154, [R1+0x3b8] ;  /* 0x0003b800019a7983 */ /* 0x000ea80000300800 */
[----:B------:R-:W2:Y:S01]  /*a42a0*/  LDL.LU R155, [R1+0x3bc] ;  /* 0x0003bc00019b7983 */ /* 0x000ea20000300800 */
[----:B---3--:R-:W-:Y:S01]  /*a42b0*/  IMAD.MOV.U32 R159, RZ, RZ, R212 ;  /* 0x000000ffff9f7224 */ /* 0x008fe200078e00d4 */
[----:B------:R-:W-:-:S02]  /*a42c0*/  MOV R157, R214 ;  /* 0x000000d6009d7202 */ /* 0x000fc40000000f00 */
[----:B------:R-:W3:Y:S01]  /*a42d0*/  LDL.LU R212, [R1+0x420] ;  /* 0x0004200001d47983 */ /* 0x000ee20000300800 */
[----:B----4-:R-:W-:Y:S02]  /*a42e0*/  IMAD.MOV.U32 R156, RZ, RZ, R215 ;  /* 0x000000ffff9c7224 */ /* 0x010fe400078e00d7 */
[----:B--2---:R-:W-:Y:S02]  /*a42f0*/  IMAD.MOV.U32 R158, RZ, RZ, R213 ;  /* 0x000000ffff9e7224 */ /* 0x004fe400078e00d5 */
        /* <DEDUP_REMOVED lines=36> */
[----:B------:R-:W-:-:S08]  /*a4540*/  NOP ;  /* 0x0000000000007918 */ /* 0x000fd00000000000 */
[----:B------:R-:W-:Y:S04]  /*a4550*/  STL.64 [R1+0x1020], R212 ;  /* 0x001020d401007387 */ /* 0x000fe80000100a00 */
[----:B------:R1:W-:Y:S04]  /*a4560*/  STL.64 [R1+0x1028], R214 ;  /* 0x001028d601007387 */ /* 0x0003e80000100a00 */
[----:B-1----:R-:W3:Y:S04]  /*a4570*/  LDL.LU.64 R214, [R1+0x6808] ;  /* 0x0068080001d67983 */ /* 0x002ee80000300a00 */
[----:B------:R-:W3:Y:S01]  /*a4580*/  LDL.LU.64 R212, [R1+0x6800] ;  /* 0x0068000001d47983 */ /* 0x000ee20000300a00 */
        /* <DEDUP_REMOVED lines=17> */
[----:B---3--:R-:W-:Y:S01]  /*a46a0*/  HMMA.1688.F32.TF32 R212, R236, R46, R212 ;  /* 0x0000002eecd4723c */ /* 0x008fe200000810d4 */
[----:B------:R-:W2:-:S15]  /*a46b0*/  LDL.LU R236, [R1+0x300] ;  /* 0x0003000001ec7983 */ /* 0x000e9e0000300800 */
[----:B------:R-:W-:-:S07]  /*a46c0*/  NOP ;  /* 0x0000000000007918 */ /* 0x000fce0000000000 */
[----:B------:R1:W-:Y:S04]  /*a46d0*/  STL.64 [R1+0xaf0], R212 ;  /* 0x000af0d401007387 */ /* 0x0003e80000100a00 */
[----:B------:R3:W-:Y:S04]  /*a46e0*/  STL.64 [R1+0xaf8], R214 ;  /* 0x000af8d601007387 */ /* 0x0007e80000100a00 */
[----:B------:R-:W2:Y:S04]  /*a46f0*/  LDL.LU R237, [R1+0x304] ;  /* 0x0003040001ed7983 */ /* 0x000ea80000300800 */
[----:B------:R-:W2:Y:S04]  /*a4700*/  LDL.LU R238, [R1+0x308] ;  /* 0x0003080001ee7983 */ /* 0x000ea80000300800 */
[----:B------:R-:W2:Y:S04]  /*a4710*/  LDL.LU R239, [R1+0x30c] ;  /* 0x00030c0001ef7983 */ /* 0x000ea80000300800 */
[----:B-1----:R-:W4:Y:S04]  /*a4720*/  LDL.LU R212, [R1+0x2f0] ;  /* 0x0002f00001d47983 */ /* 0x002f280000300800 */
[----:B------:R-:W4:Y:S04]  /*a4730*/  LDL.LU R213, [R1+0x2f4] ;  /* 0x0002f40001d57983 */ /* 0x000f280000300800 */
[----:B---3--:R-:W4:Y:S04]  /*a4740*/  LDL.LU R214, [R1+0x2f8] ;  /* 0x0002f80001d67983 */ /* 0x008f280000300800 */
[----:B------:R-:W4:Y:S04]  /*a4750*/  LDL.LU R215, [R1+0x2fc] ;  /* 0x0002fc0001d77983 */ /* 0x000f280000300800 */
        /* <DEDUP_REMOVED lines=68> */
[----:B--2---:R-:W-:-:S15]  /*a4ba0*/  HMMA.1688.F32.TF32 R236, R204, R38, R236 ;  /* 0x00000026ccec723c */ /* 0x004fde00000810ec */
[----:B------:R-:W-:-:S08]  /*a4bb0*/  NOP ;  /* 0x0000000000007918 */ /* 0x000fd00000000000 */
[----:B------:R-:W-:Y:S04]  /*a4bc0*/  STL.64 [R1+0xf90], R236 ;  /* 0x000f90ec01007387 */ /* 0x000fe80000100a00 */
[----:B------:R4:W-:Y:S02]  /*a4bd0*/  STL.64 [R1+0xf98], R238 ;  /* 0x000f98ee01007387 */ /* 0x0009e40000100a00 */
[C---:B----4-:R-:W-:Y:S06]  /*a4be0*/  HMMA.1688.F32.TF32 R236, R204.reuse, R34, R212 ;  /* 0x00000022ccec723c */ /* 0x050fec00000810d4 */
        /* <DEDUP_REMOVED lines=9> */
[C---:B------:R-:W-:Y:S06]  /*a4c80*/  HMMA.1688.F32.TF32 R216, R204.reuse, R26, R216 ;  /* 0x0000001accd8723c */ /* 0x040fec00000810d8 */
[----:B-1----:R-:W-:-:S15]  /*a4c90*/  HMMA.1688.F32.TF32 R208, R204, R78, R224 ;  /* 0x0000004eccd0723c */ /* 0x002fde00000810e0 */
[----:B------:R-:W-:-:S02]  /*a4ca0*/  NOP ;  /* 0x0000000000007918 */ /* 0x000fc40000000000 */
[----:B------:R-:W-:Y:S04]  /*a4cb0*/  STL.64 [R1+0xf50], R216 ;  /* 0x000f50d801007387 */ /* 0x000fe80000100a00 */
[----:B------:R1:W-:Y:S04]  /*a4cc0*/  STL.64 [R1+0xf58], R218 ;  /* 0x000f58da01007387 */ /* 0x0003e80000100a00 */
[----:B------:R-:W-:Y:S04]  /*a4cd0*/  STL.64 [R1+0xf40], R212 ;  /* 0x000f40d401007387 */ /* 0x000fe80000100a00 */
[----:B------:R2:W-:Y:S01]  /*a4ce0*/  STL.64 [R1+0xf48], R214 ;  /* 0x000f48d601007387 */ /* 0x0005e20000100a00 */
[C---:B-1----:R-:W-:Y:S06]  /*a4cf0*/  HMMA.1688.F32.TF32 R216, R204.reuse, R74, R228 ;  /* 0x0000004accd8723c */ /* 0x042fec00000810e4 */
[----:B--2---:R-:W-:Y:S01]  /*a4d00*/  HMMA.1688.F32.TF32 R212, R204, R70, R232 ;  /* 0x00000046ccd4723c */ /* 0x004fe200000810e8 */
[----:B------:R1:W-:Y:S04]  /*a4d10*/  STL.64 [R1+0xf30], R208 ;  /* 0x000f30d001007387 */ /* 0x0003e80000100a00 */
[----:B------:R2:W-:Y:S04]  /*a4d20*/  STL.64 [R1+0xf38], R210 ;  /* 0x000f38d201007387 */ /* 0x0005e80000100a00 */
[----:B-1----:R-:W3:Y:S01]  /*a4d30*/  LDL.LU R208, [R1+0xce0] ;  /* 0x000ce00001d07983 */ /* 0x002ee20000300800 */
[----:B--2---:R-:W-:-:S07]  /*a4d40*/  MOV R210, R2 ;  /* 0x0000000200d27202 */ /* 0x004fce0000000f00 */
[----:B------:R-:W-:Y:S04]  /*a4d50*/  STL.64 [R1+0xf20], R216 ;  /* 0x000f20d801007387 */ /* 0x000fe80000100a00 */
[----:B------:R-:W-:Y:S04]  /*a4d60*/  STL.64 [R1+0xf28], R218 ;  /* 0x000f28da01007387 */ /* 0x000fe80000100a00 */
[----:B------:R-:W-:Y:S04]  /*a4d70*/  STL.64 [R1+0xf10], R212 ;  /* 0x000f10d401007387 */ /* 0x000fe80000100a00 */
[----:B------:R1:W-:Y:S04]  /*a4d80*/  STL.64 [R1+0xf18], R214 ;  /* 0x000f18d601007387 */ /* 0x0003e80000100a00 */
[----:B------:R-:W3:Y:S04]  /*a4d90*/  LDL.LU R209, [R1+0xce4] ;  /* 0x000ce40001d17983 */ /* 0x000ee80000300800 */
[----:B------:R-:W2:Y:S01]  /*a4da0*/  LDL.LU R2, [R1+0x66ec] ;  /* 0x0066ec0001027983 */ /* 0x000ea20000300800 */
[C---:B-1----:R-:W-:Y:S06]  /*a4db0*/  HMMA.1688.F32.TF32 R212, R204.reuse, R66, R132 ;  /* 0x00000042ccd4723c */ /* 0x042fec0000081084 */
[C---:B------:R-:W-:Y:S06]  /*a4dc0*/  HMMA.1688.F32.TF32 R132, R204.reuse, R62, R136 ;  /* 0x0000003ecc84723c */ /* 0x040fec0000081088 */
[C---:B------:R-:W-:Y:S06]  /*a4dd0*/  HMMA.1688.F32.TF32 R140, R204.reuse, R58, R140 ;  /* 0x0000003acc8c723c */ /* 0x040fec000008108c */
[C---:B------:R-:W-:Y:S05]  /*a4de0*/  HMMA.1688.F32.TF32 R136, R204.reuse, R54, R144 ;  /* 0x00000036cc88723c */ /* 0x040fea0000081090 */
        /* <DEDUP_REMOVED lines=9> */
[----:B-1----:R-:W-:Y:S06]  /*a4e80*/  HMMA.1688.F32.TF32 R140, R204, R46, R152 ;  /* 0x0000002ecc8c723c */ /* 0x002fec0000081098 */
[C---:B----4-:R-:W-:Y:S02]  /*a4e90*/  HMMA.1688.F32.TF32 R136, R244.reuse, R130, R156 ;  /* 0x00000082f488723c */ /* 0x050fe4000008109c */
[----:B------:R-:W-:Y:S04]  /*a4ea0*/  STL.64 [R1+0xec0], R132 ;  /* 0x000ec08401007387 */ /* 0x000fe80000100a00 */
[----:B------:R1:W-:Y:S02]  /*a4eb0*/  STL.64 [R1+0xec8], R134 ;  /* 0x000ec88601007387 */ /* 0x0003e40000100a00 */
[C---:B-1----:R-:W-:Y:S09]  /*a4ec0*/  HMMA.1688.F32.TF32 R132, R244.reuse, R126, R160 ;  /* 0x0000007ef484723c */ /* 0x042ff200000810a0 */
[----:B------:R-:W-:Y:S04]  /*a4ed0*/  STL.64 [R1+0xeb0], R140 ;  /* 0x000eb08c01007387 */ /* 0x000fe80000100a00 */
[----:B------:R1:W-:Y:S04]  /*a4ee0*/  STL.64 [R1+0xeb8], R142 ;  /* 0x000eb88e01007387 */ /* 0x0003e80000100a00 */
[----:B------:R-:W-:Y:S04]  /*a4ef0*/  STL.64 [R1+0xea0], R136 ;  /* 0x000ea08801007387 */ /* 0x000fe80000100a00 */
[----:B------:R4:W-:Y:S01]  /*a4f00*/  STL.64 [R1+0xea8], R138 ;  /* 0x000ea88a01007387 */ /* 0x0009e20000100a00 */
[C---:B-1----:R-:W-:Y:S06]  /*a4f10*/  HMMA.1688.F32.TF32 R140, R244.reuse, R122, R164 ;  /* 0x0000007af48c723c */ /* 0x042fec00000810a4 */
[C---:B----4-:R-:W-:Y:S01]  /*a4f20*/  HMMA.1688.F32.TF32 R136, R244.reuse, R118, R168 ;  /* 0x00000076f488723c */ /* 0x050fe200000810a8 */
        /* <DEDUP_REMOVED lines=11> */
[----:B-1----:R-:W-:Y:S10]  /*a4fe0*/  HMMA.1688.F32.TF32 R132, R244, R102, R184 ;  /* 0x00000066f484723c */ /* 0x002ff400000810b8 */
[----:B------:R-:W-:Y:S04]  /*a4ff0*/  STL.64 [R1+0xe50], R140 ;  /* 0x000e508c01007387 */ /* 0x000fe80000100a00 */
[----:B------:R1:W-:Y:S04]  /*a5000*/  STL.64 [R1+0xe58], R142 ;  /* 0x000e588e01007387 */ /* 0x0003e80000100a00 */
[----:B------:R-:W-:Y:S04]  /*a5010*/  STL.64 [R1+0xe40], R136 ;  /* 0x000e408801007387 */ /* 0x000fe80000100a00 */
[----:B------:R4:W-:Y:S01]  /*a5020*/  STL.64 [R1+0xe48], R138 ;  /* 0x000e488a01007387 */ /* 0x0009e20000100a00 */
[----:B------:R-:W-:-:S02]  /*a5030*/  IMAD.MOV.U32 R211, RZ, RZ, R85 ;  /* 0x000000ffffd37224 */ /* 0x000fc400078e0055 */
[----:B------:R-:W-:Y:S02]  /*a5040*/  IMAD.MOV.U32 R240, RZ, RZ, R84 ;  /* 0x000000fffff07224 */ /* 0x000fe400078e0054 */
[C---:B------:R-:W-:Y:S06]  /*a5050*/  HMMA.1688.F32.TF32 R84, R244.reuse, R86, R200 ;  /* 0x00000056f454723c */ /* 0x040fec00000810c8 */
[C---:B-1----:R-:W-:Y:S06]  /*a5060*/  HMMA.1688.F32.TF32 R140, R244.reuse, R98, R188 ;  /* 0x00000062f48c723c */ /* 0x042fec00000810bc */
[C---:B----4-:R-:W-:Y:S01]  /*a5070*/  HMMA.1688.F32.TF32 R136, R244.reuse, R94, R192 ;  /* 0x0000005ef488723c */ /* 0x050fe200000810c0 */
[----:B------:R-:W-:Y:S04]  /*a5080*/  STL.64 [R1+0xc60], R132 ;  /* 0x000c608401007387 */ /* 0x000fe80000100a00 */
[----:B------:R1:W-:Y:S02]  /*a5090*/  STL.64 [R1+0xc68], R134 ;  /* 0x000c688601007387 */ /* 0x0003e40000100a00 */
[----:B-1----:R-:W-:Y:S10]  /*a50a0*/  HMMA.1688.F32.TF32 R132, R244, R90, R196 ;  /* 0x0000005af484723c */ /* 0x002ff400000810c4 */
[----:B------:R-:W-:Y:S04]  /*a50b0*/  STL.64 [R1+0xc30], R140 ;  /* 0x000c308c01007387 */ /* 0x000fe80000100a00 */
[----:B------:R-:W-:Y:S04]  /*a50c0*/  STL.64 [R1+0xc38], R142 ;  /* 0x000c388e01007387 */ /* 0x000fe80000100a00 */
[----:B------:R-:W-:Y:S04]  /*a50d0*/  STL.64 [R1+0xc00], R136 ;  /* 0x000c008801007387 */ /* 0x000fe80000100a00 */
[----:B------:R-:W-:Y:S01]  /*a50e0*/  STL.64 [R1+0xc08], R138 ;  /* 0x000c088a01007387 */ /* 0x000fe20000100a00 */
[----:B------:R-:W-:Y:S01]  /*a50f0*/  MOV R241, R13 ;  /* 0x0000000d00f17202 */ /* 0x000fe20000000f00 */
[----:B------:R-:W-:-:S02]  /*a5100*/  IMAD.MOV.U32 R242, RZ, RZ, R12 ;  /* 0x000000fffff27224 */ /* 0x000fc400078e000c */
[----:B------:R-:W-:Y:S02]  /*a5110*/  IMAD.MOV.U32 R243, RZ, RZ, R3 ;  /* 0x000000fffff37224 */ /* 0x000fe400078e0003 */
        /* <DEDUP_REMOVED lines=15> */
[----:B------:R-:W-:Y:S04]  /*a5210*/  STL.64 [R1+0xbd0], R132 ;  /* 0x000bd08401007387 */ /* 0x000fe80000100a00 */
[----:B------:R3:W-:Y:S04]  /*a5220*/  STL.64 [R1+0xbd8], R134 ;  /* 0x000bd88601007387 */ /* 0x0007e80000100a00 */
[----:B------:R-:W-:Y:S04]  /*a5230*/  STL.64 [R1+0xb90], R84 ;  /* 0x000b905401007387 */ /* 0x000fe80000100a00 */
[----:B------:R-:W-:Y:S01]  /*a5240*/  STL.64 [R1+0xb98], R86 ;  /* 0x000b985601007387 */ /* 0x000fe20000100a00 */
[----:B------:R-:W-:Y:S01]  /*a5250*/  MOV R216, R97 ;  /* 0x0000006100d87202 */ /* 0x000fe20000000f00 */
[----:B------:R-:W-:Y:S01]  /*a5260*/  IMAD.MOV.U32 R217, RZ, RZ, R96 ;  /* 0x000000ffffd97224 */ /* 0x000fe200078e0060 */
[----:B------:R-:W-:Y:S01]  /*a5270*/  LOP3.LUT R231, R0, 0x20, RZ, 0x3c, !PT ;  /* 0x0000002000e77812 */ /* 0x000fe200078e3cff */
[----:B------:R-:W-:Y:S04]  /*a5280*/  LDS R136, [R0+UR12+0x48000] ;  /* 0x0480000c00887984 */ /* 0x000fe80008000800 */
[----:B------:R-:W-:Y:S04]  /*a5290*/  LDS R138, [R0+UR12+0x48800] ;  /* 0x0488000c008a7984 */ /* 0x000fe80008000800 */
[----:B------:R-:W-:Y:S04]  /*a52a0*/  LDS R137, [R231+UR12+0x48000] ;  /* 0x0480000ce7897984 */ /* 0x000fe80008000800 */
[----:B------:R-:W-:Y:S01]  /*a52b0*/  LDS R139, [R231+UR12+0x48800] ;  /* 0x0488000ce78b7984 */ /* 0x000fe20008000800 */
[----:B---3--:R-:W-:Y:S03]  /*a52c0*/  HMMA.1688.F32.TF32 R132, R244, R14, R208 ;  /* 0x0000000ef484723c */ /* 0x008fe600000810d0 */
[----:B--2---:R-:W1:Y:S04]  /*a52d0*/  LDSM.16.M88.4 R84, [R2+UR15+0x100] ;  /* 0x0001000f0254783b */ /* 0x004e680008000200 */
[----:B------:R-:W2:Y:S01]  /*a52e0*/  LDSM.16.M88.4 R12, [R2+UR15+0x1100] ;  /* 0x0011000f020c783b */ /* 0x000ea20008000200 */
[----:B------:R-:W-:-:S02]  /*a52f0*/  IMAD.MOV.U32 R208, RZ, RZ, R113 ;  /* 0x000000ffffd07224 */ /* 0x000fc400078e0071 */
[----:B------:R-:W-:Y:S01]  /*a5300*/  IMAD.MOV.U32 R209, RZ, RZ, R112 ;  /* 0x000000ffffd17224 */ /* 0x000fe200078e0070 */
[----:B------:R-:W-:Y:S01]  /*a5310*/  MOV R210, R109 ;  /* 0x0000006d00d27202 */ /* 0x000fe20000000f00 */
[----:B-1----:R-:W-:Y:S04]  /*a5320*/  STL [R1+0x6534], R86 ;  /* 0x0065345601007387 */ /* 0x002fe80000100800 */
[----:B------:R-:W-:Y:S04]  /*a5330*/  STL [R1+0x6530], R87 ;  /* 0x0065305701007387 */ /* 0x000fe80000100800 */
[----:B--2---:R-:W-:Y:S04]  /*a5340*/  STL [R1+0x6518], R14 ;  /* 0x0065180e01007387 */ /* 0x004fe80000100800 */
[----:B------:R-:W-:Y:S04]  /*a5350*/  STL.64 [R1+0xb80], R132 ;  /* 0x000b808401007387 */ /* 0x000fe80000100a00 */
[----:B------:R1:W-:Y:S02]  /*a5360*/  STL.64 [R1+0xb88], R134 ;  /* 0x000b888601007387 */ /* 0x0003e40000100a00 */
[----:B-1----:R-:W-:Y:S02]  /*a5370*/  HMMA.1688.F32.TF32 R132, R244, R30, R240 ;  /* 0x0000001ef484723c */ /* 0x002fe400000810f0 */
[----:B------:R-:W-:Y:S01]  /*a5380*/  STL [R1+0x6514], R15 ;  /* 0x0065140f01007387 */ /* 0x000fe20000100800 */
[----:B------:R-:W-:-:S03]  /*a5390*/  IMAD.MOV.U32 R211, RZ, RZ, R100 ;  /* 0x000000ffffd37224 */ /* 0x000fc600078e0064 */
[----:B------:R-:W1:-:S15]  /*a53a0*/  LDSM.16.M88.4 R28, [R2+UR15+0x2100] ;  /* 0x0021000f021c783b */ /* 0x000e5e0008000200 */
[----:B------:R-:W-:-:S02]  /*a53b0*/  NOP ;  /* 0x0000000000007918 */ /* 0x000fc40000000000 */
[----:B------:R2:W-:Y:S04]  /*a53c0*/  STL.64 [R1+0xb60], R132 ;  /* 0x000b608401007387 */ /* 0x0005e80000100a00 */
[----:B------:R3:W-:Y:S04]  /*a53d0*/  STL [R1+0xb68], R134 ;  /* 0x000b688601007387 */ /* 0x0007e80000100800 */
[----:B------:R-:W4:Y:S04]  /*a53e0*/  LDL.LU R113, [R1+0x66e8] ;  /* 0x0066e80001717983 */ /* 0x000f280000300800 */
        /* <DEDUP_REMOVED lines=15> */
[----:B----4-:R-:W-:Y:S01]  /*a54e0*/  IMAD.MOV.U32 R234, RZ, RZ, R113 ;  /* 0x000000ffffea7224 */ /* 0x010fe200078e0071 */
[----:B--2---:R-:W-:Y:S01]  /*a54f0*/  MOV R233, R112 ;  /* 0x0000007000e97202 */ /* 0x004fe20000000f00 */
[----:B---3--:R-:W-:-:S02]  /*a5500*/  IMAD.MOV.U32 R232, RZ, RZ, R109 ;  /* 0x000000ffffe87224 */ /* 0x008fc400078e006d */
[----:B------:R-:W2:Y:S04]  /*a5510*/  LDL.LU R109, [R1+0x66a8] ;  /* 0x0066a800016d7983 */ /* 0x000ea80000300800 */
[----:B------:R-:W3:Y:S04]  /*a5520*/  LDL.LU R112, [R1+0x66a4] ;  /* 0x0066a40001707983 */ /* 0x000ee80000300800 */
[----:B------:R-:W4:Y:S04]  /*a5530*/  LDL.LU R113, [R1+0x66a0] ;  /* 0x0066a00001717983 */ /* 0x000f280000300800 */
[----:B------:R-:W2:Y:S01]  /*a5540*/  LDL.LU R116, [R1+0x669c] ;  /* 0x00669c0001747983 */ /* 0x000ea20000300800 */
[----:B------:R-:W-:Y:S01]  /*a5550*/  IMAD.MOV.U32 R141, RZ, RZ, R129 ;  /* 0x000000ffff8d7224 */ /* 0x000fe200078e0081 */
[----:B------:R-:W-:Y:S01]  /*a5560*/  MOV R140, R128 ;  /* 0x00000080008c7202 */ /* 0x000fe20000000f00 */
[----:B------:R-:W-:Y:S01]  /*a5570*/  IMAD.MOV.U32 R142, RZ, RZ, R125 ;  /* 0x000000ffff8e7224 */ /* 0x000fe200078e007d */
[----:B------:R-:W3:Y:S04]  /*a5580*/  LDL.LU R128, [R1+0x6698] ;  /* 0x0066980001807983 */ /* 0x000ee80000300800 */
[----:B------:R-:W4:Y:S04]  /*a5590*/  LDL.LU R129, [R1+0x6694] ;  /* 0x0066940001817983 */ /* 0x000f280000300800 */
[----:B------:R-:W2:Y:S01]  /*a55a0*/  LDL.LU R125, [R1+0x6690] ;  /* 0x00669000017d7983 */ /* 0x000ea20000300800 */
[----:B------:R-:W-:Y:S01]  /*a55b0*/  MOV R143, R252 ;  /* 0x000000fc008f7202 */ /* 0x000fe20000000f00 */
[----:B------:R-:W-:-:S02]  /*a55c0*/  IMAD.MOV.U32 R144, RZ, RZ, R121 ;  /* 0x000000ffff907224 */ /* 0x000fc400078e0079 */
[----:B------:R-:W2:Y:S04]  /*a55d0*/  LDL.LU R252, [R1+0x668c] ;  /* 0x00668c0001fc7983 */ /* 0x000ea80000300800 */
[----:B------:R-:W2:Y:S01]  /*a55e0*/  LDL.LU R121, [R1+0x6688] ;  /* 0x0066880001797983 */ /* 0x000ea20000300800 */
[----:B------:R-:W-:Y:S01]  /*a55f0*/  IMAD.MOV.U32 R145, RZ, RZ, R120 ;  /* 0x000000ffff917224 */ /* 0x000fe200078e0078 */
[----:B------:R-:W-:Y:S02]  /*a5600*/  MOV R146, R117 ;  /* 0x0000007500927202 */ /* 0x000fe40000000f00 */
[----:B------:R-:W2:Y:S04]  /*a5610*/  LDL.LU R120, [R1+0x6684] ;  /* 0x0066840001787983 */ /* 0x000ea80000300800 */
[----:B------:R-:W2:Y:S01]  /*a5620*/  LDL.LU R117, [R1+0x6680] ;  /* 0x0066800001757983 */ /* 0x000ea20000300800 */
[----:B------:R-:W-:-:S03]  /*a5630*/  IMAD.MOV.U32 R147, RZ, RZ, R124 ;  /* 0x000000ffff937224 */ /* 0x000fc600078e007c */
[----:B------:R-:W2:Y:S01]  /*a5640*/  LDL.LU R124, [R1+0x667c] ;  /* 0x00667c00017c7983 */ /* 0x000ea20000300800 */
[----:B---3--:R-:W-:Y:S01]  /*a5650*/  IMAD.MOV.U32 R154, RZ, RZ, R128 ;  /* 0x000000ffff9a7224 */ /* 0x008fe200078e0080 */
[----:B----4-:R-:W-:Y:S01]  /*a5660*/  MOV R153, R129 ;  /* 0x0000008100997202 */ /* 0x010fe20000000f00 */
[----:B--2---:R-:W-:Y:S02]  /*a5670*/  IMAD.MOV.U32 R152, RZ, RZ, R125 ;  /* 0x000000ffff987224 */ /* 0x004fe400078e007d */
[----:B------:R-:W2:Y:S04]  /*a5680*/  LDL.LU R125, [R1+0x6678] ;  /* 0x00667800017d7983 */ /* 0x000ea80000300800 */
[----:B------:R-:W3:Y:S04]  /*a5690*/  LDL.LU R129, [R1+0x6674] ;  /* 0x0066740001817983 */ /* 0x000ee80000300800 */
[----:B------:R-:W4:Y:S01]  /*a56a0*/  LDL.LU R128, [R1+0x6670] ;  /* 0x0066700001807983 */ /* 0x000f220000300800 */
[----:B------:R-:W-:-:S03]  /*a56b0*/  IMAD.MOV.U32 R155, RZ, RZ, R116 ;  /* 0x000000ffff9b7224 */ /* 0x000fc600078e0074 */
[----:B------:R-:W4:Y:S01]  /*a56c0*/  LDL.LU R116, [R1+0x666c] ;  /* 0x00666c0001747983 */ /* 0x000f220000300800 */
[----:B------:R-:W-:-:S03]  /*a56d0*/  MOV R204, R117 ;  /* 0x0000007500cc7202 */ /* 0x000fc60000000f00 */
[----:B------:R-:W4:Y:S01]  /*a56e0*/  LDL.LU R117, [R1+0x6668] ;  /* 0x0066680001757983 */ /* 0x000f220000300800 */
[----:B------:R-:W-:Y:S02]  /*a56f0*/  IMAD.MOV.U32 R205, RZ, RZ, R120 ;  /* 0x000000ffffcd7224 */ /* 0x000fe400078e0078 */
[----:B------:R-:W-:Y:S01]  /*a5700*/  IMAD.MOV.U32 R206, RZ, RZ, R121 ;  /* 0x000000ffffce7224 */ /* 0x000fe200078e0079 */
[----:B------:R-:W4:Y:S04]  /*a5710*/  LDL.LU R120, [R1+0x6664] ;  /* 0x0066640001787983 */ /* 0x000f280000300800 */
[----:B------:R-:W4:Y:S01]  /*a5720*/  LDL.LU R121, [R1+0x6660] ;  /* 0x0066600001797983 */ /* 0x000f220000300800 */
[----:B------:R-:W-:-:S03]  /*a5730*/  MOV R207, R252 ;  /* 0x000000fc00cf7202 */ /* 0x000fc60000000f00 */
[----:B------:R-:W4:Y:S01]  /*a5740*/  LDL.LU R252, [R1+0x665c] ;  /* 0x00665c0001fc7983 */ /* 0x000f220000300800 */
[----:B------:R-:W-:Y:S01]  /*a5750*/  IMAD.MOV.U32 R159, RZ, RZ, R124 ;  /* 0x000000ffff9f7224 */ /* 0x000fe200078e007c */
[----:B--2---:R-:W-:Y:S01]  /*a5760*/  MOV R158, R125 ;  /* 0x0000007d009e7202 */ /* 0x004fe20000000f00 */
[----:B---3--:R-:W-:Y:S02]  /*a5770*/  IMAD.MOV.U32 R157, RZ, RZ, R129 ;  /* 0x000000ffff9d7224 */ /* 0x008fe400078e0081 */
[----:B----4-:R-:W-:Y:S02]  /*a5780*/  IMAD.MOV.U32 R156, RZ, RZ, R128 ;  /* 0x000000ffff9c7224 */ /* 0x010fe400078e0080 */
[----:B------:R-:W2:Y:S04]  /*a5790*/  LDL.LU R128, [R1+0x6658] ;  /* 0x0066580001807983 */ /* 0x000ea80000300800 */
[----:B------:R-:W3:Y:S04]  /*a57a0*/  LDL.LU R129, [R1+0x6654] ;  /* 0x0066540001817983 */ /* 0x000ee80000300800 */
[----:B------:R-:W4:Y:S04]  /*a57b0*/  LDL.LU R125, [R1+0x6650] ;  /* 0x00665000017d7983 */ /* 0x000f280000300800 */
[----:B------:R-:W4:Y:S04]  /*a57c0*/  LDL.LU R124, [R1+0x664c] ;  /* 0x00664c00017c7983 */ /* 0x000f280000300800 */
[----:B------:R-:W2:Y:S04]  /*a57d0*/  LDL.LU R212, [R1+0xd40] ;  /* 0x000d400001d47983 */ /* 0x000ea80000300800 */
[----:B------:R-:W2:Y:S04]  /*a57e0*/  LDL.LU R213, [R1+0xd44] ;  /* 0x000d440001d57983 */ /* 0x000ea80000300800 */
[----:B------:R-:W2:Y:S04]  /*a57f0*/  LDL.LU R214, [R1+0xd48] ;  /* 0x000d480001d67983 */ /* 0x000ea80000300800 */
[----:B------:R-:W2:Y:S04]  /*a5800*/  LDL.LU R215, [R1+0xd4c] ;  /* 0x000d4c0001d77983 */ /* 0x000ea80000300800 */
[----:B------:R-:W4:Y:S01]  /*a5810*/  LDL.LU R160, [R1+0xda0] ;  /* 0x000da00001a07983 */ /* 0x000f220000300800 */
[----:B------:R-:W-:-:S03]  /*a5820*/  IMAD.MOV.U32 R161, RZ, RZ, R252 ;  /* 0x000000ffffa17224 */ /* 0x000fc600078e00fc */
[----:B------:R-:W3:Y:S04]  /*a5830*/  LDL.LU R252, [R1+0x6648] ;  /* 0x0066480001fc7983 */ /* 0x000ee80000300800 */
[----:B------:R-:W4:Y:S04]  /*a5840*/  LDL.LU R162, [R1+0xda8] ;  /* 0x000da80001a27983 */ /* 0x000f280000300800 */
[----:B------:R-:W4:Y:S04]  /*a5850*/  LDL.LU R163, [R1+0xdac] ;  /* 0x000dac0001a37983 */ /* 0x000f280000300800 */
[----:B------:R-:W4:Y:S04]  /*a5860*/  LDL.LU R240, [R1+0xd70] ;  /* 0x000d700001f07983 */ /* 0x000f280000300800 */
[----:B------:R-:W4:Y:S04]  /*a5870*/  LDL.LU R241, [R1+0xd74] ;  /* 0x000d740001f17983 */ /* 0x000f280000300800 */
[----:B------:R-:W4:Y:S04]  /*a5880*/  LDL.LU R242, [R1+0xd78] ;  /* 0x000d780001f27983 */ /* 0x000f280000300800 */
[----:B-1----:R-:W-:Y:S04]  /*a5890*/  STL [R1+0x6504], R30 ;  /* 0x0065041e01007387 */ /* 0x002fe80000100800 */
[----:B------:R-:W-:Y:S01]  /*a58a0*/  STL [R1+0x6500], R31 ;  /* 0x0065001f01007387 */ /* 0x000fe20000100800 */
[----:B------:R-:W-:Y:S01]  /*a58b0*/  IMAD.MOV.U32 R130, RZ, RZ, R117 ;  /* 0x000000ffff827224 */ /* 0x000fe200078e0075 */
[----:B------:R-:W-:Y:S01]  /*a58c0*/  MOV R131, R116 ;  /* 0x0000007400837202 */ /* 0x000fe20000000f00 */
[----:B------:R-:W-:-:S02]  /*a58d0*/  IMAD.MOV.U32 R148, RZ, RZ, R113 ;  /* 0x000000ffff947224 */ /* 0x000fc400078e0071 */
[----:B------:R-:W-:Y:S01]  /*a58e0*/  IMAD.MOV.U32 R149, RZ, RZ, R112 ;  /* 0x000000ffff957224 */ /* 0x000fe200078e0070 */
[----:B------:R-:W-:Y:S01]  /*a58f0*/  MOV R150, R109 ;  /* 0x0000006d00967202 */ /* 0x000fe20000000f00 */
[----:B------:R-:W-:Y:S01]  /*a5900*/  IMAD.MOV.U32 R151, RZ, RZ, R108 ;  /* 0x000000ffff977224 */ /* 0x000fe200078e006c */
[----:B------:R-:W-:Y:S01]  /*a5910*/  MOV R3, R135 ;  /* 0x0000008700037202 */ /* 0x000fe20000000f00 */
[----:B------:R-:W-:Y:S01]  /*a5920*/  IMAD.MOV.U32 R132, RZ, RZ, R105 ;  /* 0x000000ffff847224 */ /* 0x000fe200078e0069 */
[----:B------:R-:W-:Y:S01]  /*a5930*/  MOV R133, R104 ;  /* 0x0000006800857202 */ /* 0x000fe20000000f00 */
[----:B------:R-:W-:Y:S02]  /*a5940*/  IMAD.MOV.U32 R134, RZ, RZ, R101 ;  /* 0x000000ffff867224 */ /* 0x000fe400078e0065 */
[----:B------:R-:W-:Y:S01]  /*a5950*/  IMAD.MOV.U32 R135, RZ, RZ, R100 ;  /* 0x000000ffff877224 */ /* 0x000fe200078e0064 */
[----:B------:R-:W-:Y:S04]  /*a5960*/  LDSM.16.M88.4 R116, [R2+UR15+0x7100] ;  /* 0x0071000f0274783b */ /* 0x000fe80008000200 */
[----:B------:R-:W-:Y:S04]  /*a5970*/  LDSM.16.M88.4 R112, [R2+UR15+0x8100] ;  /* 0x0081000f0270783b */ /* 0x000fe80008000200 */
[----:B------:R-:W-:Y:S04]  /*a5980*/  LDSM.16.M88.4 R108, [R2+UR15+0x9100] ;  /* 0x0091000f026c783b */ /* 0x000fe80008000200 */
[----:B------:R-:W-:Y:S04]  /*a5990*/  LDSM.16.M88.4 R104, [R2+UR15+0xa100] ;  /* 0x00a1000f0268783b */ /* 0x000fe80008000200 */
[----:B------:R-:W-:Y:S01]  /*a59a0*/  LDSM.16.M88.4 R100, [R2+UR15+0xb100] ;  /* 0x00b1000f0264783b */ /* 0x000fe20008000200 */
[----:B--2---:R-:W-:Y:S07]  /*a59b0*/  HMMA.1688.F32.TF32 R96, R244, R6, R212 ;  /* 0x00000006f460723c */ /* 0x004fee00000810d4 */
[----:B------:R-:W-:Y:S01]  /*a59c0*/  MOV R214, R5 ;  /* 0x0000000500d67202 */ /* 0x000fe20000000f00 */
[----:B------:R-:W-:-:S02]  /*a59d0*/  IMAD.MOV.U32 R215, RZ, RZ, R4 ;  /* 0x000000ffffd77224 */ /* 0x000fc400078e0004 */
[----:B------:R-:W1:Y:S01]  /*a59e0*/  LDSM.16.M88.4 R4, [R2+UR15+0x3100] ;  /* 0x0031000f0204783b */ /* 0x000e620008000200 */
[----:B---3--:R-:W-:Y:S01]  /*a59f0*/  MOV R243, R252 ;  /* 0x000000fc00f37202 */ /* 0x008fe20000000f00 */
[----:B------:R-:W-:Y:S02]  /*a5a00*/  IMAD.MOV.U32 R212, RZ, RZ, R93 ;  /* 0x000000ffffd47224 */ /* 0x000fe400078e005d */
[----:B------:R-:W-:-:S04]  /*a5a10*/  IMAD.MOV.U32 R213, RZ, RZ, R92 ;  /* 0x000000ffffd57224 */ /* 0x000fc800078e005c */
[----:B----4-:R-:W-:Y:S01]  /*a5a20*/  HMMA.1688.F32.TF32 R92, R244, R42, R240 ;  /* 0x0000002af45c723c */ /* 0x010fe200000810f0 */
[----:B------:R-:W-:Y:S02]  /*a5a30*/  IMAD.MOV.U32 R126, RZ, RZ, R129 ;  /* 0x000000ffff7e7224 */ /* 0x000fe400078e0081 */
[----:B------:R-:W-:Y:S02]  /*a5a40*/  IMAD.MOV.U32 R127, RZ, RZ, R128 ;  /* 0x000000ffff7f7224 */ /* 0x000fe400078e0080 */
[----:B------:R-:W-:Y:S04]  /*a5a50*/  STL.64 [R1+0xb50], R96 ;  /* 0x000b506001007387 */ /* 0x000fe80000100a00 */
[----:B------:R-:W-:Y:S01]  /*a5a60*/  STL.64 [R1+0xb58], R98 ;  /* 0x000b586201007387 */ /* 0x000fe20000100a00 */
[----:B------:R-:W-:Y:S01]  /*a5a70*/  IMAD.MOV.U32 R240, RZ, RZ, R89 ;  /* 0x000000fffff07224 */ /* 0x000fe200078e0059 */
[----:B------:R-:W-:-:S02]  /*a5a80*/  MOV R241, R88 ;  /* 0x0000005800f17202 */ /* 0x000fc40000000f00 */
[C---:B------:R-:W-:Y:S01]  /*a5a90*/  HMMA.1688.F32.TF32 R88, R244.reuse, R38, R160 ;  /* 0x00000026f458723c */ /* 0x040fe200000810a0 */
[----:B------:R-:W-:Y:S01]  /*a5aa0*/  MOV R128, R121 ;  /* 0x0000007900807202 */ /* 0x000fe20000000f00 */
[----:B------:R-:W-:Y:S02]  /*a5ab0*/  IMAD.MOV.U32 R129, RZ, RZ, R120 ;  /* 0x000000ffff817224 */ /* 0x000fe400078e0078 */
[----:B------:R-:W-:Y:S02]  /*a5ac0*/  IMAD.MOV.U32 R242, RZ, RZ, R81 ;  /* 0x000000fffff27224 */ /* 0x000fe400078e0051 */
[----:B------:R-:W-:Y:S01]  /*a5ad0*/  IMAD.MOV.U32 R243, RZ, RZ, R80 ;  /* 0x000000fffff37224 */ /* 0x000fe200078e0050 */
[----:B------:R-:W-:Y:S04]  /*a5ae0*/  LDSM.16.M88.4 R120, [R2+UR15+0x6100] ;  /* 0x0061000f0278783b */ /* 0x000fe80008000200 */
[----:B-1----:R-:W-:Y:S04]  /*a5af0*/  STL [R1+0x6508], R6 ;  /* 0x0065080601007387 */ /* 0x002fe80000100800 */
[----:B------:R-:W-:Y:S04]  /*a5b00*/  STL [R1+0x64fc], R7 ;  /* 0x0064fc0701007387 */ /* 0x000fe80000100800 */
[----:B------:R-:W-:Y:S04]  /*a5b10*/  STL.64 [R1+0xb40], R92 ;  /* 0x000b405c01007387 */ /* 0x000fe80000100a00 */
[----:B------:R1:W-:Y:S02]  /*a5b20*/  STL.64 [R1+0xb48], R94 ;  /* 0x000b485e01007387 */ /* 0x0003e40000100a00 */
[C---:B-1----:R-:W-:Y:S06]  /*a5b30*/  HMMA.1688.F32.TF32 R92, R244.reuse, R18, R124 ;  /* 0x00000012f45c723c */ /* 0x042fec000008107c */
[----:B------:R-:W-:Y:S01]  /*a5b40*/  HMMA.1688.F32.TF32 R96, R244, R34, R128 ;  /* 0x00000022f460723c */ /* 0x000fe20000081080 */
[----:B------:R-:W1:Y:S04]  /*a5b50*/  LDSM.16.M88.4 R128, [R2+UR15+0x4100] ;  /* 0x0041000f0280783b */ /* 0x000e680008000200 */
[----:B------:R-:W2:-:S12]  /*a5b60*/  LDSM.16.M88.4 R124, [R2+UR15+0x5100] ;  /* 0x0051000f027c783b */ /* 0x000e980008000200 */
[----:B------:R-:W-:Y:S04]  /*a5b70*/  STL.64 [R1+0xb30], R92 ;  /* 0x000b305c01007387 */ /* 0x000fe80000100a00 */
[----:B------:R3:W-:Y:S04]  /*a5b80*/  STL.64 [R1+0xb38], R94 ;  /* 0x000b385e01007387 */ /* 0x0007e80000100a00 */
[----:B------:R-:W-:Y:S04]  /*a5b90*/  STL.64 [R1+0xb20], R88 ;  /* 0x000b205801007387 */ /* 0x000fe80000100a00 */
[----:B------:R4:W-:Y:S01]  /*a5ba0*/  STL.64 [R1+0xb28], R90 ;  /* 0x000b285a01007387 */ /* 0x0009e20000100a00 */
[C---:B---3--:R-:W-:Y:S06]  /*a5bb0*/  HMMA.1688.F32.TF32 R92, R244.reuse, R10, R156 ;  /* 0x0000000af45c723c */ /* 0x048fec000008109c */
[C---:B----4-:R-:W-:Y:S01]  /*a5bc0*/  HMMA.1688.F32.TF32 R88, R244.reuse, R22, R204 ;  /* 0x00000016f458723c */ /* 0x050fe200000810cc */
[----:B------:R-:W-:Y:S04]  /*a5bd0*/  STL.64 [R1+0xb10], R96 ;  /* 0x000b106001007387 */ /* 0x000fe80000100a00 */
[----:B------:R3:W-:Y:S02]  /*a5be0*/  STL.64 [R1+0xb18], R98 ;  /* 0x000b186201007387 */ /* 0x0007e40000100a00 */
[C---:B---3--:R-:W-:Y:S10]  /*a5bf0*/  HMMA.1688.F32.TF32 R96, R244.reuse, R26, R152 ;  /* 0x0000001af460723c */ /* 0x048ff40000081098 */
[----:B------:R-:W-:Y:S04]  /*a5c00*/  STL.64 [R1+0xae0], R92 ;  /* 0x000ae05c01007387 */ /* 0x000fe80000100a00 */
[----:B------:R3:W-:Y:S04]  /*a5c10*/  STL.64 [R1+0xae8], R94 ;  /* 0x000ae85e01007387 */ /* 0x0007e80000100a00 */
[----:B------:R-:W-:Y:S04]  /*a5c20*/  STL.64 [R1+0xac0], R88 ;  /* 0x000ac05801007387 */ /* 0x000fe80000100a00 */
[----:B------:R4:W-:Y:S01]  /*a5c30*/  STL.64 [R1+0xac8], R90 ;  /* 0x000ac85a01007387 */ /* 0x0009e20000100a00 */
[C---:B---3--:R-:W-:Y:S06]  /*a5c40*/  HMMA.1688.F32.TF32 R92, R244.reuse, R82, R148 ;  /* 0x00000052f45c723c */ /* 0x048fec0000081094 */
[C---:B------:R-:W-:Y:S06]  /*a5c50*/  HMMA.1688.F32.TF32 R80, R244.reuse, R74, R140 ;  /* 0x0000004af450723c */ /* 0x040fec000008108c */
[C---:B----4-:R-:W-:Y:S01]  /*a5c60*/  HMMA.1688.F32.TF32 R88, R244.reuse, R78, R144 ;  /* 0x0000004ef458723c */ /* 0x050fe20000081090 */
[----:B------:R-:W-:Y:S04]  /*a5c70*/  STL.64 [R1+0xab0], R96 ;  /* 0x000ab06001007387 */ /* 0x000fe80000100a00 */
[----:B------:R-:W-:Y:S04]  /*a5c80*/  STL.64 [R1+0xab8], R98 ;  /* 0x000ab86201007387 */ /* 0x000fe80000100a00 */
[----:B------:R-:W3:Y:S04]  /*a5c90*/  LDSM.16.M88.4 R96, [R2+UR15+0xc100] ;  /* 0x00c1000f0260783b */ /* 0x000ee80008000200 */
[----:B------:R-:W-:Y:S04]  /*a5ca0*/  STL.64 [R1+0xa90], R92 ;  /* 0x000a905c01007387 */ /* 0x000fe80000100a00 */
[----:B------:R4:W-:Y:S04]  /*a5cb0*/  STL.64 [R1+0xa98], R94 ;  /* 0x000a985e01007387 */ /* 0x0009e80000100a00 */
[----:B------:R-:W-:Y:S04]  /*a5cc0*/  STL.64 [R1+0xa60], R80 ;  /* 0x000a605001007387 */ /* 0x000fe80000100a00 */
[----:B------:R-:W-:Y:S04]  /*a5cd0*/  STL.64 [R1+0xa80], R88 ;  /* 0x000a805801007387 */ /* 0x000fe80000100a00 */
[----:B------:R1:W-:Y:S04]  /*a5ce0*/  STL.64 [R1+0xa88], R90 ;  /* 0x000a885a01007387 */ /* 0x0003e80000100a00 */
[----:B------:R2:W-:Y:S01]  /*a5cf0*/  STL [R1+0xa68], R82 ;  /* 0x000a685201007387 */ /* 0x0005e20000100800 */
[----:B------:R-:W-:Y:S01]  /*a5d00*/  MOV R252, R83 ;  /* 0x0000005300fc7202 */ /* 0x000fe20000000f00 */
[C---:B----4-:R-:W-:Y:S06]  /*a5d10*/  HMMA.1688.F32.TF32 R92, R244.reuse, R70, R132 ;  /* 0x00000046f45c723c */ /* 0x050fec0000081084 */
[C---:B-1----:R-:W-:Y:S06]  /*a5d20*/  HMMA.1688.F32.TF32 R88, R244.reuse, R66, R232 ;  /* 0x00000042f458723c */ /* 0x042fec00000810e8 */
[C---:B--2---:R-:W-:Y:S11]  /*a5d30*/  HMMA.1688.F32.TF32 R80, R244.reuse, R62, R224 ;  /* 0x0000003ef450723c */ /* 0x044ff600000810e0 */
        /* <DEDUP_REMOVED lines=8> */
[C---:B----4-:R-:W-:Y:S06]  /*a5dc0*/  HMMA.1688.F32.TF32 R80, R244.reuse, R50, R236 ;  /* 0x00000032f450723c */ /* 0x050fec00000810ec */
[----:B------:R-:W-:Y:S07]  /*a5dd0*/  HMMA.1688.F32.TF32 R244, R244, R46, R208 ;  /* 0x0000002ef4f4723c */ /* 0x000fee00000810d0 */
[----:B------:R-:W-:Y:S01]  /*a5de0*/  MOV R210, R73 ;  /* 0x0000004900d27202 */ /* 0x000fe20000000f00 */
[----:B------:R-:W-:-:S02]  /*a5df0*/  IMAD.MOV.U32 R211, RZ, RZ, R72 ;  /* 0x000000ffffd37224 */ /* 0x000fc400078e0048 */
[----:B------:R-:W-:Y:S01]  /*a5e00*/  HMMA.1688.F32.TF32 R72, R136, R84, R212 ;  /* 0x000000548848723c */ /* 0x000fe200000810d4 */
        /* <DEDUP_REMOVED lines=8> */
[----:B------:R-:W-:-:S02]  /*a5e90*/  IMAD.MOV.U32 R208, RZ, RZ, R77 ;  /* 0x000000ffffd07224 */ /* 0x000fc400078e004d */
[----:B------:R-:W-:Y:S01]  /*a5ea0*/  IMAD.MOV.U32 R209, RZ, RZ, R76 ;  /* 0x000000ffffd17224 */ /* 0x000fe200078e004c */
[----:B------:R-:W1:Y:S04]  /*a5eb0*/  LDSM.16.M88.4 R92, [R2+UR15+0xd100] ;  /* 0x00d1000f025c783b */ /* 0x000e680008000200 */
[----:B------:R-:W-:Y:S04]  /*a5ec0*/  STL.64 [R1+0x9c0], R72 ;  /* 0x0009c04801007387 */ /* 0x000fe80000100a00 */
[----:B------:R2:W-:Y:S04]  /*a5ed0*/  STL.64 [R1+0x9c8], R74 ;  /* 0x0009c84a01007387 */ /* 0x0005e80000100a00 */
[----:B------:R-:W4:Y:S01]  /*a5ee0*/  LDSM.16.M88.4 R88, [R2+UR15+0xe100] ;  /* 0x00e1000f0258783b */ /* 0x000f220008000200 */
[----:B------:R-:W-:-:S02]  /*a5ef0*/  IMAD.MOV.U32 R220, RZ, RZ, R17 ;  /* 0x000000ffffdc7224 */ /* 0x000fc400078e0011 */
[----:B------:R-:W-:Y:S01]  /*a5f00*/  IMAD.MOV.U32 R221, RZ, RZ, R16 ;  /* 0x000000ffffdd7224 */ /* 0x000fe200078e0010 */
[----:B------:R-:W-:Y:S01]  /*a5f10*/  MOV R222, R9 ;  /* 0x0000000900de7202 */ /* 0x000fe20000000f00 */
[----:B------:R-:W4:Y:S01]  /*a5f20*/  LDSM.16.M88.4 R16, [R2+UR15+0xf100] ;  /* 0x00f1000f0210783b */ /* 0x000f220008000200 */
[----:B------:R-:W-:-:S03]  /*a5f30*/  IMAD.MOV.U32 R223, RZ, RZ, R8 ;  /* 0x000000ffffdf7224 */ /* 0x000fc600078e0008 */
[----:B------:R-:W4:Y:S04]  /*a5f40*/  LDSM.16.M88.4 R8, [R2+UR15+0x10100] ;  /* 0x0101000f0208783b */ /* 0x000f280008000200 */
[----:B------:R-:W4:Y:S04]  /*a5f50*/  LDSM.16.M88.4 R80, [R2+UR15+0x11100] ;  /* 0x0111000f0250783b */ /* 0x000f280008000200 */
[----:B------:R-:W4:Y:S01]  /*a5f60*/  LDSM.16.M88.4 R76, [R2+UR15+0x12100] ;  /* 0x0121000f024c783b */ /* 0x000f220008000200 */
[----:B--2---:R-:W-:Y:S07]  /*a5f70*/  HMMA.1688.F32.TF32 R72, R136, R12, R240 ;  /* 0x0000000c8848723c */ /* 0x004fee00000810f0 */
[----:B------:R-:W-:Y:S01]  /*a5f80*/  IMAD.MOV.U32 R242, RZ, RZ, R65 ;  /* 0x000000fffff27224 */ /* 0x000fe200078e0041 */
[----:B------:R-:W-:-:S02]  /*a5f90*/  MOV R243, R64 ;  /* 0x0000004000f37202 */ /* 0x000fc40000000f00 */
[----:B------:R-:W-:Y:S01]  /*a5fa0*/  HMMA.1688.F32.TF32 R64, R136, R28, R208 ;  /* 0x0000001c8840723c */ /* 0x000fe200000810d0 */
[----:B------:R-:W-:Y:S01]  /*a5fb0*/  MOV R240, R69 ;  /* 0x0000004500f07202 */ /* 0x000fe20000000f00 */
[----:B------:R-:W-:Y:S02]  /*a5fc0*/  IMAD.MOV.U32 R241, RZ, RZ, R68 ;  /* 0x000000fffff17224 */ /* 0x000fe400078e0044 */
[----:B------:R-:W-:Y:S09]  /*a5fd0*/  LDSM.16.M88.4 R68, [R2+UR15+0x14100] ;  /* 0x0141000f0244783b */ /* 0x000ff20008000200 */
[----:B------:R-:W-:Y:S04]  /*a5fe0*/  STL.64 [R1+0x9b0], R72 ;  /* 0x0009b04801007387 */ /* 0x000fe80000100a00 */
        /* <DEDUP_REMOVED lines=12> */
[----:B------:R2:W-:Y:S01]  /*a60b0*/  STL.64 [R1+0x9a8], R66 ;  /* 0x0009a84201007387 */ /* 0x0005e20000100a00 */
[----:B------:R-:W-:-:S02]  /*a60c0*/  IMAD.MOV.U32 R87, RZ, RZ, R64 ;  /* 0x000000ffff577224 */ /* 0x000fc400078e0040 */
[----:B--2---:R-:W-:Y:S01]  /*a60d0*/  HMMA.1688.F32.TF32 R64, R136, R4, R240 ;  /* 0x000000048840723c */ /* 0x004fe200000810f0 */
[----:B------:R-:W-:Y:S04]  /*a60e0*/  STL [R1+0x6398], R110 ;  /* 0x0063986e01007387 */ /* 0x000fe80000100800 */
[----:B------:R-:W-:Y:S04]  /*a60f0*/  STL [R1+0x6394], R111 ;  /* 0x0063946f01007387 */ /* 0x000fe80000100800 */
[----:B------:R-:W-:Y:S04]  /*a6100*/  STL [R1+0x6390], R106 ;  /* 0x0063906a01007387 */ /* 0x000fe80000100800 */
[----:B------:R-:W-:Y:S04]  /*a6110*/  STL [R1+0x638c], R107 ;  /* 0x00638c6b01007387 */ /* 0x000fe80000100800 */
[----:B------:R-:W-:Y:S04]  /*a6120*/  STL [R1+0x6384], R102 ;  /* 0x0063846601007387 */ /* 0x000fe80000100800 */
[----:B------:R-:W-:Y:S04]  /*a6130*/  STL [R1+0x6380], R103 ;  /* 0x0063806701007387 */ /* 0x000fe80000100800 */
[----:B---3--:R-:W-:Y:S01]  /*a6140*/  STL [R1+0x639c], R98 ;  /* 0x00639c6201007387 */ /* 0x008fe20000100800 */
[----:B------:R-:W-:-:S03]  /*a6150*/  IMAD.MOV.U32 R86, RZ, RZ, R75 ;  /* 0x000000ffff567224 */ /* 0x000fc600078e004b */
[----:B------:R-:W-:Y:S04]  /*a6160*/  STL [R1+0x6388], R99 ;  /* 0x0063886301007387 */ /* 0x000fe80000100800 */
[----:B-1----:R-:W-:Y:S04]  /*a6170*/  STL [R1+0x63a4], R94 ;  /* 0x0063a45e01007387 */ /* 0x002fe80000100800 */
[----:B------:R-:W1:Y:S04]  /*a6180*/  LDSM.16.M88.4 R72, [R2+UR15+0x13100] ;  /* 0x0131000f0248783b */ /* 0x000e680008000200 */
[----:B------:R-:W-:Y:S01]  /*a6190*/  STL [R1+0x63a0], R95 ;  /* 0x0063a05f01007387 */ /* 0x000fe20000100800 */
[----:B------:R-:W-:Y:S01]  /*a61a0*/  IMAD.MOV.U32 R240, RZ, RZ, R61 ;  /* 0x000000fffff07224 */ /* 0x000fe200078e003d */
[----:B------:R-:W-:Y:S01]  /*a61b0*/  MOV R241, R60 ;  /* 0x0000003c00f17202 */ /* 0x000fe20000000f00 */
[----:B------:R-:W-:Y:S01]  /*a61c0*/  IMAD.MOV.U32 R242, RZ, RZ, R57 ;  /* 0x000000fffff27224 */ /* 0x000fe200078e0039 */
[----:B------:R-:W-:Y:S01]  /*a61d0*/  LDSM.16.M88.4 R60, [R2+UR15+0x16100] ;  /* 0x0161000f023c783b */ /* 0x000fe20008000200 */
[----:B------:R-:W-:-:S03]  /*a61e0*/  IMAD.MOV.U32 R243, RZ, RZ, R56 ;  /* 0x000000fffff37224 */ /* 0x000fc600078e0038 */
[----:B------:R-:W-:Y:S04]  /*a61f0*/  LDSM.16.M88.4 R56, [R2+UR15+0x17100] ;  /* 0x0171000f0238783b */ /* 0x000fe80008000200 */
[----:B------:R-:W-:Y:S04]  /*a6200*/  STL.64 [R1+0x990], R64 ;  /* 0x0009904001007387 */ /* 0x000fe80000100a00 */
[----:B------:R-:W-:Y:S04]  /*a6210*/  STL.64 [R1+0x998], R66 ;  /* 0x0009984201007387 */ /* 0x000fe80000100a00 */
[----:B------:R-:W2:Y:S01]  /*a6220*/  LDSM.16.M88.4 R64, [R2+UR15+0x15100] ;  /* 0x0151000f0240783b */ /* 0x000ea20008000200 */
[----:B------:R-:W-:Y:S01]  /*a6230*/  MOV R236, R53 ;  /* 0x0000003500ec7202 */ /* 0x000fe20000000f00 */
[----:B------:R-:W-:-:S02]  /*a6240*/  IMAD.MOV.U32 R237, RZ, RZ, R52 ;  /* 0x000000ffffed7224 */ /* 0x000fc400078e0034 */
[----:B------:R-:W-:Y:S01]  /*a6250*/  IMAD.MOV.U32 R238, RZ, RZ, R49 ;  /* 0x000000ffffee7224 */ /* 0x000fe200078e0031 */
[----:B------:R-:W3:Y:S01]  /*a6260*/  LDSM.16.M88.4 R52, [R2+UR15+0x18100] ;  /* 0x0181000f0234783b */ /* 0x000ee20008000200 */
[----:B------:R-:W-:-:S03]  /*a6270*/  MOV R239, R48 ;  /* 0x0000003000ef7202 */ /* 0x000fc60000000f00 */
[----:B------:R-:W3:Y:S01]  /*a6280*/  LDSM.16.M88.4 R48, [R2+UR15+0x19100] ;  /* 0x0191000f0230783b */ /* 0x000ee20008000200 */
[----:B------:R-:W-:Y:S02]  /*a6290*/  IMAD.MOV.U32 R208, RZ, RZ, R45 ;  /* 0x000000ffffd07224 */ /* 0x000fe400078e002d */
[----:B------:R-:W-:Y:S01]  /*a62a0*/  IMAD.MOV.U32 R209, RZ, RZ, R44 ;  /* 0x000000ffffd17224 */ /* 0x000fe200078e002c */
[----:B------:R-:W-:Y:S01]  /*a62b0*/  MOV R210, R41 ;  /* 0x0000002900d27202 */ /* 0x000fe20000000f00 */
[----:B------:R-:W3:Y:S01]  /*a62c0*/  LDSM.16.M88.4 R44, [R2+UR15+0x1a100] ;  /* 0x01a1000f022c783b */ /* 0x000ee20008000200 */
[----:B------:R-:W-:-:S03]  /*a62d0*/  IMAD.MOV.U32 R211, RZ, RZ, R40 ;  /* 0x000000ffffd37224 */ /* 0x000fc600078e0028 */
[----:B------:R-:W3:Y:S01]  /*a62e0*/  LDSM.16.M88.4 R40, [R2+UR15+0x1b100] ;  /* 0x01b1000f0228783b */ /* 0x000ee20008000200 */
[----:B------:R-:W-:Y:S01]  /*a62f0*/  IMAD.MOV.U32 R216, RZ, RZ, R37 ;  /* 0x000000ffffd87224 */ /* 0x000fe200078e0025 */
[----:B------:R-:W-:Y:S01]  /*a6300*/  MOV R217, R36 ;  /* 0x0000002400d97202 */ /* 0x000fe20000000f00 */
[----:B------:R-:W-:Y:S01]  /*a6310*/  IMAD.MOV.U32 R218, RZ, RZ, R33 ;  /* 0x000000ffffda7224 */ /* 0x000fe200078e0021 */
[----:B------:R-:W3:Y:S01]  /*a6320*/  LDSM.16.M88.4 R36, [R2+UR15+0x1c100] ;  /* 0x01c1000f0224783b */ /* 0x000ee20008000200 */
[----:B------:R-:W-:-:S03]  /*a6330*/  IMAD.MOV.U32 R219, RZ, RZ, R32 ;  /* 0x000000ffffdb7224 */ /* 0x000fc600078e0020 */
[----:B------:R-:W3:Y:S01]  /*a6340*/  LDSM.16.M88.4 R32, [R2+UR15+0x1d100] ;  /* 0x01d1000f0220783b */ /* 0x000ee20008000200 */
[----:B------:R-:W-:Y:S01]  /*a6350*/  MOV R212, R25 ;  /* 0x0000001900d47202 */ /* 0x000fe20000000f00 */
[----:B------:R-:W-:Y:S02]  /*a6360*/  IMAD.MOV.U32 R213, RZ, RZ, R24 ;  /* 0x000000ffffd57224 */ /* 0x000fe400078e0018 */
[----:B------:R-:W-:Y:S01]  /*a6370*/  IMAD.MOV.U32 R214, RZ, RZ, R21 ;  /* 0x000000ffffd67224 */ /* 0x000fe200078e0015 */
[----:B------:R-:W3:Y:S01]  /*a6380*/  LDSM.16.M88.4 R24, [R2+UR15+0x1e100] ;  /* 0x01e1000f0218783b */ /* 0x000ee20008000200 */
[----:B------:R-:W-:-:S03]  /*a6390*/  MOV R215, R20 ;  /* 0x0000001400d77202 */ /* 0x000fc60000000f00 */
[----:B------:R-:W3:Y:S04]  /*a63a0*/  LDSM.16.M88.4 R20, [R2+UR15+0x1f100] ;  /* 0x01f1000f0214783b */ /* 0x000ee80008000200 */
        /* <DEDUP_REMOVED lines=14> */
[----:B--2---:R-:W-:Y:S01]  /*a6490*/  STL [R1+0x63e4], R66 ;  /* 0x0063e44201007387 */ /* 0x004fe20000100800 */
[----:B------:R-:W-:Y:S03]  /*a64a0*/  HMMA.1688.F32.TF32 R140, R136, R128, R220 ;  /* 0x00000080888c723c */ /* 0x000fe600000810dc */
[----:B------:R-:W-:Y:S04]  /*a64b0*/  STL [R1+0x63e0], R67 ;  /* 0x0063e04301007387 */ /* 0x000fe80000100800 */
[----:B------:R-:W-:Y:S04]  /*a64c0*/  STL [R1+0x63ec], R62 ;  /* 0x0063ec3e01007387 */ /* 0x000fe80000100800 */
[----:B------:R-:W-:Y:S04]  /*a64d0*/  STL [R1+0x63e8], R63 ;  /* 0x0063e83f01007387 */ /* 0x000fe80000100800 */
[----:B------:R-:W-:Y:S04]  /*a64e0*/  STL [R1+0x63f4], R58 ;  /* 0x0063f43a01007387 */ /* 0x000fe80000100800 */
        /* <DEDUP_REMOVED lines=19> */
[----:B------:R1:W-:Y:S01]  /*a6620*/  STL [R1+0x988], R142 ;  /* 0x0009888e01007387 */ /* 0x0003e20000100800 */
[----:B------:R-:W-:-:S02]  /*a6630*/  IMAD.MOV.U32 R114, RZ, RZ, R143 ;  /* 0x000000ffff727224 */ /* 0x000fc400078e008f */
[----:B-1----:R-:W-:Y:S01]  /*a6640*/  HMMA.1688.F32.TF32 R140, R136, R124, R212 ;  /* 0x0000007c888c723c */ /* 0x002fe200000810d4 */
[----:B------:R-:W2:Y:S04]  /*a6650*/  LDL.LU R212, [R1+0x18d0] ;  /* 0x0018d00001d47983 */ /* 0x000ea80000300800 */
[----:B------:R-:W2:Y:S04]  /*a6660*/  LDL.LU R213, [R1+0x18d4] ;  /* 0x0018d40001d57983 */ /* 0x000ea80000300800 */
[----:B------:R-:W2:Y:S04]  /*a6670*/  LDL.LU R214, [R1+0x18d8] ;  /* 0x0018d80001d67983 */ /* 0x000ea80000300800 */
[----:B------:R-:W2:Y:S11]  /*a6680*/  LDL.LU R215, [R1+0x18dc] ;  /* 0x0018dc0001d77983 */ /* 0x000eb60000300800 */
        /* <DEDUP_REMOVED lines=10> */
[----:B------:R-:W-:Y:S01]  /*a6730*/  HMMA.1688.F32.TF32 R140, R136, R116, R208 ;  /* 0x00000074888c723c */ /* 0x000fe200000810d0 */
[----:B------:R-:W3:Y:S04]  /*a6740*/  LDL.LU R208, [R1+0x18c0] ;  /* 0x0018c00001d07983 */ /* 0x000ee80000300800 */
[----:B------:R-:W3:Y:S04]  /*a6750*/  LDL.LU R209, [R1+0x18c4] ;  /* 0x0018c40001d17983 */ /* 0x000ee80000300800 */
[----:B------:R-:W3:Y:S04]  /*a6760*/  LDL.LU R210, [R1+0x18c8] ;  /* 0x0018c80001d27983 */ /* 0x000ee80000300800 */
[----:B------:R-:W3:Y:S11]  /*a6770*/  LDL.LU R211, [R1+0x18cc] ;  /* 0x0018cc0001d37983 */ /* 0x000ef60000300800 */
[----:B------:R-:W-:Y:S01]  /*a6780*/  IMAD.MOV.U32 R6, RZ, RZ, R140 ;  /* 0x000000ffff067224 */ /* 0x000fe200078e008c */
[----:B------:R-:W-:Y:S01]  /*a6790*/  MOV R30, R141 ;  /* 0x0000008d001e7202 */ /* 0x000fe20000000f00 */
[----:B------:R-:W-:-:S02]  /*a67a0*/  IMAD.MOV.U32 R31, RZ, RZ, R142 ;  /* 0x000000ffff1f7224 */ /* 0x000fc400078e008e */
        /* <DEDUP_REMOVED lines=47> */
[----:B------:R-:W4:Y:S04]  /*a6aa0*/  LDL.LU R240, [R1+0x1880] ;  /* 0x0018800001f07983 */ /* 0x000f280000300800 */
[----:B------:R-:W4:Y:S04]  /*a6ab0*/  LDL.LU R241, [R1+0x1884] ;  /* 0x0018840001f17983 */ /* 0x000f280000300800 */
[----:B------:R-:W4:Y:S04]  /*a6ac0*/  LDL.LU R242, [R1+0x1888] ;  /* 0x0018880001f27983 */ /* 0x000f280000300800 */
[----:B------:R-:W4:Y:S09]  /*a6ad0*/  LDL.LU R243, [R1+0x188c] ;  /* 0x00188c0001f37983 */ /* 0x000f320000300800 */
[----:B------:R-:W-:-:S02]  /*a6ae0*/  IMAD.MOV.U32 R62, RZ, RZ, R140 ;  /* 0x000000ffff3e7224 */ /* 0x000fc400078e008c */
[----:B------:R-:W-:Y:S01]  /*a6af0*/  IMAD.MOV.U32 R63, RZ, RZ, R141 ;  /* 0x000000ffff3f7224 */ /* 0x000fe200078e008d */
[----:B------:R-:W-:Y:S01]  /*a6b00*/  MOV R66, R142 ;  /* 0x0000008e00427202 */ /* 0x000fe20000000f00 */
[----:B------:R-:W-:-:S05]  /*a6b10*/  IMAD.MOV.U32 R67, RZ, RZ, R143 ;  /* 0x000000ffff437224 */ /* 0x000fca00078e008f */
        /* <DEDUP_REMOVED lines=8> */
[----:B--2---:R-:W-:-:S15]  /*a6ba0*/  HMMA.1688.F32.TF32 R140, R136, R92, R212 ;  /* 0x0000005c888c723c */ /* 0x004fde00000810d4 */
[----:B------:R-:W-:-:S09]  /*a6bb0*/  NOP ;  /* 0x0000000000007918 */ /* 0x000fd20000000000 */
[----:B------:R-:W-:Y:S02]  /*a6bc0*/  IMAD.MOV.U32 R43, RZ, RZ, R143 ;  /* 0x000000ffff2b7224 */ /* 0x000fe400078e008f */
[----:B------:R-:W-:Y:S01]  /*a6bd0*/  IMAD.MOV.U32 R42, RZ, RZ, R142 ;  /* 0x000000ffff2a7224 */ /* 0x000fe200078e008e */
[----:B------:R-:W-:Y:S01]  /*a6be0*/  MOV R39, R141 ;  /* 0x0000008d00277202 */ /* 0x000fe20000000f00 */
[----:B------:R-:W-:Y:S01]  /*a6bf0*/  IMAD.MOV.U32 R38, RZ, RZ, R140 ;  /* 0x000000ffff267224 */ /* 0x000fe200078e008c */
[----:B------:R-:W-:Y:S04]  /*a6c00*/  STL [R1+0x6484], R43 ;  /* 0x0064842b01007387 */ /* 0x000fe80000100800 */
[----:B------:R-:W-:Y:S04]  /*a6c10*/  STL [R1+0x6480], R42 ;  /* 0x0064802a01007387 */ /* 0x000fe80000100800 */
        /* <DEDUP_REMOVED lines=27> */
[----:B------:R-:W-:Y:S02]  /*a6dd0*/  IMAD.MOV.U32 R83, RZ, RZ, R143 ;  /* 0x000000ffff537224 */ /* 0x000fe400078e008f */
[----:B------:R-:W-:Y:S03]  /*a6de0*/  HMMA.1688.F32.TF32 R140, R136, R8, R236 ;  /* 0x00000008888c723c */ /* 0x000fe600000810ec */
[----:B------:R-:W-:-:S15]  /*a6df0*/  STL [R1+0x64a4], R83 ;  /* 0x0064a45301007387 */ /* 0x000fde0000100800 */
[----:B------:R-:W-:-:S06]  /*a6e00*/  NOP ;  /* 0x0000000000007918 */ /* 0x000fcc0000000000 */
[----:B-1----:R-:W-:Y:S01]  /*a6e10*/  IMAD.MOV.U32 R47, RZ, RZ, R140 ;  /* 0x000000ffff2f7224 */ /* 0x002fe200078e008c */
[----:B------:R-:W-:Y:S01]  /*a6e20*/  MOV R46, R141 ;  /* 0x0000008d002e7202 */ /* 0x000fe20000000f00 */
[----:B------:R-:W-:Y:S02]  /*a6e30*/  IMAD.MOV.U32 R22, RZ, RZ, R142 ;  /* 0x000000ffff167224 */ /* 0x000fe400078e008e */
[----:B------:R-:W-:Y:S01]  /*a6e40*/  IMAD.MOV.U32 R23, RZ, RZ, R143 ;  /* 0x000000ffff177224 */ /* 0x000fe200078e008f */
[----:B------:R-:W-:Y:S04]  /*a6e50*/  STL [R1+0x64a0], R82 ;  /* 0x0064a05201007387 */ /* 0x000fe80000100800 */
[----:B------:R1:W-:Y:S04]  /*a6e60*/  STL [R1+0x649c], R79 ;  /* 0x00649c4f01007387 */ /* 0x0003e80000100800 */
[----:B------:R1:W-:Y:S04]  /*a6e70*/  STL [R1+0x6498], R78 ;  /* 0x0064984e01007387 */ /* 0x0003e80000100800 */
[----:B------:R-:W-:Y:S04]  /*a6e80*/  STL [R1+0x64b4], R23 ;  /* 0x0064b41701007387 */ /* 0x000fe80000100800 */
[----:B------:R-:W-:Y:S04]  /*a6e90*/  STL [R1+0x64b0], R22 ;  /* 0x0064b01601007387 */ /* 0x000fe80000100800 */
[----:B------:R1:W-:Y:S04]  /*a6ea0*/  STL [R1+0x64ac], R46 ;  /* 0x0064ac2e01007387 */ /* 0x0003e80000100800 */
[----:B------:R1:W-:Y:S01]  /*a6eb0*/  STL [R1+0x64a8], R47 ;  /* 0x0064a82f01007387 */ /* 0x0003e20000100800 */
[----:B--2---:R-:W-:-:S15]  /*a6ec0*/  HMMA.1688.F32.TF32 R140, R136, R80, R212 ;  /* 0x00000050888c723c */ /* 0x004fde00000810d4 */
[----:B------:R-:W-:-:S09]  /*a6ed0*/  NOP ;  /* 0x0000000000007918 */ /* 0x000fd20000000000 */
[----:B------:R-:W-:Y:S01]  /*a6ee0*/  MOV R55, R140 ;  /* 0x0000008c00377202 */ /* 0x000fe20000000f00 */
[----:B------:R-:W-:Y:S02]  /*a6ef0*/  IMAD.MOV.U32 R54, RZ, RZ, R141 ;  /* 0x000000ffff367224 */ /* 0x000fe400078e008d */
[----:B------:R-:W-:Y:S01]  /*a6f00*/  IMAD.MOV.U32 R51, RZ, RZ, R142 ;  /* 0x000000ffff337224 */ /* 0x000fe200078e008e */
[----:B------:R-:W-:Y:S02]  /*a6f10*/  MOV R50, R143 ;  /* 0x0000008f00327202 */ /* 0x000fe40000000f00 */
[----:B---3--:R-:W-:Y:S03]  /*a6f20*/  HMMA.1688.F32.TF32 R140, R136, R76, R208 ;  /* 0x0000004c888c723c */ /* 0x008fe600000810d0 */
        /* <DEDUP_REMOVED lines=28> */
[----:B----4-:R-:W-:Y:S03]  /*a70f0*/  HMMA.1688.F32.TF32 R140, R136, R72, R240 ;  /* 0x00000048888c723c */ /* 0x010fe600000810f0 */
        /* <DEDUP_REMOVED lines=15> */
[----:B------:R-:W-:-:S05]  /*a71f0*/  IMAD.MOV.U32 R19, RZ, RZ, R143 ;  /* 0x000000ffff137224 */ /* 0x000fca00078e008f */
[----:B------:R-:W-:Y:S04]  /*a7200*/  STL [R1+0x64e4], R19 ;  /* 0x0064e41301007387 */ /* 0x000fe80000100800 */
[----:B------:R-:W-:Y:S04]  /*a7210*/  STL [R1+0x64e0], R18 ;  /* 0x0064e01201007387 */ /* 0x000fe80000100800 */
[----:B------:R-:W-:Y:S04]  /*a7220*/  STL [R1+0x64dc], R11 ;  /* 0x0064dc0b01007387 */ /* 0x000fe80000100800 */
[----:B------:R-:W-:Y:S01]  /*a7230*/  STL [R1+0x64d8], R10 ;  /* 0x0064d80a01007387 */ /* 0x000fe20000100800 */
[----:B--2---:R-:W-:-:S15]  /*a7240*/  HMMA.1688.F32.TF32 R140, R136, R68, R224 ;  /* 0x00000044888c723c */ /* 0x004fde00000810e0 */
[----:B------:R-:W-:-:S09]  /*a7250*/  NOP ;  /* 0x0000000000007918 */ /* 0x000fd20000000000 */
[----:B------:R-:W-:Y:S01]  /*a7260*/  MOV R63, R140 ;  /* 0x0000008c003f7202 */ /* 0x000fe20000000f00 */
[----:B------:R-:W-:Y:S02]  /*a7270*/  IMAD.MOV.U32 R62, RZ, RZ, R141 ;  /* 0x000000ffff3e7224 */ /* 0x000fe400078e008d */
[----:B------:R-:W-:Y:S01]  /*a7280*/  IMAD.MOV.U32 R75, RZ, RZ, R142 ;  /* 0x000000ffff4b7224 */ /* 0x000fe200078e008e */
[----:B------:R-:W-:Y:S02]  /*a7290*/  MOV R74, R143 ;  /* 0x0000008f004a7202 */ /* 0x000fe40000000f00 */
[----:B---3--:R-:W-:-:S15]  /*a72a0*/  HMMA.1688.F32.TF32 R140, R136, R64, R220 ;  /* 0x00000040888c723c */ /* 0x008fde00000810dc */
        /* <DEDUP_REMOVED lines=17> */
[----:B----4-:R-:W-:-:S15]  /*a73c0*/  HMMA.1688.F32.TF32 R140, R136, R52, R212 ;  /* 0x00000034888c723c */ /* 0x010fde00000810d4 */
[----:B------:R-:W-:-:S09]  /*a73d0*/  NOP ;  /* 0x0000000000007918 */ /* 0x000fd20000000000 */
[----:B-1----:R-:W-:Y:S02]  /*a73e0*/  IMAD.MOV.U32 R79, RZ, RZ, R140 ;  /* 0x000000ffff4f7224 */ /* 0x002fe400078e008c */
[----:B------:R-:W-:Y:S01]  /*a73f0*/  IMAD.MOV.U32 R78, RZ, RZ, R141 ;  /* 0x000000ffff4e7224 */ /* 0x000fe200078e008d */
[----:B------:R-:W-:Y:S01]  /*a7400*/  MOV R35, R142 ;  /* 0x0000008e00237202 */ /* 0x000fe20000000f00 */
[----:B------:R-:W-:Y:S02]  /*a7410*/  IMAD.MOV.U32 R34, RZ, RZ, R143 ;  /* 0x000000ffff227224 */ /* 0x000fe400078e008f */
[----:B------:R-:W-:Y:S01]  /*a7420*/  HMMA.1688.F32.TF32 R140, R136, R48, R208 ;  /* 0x00000030888c723c */ /* 0x000fe200000810d0 */
[----:B------:R-:W-:Y:S04]  /*a7430*/  STL [R1+0x64ec], R62 ;  /* 0x0064ec3e01007387 */ /* 0x000fe80000100800 */
[----:B------:R-:W-:-:S15]  /*a7440*/  STL [R1+0x64e8], R63 ;  /* 0x0064e83f01007387 */ /* 0x000fde0000100800 */
[----:B------:R-:W-:-:S04]  /*a7450*/  NOP ;  /* 0x0000000000007918 */ /* 0x000fc80000000000 */
[----:B------:R-:W-:Y:S01]  /*a7460*/  IMAD.MOV.U32 R46, RZ, RZ, R140 ;  /* 0x000000ffff2e7224 */ /* 0x000fe200078e008c */
[----:B------:R-:W-:Y:S01]  /*a7470*/  MOV R47, R141 ;  /* 0x0000008d002f7202 */ /* 0x000fe20000000f00 */
[----:B------:R-:W-:Y:S02]  /*a7480*/  IMAD.MOV.U32 R83, RZ, RZ, R142 ;  /* 0x000000ffff537224 */ /* 0x000fe400078e008e */
[----:B------:R-:W-:Y:S02]  /*a7490*/  IMAD.MOV.U32 R82, RZ, RZ, R143 ;  /* 0x000000ffff527224 */ /* 0x000fe400078e008f */
[----:B------:R-:W-:Y:S01]  /*a74a0*/  HMMA.1688.F32.TF32 R140, R136, R44, R240 ;  /* 0x0000002c888c723c */ /* 0x000fe200000810f0 */
[----:B------:R-:W2:Y:S04]  /*a74b0*/  LDL.LU R240, [R1] ;  /* 0x0000000001f07983 */ /* 0x000ea80000300800 */
        /* <DEDUP_REMOVED lines=45> */
[----:B------:R-:W3:Y:S01]  /*a7790*/  LDL.LU R140, [R1+0x80] ;  /* 0x00008000018c7983 */ /* 0x000ee20000300800 */
[----:B------:R-:W-:-:S03]  /*a77a0*/  IMAD.MOV.U32 R23, RZ, RZ, R142 ;  /* 0x000000ffff177224 */ /* 0x000fc600078e008e */
[----:B------:R-:W3:Y:S01]  /*a77b0*/  LDL.LU R141, [R1+0x84] ;  /* 0x00008400018d7983 */ /* 0x000ee20000300800 */
[----:B------:R-:W-:-:S03]  /*a77c0*/  MOV R22, R143 ;  /* 0x0000008f00167202 */ /* 0x000fc60000000f00 */
        /* <DEDUP_REMOVED lines=10> */
[----:B------:R-:W-:-:S02]  /*a7870*/  LOP3.LUT R229, R0, 0x40, RZ, 0x3c, !PT ;  /* 0x0000004000e57812 */ /* 0x000fc400078e3cff */
[----:B------:R-:W-:-:S03]  /*a7880*/  LOP3.LUT R230, R0, 0x60, RZ, 0x3c, !PT ;  /* 0x0000006000e67812 */ /* 0x000fc600078e3cff */
[----:B------:R-:W-:Y:S04]  /*a7890*/  LDS R132, [R229+UR12+0x48000] ;  /* 0x0480000ce5847984 */ /* 0x000fe80008000800 */
[----:B------:R-:W-:Y:S04]  /*a78a0*/  LDS R134, [R229+UR12+0x48800] ;  /* 0x0488000ce5867984 */ /* 0x000fe80008000800 */
[----:B------:R-:W-:Y:S04]  /*a78b0*/  LDS R133, [R230+UR12+0x48000] ;  /* 0x0480000ce6857984 */ /* 0x000fe80008000800 */
[----:B------:R-:W1:Y:S01]  /*a78c0*/  LDS R135, [R230+UR12+0x48800] ;  /* 0x0488000ce6877984 */ /* 0x000e620008000800 */
[C---:B----4-:R-:W-:Y:S06]  /*a78d0*/  HMMA.1688.F32.TF32 R156, R136.reuse, R40, R156 ;  /* 0x00000028889c723c */ /* 0x050fec000008109c */
[C---:B--2---:R-:W-:Y:S06]  /*a78e0*/  HMMA.1688.F32.TF32 R152, R136.reuse, R32, R152 ;  /* 0x000000208898723c */ /* 0x044fec0000081098 */
[----:B---3--:R-:W-:-:S12]  /*a78f0*/  HMMA.1688.F32.TF32 R148, R136, R24, R148 ;  /* 0x000000188894723c */ /* 0x008fd80000081094 */
[----:B------:R-:W-:Y:S02]  /*a7900*/  IMAD.MOV.U32 R98, RZ, RZ, R156 ;  /* 0x000000ffff627224 */ /* 0x000fe400078e009c */
[----:B------:R-:W-:Y:S01]  /*a7910*/  IMAD.MOV.U32 R110, RZ, RZ, R157 ;  /* 0x000000ffff6e7224 */ /* 0x000fe200078e009d */
[----:B------:R-:W-:Y:S01]  /*a7920*/  MOV R111, R158 ;  /* 0x0000009e006f7202 */ /* 0x000fe20000000f00 */
[----:B------:R-:W-:Y:S02]  /*a7930*/  IMAD.MOV.U32 R106, RZ, RZ, R159 ;  /* 0x000000ffff6a7224 */ /* 0x000fe400078e009f */
[C---:B------:R-:W-:Y:S06]  /*a7940*/  HMMA.1688.F32.TF32 R156, R136.reuse, R36, R204 ;  /* 0x00000024889c723c */ /* 0x040fec00000810cc */
[----:B------:R-:W-:Y:S06]  /*a7950*/  HMMA.1688.F32.TF32 R136, R136, R20, R144 ;  /* 0x000000148888723c */ /* 0x000fec0000081090 */
[C---:B-1----:R-:W-:Y:S06]  /*a7960*/  HMMA.1688.F32.TF32 R144, R132.reuse, R84, R140 ;  /* 0x000000548490723c */ /* 0x042fec000008108c */
[----:B------:R-:W-:-:S12]  /*a7970*/  HMMA.1688.F32.TF32 R140, R132, R12, R232 ;  /* 0x0000000c848c723c */ /* 0x000fd800000810e8 */
[----:B------:R-:W-:Y:S01]  /*a7980*/  IMAD.MOV.U32 R107, RZ, RZ, R136 ;  /* 0x000000ffff6b7224 */ /* 0x000fe200078e0088 */
[----:B------:R-:W-:Y:S01]  /*a7990*/  MOV R99, R137 ;  /* 0x0000008900637202 */ /* 0x000fe20000000f00 */
[----:B------:R-:W-:Y:S02]  /*a79a0*/  IMAD.MOV.U32 R102, RZ, RZ, R138 ;  /* 0x000000ffff667224 */ /* 0x000fe400078e008a */
[----:B------:R-:W-:Y:S02]  /*a79b0*/  IMAD.MOV.U32 R103, RZ, RZ, R139 ;  /* 0x000000ffff677224 */ /* 0x000fe400078e008b */
[C---:B------:R-:W-:Y:S01]  /*a79c0*/  HMMA.1688.F32.TF32 R136, R132.reuse, R28, R224 ;  /* 0x0000001c8488723c */ /* 0x040fe200000810e0 */
[----:B------:R-:W-:Y:S04]  /*a79d0*/  STL.64 [R1+0x80], R144 ;  /* 0x0000809001007387 */ /* 0x000fe80000100a00 */
[----:B------:R1:W-:Y:S04]  /*a79e0*/  STL.64 [R1+0x88], R146 ;  /* 0x0000889201007387 */ /* 0x0003e80000100a00 */
[----:B------:R-:W-:Y:S04]  /*a79f0*/  STL.64 [R1+0x70], R140 ;  /* 0x0000708c01007387 */ /* 0x000fe80000100a00 */
[----:B------:R2:W-:Y:S01]  /*a7a00*/  STL.64 [R1+0x78], R142 ;  /* 0x0000788e01007387 */ /* 0x0005e20000100a00 */
[C---:B-1----:R-:W-:Y:S06]  /*a7a10*/  HMMA.1688.F32.TF32 R144, R132.reuse, R4, R220 ;  /* 0x000000048490723c */ /* 0x042fec00000810dc */
[C---:B--2---:R-:W-:Y:S03]  /*a7a20*/  HMMA.1688.F32.TF32 R140, R132.reuse, R128, R216 ;  /* 0x00000080848c723c */ /* 0x044fe600000810d8 */
[----:B------:R-:W-:Y:S04]  /*a7a30*/  STL.64 [R1+0x60], R136 ;  /* 0x0000608801007387 */ /* 0x000fe80000100a00 */
[----:B------:R1:W-:Y:S02]  /*a7a40*/  STL.64 [R1+0x68], R138 ;  /* 0x0000688a01007387 */ /* 0x0003e40000100a00 */
[C---:B-1----:R-:W-:Y:S08]  /*a7a50*/  HMMA.1688.F32.TF32 R136, R132.reuse, R124, R236 ;  /* 0x0000007c8488723c */ /* 0x042ff000000810ec */
        /* <DEDUP_REMOVED lines=9> */
[----:B------:R-:W-:Y:S04]  /*a7af0*/  STL.64 [R1+0x20], R144 ;  /* 0x0000209001007387 */ /* 0x000fe80000100a00 */
[----:B------:R-:W-:Y:S04]  /*a7b00*/  STL.64 [R1+0x28], R146 ;  /* 0x0000289201007387 */ /* 0x000fe80000100a00 */
[----:B------:R-:W2:Y:S04]  /*a7b10*/  LDL.LU R240, [R1+0xe0] ;  /* 0x0000e00001f07983 */ /* 0x000ea80000300800 */
[----:B------:R1:W-:Y:S04]  /*a7b20*/  STL.64 [R1+0x10], R140 ;  /* 0x0000108c01007387 */ /* 0x0003e80000100a00 */
[----:B------:R3:W-:Y:S01]  /*a7b30*/  STL.64 [R1+0x18], R142 ;  /* 0x0000188e01007387 */ /* 0x0007e20000100a00 */
[----:B------:R-:W-:Y:S01]  /*a7b40*/  MOV R208, R249 ;  /* 0x000000f900d07202 */ /* 0x000fe20000000f00 */
[----:B------:R-:W-:-:S02]  /*a7b50*/  IMAD.MOV.U32 R209, RZ, RZ, R248 ;  /* 0x000000ffffd17224 */ /* 0x000fc400078e00f8 */
[----:B------:R-:W-:Y:S01]  /*a7b60*/  IMAD.MOV.U32 R210, RZ, RZ, R251 ;  /* 0x000000ffffd27224 */ /* 0x000fe200078e00fb */
[----:B------:R-:W-:Y:S01]  /*a7b70*/  MOV R211, R250 ;  /* 0x000000fa00d37202 */ /* 0x000fe20000000f00 */
[----:B------:R-:W-:Y:S04]  /*a7b80*/  STL.64 [R1], R136 ;  /* 0x0000008801007387 */ /* 0x000fe80000100a00 */
[----:B------:R-:W-:Y:S04]  /*a7b90*/  STL.64 [R1+0x8], R138 ;  /* 0x0000088a01007387 */ /* 0x000fe80000100a00 */
[----:B------:R-:W2:Y:S04]  /*a7ba0*/  LDL.LU R241, [R1+0xe4] ;  /* 0x0000e40001f17983 */ /* 0x000ea80000300800 */
[----:B------:R-:W2:Y:S04]  /*a7bb0*/  LDL.LU R242, [R1+0xe8] ;  /* 0x0000e80001f27983 */ /* 0x000ea80000300800 */
[----:B------:R-:W2:Y:S04]  /*a7bc0*/  LDL.LU R243, [R1+0xec] ;  /* 0x0000ec0001f37983 */ /* 0x000ea80000300800 */
[----:B------:R-:W4:Y:S04]  /*a7bd0*/  LDL.LU R249, [R1+0x6644] ;  /* 0x0066440001f97983 */ /* 0x000f280000300800 */
[----:B------:R-:W3:Y:S04]  /*a7be0*/  LDL.LU R248, [R1+0x6640] ;  /* 0x0066400001f87983 */ /* 0x000ee80000300800 */
[----:B------:R-:W2:Y:S04]  /*a7bf0*/  LDL.LU R251, [R1+0x663c] ;  /* 0x00663c0001fb7983 */ /* 0x000ea80000300800 */
[----:B------:R-:W4:Y:S04]  /*a7c00*/  LDL.LU R250, [R1+0x6638] ;  /* 0x0066380001fa7983 */ /* 0x000f280000300800 */
[----:B------:R-:W3:Y:S04]  /*a7c10*/  LDL.LU R212, [R1+0x100] ;  /* 0x0001000001d47983 */ /* 0x000ee80000300800 */
[----:B------:R-:W3:Y:S04]  /*a7c20*/  LDL.LU R213, [R1+0x104] ;  /* 0x0001040001d57983 */ /* 0x000ee80000300800 */
[----:B------:R-:W3:Y:S04]  /*a7c30*/  LDL.LU R214, [R1+0x108] ;  /* 0x0001080001d67983 */ /* 0x000ee80000300800 */
[----:B------:R-:W3:Y:S01]  /*a7c40*/  LDL.LU R215, [R1+0x10c] ;  /* 0x00010c0001d77983 */ /* 0x000ee20000300800 */
[----:B------:R-:W-:Y:S01]  /*a7c50*/  MOV R11, R152 ;  /* 0x00000098000b7202 */ /* 0x000fe20000000f00 */
        /* <DEDUP_REMOVED lines=8> */
[----:B------:R-:W-:Y:S01]  /*a7ce0*/  IMAD.MOV.U32 R63, RZ, RZ, R149 ;  /* 0x000000ffff3f7224 */ /* 0x000fe200078e0095 */
[----:B------:R-:W-:Y:S01]  /*a7cf0*/  MOV R19, R150 ;  /* 0x0000009600137202 */ /* 0x000fe20000000f00 */
[----:B------:R-:W-:Y:S01]  /*a7d00*/  IMAD.MOV.U32 R18, RZ, RZ, R151 ;  /* 0x000000ffff127224 */ /* 0x000fe200078e0097 */
[----:B------:R-:W-:Y:S04]  /*a7d10*/  LDS R136, [R0+UR12+0x48080] ;  /* 0x0480800c00887984 */ /* 0x000fe80008000800 */
[----:B------:R-:W-:Y:S04]  /*a7d20*/  LDS R138, [R0+UR12+0x48880] ;  /* 0x0488800c008a7984 */ /* 0x000fe80008000800 */
[----:B------:R-:W-:Y:S04]  /*a7d30*/  LDS R137, [R231+UR12+0x48080] ;  /* 0x0480800ce7897984 */ /* 0x000fe80008000800 */
[----:B------:R-:W1:Y:S01]  /*a7d40*/  LDS R139, [R231+UR12+0x48880] ;  /* 0x0488800ce78b7984 */ /* 0x000e620008000800 */
[----:B--2---:R-:W-:-:S02]  /*a7d50*/  IMAD.MOV.U32 R236, RZ, RZ, R251 ;  /* 0x000000ffffec7224 */ /* 0x004fc400078e00fb */
[----:B----4-:R-:W-:Y:S01]  /*a7d60*/  IMAD.MOV.U32 R237, RZ, RZ, R250 ;  /* 0x000000ffffed7224 */ /* 0x010fe200078e00fa */
[----:B------:R-:W2:Y:S04]  /*a7d70*/  LDL.LU R251, [R1+0x6634] ;  /* 0x0066340001fb7983 */ /* 0x000ea80000300800 */
[----:B------:R-:W4:Y:S01]  /*a7d80*/  LDL.LU R250, [R1+0x6630] ;  /* 0x0066300001fa7983 */ /* 0x000f220000300800 */
[----:B---3--:R-:W-:-:S03]  /*a7d90*/  MOV R238, R248 ;  /* 0x000000f800ee7202 */ /* 0x008fc60000000f00 */
[----:B------:R-:W3:Y:S01]  /*a7da0*/  LDL.LU R248, [R1+0x662c] ;  /* 0x00662c0001f87983 */ /* 0x000ee20000300800 */
[----:B------:R-:W-:-:S03]  /*a7db0*/  IMAD.MOV.U32 R239, RZ, RZ, R249 ;  /* 0x000000ffffef7224 */ /* 0x000fc600078e00f9 */
[----:B------:R-:W2:Y:S04]  /*a7dc0*/  LDL.LU R249, [R1+0x6628] ;  /* 0x0066280001f97983 */ /* 0x000ea80000300800 */
[----:B------:R-:W4:Y:S04]  /*a7dd0*/  LDL.LU R216, [R1+0x120] ;  /* 0x0001200001d87983 */ /* 0x000f280000300800 */
[----:B------:R-:W4:Y:S04]  /*a7de0*/  LDL.LU R217, [R1+0x124] ;  /* 0x0001240001d97983 */ /* 0x000f280000300800 */
[----:B------:R-:W4:Y:S04]  /*a7df0*/  LDL.LU R218, [R1+0x128] ;  /* 0x0001280001da7983 */ /* 0x000f280000300800 */
[----:B------:R-:W4:Y:S01]  /*a7e00*/  LDL.LU R219, [R1+0x12c] ;  /* 0x00012c0001db7983 */ /* 0x000f220000300800 */
[----:B---3--:R-:W-:-:S03]  /*a7e10*/  IMAD.MOV.U32 R220, RZ, RZ, R248 ;  /* 0x000000ffffdc7224 */ /* 0x008fc600078e00f8 */
[----:B------:R-:W3:Y:S01]  /*a7e20*/  LDL.LU R248, [R1+0x6624] ;  /* 0x0066240001f87983 */ /* 0x000ee20000300800 */
[----:B--2---:R-:W-:-:S03]  /*a7e30*/  MOV R221, R249 ;  /* 0x000000f900dd7202 */ /* 0x004fc60000000f00 */
[----:B------:R-:W2:Y:S01]  /*a7e40*/  LDL.LU R249, [R1+0x6620] ;  /* 0x0066200001f97983 */ /* 0x000ea20000300800 */
[----:B----4-:R-:W-:Y:S02]  /*a7e50*/  IMAD.MOV.U32 R222, RZ, RZ, R250 ;  /* 0x000000ffffde7224 */ /* 0x010fe400078e00fa */
[----:B------:R-:W-:Y:S01]  /*a7e60*/  IMAD.MOV.U32 R223, RZ, RZ, R251 ;  /* 0x000000ffffdf7224 */ /* 0x000fe200078e00fb */
[----:B------:R-:W4:Y:S04]  /*a7e70*/  LDL.LU R250, [R1+0x661c] ;  /* 0x00661c0001fa7983 */ /* 0x000f280000300800 */
[----:B------:R-:W2:Y:S04]  /*a7e80*/  LDL.LU R251, [R1+0x6618] ;  /* 0x0066180001fb7983 */ /* 0x000ea80000300800 */
[----:B------:R-:W4:Y:S04]  /*a7e90*/  LDL.LU R232, [R1+0x16a0] ;  /* 0x0016a00001e87983 */ /* 0x000f280000300800 */
[----:B------:R-:W4:Y:S04]  /*a7ea0*/  LDL.LU R233, [R1+0x16a4] ;  /* 0x0016a40001e97983 */ /* 0x000f280000300800 */
[----:B------:R-:W4:Y:S01]  /*a7eb0*/  LDL.LU R234, [R1+0x16a8] ;  /* 0x0016a80001ea7983 */ /* 0x000f220000300800 */
[----:B---3--:R-:W-:-:S03]  /*a7ec0*/  MOV R235, R248 ;  /* 0x000000f800eb7202 */ /* 0x008fc60000000f00 */
[----:B------:R-:W3:Y:S04]  /*a7ed0*/  LDL.LU R248, [R1+0x6614] ;  /* 0x0066140001f87983 */ /* 0x000ee80000300800 */
[----:B-1----:R-:W3:Y:S01]  /*a7ee0*/  LDL.LU R140, [R1+0x16b0] ;  /* 0x0016b000018c7983 */ /* 0x002ee20000300800 */
[----:B--2---:R-:W-:Y:S02]  /*a7ef0*/  IMAD.MOV.U32 R141, RZ, RZ, R251 ;  /* 0x000000ffff8d7224 */ /* 0x004fe400078e00fb */
[----:B----4-:R-:W-:Y:S01]  /*a7f00*/  IMAD.MOV.U32 R142, RZ, RZ, R250 ;  /* 0x000000ffff8e7224 */ /* 0x010fe200078e00fa */
[----:B------:R-:W2:Y:S04]  /*a7f10*/  LDL.LU R251, [R1+0x6610] ;  /* 0x0066100001fb7983 */ /* 0x000ea80000300800 */
[----:B------:R-:W4:Y:S01]  /*a7f20*/  LDL.LU R250, [R1+0x660c] ;  /* 0x00660c0001fa7983 */ /* 0x000f220000300800 */
[----:B------:R-:W-:-:S03]  /*a7f30*/  MOV R143, R249 ;  /* 0x000000f9008f7202 */ /* 0x000fc60000000f00 */
[----:B------:R-:W2:Y:S04]  /*a7f40*/  LDL.LU R249, [R1+0x6608] ;  /* 0x0066080001f97983 */ /* 0x000ea80000300800 */
[----:B------:R-:W4:Y:S04]  /*a7f50*/  LDL.LU R144, [R1+0x16c0] ;  /* 0x0016c00001907983 */ /* 0x000f280000300800 */
[----:B------:R-:W4:Y:S04]  /*a7f60*/  LDL.LU R145, [R1+0x16c4] ;  /* 0x0016c40001917983 */ /* 0x000f280000300800 */
[----:B------:R-:W4:Y:S01]  /*a7f70*/  LDL.LU R146, [R1+0x16c8] ;  /* 0x0016c80001927983 */ /* 0x000f220000300800 */
[----:B---3--:R-:W-:-:S03]  /*a7f80*/  IMAD.MOV.U32 R147, RZ, RZ, R248 ;  /* 0x000000ffff937224 */ /* 0x008fc600078e00f8 */
[----:B------:R-:W3:Y:S04]  /*a7f90*/  LDL.LU R248, [R1+0x6604] ;  /* 0x0066040001f87983 */ /* 0x000ee80000300800 */
        /* <DEDUP_REMOVED lines=44> */
[----:B--2---:R-:W-:-:S02]  /*a8260*/  IMAD.MOV.U32 R148, RZ, RZ, R249 ;  /* 0x000000ffff947224 */ /* 0x004fc400078e00f9 */
[----:B----4-:R-:W-:Y:S01]  /*a8270*/  IMAD.MOV.U32 R149, RZ, RZ, R250 ;  /* 0x000000ffff957224 */ /* 0x010fe200078e00fa */
[----:B------:R-:W-:Y:S02]  /*a8280*/  MOV R150, R251 ;  /* 0x000000fb00967202 */ /* 0x000fe40000000f00 */
[----:B---3--:R-:W-:Y:S02]  /*a8290*/  MOV R163, R248 ;  /* 0x000000f800a37202 */ /* 0x008fe40000000f00 */
[----:B------:R-:W2:Y:S04]  /*a82a0*/  LDL.LU R248, [R1+0x65fc] ;  /* 0x0065fc0001f87983 */ /* 0x000ea80000300800 */
[----:B------:R-:W2:Y:S04]  /*a82b0*/  LDL.LU R249, [R1+0x65f8] ;  /* 0x0065f80001f97983 */ /* 0x000ea80000300800 */
[----:B------:R-:W2:Y:S04]  /*a82c0*/  LDL.LU R250, [R1+0x65f4] ;  /* 0x0065f40001fa7983 */ /* 0x000ea80000300800 */
[----:B------:R-:W2:Y:S04]  /*a82d0*/  LDL.LU R251, [R1+0x65f0] ;  /* 0x0065f00001fb7983 */ /* 0x000ea80000300800 */
[----:B------:R-:W3:Y:S04]  /*a82e0*/  LDL.LU R151, [R1+0x16dc] ;  /* 0x0016dc0001977983 */ /* 0x000ee80000300800 */
[----:B------:R-:W4:Y:S04]  /*a82f0*/  LDL.LU R224, [R1+0x140] ;  /* 0x0001400001e07983 */ /* 0x000f280000300800 */
[----:B------:R-:W4:Y:S04]  /*a8300*/  LDL.LU R225, [R1+0x144] ;  /* 0x0001440001e17983 */ /* 0x000f280000300800 */
[----:B------:R-:W4:Y:S04]  /*a8310*/  LDL.LU R226, [R1+0x148] ;  /* 0x0001480001e27983 */ /* 0x000f280000300800 */
[----:B------:R-:W4:Y:S01]  /*a8320*/  LDL.LU R227, [R1+0x14c] ;  /* 0x00014c0001e37983 */ /* 0x000f220000300800 */
        /* <DEDUP_REMOVED lines=9> */
[----:B------:R1:W-:Y:S04]  /*a83c0*/  STL [R1+0x637c], R248 ;  /* 0x00637cf801007387 */ /* 0x0003e80000100800 */
[----:B------:R2:W-:Y:S04]  /*a83d0*/  STL [R1+0x6378], R249 ;  /* 0x006378f901007387 */ /* 0x0005e80000100800 */
[----:B------:R3:W-:Y:S04]  /*a83e0*/  STL [R1+0x6374], R250 ;  /* 0x006374fa01007387 */ /* 0x0007e80000100800 */
[----:B------:R4:W-:Y:S04]  /*a83f0*/  STL [R1+0x6370], R251 ;  /* 0x006370fb01007387 */ /* 0x0009e80000100800 */
        /* <DEDUP_REMOVED lines=12> */
[----:B-1----:R-:W-:-:S02]  /*a84c0*/  IMAD.MOV.U32 R248, RZ, RZ, R164 ;  /* 0x000000fffff87224 */ /* 0x002fc400078e00a4 */
[----:B--2---:R-:W-:Y:S01]  /*a84d0*/  IMAD.MOV.U32 R249, RZ, RZ, R165 ;  /* 0x000000fffff97224 */ /* 0x004fe200078e00a5 */
[----:B---3--:R-:W-:Y:S01]  /*a84e0*/  MOV R250, R166 ;  /* 0x000000a600fa7202 */ /* 0x008fe20000000f00 */
[----:B----4-:R-:W-:Y:S02]  /*a84f0*/  IMAD.MOV.U32 R251, RZ, RZ, R167 ;  /* 0x000000fffffb7224 */ /* 0x010fe400078e00a7 */
        /* <DEDUP_REMOVED lines=37> */
[C---:B---3--:R-:W-:Y:S06]  /*a8750*/  HMMA.1688.F32.TF32 R140, R132.reuse, R24, R208 ;  /* 0x00000018848c723c */ /* 0x048fec00000810d0 */
[----:B------:R-:W-:Y:S05]  /*a8760*/  HMMA.1688.F32.TF32 R132, R132, R20, R240 ;  /* 0x000000148484723c */ /* 0x000fea00000810f0 */
[----:B------:R-:W-:Y:S04]  /*a8770*/  STL.64 [R1+0x110], R148 ;  /* 0x0001109401007387 */ /* 0x000fe80000100a00 */
[----:B------:R-:W-:Y:S04]  /*a8780*/  STL.64 [R1+0x118], R150 ;  /* 0x0001189601007387 */ /* 0x000fe80000100a00 */
[----:B------:R1:W-:Y:S04]  /*a8790*/  STL.64 [R1+0x100], R144 ;  /* 0x0001009001007387 */ /* 0x0003e80000100a00 */
[----:B------:R2:W-:Y:S04]  /*a87a0*/  STL.64 [R1+0x108], R146 ;  /* 0x0001089201007387 */ /* 0x0005e80000100a00 */
[----:B------:R-:W3:Y:S04]  /*a87b0*/  LDL.LU R208, [R1+0x1500] ;  /* 0x0015000001d07983 */ /* 0x000ee80000300800 */
[----:B------:R4:W-:Y:S04]  /*a87c0*/  STL.64 [R1+0xf0], R140 ;  /* 0x0000f08c01007387 */ /* 0x0009e80000100a00 */
[----:B------:R4:W-:Y:S04]  /*a87d0*/  STL.64 [R1+0xf8], R142 ;  /* 0x0000f88e01007387 */ /* 0x0009e80000100a00 */
        /* <DEDUP_REMOVED lines=109> */
[----:B------:R-:W-:Y:S04]  /*a8eb0*/  LDS R132, [R229+UR12+0x48080] ;  /* 0x0480800ce5847984 */ /* 0x000fe80008000800 */
[----:B------:R-:W-:Y:S04]  /*a8ec0*/  LDS R134, [R229+UR12+0x48880] ;  /* 0x0488800ce5867984 */ /* 0x000fe80008000800 */
[----:B------:R-:W-:Y:S04]  /*a8ed0*/  LDS R133, [R230+UR12+0x48080] ;  /* 0x0480800ce6857984 */ /* 0x000fe80008000800 */
[----:B------:R-:W1:Y:S01]  /*a8ee0*/  LDS R135, [R230+UR12+0x48880] ;  /* 0x0488800ce6877984 */ /* 0x000e620008000800 */
[C---:B--2---:R-:W-:Y:S06]  /*a8ef0*/  HMMA.1688.F32.TF32 R156, R136.reuse, R92, R156 ;  /* 0x0000005c889c723c */ /* 0x044fec000008109c */
        /* <DEDUP_REMOVED lines=12> */
[C---:B------:R-:W-:Y:S05]  /*a8fc0*/  HMMA.1688.F32.TF32 R168, R136.reuse, R104, R168 ;  /* 0x0000006888a8723c */ /* 0x040fea00000810a8 */
        /* <DEDUP_REMOVED lines=28> */
[C---:B--2---:R-:W-:Y:S06]  /*a9190*/  HMMA.1688.F32.TF32 R164, R136.reuse, R88, R204 ;  /* 0x0000005888a4723c */ /* 0x044fec00000810cc */
[C---:B---3--:R-:W-:Y:S06]  /*a91a0*/  HMMA.1688.F32.TF32 R160, R136.reuse, R16, R152 ;  /* 0x0000001088a0723c */ /* 0x048fec0000081098 */
[C---:B-1----:R-:W-:Y:S06]  /*a91b0*/  HMMA.1688.F32.TF32 R156, R136.reuse, R8, R148 ;  /* 0x00000008889c723c */ /* 0x042fec0000081094 */
[C---:B------:R-:W-:Y:S06]  /*a91c0*/  HMMA.1688.F32.TF32 R152, R136.reuse, R80, R144 ;  /* 0x000000508898723c */ /* 0x040fec0000081090 */
[C---:B----4-:R-:W-:Y:S06]  /*a91d0*/  HMMA.1688.F32.TF32 R148, R136.reuse, R76, R140 ;  /* 0x0000004c8894723c */ /* 0x050fec000008108c */
        /* <DEDUP_REMOVED lines=54> */
[----:B-1----:R-:W4:Y:S04]  /*a9540*/  LDL.LU R140, [R1+0x1460] ;  /* 0x00146000018c7983 */ /* 0x002f280000300800 */
[----:B------:R-:W4:Y:S04]  /*a9550*/  LDL.LU R141, [R1+0x1464] ;  /* 0x00146400018d7983 */ /* 0x000f280000300800 */
[----:B---3--:R-:W4:Y:S04]  /*a9560*/  LDL.LU R142, [R1+0x1468] ;  /* 0x00146800018e7983 */ /* 0x008f280000300800 */
        /* <DEDUP_REMOVED lines=86> */
[----:B---3--:R-:W-:-:S15]  /*a9ad0*/  HMMA.1688.F32.TF32 R248, R136, R40, R248 ;  /* 0x0000002888f8723c */ /* 0x008fde00000810f8 */
[----:B------:R-:W-:-:S08]  /*a9ae0*/  NOP ;  /* 0x0000000000007918 */ /* 0x000fd00000000000 */
[----:B------:R-:W-:Y:S04]  /*a9af0*/  STL.64 [R1+0x5b0], R248 ;  /* 0x0005b0f801007387 */ /* 0x000fe80000100a00 */
[----:B------:R1:W-:Y:S04]  /*a9b00*/  STL.64 [R1+0x5b8], R250 ;  /* 0x0005b8fa01007387 */ /* 0x0003e80000100a00 */
[----:B-1----:R-:W3:Y:S04]  /*a9b10*/  LDL.LU.64 R250, [R1+0x65e8] ;  /* 0x0065e80001fa7983 */ /* 0x002ee80000300a00 */
[----:B------:R-:W4:Y:S04]  /*a9b20*/  LDL.LU.64 R248, [R1+0x65e0] ;  /* 0x0065e00001f87983 */ /* 0x000f280000300a00 */
[----:B------:R-:W-:Y:S04]  /*a9b30*/  STL.64 [R1+0x5a0], R240 ;  /* 0x0005a0f001007387 */ /* 0x000fe80000100a00 */
[----:B------:R1:W-:Y:S04]  /*a9b40*/  STL.64 [R1+0x5a8], R242 ;  /* 0x0005a8f201007387 */ /* 0x0003e80000100a00 */
[----:B-1----:R-:W3:Y:S04]  /*a9b50*/  LDL.LU.64 R242, [R1+0x65d8] ;  /* 0x0065d80001f27983 */ /* 0x002ee80000300a00 */
[----:B------:R-:W4:Y:S01]  /*a9b60*/  LDL.LU.64 R240, [R1+0x65d0] ;  /* 0x0065d00001f07983 */ /* 0x000f220000300a00 */
[C---:B--2---:R-:W-:Y:S06]  /*a9b70*/  HMMA.1688.F32.TF32 R244, R136.reuse, R32, R244 ;  /* 0x0000002088f4723c */ /* 0x044fec00000810f4 */
[C---:B------:R-:W-:Y:S06]  /*a9b80*/  HMMA.1688.F32.TF32 R200, R136.reuse, R24, R200 ;  /* 0x0000001888c8723c */ /* 0x040fec00000810c8 */
[----:B------:R-:W-:Y:S06]  /*a9b90*/  HMMA.1688.F32.TF32 R196, R136, R20, R196 ;  /* 0x0000001488c4723c */ /* 0x000fec00000810c4 */
        /* <DEDUP_REMOVED lines=19> */
[----:B------:R-:W-:Y:S01]  /*a9cd0*/  STL.64 [R1+0x1f8], R182 ;  /* 0x0001f8b601007387 */ /* 0x000fe20000100a00 */
[C---:B------:R-:W-:Y:S06]  /*a9ce0*/  HMMA.1688.F32.TF32 R168, R132.reuse, R120, R168 ;  /* 0x0000007884a8723c */ /* 0x040fec00000810a8 */
[C---:B------:R-:W-:Y:S06]  /*a9cf0*/  HMMA.1688.F32.TF32 R160, R132.reuse, R112, R160 ;  /* 0x0000007084a0723c */ /* 0x040fec00000810a0 */
[C---:B------:R-:W-:Y:S01]  /*a9d00*/  HMMA.1688.F32.TF32 R156, R132.reuse, R108, R156 ;  /* 0x0000006c849c723c */ /* 0x040fe2000008109c */
        /* <DEDUP_REMOVED lines=8> */
[----:B------:R-:W-:Y:S04]  /*a9d90*/  STL.64 [R1+0x1b8], R138 ;  /* 0x0001b88a01007387 */ /* 0x000fe80000100a00 */
[----:B------:R-:W-:Y:S04]  /*a9da0*/  STL.64 [R1+0x1a0], R160 ;  /* 0x0001a0a001007387 */ /* 0x000fe80000100a00 */
[----:B------:R1:W-:Y:S04]  /*a9db0*/  STL.64 [R1+0x1a8], R162 ;  /* 0x0001a8a201007387 */ /* 0x0003e80000100a00 */
[----:B------:R-:W-:Y:S04]  /*a9dc0*/  STL.64 [R1+0x190], R156 ;  /* 0x0001909c01007387 */ /* 0x000fe80000100a00 */
[----:B------:R2:W-:Y:S04]  /*a9dd0*/  STL.64 [R1+0x198], R158 ;  /* 0x0001989e01007387 */ /* 0x0005e80000100a00 */
[----:B------:R-:W-:Y:S04]  /*a9de0*/  LDS R136, [R0+UR12+0x48100] ;  /* 0x0481000c00887984 */ /* 0x000fe80008000800 */
[----:B------:R-:W-:Y:S04]  /*a9df0*/  LDS R138, [R0+UR12+0x48900] ;  /* 0x0489000c008a7984 */ /* 0x000fe80008000800 */
[----:B------:R-:W-:Y:S04]  /*a9e00*/  LDS R137, [R231+UR12+0x48100] ;  /* 0x0481000ce7897984 */ /* 0x000fe80008000800 */
[----:B------:R-:W3:Y:S01]  /*a9e10*/  LDS R139, [R231+UR12+0x48900] ;  /* 0x0489000ce78b7984 */ /* 0x000ee20008000800 */
        /* <DEDUP_REMOVED lines=33> */
[----:B------:R-:W-:Y:S01]  /*aa030*/  STL.64 [R1+0x4d8], R146 ;  /* 0x0004d89201007387 */ /* 0x000fe20000100a00 */
[----:B----4-:R-:W-:-:S03]  /*aa040*/  IMAD.MOV.U32 R236, RZ, RZ, R241 ;  /* 0x000000ffffec7224 */ /* 0x010fc600078e00f1 */
[----:B------:R-:W2:Y:S04]  /*aa050*/  LDL.LU R241, [R1+0x65cc] ;  /* 0x0065cc0001f17983 */ /* 0x000ea80000300800 */
[----:B------:R1:W-:Y:S04]  /*aa060*/  STL.64 [R1+0x4c0], R140 ;  /* 0x0004c08c01007387 */ /* 0x0003e80000100a00 */
[----:B------:R3:W-:Y:S01]  /*aa070*/  STL.64 [R1+0x4c8], R142 ;  /* 0x0004c88e01007387 */ /* 0x0007e20000100a00 */
[----:B------:R-:W-:Y:S01]  /*aa080*/  MOV R237, R243 ;  /* 0x000000f300ed7202 */ /* 0x000fe20000000f00 */
[----:B------:R-:W-:-:S02]  /*aa090*/  IMAD.MOV.U32 R238, RZ, RZ, R240 ;  /* 0x000000ffffee7224 */ /* 0x000fc400078e00f0 */
[----:B------:R-:W4:Y:S04]  /*aa0a0*/  LDL.LU R243, [R1+0x65c8] ;  /* 0x0065c80001f37983 */ /* 0x000f280000300800 */
[----:B------:R-:W3:Y:S01]  /*aa0b0*/  LDL.LU R240, [R1+0x65c4] ;  /* 0x0065c40001f07983 */ /* 0x000ee20000300800 */
[----:B------:R-:W-:-:S03]  /*aa0c0*/  IMAD.MOV.U32 R239, RZ, RZ, R242 ;  /* 0x000000ffffef7224 */ /* 0x000fc600078e00f2 */
[----:B------:R-:W2:Y:S04]  /*aa0d0*/  LDL.LU R242, [R1+0x65c0] ;  /* 0x0065c00001f27983 */ /* 0x000ea80000300800 */
[----:B------:R-:W4:Y:S04]  /*aa0e0*/  LDL.LU R216, [R1+0x1270] ;  /* 0x0012700001d87983 */ /* 0x000f280000300800 */
[----:B------:R-:W4:Y:S04]  /*aa0f0*/  LDL.LU R217, [R1+0x1274] ;  /* 0x0012740001d97983 */ /* 0x000f280000300800 */
[----:B------:R-:W4:Y:S04]  /*aa100*/  LDL.LU R218, [R1+0x1278] ;  /* 0x0012780001da7983 */ /* 0x000f280000300800 */
[----:B------:R-:W4:Y:S01]  /*aa110*/  LDL.LU R219, [R1+0x127c] ;  /* 0x00127c0001db7983 */ /* 0x000f220000300800 */
[----:B---3--:R-:W-:-:S03]  /*aa120*/  MOV R220, R240 ;  /* 0x000000f000dc7202 */ /* 0x008fc60000000f00 */
[----:B------:R-:W3:Y:S01]  /*aa130*/  LDL.LU R240, [R1+0x65bc] ;  /* 0x0065bc0001f07983 */ /* 0x000ee20000300800 */
[----:B--2---:R-:W-:-:S03]  /*aa140*/  IMAD.MOV.U32 R221, RZ, RZ, R242 ;  /* 0x000000ffffdd7224 */ /* 0x004fc600078e00f2 */
[----:B------:R-:W2:Y:S01]  /*aa150*/  LDL.LU R242, [R1+0x65b8] ;  /* 0x0065b80001f27983 */ /* 0x000ea20000300800 */
[----:B----4-:R-:W-:Y:S01]  /*aa160*/  IMAD.MOV.U32 R222, RZ, RZ, R243 ;  /* 0x000000ffffde7224 */ /* 0x010fe200078e00f3 */
[----:B------:R-:W-:Y:S02]  /*aa170*/  MOV R223, R241 ;  /* 0x000000f100df7202 */ /* 0x000fe40000000f00 */
[----:B------:R-:W4:Y:S04]  /*aa180*/  LDL.LU R243, [R1+0x65b4] ;  /* 0x0065b40001f37983 */ /* 0x000f280000300800 */
[----:B------:R-:W4:Y:S04]  /*aa190*/  LDL.LU R241, [R1+0x65b0] ;  /* 0x0065b00001f17983 */ /* 0x000f280000300800 */
[----:B------:R-:W4:Y:S04]  /*aa1a0*/  LDL.LU R232, [R1+0x12a0] ;  /* 0x0012a00001e87983 */ /* 0x000f280000300800 */
[----:B------:R-:W4:Y:S01]  /*aa1b0*/  LDL.LU R233, [R1+0x12a4] ;  /* 0x0012a40001e97983 */ /* 0x000f220000300800 */
[----:B---3--:R-:W-:-:S03]  /*aa1c0*/  IMAD.MOV.U32 R234, RZ, RZ, R240 ;  /* 0x000000ffffea7224 */ /* 0x008fc600078e00f0 */
[----:B------:R-:W3:Y:S01]  /*aa1d0*/  LDL.LU R240, [R1+0x65ac] ;  /* 0x0065ac0001f07983 */ /* 0x000ee20000300800 */
[----:B--2---:R-:W-:-:S03]  /*aa1e0*/  IMAD.MOV.U32 R235, RZ, RZ, R242 ;  /* 0x000000ffffeb7224 */ /* 0x004fc600078e00f2 */
[----:B------:R-:W2:Y:S04]  /*aa1f0*/  LDL.LU R242, [R1+0x65a8] ;  /* 0x0065a80001f27983 */ /* 0x000ea80000300800 */
[----:B-1----:R-:W2:Y:S04]  /*aa200*/  LDL.LU R140, [R1+0x12b0] ;  /* 0x0012b000018c7983 */ /* 0x002ea80000300800 */
[----:B------:R-:W2:Y:S01]  /*aa210*/  LDL.LU R141, [R1+0x12b4] ;  /* 0x0012b400018d7983 */ /* 0x000ea20000300800 */
[----:B----4-:R-:W-:-:S03]  /*aa220*/  MOV R142, R241 ;  /* 0x000000f1008e7202 */ /* 0x010fc60000000f00 */
[----:B------:R-:W4:Y:S01]  /*aa230*/  LDL.LU R241, [R1+0x65a4] ;  /* 0x0065a40001f17983 */ /* 0x000f220000300800 */
[----:B------:R-:W-:-:S03]  /*aa240*/  IMAD.MOV.U32 R143, RZ, RZ, R243 ;  /* 0x000000ffff8f7224 */ /* 0x000fc600078e00f3 */
[----:B------:R-:W4:Y:S01]  /*aa250*/  LDL.LU R243, [R1+0x65a0] ;  /* 0x0065a00001f37983 */ /* 0x000f220000300800 */
[----:B---3--:R-:W-:-:S03]  /*aa260*/  IMAD.MOV.U32 R144, RZ, RZ, R240 ;  /* 0x000000ffff907224 */ /* 0x008fc600078e00f0 */
[----:B------:R-:W3:Y:S01]  /*aa270*/  LDL.LU R240, [R1+0x659c] ;  /* 0x00659c0001f07983 */ /* 0x000ee20000300800 */
[----:B--2---:R-:W-:-:S03]  /*aa280*/  MOV R145, R242 ;  /* 0x000000f200917202 */ /* 0x004fc60000000f00 */
[----:B------:R-:W2:Y:S04]  /*aa290*/  LDL.LU R242, [R1+0x6598] ;  /* 0x0065980001f27983 */ /* 0x000ea80000300800 */
[----:B------:R-:W2:Y:S04]  /*aa2a0*/  LDL.LU R146, [R1+0x12c8] ;  /* 0x0012c80001927983 */ /* 0x000ea80000300800 */
[----:B------:R-:W2:Y:S01]  /*aa2b0*/  LDL.LU R147, [R1+0x12cc] ;  /* 0x0012cc0001937983 */ /* 0x000ea20000300800 */
[----:B----4-:R-:W-:-:S03]  /*aa2c0*/  IMAD.MOV.U32 R152, RZ, RZ, R241 ;  /* 0x000000ffff987224 */ /* 0x010fc600078e00f1 */
[----:B------:R-:W4:Y:S01]  /*aa2d0*/  LDL.LU R241, [R1+0x6594] ;  /* 0x0065940001f17983 */ /* 0x000f220000300800 */
[----:B------:R-:W-:-:S03]  /*aa2e0*/  IMAD.MOV.U32 R153, RZ, RZ, R243 ;  /* 0x000000ffff997224 */ /* 0x000fc600078e00f3 */
[----:B------:R-:W4:Y:S01]  /*aa2f0*/  LDL.LU R243, [R1+0x6590] ;  /* 0x0065900001f37983 */ /* 0x000f220000300800 */
[----:B---3--:R-:W-:-:S03]  /*aa300*/  MOV R154, R240 ;  /* 0x000000f0009a7202 */ /* 0x008fc60000000f00 */
[----:B------:R-:W3:Y:S01]  /*aa310*/  LDL.LU R240, [R1+0x658c] ;  /* 0x00658c0001f07983 */ /* 0x000ee20000300800 */
[----:B--2---:R-:W-:-:S03]  /*aa320*/  IMAD.MOV.U32 R155, RZ, RZ, R242 ;  /* 0x000000ffff9b7224 */ /* 0x004fc600078e00f2 */
[----:B------:R-:W2:Y:S04]  /*aa330*/  LDL.LU R242, [R1+0x6588] ;  /* 0x0065880001f27983 */ /* 0x000ea80000300800 */
[----:B------:R-:W2:Y:S04]  /*aa340*/  LDL.LU R204, [R1+0x12f0] ;  /* 0x0012f00001cc7983 */ /* 0x000ea80000300800 */
[----:B------:R-:W2:Y:S04]  /*aa350*/  LDL.LU R205, [R1+0x12f4] ;  /* 0x0012f40001cd7983 */ /* 0x000ea80000300800 */
[----:B------:R-:W2:Y:S04]  /*aa360*/  LDL.LU R206, [R1+0x12f8] ;  /* 0x0012f80001ce7983 */ /* 0x000ea80000300800 */
[----:B------:R-:W2:Y:S01]  /*aa370*/  LDL.LU R207, [R1+0x12fc] ;  /* 0x0012fc0001cf7983 */ /* 0x000ea20000300800 */
[----:B----4-:R-:W-:-:S02]  /*aa380*/  IMAD.MOV.U32 R158, RZ, RZ, R243 ;  /* 0x000000ffff9e7224 */ /* 0x010fc400078e00f3 */
[----:B------:R-:W-:Y:S02]  /*aa390*/  IMAD.MOV.U32 R159, RZ, RZ, R241 ;  /* 0x000000ffff9f7224 */ /* 0x000fe400078e00f1 */
[----:B---3--:R-:W-:Y:S02]  /*aa3a0*/  IMAD.MOV.U32 R156, RZ, RZ, R240 ;  /* 0x000000ffff9c7224 */ /* 0x008fe400078e00f0 */
[----:B------:R-:W3:Y:S01]  /*aa3b0*/  LDL.LU R240, [R1+0x6584] ;  /* 0x0065840001f07983 */ /* 0x000ee20000300800 */
[----:B--2---:R-:W-:-:S03]  /*aa3c0*/  MOV R157, R242 ;  /* 0x000000f2009d7202 */ /* 0x004fc60000000f00 */
        /* <DEDUP_REMOVED lines=27> */
[----:B---3--:R-:W-:-:S03]  /*aa580*/  MOV R171, R240 ;  /* 0x000000f000ab7202 */ /* 0x008fc60000000f00 */
[----:B------:R-:W3:Y:S01]  /*aa590*/  LDL.LU R240, [R1+0x13d0] ;  /* 0x0013d00001f07983 */ /* 0x000ee20000300800 */
[----:B--2---:R-:W-:Y:S02]  /*aa5a0*/  IMAD.MOV.U32 R169, RZ, RZ, R242 ;  /* 0x000000ffffa97224 */ /* 0x004fe400078e00f2 */
[----:B----4-:R-:W-:Y:S01]  /*aa5b0*/  IMAD.MOV.U32 R170, RZ, RZ, R241 ;  /* 0x000000ffffaa7224 */ /* 0x010fe200078e00f1 */
[----:B------:R-:W-:Y:S01]  /*aa5c0*/  MOV R168, R243 ;  /* 0x000000f300a87202 */ /* 0x000fe20000000f00 */
        /* <DEDUP_REMOVED lines=40> */
[----:B--2---:R-:W-:-:S15]  /*aa850*/  HMMA.1688.F32.TF32 R208, R132, R60, R208 ;  /* 0x0000003c84d0723c */ /* 0x004fde00000810d0 */
        /* <DEDUP_REMOVED lines=9> */
[C---:B----4-:R-:W-:Y:S06]  /*aa8f0*/  HMMA.1688.F32.TF32 R244, R132.reuse, R52, R244 ;  /* 0x0000003484f4723c */ /* 0x050fec00000810f4 */
[C---:B------:R-:W-:Y:S06]  /*aa900*/  HMMA.1688.F32.TF32 R200, R132.reuse, R48, R200 ;  /* 0x0000003084c8723c */ /* 0x040fec00000810c8 */
[C---:B------:R-:W-:Y:S06]  /*aa910*/  HMMA.1688.F32.TF32 R196, R132.reuse, R44, R196 ;  /* 0x0000002c84c4723c */ /* 0x040fec00000810c4 */
[C---:B------:R-:W-:Y:S06]  /*aa920*/  HMMA.1688.F32.TF32 R192, R132.reuse, R40, R192 ;  /* 0x0000002884c0723c */ /* 0x040fec00000810c0 */
[C---:B------:R-:W-:Y:S06]  /*aa930*/  HMMA.1688.F32.TF32 R188, R132.reuse, R36, R188 ;  /* 0x0000002484bc723c */ /* 0x040fec00000810bc */
[C---:B------:R-:W-:Y:S06]  /*aa940*/  HMMA.1688.F32.TF32 R184, R132.reuse, R32, R184 ;  /* 0x0000002084b8723c */ /* 0x040fec00000810b8 */
[----:B------:R-:W-:Y:S06]  /*aa950*/  HMMA.1688.F32.TF32 R180, R132, R24, R180 ;  /* 0x0000001884b4723c */ /* 0x000fec00000810b4 */
        /* <DEDUP_REMOVED lines=16> */
[----:B------:R-:W-:Y:S06]  /*aaa60*/  HMMA.1688.F32.TF32 R164, R136, R4, R164 ;  /* 0x0000000488a4723c */ /* 0x000fec00000810a4 */
[----:B--2---:R-:W-:Y:S01]  /*aaa70*/  HMMA.1688.F32.TF32 R132, R132, R20, R240 ;  /* 0x000000148484723c */ /* 0x004fe200000810f0 */
[----:B------:R-:W-:Y:S04]  /*aaa80*/  LDS R240, [R229+UR12+0x48100] ;  /* 0x0481000ce5f07984 */ /* 0x000fe80008000800 */
[----:B------:R-:W-:Y:S04]  /*aaa90*/  LDS R242, [R229+UR12+0x48900] ;  /* 0x0489000ce5f27984 */ /* 0x000fe80008000800 */
[----:B------:R-:W-:Y:S04]  /*aaaa0*/  LDS R241, [R230+UR12+0x48100] ;  /* 0x0481000ce6f17984 */ /* 0x000fe80008000800 */
[----:B------:R-:W1:Y:S10]  /*aaab0*/  LDS R243, [R230+UR12+0x48900] ;  /* 0x0489000ce6f37984 */ /* 0x000e740008000800 */
[----:B------:R-:W-:Y:S04]  /*aaac0*/  STL.64 [R1+0x180], R132 ;  /* 0x0001808401007387 */ /* 0x000fe80000100a00 */
[----:B------:R2:W-:Y:S02]  /*aaad0*/  STL.64 [R1+0x188], R134 ;  /* 0x0001888601007387 */ /* 0x0005e40000100a00 */
[----:B--2---:R-:W-:Y:S02]  /*aaae0*/  HMMA.1688.F32.TF32 R132, R136, R12, R172 ;  /* 0x0000000c8884723c */ /* 0x004fe400000810ac */
[----:B------:R-:W-:Y:S04]  /*aaaf0*/  STL.64 [R1+0x420], R176 ;  /* 0x000420b001007387 */ /* 0x000fe80000100a00 */
[----:B------:R-:W-:-:S15]  /*aab00*/  STL.64 [R1+0x428], R178 ;  /* 0x000428b201007387 */ /* 0x000fde0000100a00 */
[----:B------:R-:W-:-:S02]  /*aab10*/  NOP ;  /* 0x0000000000007918 */ /* 0x000fc40000000000 */
[----:B------:R-:W-:Y:S04]  /*aab20*/  STL.64 [R1+0x410], R132 ;  /* 0x0004108401007387 */ /* 0x000fe80000100a00 */
[----:B------:R2:W-:Y:S02]  /*aab30*/  STL.64 [R1+0x418], R134 ;  /* 0x0004188601007387 */ /* 0x0005e40000100a00 */
[C---:B--2---:R-:W-:Y:S02]  /*aab40*/  HMMA.1688.F32.TF32 R132, R136.reuse, R128, R160 ;  /* 0x000000808884723c */ /* 0x044fe400000810a0 */
[----:B------:R-:W-:Y:S04]  /*aab50*/  STL.64 [R1+0x400], R168 ;  /* 0x000400a801007387 */ /* 0x000fe80000100a00 */
[----:B------:R-:W-:Y:S01]  /*aab60*/  STL.64 [R1+0x408], R170 ;  /* 0x000408aa01007387 */ /* 0x000fe20000100a00 */
[C---:B------:R-:W-:Y:S03]  /*aab70*/  HMMA.1688.F32.TF32 R160, R136.reuse, R124, R156 ;  /* 0x0000007c88a0723c */ /* 0x040fe6000008109c */
[----:B------:R-:W-:Y:S04]  /*aab80*/  STL.64 [R1+0x3f0], R164 ;  /* 0x0003f0a401007387 */ /* 0x000fe80000100a00 */
[----:B------:R-:W-:Y:S01]  /*aab90*/  STL.64 [R1+0x3f8], R166 ;  /* 0x0003f8a601007387 */ /* 0x000fe20000100a00 */
[C---:B------:R-:W-:Y:S08]  /*aaba0*/  HMMA.1688.F32.TF32 R156, R136.reuse, R120, R204 ;  /* 0x00000078889c723c */ /* 0x040ff000000810cc */
        /* <DEDUP_REMOVED lines=22> */
[----:B------:R2:W-:Y:S04]  /*aad10*/  STL.64 [R1+0x378], R146 ;  /* 0x0003789201007387 */ /* 0x0005e80000100a00 */
[----:B------:R-:W-:Y:S04]  /*aad20*/  STL.64 [R1+0x360], R140 ;  /* 0x0003608c01007387 */ /* 0x000fe80000100a00 */
[----:B------:R4:W-:Y:S01]  /*aad30*/  STL.64 [R1+0x368], R142 ;  /* 0x0003688e01007387 */ /* 0x0009e20000100a00 */
[C---:B--2---:R-:W-:Y:S06]  /*aad40*/  HMMA.1688.F32.TF32 R144, R136.reuse, R88, R216 ;  /* 0x000000588890723c */ /* 0x044fec00000810d8 */
[C---:B----4-:R-:W-:Y:S02]  /*aad50*/  HMMA.1688.F32.TF32 R140, R136.reuse, R16, R236 ;  /* 0x00000010888c723c */ /* 0x050fe400000810ec */
[----:B------:R-:W-:Y:S04]  /*aad60*/  STL.64 [R1+0x350], R132 ;  /* 0x0003508401007387 */ /* 0x000fe80000100a00 */
[----:B------:R2:W-:Y:S02]  /*aad70*/  STL.64 [R1+0x358], R134 ;  /* 0x0003588601007387 */ /* 0x0005e40000100a00 */
[C---:B--2---:R-:W-:Y:S09]  /*aad80*/  HMMA.1688.F32.TF32 R132, R136.reuse, R8, R212 ;  /* 0x000000088884723c */ /* 0x044ff200000810d4 */
[----:B------:R-:W-:Y:S04]  /*aad90*/  STL.64 [R1+0x340], R144 ;  /* 0x0003409001007387 */ /* 0x000fe80000100a00 */
[----:B------:R-:W-:Y:S04]  /*aada0*/  STL.64 [R1+0x348], R146 ;  /* 0x0003489201007387 */ /* 0x000fe80000100a00 */
[----:B------:R-:W2:Y:S04]  /*aadb0*/  LDL.LU R216, [R1+0xb00] ;  /* 0x000b000001d87983 */ /* 0x000ea80000300800 */
[----:B------:R4:W-:Y:S04]  /*aadc0*/  STL.64 [R1+0x330], R140 ;  /* 0x0003308c01007387 */ /* 0x0009e80000100a00 */
[----:B------:R3:W-:Y:S04]  /*aadd0*/  STL.64 [R1+0x338], R142 ;  /* 0x0003388e01007387 */ /* 0x0007e80000100a00 */
[----:B------:R-:W-:Y:S04]  /*aade0*/  STL.64 [R1+0x320], R132 ;  /* 0x0003208401007387 */ /* 0x000fe80000100a00 */
[----:B------:R1:W-:Y:S04]  /*aadf0*/  STL.64 [R1+0x328], R134 ;  /* 0x0003288601007387 */ /* 0x0003e80000100a00 */
[----:B------:R-:W2:Y:S04]  /*aae00*/  LDL.LU R217, [R1+0xb04] ;  /* 0x000b040001d97983 */ /* 0x000ea80000300800 */
[----:B------:R-:W2:Y:S04]  /*aae10*/  LDL.LU R218, [R1+0xb08] ;  /* 0x000b080001da7983 */ /* 0x000ea80000300800 */
[----:B------:R-:W2:Y:S04]  /*aae20*/  LDL.LU R219, [R1+0xb0c] ;  /* 0x000b0c0001db7983 */ /* 0x000ea80000300800 */
[----:B----4-:R-:W4:Y:S04]  /*aae30*/  LDL.LU R140, [R1+0x1170] ;  /* 0x00117000018c7983 */ /* 0x010f280000300800 */
        /* <DEDUP_REMOVED lines=76> */
[C---:B---3--:R-:W-:Y:S06]  /*ab300*/  HMMA.1688.F32.TF32 R188, R136.reuse, R80, R188 ;  /* 0x0000005088bc723c */ /* 0x048fec00000810bc */
[C---:B----4-:R-:W-:Y:S06]  /*ab310*/  HMMA.1688.F32.TF32 R176, R136.reuse, R68, R176 ;  /* 0x0000004488b0723c */ /* 0x050fec00000810b0 */
[C---:B--2---:R-:W-:Y:S11]  /*ab320*/  HMMA.1688.F32.TF32 R180, R136.reuse, R72, R180 ;  /* 0x0000004888b4723c */ /* 0x044ff600000810b4 */
        /* <DEDUP_REMOVED lines=37> */
[----:B------:R2:W-:Y:S01]  /*ab580*/  STL.64 [R1+0x268], R150 ;  /* 0x0002689601007387 */ /* 0x0005e20000100a00 */
[----:B------:R-:W-:Y:S06]  /*ab590*/  HMMA.1688.F32.TF32 R136, R136, R20, R232 ;  /* 0x000000148888723c */ /* 0x000fec00000810e8 */
[C---:B------:R-:W-:Y:S06]  /*ab5a0*/  HMMA.1688.F32.TF32 R140, R240.reuse, R84, R224 ;  /* 0x00000054f08c723c */ /* 0x040fec00000810e0 */
[C---:B------:R-:W-:Y:S06]  /*ab5b0*/  HMMA.1688.F32.TF32 R152, R240.reuse, R4, R236 ;  /* 0x00000004f098723c */ /* 0x040fec00000810ec */
[C---:B--2---:R-:W-:Y:S01]  /*ab5c0*/  HMMA.1688.F32.TF32 R148, R240.reuse, R28, R216 ;  /* 0x0000001cf094723c */ /* 0x044fe200000810d8 */
[----:B------:R-:W-:Y:S04]  /*ab5d0*/  STL.64 [R1+0x61b8], R134 ;  /* 0x0061b88601007387 */ /* 0x000fe80000100a00 */
[----:B------:R-:W-:Y:S04]  /*ab5e0*/  STL.64 [R1+0x250], R144 ;  /* 0x0002509001007387 */ /* 0x000fe80000100a00 */
[----:B------:R2:W-:Y:S02]  /*ab5f0*/  STL.64 [R1+0x258], R146 ;  /* 0x0002589201007387 */ /* 0x0005e40000100a00 */
[C---:B--2---:R-:W-:Y:S02]  /*ab600*/  HMMA.1688.F32.TF32 R144, R240.reuse, R12, R220 ;  /* 0x0000000cf090723c */ /* 0x044fe400000810dc */
[----:B------:R2:W-:Y:S04]  /*ab610*/  STL.64 [R1+0x61b0], R132 ;  /* 0x0061b08401007387 */ /* 0x0005e80000100a00 */
[----:B------:R-:W-:Y:S04]  /*ab620*/  STL.64 [R1+0x61c8], R138 ;  /* 0x0061c88a01007387 */ /* 0x000fe80000100a00 */
[----:B------:R3:W-:Y:S04]  /*ab630*/  STL.64 [R1+0x61c0], R136 ;  /* 0x0061c08801007387 */ /* 0x0007e80000100a00 */
[----:B------:R-:W-:Y:S04]  /*ab640*/  STL.64 [R1+0x61d8], R142 ;  /* 0x0061d88e01007387 */ /* 0x000fe80000100a00 */
[----:B------:R-:W-:Y:S05]  /*ab650*/  STL.64 [R1+0x61d0], R140 ;  /* 0x0061d08c01007387 */ /* 0x000fea0000100a00 */
[----:B------:R-:W-:Y:S04]  /*ab660*/  STL.64 [R1+0x61e8], R146 ;  /* 0x0061e89201007387 */ /* 0x000fe80000100a00 */
[----:B------:R-:W-:Y:S04]  /*ab670*/  STL.64 [R1+0x61e0], R144 ;  /* 0x0061e09001007387 */ /* 0x000fe80000100a00 */
[----:B------:R-:W-:Y:S04]  /*ab680*/  STL.64 [R1+0x61f8], R150 ;  /* 0x0061f89601007387 */ /* 0x000fe80000100a00 */
[----:B------:R-:W-:Y:S04]  /*ab690*/  STL.64 [R1+0x61f0], R148 ;  /* 0x0061f09401007387 */ /* 0x000fe80000100a00 */
[----:B------:R4:W-:Y:S04]  /*ab6a0*/  STL [R1+0x61ac], R155 ;  /* 0x0061ac9b01007387 */ /* 0x0009e80000100800 */
        /* <DEDUP_REMOVED lines=32> */
[----:B------:R-:W4:Y:S01]  /*ab8b0*/  LDL.LU R219, [R1+0x114c] ;  /* 0x00114c0001db7983 */ /* 0x000f220000300800 */
[----:B------:R-:W-:-:S02]  /*ab8c0*/  IMAD.MOV.U32 R212, RZ, RZ, R208 ;  /* 0x000000ffffd47224 */ /* 0x000fc400078e00d0 */
[----:B------:R-:W-:Y:S01]  /*ab8d0*/  IMAD.MOV.U32 R213, RZ, RZ, R209 ;  /* 0x000000ffffd57224 */ /* 0x000fe200078e00d1 */
[----:B------:R-:W4:Y:S04]  /*ab8e0*/  LDL.LU R208, [R1+0x6554] ;  /* 0x0065540001d07983 */ /* 0x000f280000300800 */
[----:B------:R-:W4:Y:S01]  /*ab8f0*/  LDL.LU R209, [R1+0x6550] ;  /* 0x0065500001d17983 */ /* 0x000f220000300800 */
[----:B------:R-:W-:Y:S01]  /*ab900*/  MOV R214, R210 ;  /* 0x000000d200d67202 */ /* 0x000fe20000000f00 */
[----:B------:R-:W-:Y:S02]  /*ab910*/  IMAD.MOV.U32 R215, RZ, RZ, R211 ;  /* 0x000000ffffd77224 */ /* 0x000fe400078e00d3 */
[----:B------:R-:W4:Y:S04]  /*ab920*/  LDL.LU R210, [R1+0x654c] ;  /* 0x00654c0001d27983 */ /* 0x000f280000300800 */
[----:B------:R-:W4:Y:S04]  /*ab930*/  LDL.LU R211, [R1+0x6548] ;  /* 0x0065480001d37983 */ /* 0x000f280000300800 */
[----:B------:R1:W-:Y:S04]  /*ab940*/  STL [R1+0x61a8], R158 ;  /* 0x0061a89e01007387 */ /* 0x0003e80000100800 */
[----:B------:R1:W-:Y:S01]  /*ab950*/  STL [R1+0x61a4], R159 ;  /* 0x0061a49f01007387 */ /* 0x0003e20000100800 */
[C---:B------:R-:W-:Y:S06]  /*ab960*/  HMMA.1688.F32.TF32 R200, R240.reuse, R88, R212 ;  /* 0x00000058f0c8723c */ /* 0x040fec00000810d4 */
        /* <DEDUP_REMOVED lines=8> */
[C---:B------:R-:W-:Y:S01]  /*ab9f0*/  HMMA.1688.F32.TF32 R176, R240.reuse, R108, R208 ;  /* 0x0000006cf0b0723c */ /* 0x040fe200000810d0 */
[----:B------:R2:W-:Y:S04]  /*aba00*/  STL [R1+0x61a0], R163 ;  /* 0x0061a0a301007387 */ /* 0x0005e80000100800 */
        /* <DEDUP_REMOVED lines=61> */
[----:B------:R-:W-:Y:S01]  /*abde0*/  STL.64 [R1+0x6280], R200 ;  /* 0x006280c801007387 */ /* 0x000fe20000100a00 */
        /* <DEDUP_REMOVED lines=12> */
[----:B------:R-:W-:Y:S01]  /*abeb0*/  STL.64 [R1+0x62a8], R210 ;  /* 0x0062a8d201007387 */ /* 0x000fe20000100a00 */
[----:B------:R-:W-:Y:S03]  /*abec0*/  HMMA.1688.F32.TF32 R132, R240, R48, R244 ;  /* 0x00000030f084723c */ /* 0x000fe600000810f4 */
[----:B------:R-:W-:Y:S04]  /*abed0*/  STL.64 [R1+0x62a0], R208 ;  /* 0x0062a0d001007387 */ /* 0x000fe80000100a00 */
[----:B------:R-:W-:Y:S04]  /*abee0*/  STL.64 [R1+0x62b8], R214 ;  /* 0x0062b8d601007387 */ /* 0x000fe80000100a00 */
[----:B------:R-:W-:Y:S04]  /*abef0*/  STL.64 [R1+0x62b0], R212 ;  /* 0x0062b0d401007387 */ /* 0x000fe80000100a00 */
        /* <DEDUP_REMOVED lines=12> */
[----:B------:R4:W-:Y:S04]  /*abfc0*/  STL.64 [R1+0x9e0], R136 ;  /* 0x0009e08801007387 */ /* 0x0009e80000100a00 */
[----:B------:R4:W-:Y:S04]  /*abfd0*/  STL.64 [R1+0x9e8], R138 ;  /* 0x0009e88a01007387 */ /* 0x0009e80000100a00 */
[----:B------:R-:W4:Y:S04]  /*abfe0*/  LDL.LU R244, [R1+0xfa0] ;  /* 0x000fa00001f47983 */ /* 0x000f280000300800 */
[----:B------:R-:W4:Y:S04]  /*abff0*/  LDL.LU R245, [R1+0xfa4] ;  /* 0x000fa40001f57983 */ /* 0x000f280000300800 */
[----:B------:R-:W4:Y:S01]  /*ac000*/  LDL.LU R246, [R1+0xfa8] ;  /* 0x000fa80001f67983 */ /* 0x000f220000300800 */
[----:B------:R-:W-:-:S03]  /*ac010*/  IMAD.MOV.U32 R155, RZ, RZ, R132 ;  /* 0x000000ffff9b7224 */ /* 0x000fc600078e0084 */
[----:B------:R-:W4:Y:S01]  /*ac020*/  LDL.LU R247, [R1+0xfac] ;  /* 0x000fac0001f77983 */ /* 0x000f220000300800 */
[----:B-1----:R-:W-:-:S03]  /*ac030*/  MOV R158, R133 ;  /* 0x00000085009e7202 */ /* 0x002fc60000000f00 */
        /* <DEDUP_REMOVED lines=50> */
[----:B------:R-:W2:Y:S04]  /*ac360*/  LDL.LU R212, [R1+0x1030] ;  /* 0x0010300001d47983 */ /* 0x000ea80000300800 */
[----:B------:R-:W2:Y:S04]  /*ac370*/  LDL.LU R213, [R1+0x1034] ;  /* 0x0010340001d57983 */ /* 0x000ea80000300800 */
[----:B------:R-:W2:Y:S04]  /*ac380*/  LDL.LU R214, [R1+0x1038] ;  /* 0x0010380001d67983 */ /* 0x000ea80000300800 */
[----:B------:R-:W2:Y:S04]  /*ac390*/  LDL.LU R215, [R1+0x103c] ;  /* 0x00103c0001d77983 */ /* 0x000ea80000300800 */
[----:B----4-:R-:W4:Y:S04]  /*ac3a0*/  LDL.LU R224, [R1+0x1040] ;  /* 0x0010400001e07983 */ /* 0x010f280000300800 */
        /* <DEDUP_REMOVED lines=38> */
[----:B------:R-:W-:Y:S04]  /*ac610*/  STL.64 [R1+0x6330], R156 ;  /* 0x0063309c01007387 */ /* 0x000fe80000100a00 */
[----:B------:R-:W-:Y:S04]  /*ac620*/  STL.64 [R1+0x6328], R154 ;  /* 0x0063289a01007387 */ /* 0x000fe80000100a00 */
[----:B------:R2:W-:Y:S02]  /*ac630*/  STL.64 [R1+0x6320], R152 ;  /* 0x0063209801007387 */ /* 0x0005e40000100a00 */
[C---:B--2---:R-:W-:Y:S06]  /*ac640*/  HMMA.1688.F32.TF32 R152, R240.reuse, R44, R232 ;  /* 0x0000002cf098723c */ /* 0x044fec00000810e8 */
[C---:B---3--:R-:W-:Y:S06]  /*ac650*/  HMMA.1688.F32.TF32 R160, R240.reuse, R40, R228 ;  /* 0x00000028f0a0723c */ /* 0x048fec00000810e4 */
[C---:B----4-:R-:W-:Y:S11]  /*ac660*/  HMMA.1688.F32.TF32 R156, R240.reuse, R36, R224 ;  /* 0x00000024f09c723c */ /* 0x050ff600000810e0 */
[----:B------:R-:W-:Y:S04]  /*ac670*/  STL.64 [R1+0xa40], R152 ;  /* 0x000a409801007387 */ /* 0x000fe80000100a00 */
[----:B------:R1:W-:Y:S02]  /*ac680*/  STL.64 [R1+0xa48], R154 ;  /* 0x000a489a01007387 */ /* 0x0003e40000100a00 */
[C---:B-1----:R-:W-:Y:S02]  /*ac690*/  HMMA.1688.F32.TF32 R152, R240.reuse, R32, R212 ;  /* 0x00000020f098723c */ /* 0x042fe400000810d4 */
[----:B------:R-:W-:Y:S04]  /*ac6a0*/  STL.64 [R1+0xa70], R160 ;  /* 0x000a70a001007387 */ /* 0x000fe80000100a00 */
[----:B------:R-:W-:Y:S04]  /*ac6b0*/  STL.64 [R1+0xa78], R162 ;  /* 0x000a78a201007387 */ /* 0x000fe80000100a00 */
[----:B------:R-:W-:Y:S04]  /*ac6c0*/  STL.64 [R1+0xaa0], R156 ;  /* 0x000aa09c01007387 */ /* 0x000fe80000100a00 */
[----:B------:R1:W-:Y:S02]  /*ac6d0*/  STL.64 [R1+0xaa8], R158 ;  /* 0x000aa89e01007387 */ /* 0x0003e40000100a00 */
[C---:B-1----:R-:W-:Y:S07]  /*ac6e0*/  HMMA.1688.F32.TF32 R156, R240.reuse, R24, R220 ;  /* 0x00000018f09c723c */ /* 0x042fee00000810dc */
[----:B------:R-:W-:Y:S04]  /*ac6f0*/  STL.64 [R1+0xad0], R152 ;  /* 0x000ad09801007387 */ /* 0x000fe80000100a00 */
[----:B------:R1:W-:Y:S02]  /*ac700*/  STL.64 [R1+0xad8], R154 ;  /* 0x000ad89a01007387 */ /* 0x0003e40000100a00 */
[----:B-1----:R-:W-:Y:S06]  /*ac710*/  HMMA.1688.F32.TF32 R152, R240, R20, R216 ;  /* 0x00000014f098723c */ /* 0x002fec00000810d8 */
[C---:B------:R-:W-:Y:S04]  /*ac720*/  HMMA.1688.F32.TF32 R160, R180.reuse, R84, R208 ;  /* 0x00000054b4a0723c */ /* 0x040fe800000810d0 */
[----:B------:R-:W-:Y:S04]  /*ac730*/  STL.64 [R1+0xb00], R156 ;  /* 0x000b009c01007387 */ /* 0x000fe80000100a00 */
[----:B------:R1:W-:Y:S02]  /*ac740*/  STL.64 [R1+0xb08], R158 ;  /* 0x000b089e01007387 */ /* 0x0003e40000100a00 */
[C---:B-1----:R-:W-:Y:S07]  /*ac750*/  HMMA.1688.F32.TF32 R156, R180.reuse, R12, R204 ;  /* 0x0000000cb49c723c */ /* 0x042fee00000810cc */
[----:B------:R-:W-:Y:S04]  /*ac760*/  STL.64 [R1+0xaf0], R152 ;  /* 0x000af09801007387 */ /* 0x000fe80000100a00 */
[----:B------:R1:W-:Y:S02]  /*ac770*/  STL.64 [R1+0xaf8], R154 ;  /* 0x000af89a01007387 */ /* 0x0003e40000100a00 */
[C---:B-1----:R-:W-:Y:S02]  /*ac780*/  HMMA.1688.F32.TF32 R152, R180.reuse, R28, R200 ;  /* 0x0000001cb498723c */ /* 0x042fe400000810c8 */
[----:B------:R-:W-:Y:S04]  /*ac790*/  STL.64 [R1+0xb70], R160 ;  /* 0x000b70a001007387 */ /* 0x000fe80000100a00 */
[----:B------:R1:W-:Y:S04]  /*ac7a0*/  STL.64 [R1+0xb78], R162 ;  /* 0x000b78a201007387 */ /* 0x0003e80000100a00 */
[----:B------:R-:W-:Y:S04]  /*ac7b0*/  STL.64 [R1+0xba0], R156 ;  /* 0x000ba09c01007387 */ /* 0x000fe80000100a00 */
[----:B------:R2:W-:Y:S01]  /*ac7c0*/  STL.64 [R1+0xba8], R158 ;  /* 0x000ba89e01007387 */ /* 0x0005e20000100a00 */
[C---:B-1----:R-:W-:Y:S06]  /*ac7d0*/  HMMA.1688.F32.TF32 R160, R180.reuse, R4, R196 ;  /* 0x00000004b4a0723c */ /* 0x042fec00000810c4 */
[C---:B--2---:R-:W-:Y:S02]  /*ac7e0*/  HMMA.1688.F32.TF32 R156, R180.reuse, R128, R192 ;  /* 0x00000080b49c723c */ /* 0x044fe400000810c0 */
        /* <DEDUP_REMOVED lines=20> */
[C---:B-1----:R-:W-:Y:S06]  /*ac930*/  HMMA.1688.F32.TF32 R152, R180.reuse, R100, R148 ;  /* 0x00000064b498723c */ /* 0x042fec0000081094 */
[C---:B------:R-:W-:Y:S06]  /*ac940*/  HMMA.1688.F32.TF32 R148, R180.reuse, R96, R144 ;  /* 0x00000060b494723c */ /* 0x040fec0000081090 */
[C---:B------:R-:W-:Y:S06]  /*ac950*/  HMMA.1688.F32.TF32 R144, R180.reuse, R92, R140 ;  /* 0x0000005cb490723c */ /* 0x040fec000008108c */
[C---:B------:R-:W-:Y:S06]  /*ac960*/  HMMA.1688.F32.TF32 R140, R180.reuse, R88, R136 ;  /* 0x00000058b48c723c */ /* 0x040fec0000081088 */
[C---:B------:R-:W-:Y:S06]  /*ac970*/  HMMA.1688.F32.TF32 R136, R180.reuse, R16, R132 ;  /* 0x00000010b488723c */ /* 0x040fec0000081084 */
        /* <DEDUP_REMOVED lines=12> */
[----:B------:R2:W-:Y:S04]  /*aca40*/  STL.64 [R1+0xcb8], R142 ;  /* 0x000cb88e01007387 */ /* 0x0005e80000100a00 */
[----:B-1----:R-:W3:Y:S04]  /*aca50*/  LDL.LU R140, [R1+0xbd0] ;  /* 0x000bd000018c7983 */ /* 0x002ee80000300800 */
[----:B------:R-:W-:Y:S04]  /*aca60*/  STL.64 [R1+0xcc0], R136 ;  /* 0x000cc08801007387 */ /* 0x000fe80000100a00 */
[----:B------:R-:W-:Y:S04]  /*aca70*/  STL.64 [R1+0xcc8], R138 ;  /* 0x000cc88a01007387 */ /* 0x000fe80000100a00 */
[----:B------:R-:W-:Y:S04]  /*aca80*/  STL.64 [R1+0xcd0], R132 ;  /* 0x000cd08401007387 */ /* 0x000fe80000100a00 */
[----:B------:R-:W-:Y:S04]  /*aca90*/  STL.64 [R1+0xcd8], R134 ;  /* 0x000cd88601007387 */ /* 0x000fe80000100a00 */
        /* <DEDUP_REMOVED lines=38> */
[----:B------:R-:W4:Y:S01]  /*acd00*/  LDL.LU R207, [R1+0xecc] ;  /* 0x000ecc0001cf7983 */ /* 0x000f220000300800 */
[----:B------:R-:W-:-:S03]  /*acd10*/  LOP3.LUT R214, R0, 0x40, RZ, 0x3c, !PT ;  /* 0x0000004000d67812 */ /* 0x000fc600078e3cff */
[----:B------:R-:W3:Y:S01]  /*acd20*/  LDL.LU R208, [R1+0xed0] ;  /* 0x000ed00001d07983 */ /* 0x000ee20000300800 */
[----:B------:R-:W-:-:S03]  /*acd30*/  LOP3.LUT R215, R0, 0x60, RZ, 0x3c, !PT ;  /* 0x0000006000d77812 */ /* 0x000fc600078e3cff */
[----:B------:R-:W3:Y:S04]  /*acd40*/  LDL.LU R209, [R1+0xed4] ;  /* 0x000ed40001d17983 */ /* 0x000ee80000300800 */
[----:B------:R-:W3:Y:S04]  /*acd50*/  LDL.LU R210, [R1+0xed8] ;  /* 0x000ed80001d27983 */ /* 0x000ee80000300800 */
[----:B------:R-:W3:Y:S04]  /*acd60*/  LDL.LU R211, [R1+0xedc] ;  /* 0x000edc0001d37983 */ /* 0x000ee80000300800 */
[----:B------:R-:W2:Y:S04]  /*acd70*/  LDL.LU R212, [R1+0xee0] ;  /* 0x000ee00001d47983 */ /* 0x000ea80000300800 */
[----:B------:R-:W-:Y:S04]  /*acd80*/  LDS R240, [R214+UR12+0x48180] ;  /* 0x0481800cd6f07984 */ /* 0x000fe80008000800 */
[----:B------:R1:W-:Y:S04]  /*acd90*/  LDS R242, [R214+UR12+0x48980] ;  /* 0x0489800cd6f27984 */ /* 0x0003e80008000800 */
[----:B------:R-:W2:Y:S04]  /*acda0*/  LDL.LU R213, [R1+0xee4] ;  /* 0x000ee40001d57983 */ /* 0x000ea80000300800 */
[----:B------:R-:W-:Y:S04]  /*acdb0*/  LDS R241, [R215+UR12+0x48180] ;  /* 0x0481800cd7f17984 */ /* 0x000fe80008000800 */
[----:B------:R1:W4:Y:S04]  /*acdc0*/  LDS R243, [R215+UR12+0x48980] ;  /* 0x0489800cd7f37984 */ /* 0x0003280008000800 */
[----:B-1----:R-:W2:Y:S04]  /*acdd0*/  LDL.LU R214, [R1+0xee8] ;  /* 0x000ee80001d67983 */ /* 0x002ea80000300800 */
        /* <DEDUP_REMOVED lines=61> */
[----:B----4-:R-:W-:-:S15]  /*ad1b0*/  HMMA.1688.F32.TF32 R132, R180, R80, R132 ;  /* 0x00000050b484723c */ /* 0x010fde0000081084 */
[----:B------:R-:W-:-:S08]  /*ad1c0*/  NOP ;  /* 0x0000000000007918 */ /* 0x000fd00000000000 */
[----:B------:R1:W-:Y:S04]  /*ad1d0*/  STL.64 [R1+0xce0], R132 ;  /* 0x000ce08401007387 */ /* 0x0003e80000100a00 */
[----:B------:R4:W-:Y:S04]  /*ad1e0*/  STL.64 [R1+0xce8], R134 ;  /* 0x000ce88601007387 */ /* 0x0009e80000100a00 */
[----:B-1----:R-:W2:Y:S04]  /*ad1f0*/  LDL.LU R132, [R1+0xb80] ;  /* 0x000b800001847983 */ /* 0x002ea80000300800 */
[----:B------:R-:W2:Y:S04]  /*ad200*/  LDL.LU R133, [R1+0xb84] ;  /* 0x000b840001857983 */ /* 0x000ea80000300800 */
[----:B----4-:R-:W4:Y:S04]  /*ad210*/  LDL.LU R134, [R1+0xb88] ;  /* 0x000b880001867983 */ /* 0x010f280000300800 */
[----:B------:R-:W4:Y:S01]  /*ad220*/  LDL.LU R135, [R1+0xb8c] ;  /* 0x000b8c0001877983 */ /* 0x000f220000300800 */
[C---:B---3--:R-:W-:Y:S06]  /*ad230*/  HMMA.1688.F32.TF32 R244, R180.reuse, R76, R244 ;  /* 0x0000004cb4f4723c */ /* 0x048fec00000810f4 */
[C---:B--2---:R-:W-:Y:S06]  /*ad240*/  HMMA.1688.F32.TF32 R152, R180.reuse, R72, R152 ;  /* 0x00000048b498723c */ /* 0x044fec0000081098 */
[C---:B------:R-:W-:Y:S11]  /*ad250*/  HMMA.1688.F32.TF32 R156, R180.reuse, R68, R156 ;  /* 0x00000044b49c723c */ /* 0x040ff6000008109c */
[----:B------:R-:W-:Y:S04]  /*ad260*/  STL.64 [R1+0xcf0], R244 ;  /* 0x000cf0f401007387 */ /* 0x000fe80000100a00 */
[----:B------:R1:W-:Y:S04]  /*ad270*/  STL.64 [R1+0xcf8], R246 ;  /* 0x000cf8f601007387 */ /* 0x0003e80000100a00 */
[----:B-1----:R-:W2:Y:S04]  /*ad280*/  LDL.LU.64 R246, [R1+0x6540] ;  /* 0x0065400001f67983 */ /* 0x002ea80000300a00 */
[----:B------:R-:W2:Y:S04]  /*ad290*/  LDL.LU.64 R244, [R1+0x6538] ;  /* 0x0065380001f47983 */ /* 0x000ea80000300a00 */
[----:B------:R-:W-:Y:S04]  /*ad2a0*/  STL.64 [R1+0xd00], R152 ;  /* 0x000d009801007387 */ /* 0x000fe80000100a00 */
[----:B------:R1:W-:Y:S02]  /*ad2b0*/  STL.64 [R1+0xd08], R154 ;  /* 0x000d089a01007387 */ /* 0x0003e40000100a00 */
[C---:B-1----:R-:W-:Y:S06]  /*ad2c0*/  HMMA.1688.F32.TF32 R152, R180.reuse, R64, R160 ;  /* 0x00000040b498723c */ /* 0x042fec00000810a0 */
[C---:B------:R-:W-:Y:S01]  /*ad2d0*/  HMMA.1688.F32.TF32 R160, R180.reuse, R60, R236 ;  /* 0x0000003cb4a0723c */ /* 0x040fe200000810ec */
[----:B------:R-:W-:Y:S04]  /*ad2e0*/  STL.64 [R1+0xd10], R156 ;  /* 0x000d109c01007387 */ /* 0x000fe80000100a00 */
[----:B------:R1:W-:Y:S02]  /*ad2f0*/  STL.64 [R1+0xd18], R158 ;  /* 0x000d189e01007387 */ /* 0x0003e40000100a00 */
[C---:B-1----:R-:W-:Y:S10]  /*ad300*/  HMMA.1688.F32.TF32 R156, R180.reuse, R56, R232 ;  /* 0x00000038b49c723c */ /* 0x042ff400000810e8 */
        /* <DEDUP_REMOVED lines=8> */
[C---:B---3--:R-:W-:Y:S02]  /*ad390*/  HMMA.1688.F32.TF32 R156, R180.reuse, R44, R220 ;  /* 0x0000002cb49c723c */ /* 0x048fe400000810dc */
        /* <DEDUP_REMOVED lines=8> */
[C---:B---3--:R-:W-:Y:S01]  /*ad420*/  HMMA.1688.F32.TF32 R156, R180.reuse, R32, R208 ;  /* 0x00000020b49c723c */ /* 0x048fe200000810d0 */
[----:B------:R-:W-:Y:S04]  /*ad430*/  STL.64 [R1+0xe10], R152 ;  /* 0x000e109801007387 */ /* 0x000fe80000100a00 */
[----:B------:R1:W-:Y:S02]  /*ad440*/  STL.64 [R1+0xe18], R154 ;  /* 0x000e189a01007387 */ /* 0x0003e40000100a00 */
[C---:B-1----:R-:W-:Y:S10]  /*ad450*/  HMMA.1688.F32.TF32 R152, R180.reuse, R24, R204 ;  /* 0x00000018b498723c */ /* 0x042ff400000810cc */
[----:B------:R-:W-:Y:S04]  /*ad460*/  STL.64 [R1+0xe30], R160 ;  /* 0x000e30a001007387 */ /* 0x000fe80000100a00 */
[----:B------:R1:W-:Y:S04]  /*ad470*/  STL.64 [R1+0xe38], R162 ;  /* 0x000e38a201007387 */ /* 0x0003e80000100a00 */
[----:B------:R-:W-:Y:S04]  /*ad480*/  STL.64 [R1+0xf20], R156 ;  /* 0x000f209c01007387 */ /* 0x000fe80000100a00 */
[----:B------:R3:W-:Y:S01]  /*ad490*/  STL.64 [R1+0xf28], R158 ;  /* 0x000f289e01007387 */ /* 0x0007e20000100a00 */
[----:B-1----:R-:W-:Y:S06]  /*ad4a0*/  HMMA.1688.F32.TF32 R160, R180, R20, R200 ;  /* 0x00000014b4a0723c */ /* 0x002fec00000810c8 */
[C---:B---3--:R-:W-:Y:S06]  /*ad4b0*/  HMMA.1688.F32.TF32 R156, R240.reuse, R84, R196 ;  /* 0x00000054f09c723c */ /* 0x048fec00000810c4 */
[C---:B------:R-:W-:Y:S06]  /*ad4c0*/  HMMA.1688.F32.TF32 R148, R240.reuse, R112, R148 ;  /* 0x00000070f094723c */ /* 0x040fec0000081094 */
[C---:B------:R-:W-:Y:S06]  /*ad4d0*/  HMMA.1688.F32.TF32 R144, R240.reuse, R108, R144 ;  /* 0x0000006cf090723c */ /* 0x040fec0000081090 */
[C---:B------:R-:W-:Y:S06]  /*ad4e0*/  HMMA.1688.F32.TF32 R140, R240.reuse, R104, R140 ;  /* 0x00000068f08c723c */ /* 0x040fec000008108c */
[C---:B------:R-:W-:Y:S06]  /*ad4f0*/  HMMA.1688.F32.TF32 R136, R240.reuse, R100, R136 ;  /* 0x00000064f088723c */ /* 0x040fec0000081088 */
[----:B----4-:R-:W-:Y:S01]  /*ad500*/  HMMA.1688.F32.TF32 R132, R240, R96, R132 ;  /* 0x00000060f084723c */ /* 0x010fe20000081084 */
[----:B------:R-:W-:Y:S04]  /*ad510*/  STL.64 [R1+0xf40], R152 ;  /* 0x000f409801007387 */ /* 0x000fe80000100a00 */
[----:B------:R1:W-:Y:S01]  /*ad520*/  STL.64 [R1+0xf48], R154 ;  /* 0x000f489a01007387 */ /* 0x0003e20000100a00 */
[----:B------:R-:W-:-:S03]  /*ad530*/  LOP3.LUT R239, R0, 0x20, RZ, 0x3c, !PT ;  /* 0x0000002000ef7812 */ /* 0x000fc600078e3cff */
[----:B------:R-:W-:Y:S04]  /*ad540*/  LDS R180, [R0+UR12+0x49000] ;  /* 0x0490000c00b47984 */ /* 0x000fe80008000800 */
[----:B------:R-:W-:Y:S01]  /*ad550*/  LDS R182, [R0+UR12+0x49800] ;  /* 0x0498000c00b67984 */ /* 0x000fe20008000800 */
[C---:B-1----:R-:W-:Y:S03]  /*ad560*/  HMMA.1688.F32.TF32 R152, R240.reuse, R12, R192 ;  /* 0x0000000cf098723c */ /* 0x042fe600000810c0 */
[----:B------:R-:W-:Y:S04]  /*ad570*/  STL.64 [R1+0xf10], R160 ;  /* 0x000f10a001007387 */ /* 0x000fe80000100a00 */
[----:B------:R1:W-:Y:S04]  /*ad580*/  STL.64 [R1+0xf18], R162 ;  /* 0x000f18a201007387 */ /* 0x0003e80000100a00 */
[----:B------:R-:W-:Y:S04]  /*ad590*/  STL.64 [R1+0xf00], R156 ;  /* 0x000f009c01007387 */ /* 0x000fe80000100a00 */
[----:B------:R3:W-:Y:S04]  /*ad5a0*/  STL.64 [R1+0xf08], R158 ;  /* 0x000f089e01007387 */ /* 0x0007e80000100a00 */
[----:B------:R-:W-:Y:S04]  /*ad5b0*/  LDS R181, [R239+UR12+0x49000] ;  /* 0x0490000cefb57984 */ /* 0x000fe80008000800 */
[----:B------:R-:W4:Y:S01]  /*ad5c0*/  LDS R183, [R239+UR12+0x49800] ;  /* 0x0498000cefb77984 */ /* 0x000f220008000800 */
        /* <DEDUP_REMOVED lines=13> */
[----:B-1----:R-:W-:Y:S10]  /*ad6a0*/  HMMA.1688.F32.TF32 R152, R240, R116, R164 ;  /* 0x00000074f098723c */ /* 0x002ff400000810a4 */
        /* <DEDUP_REMOVED lines=8> */
[----:B------:R-:W-:Y:S04]  /*ad730*/  STL.64 [R1+0xe70], R144 ;  /* 0x000e709001007387 */ /* 0x000fe80000100a00 */
[----:B------:R-:W-:Y:S04]  /*ad740*/  STL.64 [R1+0xe78], R146 ;  /* 0x000e789201007387 */ /* 0x000fe80000100a00 */
[----:B-1----:R-:W2:Y:S04]  /*ad750*/  LDL.LU R148, [R1+0xb60] ;  /* 0x000b600001947983 */ /* 0x002ea80000300800 */
[----:B------:R-:W-:Y:S04]  /*ad760*/  STL.64 [R1+0xe60], R140 ;  /* 0x000e608c01007387 */ /* 0x000fe80000100a00 */
[----:B------:R-:W-:Y:S04]  /*ad770*/  STL.64 [R1+0xe68], R142 ;  /* 0x000e688e01007387 */ /* 0x000fe80000100a00 */
[----:B------:R-:W-:Y:S04]  /*ad780*/  STL.64 [R1+0xe50], R136 ;  /* 0x000e508801007387 */ /* 0x000fe80000100a00 */
[----:B------:R-:W-:Y:S04]  /*ad790*/  STL.64 [R1+0xe58], R138 ;  /* 0x000e588a01007387 */ /* 0x000fe80000100a00 */
[----:B------:R-:W2:Y:S04]  /*ad7a0*/  LDL.LU R149, [R1+0xb64] ;  /* 0x000b640001957983 */ /* 0x000ea80000300800 */
[----:B---3--:R-:W2:Y:S01]  /*ad7b0*/  LDL.LU R150, [R1+0xb68] ;  /* 0x000b680001967983 */ /* 0x008ea20000300800 */
[----:B------:R-:W-:-:S03]  /*ad7c0*/  MOV R151, R3 ;  /* 0x0000000300977202 */ /* 0x000fc60000000f00 */
[----:B------:R1:W-:Y:S01]  /*ad7d0*/  STL [R1+0xf60], R132 ;  /* 0x000f608401007387 */ /* 0x0003e20000100800 */
[----:B------:R-:W-:Y:S02]  /*ad7e0*/  IMAD.MOV.U32 R3, RZ, RZ, R133 ;  /* 0x000000ffff037224 */ /* 0x000fe400078e0085 */
[----:B------:R-:W-:Y:S01]  /*ad7f0*/  IMAD.MOV.U32 R109, RZ, RZ, R134 ;  /* 0x000000ffff6d7224 */ /* 0x000fe200078e0086 */
[----:B------:R-:W-:Y:S01]  /*ad800*/  MOV R108, R135 ;  /* 0x00000087006c7202 */ /* 0x000fe20000000f00 */
[----:B-1----:R-:W3:Y:S04]  /*ad810*/  LDL.LU R132, [R1+0xb50] ;  /* 0x000b500001847983 */ /* 0x002ee80000300800 */
        /* <DEDUP_REMOVED lines=32> */
[----:B------:R-:W-:Y:S02]  /*ada20*/  IMAD.MOV.U32 R4, RZ, RZ, R151 ;  /* 0x000000ffff047224 */ /* 0x000fe400078e0097 */
        /* <DEDUP_REMOVED lines=8> */
[----:B-1----:R-:W2:Y:S04]  /*adab0*/  LDL.LU R148, [R1+0xab0] ;  /* 0x000ab00001947983 */ /* 0x002ea80000300800 */
[----:B------:R-:W2:Y:S04]  /*adac0*/  LDL.LU R149, [R1+0xab4] ;  /* 0x000ab40001957983 */ /* 0x000ea80000300800 */
[----:B---3--:R-:W3:Y:S04]  /*adad0*/  LDL.LU R150, [R1+0xab8] ;  /* 0x000ab80001967983 */ /* 0x008ee80000300800 */
[----:B------:R-:W3:Y:S01]  /*adae0*/  LDL.LU R151, [R1+0xabc] ;  /* 0x000abc0001977983 */ /* 0x000ee20000300800 */
[C---:B----4-:R-:W-:Y:S06]  /*adaf0*/  HMMA.1688.F32.TF32 R156, R240.reuse, R16, R172 ;  /* 0x00000010f09c723c */ /* 0x050fec00000810ac */
[C---:B------:R-:W-:Y:S06]  /*adb00*/  HMMA.1688.F32.TF32 R152, R240.reuse, R8, R144 ;  /* 0x00000008f098723c */ /* 0x040fec0000081090 */
[C---:B------:R-:W-:Y:S06]  /*adb10*/  HMMA.1688.F32.TF32 R140, R240.reuse, R80, R140 ;  /* 0x00000050f08c723c */ /* 0x040fec000008108c */
[C---:B------:R-:W-:Y:S05]  /*adb20*/  HMMA.1688.F32.TF32 R136, R240.reuse, R68, R136 ;  /* 0x00000044f088723c */ /* 0x040fea0000081088 */
[----:B------:R-:W-:Y:S04]  /*adb30*/  STL.64 [R1+0x1060], R156 ;  /* 0x0010609c01007387 */ /* 0x000fe80000100a00 */
[----:B------:R1:W-:Y:S04]  /*adb40*/  STL.64 [R1+0x1068], R158 ;  /* 0x0010689e01007387 */ /* 0x0003e80000100a00 */
[----:B------:R-:W4:Y:S04]  /*adb50*/  LDL.LU R144, [R1+0xa80] ;  /* 0x000a800001907983 */ /* 0x000f280000300800 */
[----:B------:R-:W-:Y:S04]  /*adb60*/  STL.64 [R1+0x1050], R152 ;  /* 0x0010509801007387 */ /* 0x000fe80000100a00 */
[----:B------:R1:W-:Y:S02]  /*adb70*/  STL.64 [R1+0x1058], R154 ;  /* 0x0010589a01007387 */ /* 0x0003e40000100a00 */
[C---:B-1----:R-:W-:Y:S06]  /*adb80*/  HMMA.1688.F32.TF32 R156, R240.reuse, R76, R168 ;  /* 0x0000004cf09c723c */ /* 0x042fec00000810a8 */
[----:B------:R-:W-:Y:S01]  /*adb90*/  HMMA.1688.F32.TF32 R152, R240, R72, R164 ;  /* 0x00000048f098723c */ /* 0x000fe200000810a4 */
[----:B------:R1:W-:Y:S04]  /*adba0*/  STL.64 [R1+0x1040], R140 ;  /* 0x0010408c01007387 */ /* 0x0003e80000100a00 */
[----:B------:R1:W-:Y:S04]  /*adbb0*/  STL.64 [R1+0x1048], R142 ;  /* 0x0010488e01007387 */ /* 0x0003e80000100a00 */
[----:B------:R-:W4:Y:S04]  /*adbc0*/  LDL.LU R145, [R1+0xa84] ;  /* 0x000a840001917983 */ /* 0x000f280000300800 */
[----:B------:R-:W4:Y:S04]  /*adbd0*/  LDL.LU R146, [R1+0xa88] ;  /* 0x000a880001927983 */ /* 0x000f280000300800 */
[----:B------:R-:W4:Y:S01]  /*adbe0*/  LDL.LU R147, [R1+0xa8c] ;  /* 0x000a8c0001937983 */ /* 0x000f220000300800 */
[----:B------:R-:W-:-:S03]  /*adbf0*/  IMAD.MOV.U32 R125, RZ, RZ, R137 ;  /* 0x000000ffff7d7224 */ /* 0x000fc600078e0089 */
[----:B-1----:R-:W4:Y:S04]  /*adc00*/  LDL.LU R140, [R1+0xa60] ;  /* 0x000a6000018c7983 */ /* 0x002f280000300800 */
[----:B------:R-:W4:Y:S04]  /*adc10*/  LDL.LU R141, [R1+0xa64] ;  /* 0x000a6400018d7983 */ /* 0x000f280000300800 */
[----:B------:R-:W4:Y:S01]  /*adc20*/  LDL.LU R142, [R1+0xa68] ;  /* 0x000a6800018e7983 */ /* 0x000f220000300800 */
[----:B------:R-:W-:Y:S01]  /*adc30*/  IMAD.MOV.U32 R143, RZ, RZ, R252 ;  /* 0x000000ffff8f7224 */ /* 0x000fe200078e00fc */
[----:B------:R-:W-:-:S02]  /*adc40*/  MOV R252, R136 ;  /* 0x0000008800fc7202 */ /* 0x000fc40000000f00 */
[----:B------:R-:W-:Y:S04]  /*adc50*/  STL.64 [R1+0x1030], R156 ;  /* 0x0010309c01007387 */ /* 0x000fe80000100a00 */
[----:B------:R-:W-:Y:S04]  /*adc60*/  STL.64 [R1+0x1038], R158 ;  /* 0x0010389e01007387 */ /* 0x000fe80000100a00 */
[----:B------:R-:W-:Y:S04]  /*adc70*/  STL.64 [R1+0x1020], R152 ;  /* 0x0010209801007387 */ /* 0x000fe80000100a00 */
[----:B------:R-:W-:Y:S04]  /*adc80*/  STL.64 [R1+0x1028], R154 ;  /* 0x0010289a01007387 */ /* 0x000fe80000100a00 */
[----:B------:R-:W4:Y:S01]  /*adc90*/  LDL.LU R136, [R1+0xa50] ;  /* 0x000a500001887983 */ /* 0x000f220000300800 */
[----:B------:R-:W-:Y:S01]  /*adca0*/  IMAD.MOV.U32 R124, RZ, RZ, R138 ;  /* 0x000000ffff7c7224 */ /* 0x000fe200078e008a */
[----:B------:R-:W-:-:S02]  /*adcb0*/  MOV R121, R139 ;  /* 0x0000008b00797202 */ /* 0x000fc40000000f00 */
[----:B------:R-:W4:Y:S04]  /*adcc0*/  LDL.LU R137, [R1+0xa54] ;  /* 0x000a540001897983 */ /* 0x000f280000300800 */
[----:B------:R-:W4:Y:S04]  /*adcd0*/  LDL.LU R138, [R1+0xa58] ;  /* 0x000a5800018a7983 */ /* 0x000f280000300800 */
[----:B------:R-:W4:Y:S04]  /*adce0*/  LDL.LU R139, [R1+0xa5c] ;  /* 0x000a5c00018b7983 */ /* 0x000f280000300800 */
[----:B------:R1:W-:Y:S04]  /*adcf0*/  STL [R1+0x6124], R121 ;  /* 0x0061247901007387 */ /* 0x0003e80000100800 */
[----:B------:R1:W-:Y:S04]  /*add00*/  STL [R1+0x6120], R124 ;  /* 0x0061207c01007387 */ /* 0x0003e80000100800 */
[----:B------:R1:W-:Y:S04]  /*add10*/  STL [R1+0x611c], R125 ;  /* 0x00611c7d01007387 */ /* 0x0003e80000100800 */
[----:B------:R1:W-:Y:S01]  /*add20*/  STL [R1+0x6118], R252 ;  /* 0x006118fc01007387 */ /* 0x0003e20000100800 */
[C---:B--2---:R-:W-:Y:S06]  /*add30*/  HMMA.1688.F32.TF32 R132, R240.reuse, R60, R132 ;  /* 0x0000003cf084723c */ /* 0x044fec0000081084 */
[----:B---3--:R-:W-:-:S15]  /*add40*/  HMMA.1688.F32.TF32 R148, R240, R64, R148 ;  /* 0x00000040f094723c */ /* 0x008fde0000081094 */
[----:B------:R-:W-:-:S03]  /*add50*/  NOP ;  /* 0x0000000000007918 */ /* 0x000fc60000000000 */
[----:B-1----:R-:W-:Y:S02]  /*add60*/  IMAD.MOV.U32 R121, RZ, RZ, R132 ;  /* 0x000000ffff797224 */ /* 0x002fe400078e0084 */
[----:B------:R-:W-:Y:S01]  /*add70*/  IMAD.MOV.U32 R124, RZ, RZ, R133 ;  /* 0x000000ffff7c7224 */ /* 0x000fe200078e0085 */
[----:B------:R-:W-:Y:S01]  /*add80*/  MOV R125, R134 ;  /* 0x00000086007d7202 */ /* 0x000fe20000000f00 */
[----:B------:R-:W-:Y:S01]  /*add90*/  IMAD.MOV.U32 R252, RZ, RZ, R135 ;  /* 0x000000fffffc7224 */ /* 0x000fe200078e0087 */
[----:B------:R-:W-:Y:S04]  /*adda0*/  STL.64 [R1+0x1000], R148 ;  /* 0x0010009401007387 */ /* 0x000fe80000100a00 */
[----:B------:R-:W-:Y:S04]  /*addb0*/  STL.64 [R1+0x1008], R150 ;  /* 0x0010089601007387 */ /* 0x000fe80000100a00 */
[----:B------:R-:W2:Y:S04]  /*addc0*/  LDL.LU R132, [R1+0xa30] ;  /* 0x000a300001847983 */ /* 0x000ea80000300800 */
[----:B------:R-:W2:Y:S04]  /*addd0*/  LDL.LU R133, [R1+0xa34] ;  /* 0x000a340001857983 */ /* 0x000ea80000300800 */
[----:B------:R-:W2:Y:S04]  /*adde0*/  LDL.LU R134, [R1+0xa38] ;  /* 0x000a380001867983 */ /* 0x000ea80000300800 */
[----:B------:R-:W2:Y:S01]  /*addf0*/  LDL.LU R135, [R1+0xa3c] ;  /* 0x000a3c0001877983 */ /* 0x000ea20000300800 */
[C---:B----4-:R-:W-:Y:S06]  /*ade00*/  HMMA.1688.F32.TF32 R144, R240.reuse, R56, R144 ;  /* 0x00000038f090723c */ /* 0x050fec0000081090 */
[C---:B------:R-:W-:Y:S01]  /*ade10*/  HMMA.1688.F32.TF32 R140, R240.reuse, R52, R140 ;  /* 0x00000034f08c723c */ /* 0x040fe2000008108c */
[----:B------:R-:W-:Y:S04]  /*ade20*/  STL [R1+0x6134], R252 ;  /* 0x006134fc01007387 */ /* 0x000fe80000100800 */
[----:B------:R-:W-:Y:S04]  /*ade30*/  STL [R1+0x6130], R125 ;  /* 0x0061307d01007387 */ /* 0x000fe80000100800 */
[----:B------:R-:W-:Y:S01]  /*ade40*/  STL [R1+0x612c], R121 ;  /* 0x00612c7901007387 */ /* 0x000fe20000100800 */
[----:B------:R-:W-:Y:S03]  /*ade50*/  HMMA.1688.F32.TF32 R136, R240, R48, R136 ;  /* 0x00000030f088723c */ /* 0x000fe60000081088 */
[----:B------:R-:W-:Y:S04]  /*ade60*/  STL [R1+0x6128], R124 ;  /* 0x0061287c01007387 */ /* 0x000fe80000100800 */
[----:B------:R1:W-:Y:S04]  /*ade70*/  STL.64 [R1+0xfe0], R144 ;  /* 0x000fe09001007387 */ /* 0x0003e80000100a00 */
[----:B------:R3:W-:Y:S03]  /*ade80*/  STL.64 [R1+0xfe8], R146 ;  /* 0x000fe89201007387 */ /* 0x0007e60000100a00 */
[----:B------:R-:W-:-:S02]  /*ade90*/  IMAD.MOV.U32 R105, RZ, RZ, R143 ;  /* 0x000000ffff697224 */ /* 0x000fc400078e008f */
[----:B------:R-:W-:Y:S01]  /*adea0*/  IMAD.MOV.U32 R116, RZ, RZ, R142 ;  /* 0x000000ffff747224 */ /* 0x000fe200078e008e */
[----:B------:R-:W-:Y:S01]  /*adeb0*/  MOV R117, R141 ;  /* 0x0000008d00757202 */ /* 0x000fe20000000f00 */
[----:B------:R-:W-:Y:S01]  /*adec0*/  IMAD.MOV.U32 R120, RZ, RZ, R140 ;  /* 0x000000ffff787224 */ /* 0x000fe200078e008c */
[----:B-1----:R-:W4:Y:S04]  /*aded0*/  LDL.LU R144, [R1+0xa20] ;  /* 0x000a200001907983 */ /* 0x002f280000300800 */
[----:B------:R-:W4:Y:S04]  /*adee0*/  LDL.LU R145, [R1+0xa24] ;  /* 0x000a240001917983 */ /* 0x000f280000300800 */
[----:B---3--:R-:W4:Y:S04]  /*adef0*/  LDL.LU R146, [R1+0xa28] ;  /* 0x000a280001927983 */ /* 0x008f280000300800 */
[----:B------:R-:W4:Y:S04]  /*adf00*/  LDL.LU R147, [R1+0xa2c] ;  /* 0x000a2c0001937983 */ /* 0x000f280000300800 */
[----:B------:R1:W-:Y:S04]  /*adf10*/  STL [R1+0x6144], R105 ;  /* 0x0061446901007387 */ /* 0x0003e80000100800 */
[----:B------:R3:W-:Y:S04]  /*adf20*/  STL [R1+0x6140], R116 ;  /* 0x0061407401007387 */ /* 0x0007e80000100800 */
[----:B------:R3:W-:Y:S04]  /*adf30*/  STL [R1+0x613c], R117 ;  /* 0x00613c7501007387 */ /* 0x0007e80000100800 */
[----:B------:R3:W-:Y:S01]  /*adf40*/  STL [R1+0x6138], R120 ;  /* 0x0061387801007387 */ /* 0x0007e20000100800 */
[----:B------:R-:W-:Y:S01]  /*adf50*/  IMAD.MOV.U32 R125, RZ, RZ, R137 ;  /* 0x000000ffff7d7224 */ /* 0x000fe200078e0089 */
[----:B------:R-:W-:-:S02]  /*adf60*/  MOV R252, R136 ;  /* 0x0000008800fc7202 */ /* 0x000fc40000000f00 */
[----:B------:R-:W-:Y:S01]  /*adf70*/  MOV R124, R139 ;  /* 0x0000008b007c7202 */ /* 0x000fe20000000f00 */
[----:B------:R-:W-:Y:S01]  /*adf80*/  IMAD.MOV.U32 R121, RZ, RZ, R138 ;  /* 0x000000ffff797224 */ /* 0x000fe200078e008a */
[----:B------:R-:W4:Y:S04]  /*adf90*/  LDL.LU R136, [R1+0xa00] ;  /* 0x000a000001887983 */ /* 0x000f280000300800 */
[----:B------:R-:W4:Y:S04]  /*adfa0*/  LDL.LU R137, [R1+0xa04] ;  /* 0x000a040001897983 */ /* 0x000f280000300800 */
[----:B------:R-:W4:Y:S04]  /*adfb0*/  LDL.LU R138, [R1+0xa08] ;  /* 0x000a0800018a7983 */ /* 0x000f280000300800 */
[----:B------:R-:W4:Y:S04]  /*adfc0*/  LDL.LU R139, [R1+0xa0c] ;  /* 0x000a0c00018b7983 */ /* 0x000f280000300800 */
        /* <DEDUP_REMOVED lines=8> */
[----:B--2---:R-:W-:-:S15]  /*ae050*/  HMMA.1688.F32.TF32 R132, R240, R44, R132 ;  /* 0x0000002cf084723c */ /* 0x004fde0000081084 */
[----:B------:R-:W-:-:S09]  /*ae060*/  NOP ;  /* 0x0000000000007918 */ /* 0x000fd20000000000 */
[----:B-1----:R-:W-:Y:S02]  /*ae070*/  IMAD.MOV.U32 R105, RZ, RZ, R132 ;  /* 0x000000ffff697224 */ /* 0x002fe400078e0084 */
[----:B---3--:R-:W-:Y:S01]  /*ae080*/  IMAD.MOV.U32 R116, RZ, RZ, R133 ;  /* 0x000000ffff747224 */ /* 0x008fe200078e0085 */
[----:B------:R-:W2:Y:S01]  /*ae090*/  LDL.LU R132, [R1+0x9d0] ;  /* 0x0009d00001847983 */ /* 0x000ea20000300800 */
[----:B------:R-:W-:-:S03]  /*ae0a0*/  MOV R117, R134 ;  /* 0x0000008600757202 */ /* 0x000fc60000000f00 */
[----:B------:R-:W2:Y:S01]  /*ae0b0*/  LDL.LU R133, [R1+0x9d4] ;  /* 0x0009d40001857983 */ /* 0x000ea20000300800 */
[----:B------:R-:W-:-:S03]  /*ae0c0*/  IMAD.MOV.U32 R120, RZ, RZ, R135 ;  /* 0x000000ffff787224 */ /* 0x000fc600078e0087 */
[----:B------:R-:W2:Y:S04]  /*ae0d0*/  LDL.LU R134, [R1+0x9d8] ;  /* 0x0009d80001867983 */ /* 0x000ea80000300800 */
[----:B------:R-:W2:Y:S01]  /*ae0e0*/  LDL.LU R135, [R1+0x9dc] ;  /* 0x0009dc0001877983 */ /* 0x000ea20000300800 */
[C---:B----4-:R-:W-:Y:S03]  /*ae0f0*/  HMMA.1688.F32.TF32 R144, R240.reuse, R40, R144 ;  /* 0x00000028f090723c */ /* 0x050fe60000081090 */
[----:B------:R1:W-:Y:S04]  /*ae100*/  STL [R1+0x6164], R120 ;  /* 0x0061647801007387 */ /* 0x0003e80000100800 */
[----:B------:R3:W-:Y:S04]  /*ae110*/  STL [R1+0x6160], R117 ;  /* 0x0061607501007387 */ /* 0x0007e80000100800 */
[----:B------:R-:W-:Y:S04]  /*ae120*/  STL [R1+0x615c], R105 ;  /* 0x00615c6901007387 */ /* 0x000fe80000100800 */
[----:B------:R-:W-:Y:S01]  /*ae130*/  STL [R1+0x6158], R116 ;  /* 0x0061587401007387 */ /* 0x000fe20000100800 */
[----:B------:R-:W-:Y:S08]  /*ae140*/  HMMA.1688.F32.TF32 R136, R240, R36, R136 ;  /* 0x00000024f088723c */ /* 0x000ff00000081088 */
[----:B------:R-:W-:-:S02]  /*ae150*/  IMAD.MOV.U32 R125, RZ, RZ, R147 ;  /* 0x000000ffff7d7224 */ /* 0x000fc400078e0093 */
[----:B------:R-:W-:Y:S02]  /*ae160*/  IMAD.MOV.U32 R252, RZ, RZ, R146 ;  /* 0x000000fffffc7224 */ /* 0x000fe400078e0092 */
[----:B------:R-:W-:Y:S01]  /*ae170*/  IMAD.MOV.U32 R124, RZ, RZ, R144 ;  /* 0x000000ffff7c7224 */ /* 0x000fe200078e0090 */
[----:B------:R-:W-:Y:S01]  /*ae180*/  MOV R121, R145 ;  /* 0x0000009100797202 */ /* 0x000fe20000000f00 */
[----:B------:R4:W-:Y:S04]  /*ae190*/  STL [R1+0x6174], R125 ;  /* 0x0061747d01007387 */ /* 0x0009e80000100800 */
[----:B------:R4:W-:Y:S04]  /*ae1a0*/  STL [R1+0x6170], R252 ;  /* 0x006170fc01007387 */ /* 0x0009e80000100800 */
[----:B------:R4:W-:Y:S04]  /*ae1b0*/  STL [R1+0x616c], R124 ;  /* 0x00616c7c01007387 */ /* 0x0009e80000100800 */
[----:B------:R4:W-:Y:S01]  /*ae1c0*/  STL [R1+0x6168], R121 ;  /* 0x0061687901007387 */ /* 0x0009e20000100800 */
[----:B------:R-:W-:Y:S01]  /*ae1d0*/  HMMA.1688.F32.TF32 R140, R240, R32, R140 ;  /* 0x00000020f08c723c */ /* 0x000fe2000008108c */
[----:B------:R-:W-:-:S02]  /*ae1e0*/  MOV R104, R136 ;  /* 0x0000008800687202 */ /* 0x000fc40000000f00 */
[----:B------:R-:W-:Y:S01]  /*ae1f0*/  MOV R28, R139 ;  /* 0x0000008b001c7202 */ /* 0x000fe20000000f00 */
[----:B------:R-:W-:Y:S02]  /*ae200*/  IMAD.MOV.U32 R101, RZ, RZ, R137 ;  /* 0x000000ffff657224 */ /* 0x000fe400078e0089 */
[----:B------:R-:W-:Y:S01]  /*ae210*/  IMAD.MOV.U32 R29, RZ, RZ, R138 ;  /* 0x000000ffff1d7224 */ /* 0x000fe200078e008a */
[----:B------:R-:W4:Y:S04]  /*ae220*/  LDL.LU R136, [R1+0x9c0] ;  /* 0x0009c00001887983 */ /* 0x000f280000300800 */
[----:B------:R-:W4:Y:S04]  /*ae230*/  LDL.LU R137, [R1+0x9c4] ;  /* 0x0009c40001897983 */ /* 0x000f280000300800 */
[----:B------:R-:W4:Y:S04]  /*ae240*/  LDL.LU R138, [R1+0x9c8] ;  /* 0x0009c800018a7983 */ /* 0x000f280000300800 */
[----:B------:R-:W4:Y:S04]  /*ae250*/  LDL.LU R139, [R1+0x9cc] ;  /* 0x0009cc00018b7983 */ /* 0x000f280000300800 */
[----:B------:R4:W-:Y:S04]  /*ae260*/  STL [R1+0x6184], R28 ;  /* 0x0061841c01007387 */ /* 0x0009e80000100800 */
[----:B------:R4:W-:Y:S04]  /*ae270*/  STL [R1+0x6180], R29 ;  /* 0x0061801d01007387 */ /* 0x0009e80000100800 */
[----:B------:R4:W-:Y:S04]  /*ae280*/  STL [R1+0x617c], R101 ;  /* 0x00617c6501007387 */ /* 0x0009e80000100800 */
[----:B------:R4:W-:Y:S01]  /*ae290*/  STL [R1+0x6178], R104 ;  /* 0x0061786801007387 */ /* 0x0009e20000100800 */
[----:B------:R-:W-:-:S02]  /*ae2a0*/  IMAD.MOV.U32 R168, RZ, RZ, R87 ;  /* 0x000000ffffa87224 */ /* 0x000fc400078e0057 */
[----:B------:R-:W-:Y:S02]  /*ae2b0*/  IMAD.MOV.U32 R151, RZ, RZ, R114 ;  /* 0x000000ffff977224 */ /* 0x000fe400078e0072 */
[----:B------:R-:W-:Y:S01]  /*ae2c0*/  IMAD.MOV.U32 R144, RZ, RZ, R115 ;  /* 0x000000ffff907224 */ /* 0x000fe200078e0073 */
[----:B------:R-:W-:Y:S01]  /*ae2d0*/  MOV R145, R118 ;  /* 0x0000007600917202 */ /* 0x000fe20000000f00 */
[----:B------:R-:W-:Y:S02]  /*ae2e0*/  IMAD.MOV.U32 R146, RZ, RZ, R119 ;  /* 0x000000ffff927224 */ /* 0x000fe400078e0077 */
[----:B------:R-:W-:Y:S02]  /*ae2f0*/  IMAD.MOV.U32 R147, RZ, RZ, R122 ;  /* 0x000000ffff937224 */ /* 0x000fe400078e007a */
[----:B-1----:R-:W-:Y:S02]  /*ae300*/  IMAD.MOV.U32 R120, RZ, RZ, R140 ;  /* 0x000000ffff787224 */ /* 0x002fe400078e008c */
[----:B---3--:R-:W-:Y:S01]  /*ae310*/  IMAD.MOV.U32 R117, RZ, RZ, R141 ;  /* 0x000000ffff757224 */ /* 0x008fe200078e008d */
[----:B------:R-:W-:Y:S01]  /*ae320*/  MOV R140, R14 ;  /* 0x0000000e008c7202 */ /* 0x000fe20000000f00 */
[----:B------:R-:W-:Y:S01]  /*ae330*/  IMAD.MOV.U32 R141, RZ, RZ, R15 ;  /* 0x000000ffff8d7224 */ /* 0x000fe200078e000f */
[----:B--2---:R-:W-:-:S15]  /*ae340*/  HMMA.1688.F32.TF32 R132, R240, R24, R132 ;  /* 0x00000018f084723c */ /* 0x004fde0000081084 */
[----:B------:R-:W-:-:S09]  /*ae350*/  NOP ;  /* 0x0000000000007918 */ /* 0x000fd20000000000 */
[----:B----4-:R-:W-:Y:S01]  /*ae360*/  IMAD.MOV.U32 R125, RZ, RZ, R132 ;  /* 0x000000ffff7d7224 */ /* 0x010fe200078e0084 */
[----:B------:R-:W-:Y:S01]  /*ae370*/  MOV R252, R133 ;  /* 0x0000008500fc7202 */ /* 0x000fe20000000f00 */
[----:B------:R-:W-:Y:S02]  /*ae380*/  IMAD.MOV.U32 R124, RZ, RZ, R134 ;  /* 0x000000ffff7c7224 */ /* 0x000fe400078e0086 */
[----:B------:R-:W-:Y:S02]  /*ae390*/  IMAD.MOV.U32 R121, RZ, RZ, R135 ;  /* 0x000000ffff797224 */ /* 0x000fe400078e0087 */
[----:B------:R-:W-:-:S15]  /*ae3a0*/  HMMA.1688.F32.TF32 R132, R240, R20, R244 ;  /* 0x00000014f084723c */ /* 0x000fde00000810f4 */
[----:B------:R-:W-:-:S09]  /*ae3b0*/  NOP ;  /* 0x0000000000007918 */ /* 0x000fd20000000000 */
[----:B------:R-:W-:Y:S01]  /*ae3c0*/  MOV R28, R132 ;  /* 0x00000084001c7202 */ /* 0x000fe20000000f00 */
[----:B------:R-:W-:Y:S01]  /*ae3d0*/  IMAD.MOV.U32 R29, RZ, RZ, R133 ;  /* 0x000000ffff1d7224 */ /* 0x000fe200078e0085 */
[----:B------:R-:W2:Y:S01]  /*ae3e0*/  LDL.LU R132, [R1+0x9b0] ;  /* 0x0009b00001847983 */ /* 0x000ea20000300800 */
[----:B------:R-:W-:Y:S01]  /*ae3f0*/  IMAD.MOV.U32 R101, RZ, RZ, R134 ;  /* 0x000000ffff657224 */ /* 0x000fe200078e0086 */
[----:B------:R-:W-:Y:S02]  /*ae400*/  MOV R104, R135 ;  /* 0x0000008700687202 */ /* 0x000fe40000000f00 */
[----:B------:R-:W2:Y:S04]  /*ae410*/  LDL.LU R133, [R1+0x9b4] ;  /* 0x0009b40001857983 */ /* 0x000ea80000300800 */
[----:B------:R-:W2:Y:S01]  /*ae420*/  LDL.LU R134, [R1+0x9b8] ;  /* 0x0009b80001867983 */ /* 0x000ea20000300800 */
[----:B------:R-:W-:-:S03]  /*ae430*/  IMAD.MOV.U32 R135, RZ, RZ, R86 ;  /* 0x000000ffff877224 */ /* 0x000fc600078e0056 */
        /* <DEDUP_REMOVED lines=18> */
[----:B------:R-:W2:Y:S01]  /*ae560*/  LDL.LU R15, [R1+0x6514] ;  /* 0x00651400010f7983 */ /* 0x000ea20000300800 */
[----:B------:R-:W-:Y:S01]  /*ae570*/  MOV R105, R142 ;  /* 0x0000008e00697202 */ /* 0x000fe20000000f00 */
[----:B------:R-:W-:-:S02]  /*ae580*/  IMAD.MOV.U32 R116, RZ, RZ, R143 ;  /* 0x000000ffff747224 */ /* 0x000fc400078e008f */
[----:B------:R-:W-:Y:S01]  /*ae590*/  IMAD.MOV.U32 R142, RZ, RZ, R123 ;  /* 0x000000ffff8e7224 */ /* 0x000fe200078e007b */
[----:B------:R-:W-:Y:S01]  /*ae5a0*/  MOV R143, R126 ;  /* 0x0000007e008f7202 */ /* 0x000fe20000000f00 */
[----:B------:R-:W4:Y:S04]  /*ae5b0*/  LDL.LU R123, [R1+0x6510] ;  /* 0x00651000017b7983 */ /* 0x000f280000300800 */
[----:B------:R-:W4:Y:S01]  /*ae5c0*/  LDL.LU R126, [R1+0x650c] ;  /* 0x00650c00017e7983 */ /* 0x000f220000300800 */
[C---:B---3--:R-:W-:Y:S06]  /*ae5d0*/  HMMA.1688.F32.TF32 R136, R180.reuse, R86, R136 ;  /* 0x00000056b488723c */ /* 0x048fec0000081088 */
[----:B--2---:R-:W-:-:S15]  /*ae5e0*/  HMMA.1688.F32.TF32 R132, R180, R14, R132 ;  /* 0x0000000eb484723c */ /* 0x004fde0000081084 */
[----:B------:R-:W-:-:S03]  /*ae5f0*/  NOP ;  /* 0x0000000000007918 */ /* 0x000fc60000000000 */
[----:B------:R-:W-:Y:S01]  /*ae600*/  MOV R100, R136 ;  /* 0x0000008800647202 */ /* 0x000fe20000000f00 */
[----:B------:R-:W-:Y:S02]  /*ae610*/  IMAD.MOV.U32 R97, RZ, RZ, R137 ;  /* 0x000000ffff617224 */ /* 0x000fe400078e0089 */
[----:B------:R-:W-:Y:S02]  /*ae620*/  IMAD.MOV.U32 R136, RZ, RZ, R6 ;  /* 0x000000ffff887224 */ /* 0x000fe400078e0006 */
[----:B------:R-:W-:Y:S01]  /*ae630*/  IMAD.MOV.U32 R85, RZ, RZ, R138 ;  /* 0x000000ffff557224 */ /* 0x000fe200078e008a */
[----:B------:R-:W2:Y:S01]  /*ae640*/  LDL.LU R6, [R1+0x6508] ;  /* 0x0065080001067983 */ /* 0x000ea20000300800 */
[----:B------:R-:W-:-:S03]  /*ae650*/  IMAD.MOV.U32 R137, RZ, RZ, R30 ;  /* 0x000000ffff897224 */ /* 0x000fc600078e001e */
[----:B------:R-:W3:Y:S01]  /*ae660*/  LDL.LU R30, [R1+0x6504] ;  /* 0x00650400011e7983 */ /* 0x000ee20000300800 */
[----:B------:R-:W-:-:S03]  /*ae670*/  MOV R138, R31 ;  /* 0x0000001f008a7202 */ /* 0x000fc60000000f00 */
[----:B------:R-:W3:Y:S01]  /*ae680*/  LDL.LU R31, [R1+0x6500] ;  /* 0x00650000011f7983 */ /* 0x000ee20000300800 */
[----:B------:R-:W-:Y:S01]  /*ae690*/  IMAD.MOV.U32 R96, RZ, RZ, R132 ;  /* 0x000000ffff607224 */ /* 0x000fe200078e0084 */
[----:B------:R-:W-:Y:S02]  /*ae6a0*/  MOV R93, R133 ;  /* 0x00000085005d7202 */ /* 0x000fe40000000f00 */
[----:B------:R-:W-:Y:S01]  /*ae6b0*/  MOV R132, R7 ;  /* 0x0000000700847202 */ /* 0x000fe20000000f00 */
[----:B------:R-:W-:Y:S01]  /*ae6c0*/  IMAD.MOV.U32 R133, RZ, RZ, R127 ;  /* 0x000000ffff857224 */ /* 0x000fe200078e007f */
[----:B------:R-:W2:Y:S04]  /*ae6d0*/  LDL.LU R7, [R1+0x64fc] ;  /* 0x0064fc0001077983 */ /* 0x000ea80000300800 */
[----:B------:R-:W2:Y:S01]  /*ae6e0*/  LDL.LU R127, [R1+0x64f8] ;  /* 0x0064f800017f7983 */ /* 0x000ea20000300800 */
[----:B------:R-:W-:Y:S01]  /*ae6f0*/  MOV R84, R139 ;  /* 0x0000008b00547202 */ /* 0x000fe20000000f00 */
[----:B------:R-:W-:Y:S01]  /*ae700*/  IMAD.MOV.U32 R139, RZ, RZ, R2 ;  /* 0x000000ffff8b7224 */ /* 0x000fe200078e0002 */
[C---:B----4-:R-:W-:Y:S06]  /*ae710*/  HMMA.1688.F32.TF32 R140, R180.reuse, R122, R140 ;  /* 0x0000007ab48c723c */ /* 0x050fec000008108c */
[----:B------:R-:W-:Y:S01]  /*ae720*/  HMMA.1688.F32.TF32 R136, R180, R118, R136 ;  /* 0x00000076b488723c */ /* 0x000fe20000081088 */
[----:B------:R-:W-:-:S02]  /*ae730*/  IMAD.MOV.U32 R92, RZ, RZ, R134 ;  /* 0x000000ffff5c7224 */ /* 0x000fc400078e0086 */
[----:B------:R-:W-:Y:S02]  /*ae740*/  IMAD.MOV.U32 R2, RZ, RZ, R135 ;  /* 0x000000ffff027224 */ /* 0x000fe400078e0087 */
[----:B------:R-:W-:Y:S01]  /*ae750*/  IMAD.MOV.U32 R134, RZ, RZ, R130 ;  /* 0x000000ffff867224 */ /* 0x000fe200078e0082 */
[----:B------:R-:W-:Y:S01]  /*ae760*/  MOV R135, R131 ;  /* 0x0000008300877202 */ /* 0x000fe20000000f00 */
[----:B------:R-:W4:Y:S04]  /*ae770*/  LDL.LU R130, [R1+0x64f4] ;  /* 0x0064f40001827983 */ /* 0x000f280000300800 */
[----:B------:R-:W4:Y:S07]  /*ae780*/  LDL.LU R131, [R1+0x64f0] ;  /* 0x0064f00001837983 */ /* 0x000f2e0000300800 */
[----:B------:R-:W-:Y:S01]  /*ae790*/  IMAD.MOV.U32 R37, RZ, RZ, R140 ;  /* 0x000000ffff257224 */ /* 0x000fe200078e008c */
[----:B------:R-:W-:-:S05]  /*ae7a0*/  MOV R36, R141 ;  /* 0x0000008d00247202 */ /* 0x000fca0000000f00 */
[----:B------:R-:W-:Y:S01]  /*ae7b0*/  MOV R45, R136 ;  /* 0x00000088002d7202 */ /* 0x000fe20000000f00 */
[----:B------:R-:W-:Y:S02]  /*ae7c0*/  IMAD.MOV.U32 R44, RZ, RZ, R137 ;  /* 0x000000ffff2c7224 */ /* 0x000fe400078e0089 */
[----:B------:R-:W-:Y:S02]  /*ae7d0*/  IMAD.MOV.U32 R136, RZ, RZ, R62 ;  /* 0x000000ffff887224 */ /* 0x000fe400078e003e */
[----:B------:R-:W-:Y:S01]  /*ae7e0*/  IMAD.MOV.U32 R41, RZ, RZ, R138 ;  /* 0x000000ffff297224 */ /* 0x000fe200078e008a */
[----:B------:R-:W4:Y:S01]  /*ae7f0*/  LDL.LU R62, [R1+0x64ec] ;  /* 0x0064ec00013e7983 */ /* 0x000f220000300800 */
[----:B------:R-:W-:Y:S02]  /*ae800*/  MOV R137, R63 ;  /* 0x0000003f00897202 */ /* 0x000fe40000000f00 */
[----:B------:R-:W-:Y:S01]  /*ae810*/  MOV R40, R139 ;  /* 0x0000008b00287202 */ /* 0x000fe20000000f00 */
[----:B------:R-:W4:Y:S01]  /*ae820*/  LDL.LU R63, [R1+0x64e8] ;  /* 0x0064e800013f7983 */ /* 0x000f220000300800 */
[----:B------:R-:W-:-:S02]  /*ae830*/  IMAD.MOV.U32 R138, RZ, RZ, R19 ;  /* 0x000000ffff8a7224 */ /* 0x000fc400078e0013 */
[----:B------:R-:W-:Y:S01]  /*ae840*/  IMAD.MOV.U32 R139, RZ, RZ, R18 ;  /* 0x000000ffff8b7224 */ /* 0x000fe200078e0012 */
[----:B------:R-:W4:Y:S04]  /*ae850*/  LDL.LU R19, [R1+0x64e4] ;  /* 0x0064e40001137983 */ /* 0x000f280000300800 */
[----:B------:R-:W4:Y:S01]  /*ae860*/  LDL.LU R18, [R1+0x64e0] ;  /* 0x0064e00001127983 */ /* 0x000f220000300800 */
[----:B------:R-:W-:Y:S01]  /*ae870*/  MOV R140, R11 ;  /* 0x0000000b008c7202 */ /* 0x000fe20000000f00 */
[----:B------:R-:W-:Y:S02]  /*ae880*/  IMAD.MOV.U32 R33, RZ, RZ, R142 ;  /* 0x000000ffff217224 */ /* 0x000fe400078e008e */
[----:B------:R-:W4:Y:S01]  /*ae890*/  LDL.LU R11, [R1+0x64dc] ;  /* 0x0064dc00010b7983 */ /* 0x000f220000300800 */
[----:B------:R-:W-:-:S02]  /*ae8a0*/  IMAD.MOV.U32 R141, RZ, RZ, R10 ;  /* 0x000000ffff8d7224 */ /* 0x000fc400078e000a */
[----:B------:R-:W-:Y:S01]  /*ae8b0*/  IMAD.MOV.U32 R32, RZ, RZ, R143 ;  /* 0x000000ffff207224 */ /* 0x000fe200078e008f */
[----:B------:R-:W4:Y:S01]  /*ae8c0*/  LDL.LU R10, [R1+0x64d8] ;  /* 0x0064d800010a7983 */ /* 0x000f220000300800 */
[----:B------:R-:W-:Y:S01]  /*ae8d0*/  IMAD.MOV.U32 R142, RZ, RZ, R58 ;  /* 0x000000ffff8e7224 */ /* 0x000fe200078e003a */
[----:B------:R-:W-:Y:S02]  /*ae8e0*/  MOV R143, R59 ;  /* 0x0000003b008f7202 */ /* 0x000fe40000000f00 */
[----:B------:R-:W4:Y:S04]  /*ae8f0*/  LDL.LU R58, [R1+0x64d4] ;  /* 0x0064d400013a7983 */ /* 0x000f280000300800 */
[----:B------:R-:W4:Y:S01]  /*ae900*/  LDL.LU R59, [R1+0x64d0] ;  /* 0x0064d000013b7983 */ /* 0x000f220000300800 */
[C---:B---3--:R-:W-:Y:S06]  /*ae910*/  HMMA.1688.F32.TF32 R152, R180.reuse, R30, R168 ;  /* 0x0000001eb498723c */ /* 0x048fec00000810a8 */
[----:B--2---:R-:W-:Y:S01]  /*ae920*/  HMMA.1688.F32.TF32 R144, R180, R126, R144 ;  /* 0x0000007eb490723c */ /* 0x004fe20000081090 */
[----:B------:R-:W-:Y:S01]  /*ae930*/  MOV R168, R46 ;  /* 0x0000002e00a87202 */ /* 0x000fe20000000f00 */
[----:B------:R-:W-:-:S15]  /*ae940*/  IMAD.MOV.U32 R169, RZ, RZ, R47 ;  /* 0x000000ffffa97224 */ /* 0x000fde00078e002f */
[----:B------:R-:W-:-:S01]  /*ae950*/  NOP ;  /* 0x0000000000007918 */ /* 0x000fc20000000000 */
[----:B------:R-:W-:Y:S02]  /*ae960*/  IMAD.MOV.U32 R89, RZ, RZ, R152 ;  /* 0x000000ffff597224 */ /* 0x000fe400078e0098 */
[----:B------:R-:W-:Y:S01]  /*ae970*/  IMAD.MOV.U32 R88, RZ, RZ, R153 ;  /* 0x000000ffff587224 */ /* 0x000fe200078e0099 */
[----:B------:R-:W-:Y:S01]  /*ae980*/  MOV R81, R154 ;  /* 0x0000009a00517202 */ /* 0x000fe20000000f00 */
[----:B------:R-:W-:Y:S02]  /*ae990*/  IMAD.MOV.U32 R80, RZ, RZ, R155 ;  /* 0x000000ffff507224 */ /* 0x000fe400078e009b */
[----:B------:R-:W-:Y:S01]  /*ae9a0*/  HMMA.1688.F32.TF32 R152, R180, R6, R164 ;  /* 0x00000006b498723c */ /* 0x000fe200000810a4 */
[----:B------:R-:W-:Y:S02]  /*ae9b0*/  IMAD.MOV.U32 R25, RZ, RZ, R144 ;  /* 0x000000ffff197224 */ /* 0x000fe400078e0090 */
[----:B------:R-:W-:Y:S02]  /*ae9c0*/  IMAD.MOV.U32 R24, RZ, RZ, R145 ;  /* 0x000000ffff187224 */ /* 0x000fe400078e0091 */
[----:B------:R-:W-:Y:S01]  /*ae9d0*/  IMAD.MOV.U32 R144, RZ, RZ, R70 ;  /* 0x000000ffff907224 */ /* 0x000fe200078e0046 */
[----:B------:R-:W-:Y:S01]  /*ae9e0*/  MOV R21, R146 ;  /* 0x0000009200157202 */ /* 0x000fe20000000f00 */
[----:B------:R-:W2:Y:S01]  /*ae9f0*/  LDL.LU R70, [R1+0x64cc] ;  /* 0x0064cc0001467983 */ /* 0x000ea20000300800 */
[----:B------:R-:W-:-:S02]  /*aea00*/  IMAD.MOV.U32 R145, RZ, RZ, R71 ;  /* 0x000000ffff917224 */ /* 0x000fc400078e0047 */
[----:B------:R-:W-:Y:S01]  /*aea10*/  IMAD.MOV.U32 R20, RZ, RZ, R147 ;  /* 0x000000ffff147224 */ /* 0x000fe200078e0093 */
[----:B------:R-:W3:Y:S01]  /*aea20*/  LDL.LU R71, [R1+0x64c8] ;  /* 0x0064c80001477983 */ /* 0x000ee20000300800 */
[----:B------:R-:W-:Y:S01]  /*aea30*/  MOV R146, R50 ;  /* 0x0000003200927202 */ /* 0x000fe20000000f00 */
[----:B------:R-:W-:Y:S02]  /*aea40*/  IMAD.MOV.U32 R147, RZ, RZ, R51 ;  /* 0x000000ffff937224 */ /* 0x000fe400078e0033 */
[----:B------:R-:W3:Y:S04]  /*aea50*/  LDL.LU R50, [R1+0x64c4] ;  /* 0x0064c40001327983 */ /* 0x000ee80000300800 */
[----:B------:R-:W3:Y:S01]  /*aea60*/  LDL.LU R51, [R1+0x64c0] ;  /* 0x0064c00001337983 */ /* 0x000ee20000300800 */
[----:B------:R-:W-:Y:S01]  /*aea70*/  IMAD.MOV.U32 R164, RZ, RZ, R54 ;  /* 0x000000ffffa47224 */ /* 0x000fe200078e0036 */
[----:B------:R-:W-:-:S02]  /*aea80*/  MOV R165, R55 ;  /* 0x0000003700a57202 */ /* 0x000fc40000000f00 */
[----:B------:R-:W3:Y:S04]  /*aea90*/  LDL.LU R54, [R1+0x64bc] ;  /* 0x0064bc0001367983 */ /* 0x000ee80000300800 */
[----:B------:R-:W3:Y:S01]  /*aeaa0*/  LDL.LU R55, [R1+0x64b8] ;  /* 0x0064b80001377983 */ /* 0x000ee20000300800 */
[----:B------:R-:W-:Y:S02]  /*aeab0*/  IMAD.MOV.U32 R166, RZ, RZ, R23 ;  /* 0x000000ffffa67224 */ /* 0x000fe400078e0017 */
[----:B------:R-:W-:Y:S01]  /*aeac0*/  IMAD.MOV.U32 R167, RZ, RZ, R22 ;  /* 0x000000ffffa77224 */ /* 0x000fe200078e0016 */
[----:B------:R-:W3:Y:S04]  /*aead0*/  LDL.LU R23, [R1+0x64b4] ;  /* 0x0064b40001177983 */ /* 0x000ee80000300800 */
[----:B------:R-:W3:Y:S04]  /*aeae0*/  LDL.LU R22, [R1+0x64b0] ;  /* 0x0064b00001167983 */ /* 0x000ee80000300800 */
        /* <DEDUP_REMOVED lines=9> */
[----:B------:R-:W3:Y:S01]  /*aeb80*/  LDL.LU R78, [R1+0x6498] ;  /* 0x00649800014e7983 */ /* 0x000ee20000300800 */
[----:B------:R-:W-:Y:S01]  /*aeb90*/  MOV R174, R35 ;  /* 0x0000002300ae7202 */ /* 0x000fe20000000f00 */
[----:B------:R-:W-:-:S02]  /*aeba0*/  IMAD.MOV.U32 R175, RZ, RZ, R34 ;  /* 0x000000ffffaf7224 */ /* 0x000fc400078e0022 */
[----:B------:R-:W3:Y:S04]  /*aebb0*/  LDL.LU R35, [R1+0x6494] ;  /* 0x0064940001237983 */ /* 0x000ee80000300800 */
[----:B------:R-:W3:Y:S01]  /*aebc0*/  LDL.LU R34, [R1+0x6490] ;  /* 0x0064900001227983 */ /* 0x000ee20000300800 */
[----:B------:R-:W-:Y:S01]  /*aebd0*/  IMAD.MOV.U32 R184, RZ, RZ, R27 ;  /* 0x000000ffffb87224 */ /* 0x000fe200078e001b */
[----:B------:R-:W-:Y:S02]  /*aebe0*/  MOV R185, R26 ;  /* 0x0000001a00b97202 */ /* 0x000fe40000000f00 */
[----:B------:R-:W3:Y:S04]  /*aebf0*/  LDL.LU R27, [R1+0x648c] ;  /* 0x00648c00011b7983 */ /* 0x000ee80000300800 */
[----:B------:R-:W3:Y:S01]  /*aec00*/  LDL.LU R26, [R1+0x6488] ;  /* 0x00648800011a7983 */ /* 0x000ee20000300800 */
[----:B------:R-:W-:-:S02]  /*aec10*/  IMAD.MOV.U32 R186, RZ, RZ, R43 ;  /* 0x000000ffffba7224 */ /* 0x000fc400078e002b */
[----:B------:R-:W-:Y:S01]  /*aec20*/  IMAD.MOV.U32 R187, RZ, RZ, R42 ;  /* 0x000000ffffbb7224 */ /* 0x000fe200078e002a */
[----:B------:R-:W3:Y:S04]  /*aec30*/  LDL.LU R43, [R1+0x6484] ;  /* 0x00648400012b7983 */ /* 0x000ee80000300800 */
        /* <DEDUP_REMOVED lines=9> */
[----:B----4-:R-:W-:Y:S02]  /*aecd0*/  IMAD.MOV.U32 R192, RZ, RZ, R63 ;  /* 0x000000ffffc07224 */ /* 0x010fe400078e003f */
[----:B------:R-:W-:Y:S01]  /*aece0*/  IMAD.MOV.U32 R193, RZ, RZ, R62 ;  /* 0x000000ffffc17224 */ /* 0x000fe200078e003e */
[----:B------:R-:W4:Y:S04]  /*aecf0*/  LDL.LU R63, [R1+0x646c] ;  /* 0x00646c00013f7983 */ /* 0x000f280000300800 */
[----:B------:R-:W4:Y:S01]  /*aed00*/  LDL.LU R62, [R1+0x6468] ;  /* 0x00646800013e7983 */ /* 0x000f220000300800 */
[----:B------:R-:W-:Y:S01]  /*aed10*/  MOV R194, R75 ;  /* 0x0000004b00c27202 */ /* 0x000fe20000000f00 */
[----:B------:R-:W-:-:S02]  /*aed20*/  IMAD.MOV.U32 R195, RZ, RZ, R74 ;  /* 0x000000ffffc37224 */ /* 0x000fc400078e004a */
[----:B------:R-:W4:Y:S04]  /*aed30*/  LDL.LU R75, [R1+0x6464] ;  /* 0x00646400014b7983 */ /* 0x000f280000300800 */
[----:B------:R-:W4:Y:S01]  /*aed40*/  LDL.LU R74, [R1+0x6460] ;  /* 0x00646000014a7983 */ /* 0x000f220000300800 */
[----:B------:R-:W-:Y:S02]  /*aed50*/  IMAD.MOV.U32 R202, RZ, RZ, R59 ;  /* 0x000000ffffca7224 */ /* 0x000fe400078e003b */
[----:B------:R-:W-:Y:S01]  /*aed60*/  IMAD.MOV.U32 R203, RZ, RZ, R58 ;  /* 0x000000ffffcb7224 */ /* 0x000fe200078e003a */
[----:B--2---:R-:W-:Y:S01]  /*aed70*/  MOV R201, R70 ;  /* 0x0000004600c97202 */ /* 0x004fe20000000f00 */
[----:B---3--:R-:W-:Y:S02]  /*aed80*/  IMAD.MOV.U32 R200, RZ, RZ, R71 ;  /* 0x000000ffffc87224 */ /* 0x008fe400078e0047 */
[----:B------:R-:W2:Y:S04]  /*aed90*/  LDL.LU R71, [R1+0x645c] ;  /* 0x00645c0001477983 */ /* 0x000ea80000300800 */
[----:B------:R-:W3:Y:S04]  /*aeda0*/  LDL.LU R70, [R1+0x6458] ;  /* 0x0064580001467983 */ /* 0x000ee80000300800 */
[----:B------:R-:W2:Y:S04]  /*aedb0*/  LDL.LU R59, [R1+0x6454] ;  /* 0x00645400013b7983 */ /* 0x000ea80000300800 */
[----:B------:R-:W3:Y:S01]  /*aedc0*/  LDL.LU R58, [R1+0x6450] ;  /* 0x00645000013a7983 */ /* 0x000ee20000300800 */
[----:B------:R-:W-:Y:S01]  /*aedd0*/  IMAD.MOV.U32 R205, RZ, RZ, R54 ;  /* 0x000000ffffcd7224 */ /* 0x000fe200078e0036 */
[----:B------:R-:W-:Y:S01]  /*aede0*/  MOV R204, R55 ;  /* 0x0000003700cc7202 */ /* 0x000fe20000000f00 */
[----:B------:R-:W-:Y:S01]  /*aedf0*/  IMAD.MOV.U32 R206, RZ, RZ, R51 ;  /* 0x000000ffffce7224 */ /* 0x000fe200078e0033 */
        /* <DEDUP_REMOVED lines=9> */
[----:B------:R-:W-:-:S03]  /*aee90*/  MOV R210, R22 ;  /* 0x0000001600d27202 */ /* 0x000fc60000000f00 */
[----:B------:R-:W3:Y:S01]  /*aeea0*/  LDL.LU R22, [R1+0x6434] ;  /* 0x0064340001167983 */ /* 0x000ee20000300800 */
[----:B------:R-:W-:-:S03]  /*aeeb0*/  IMAD.MOV.U32 R211, RZ, RZ, R23 ;  /* 0x000000ffffd37224 */ /* 0x000fc600078e0017 */
[----:B------:R-:W3:Y:S01]  /*aeec0*/  LDL.LU R23, [R1+0x6430] ;  /* 0x0064300001177983 */ /* 0x000ee20000300800 */
[----:B------:R-:W-:Y:S02]  /*aeed0*/  IMAD.MOV.U32 R219, RZ, RZ, R35 ;  /* 0x000000ffffdb7224 */ /* 0x000fe400078e0023 */
[----:B------:R-:W-:Y:S01]  /*aeee0*/  IMAD.MOV.U32 R218, RZ, RZ, R34 ;  /* 0x000000ffffda7224 */ /* 0x000fe200078e0022 */
[----:B------:R-:W-:Y:S01]  /*aeef0*/  MOV R217, R27 ;  /* 0x0000001b00d97202 */ /* 0x000fe20000000f00 */
[----:B------:R-:W-:Y:S02]  /*aef00*/  IMAD.MOV.U32 R216, RZ, RZ, R26 ;  /* 0x000000ffffd87224 */ /* 0x000fe400078e001a */
[----:B------:R-:W3:Y:S04]  /*aef10*/  LDL.LU R26, [R1+0x642c] ;  /* 0x00642c00011a7983 */ /* 0x000ee80000300800 */
[----:B------:R-:W3:Y:S04]  /*aef20*/  LDL.LU R27, [R1+0x6428] ;  /* 0x00642800011b7983 */ /* 0x000ee80000300800 */
[----:B------:R-:W3:Y:S04]  /*aef30*/  LDL.LU R34, [R1+0x6424] ;  /* 0x0064240001227983 */ /* 0x000ee80000300800 */
[----:B------:R-:W3:Y:S01]  /*aef40*/  LDL.LU R35, [R1+0x6420] ;  /* 0x0064200001237983 */ /* 0x000ee20000300800 */
[----:B------:R-:W-:Y:S01]  /*aef50*/  IMAD.MOV.U32 R221, RZ, RZ, R39 ;  /* 0x000000ffffdd7224 */ /* 0x000fe200078e0027 */
[----:B------:R-:W-:Y:S01]  /*aef60*/  MOV R220, R38 ;  /* 0x0000002600dc7202 */ /* 0x000fe20000000f00 */
[----:B------:R-:W-:Y:S01]  /*aef70*/  IMAD.MOV.U32 R222, RZ, RZ, R42 ;  /* 0x000000ffffde7224 */ /* 0x000fe200078e002a */
[----:B------:R-:W3:Y:S04]  /*aef80*/  LDL.LU R38, [R1+0x641c] ;  /* 0x00641c0001267983 */ /* 0x000ee80000300800 */
[----:B------:R-:W3:Y:S04]  /*aef90*/  LDL.LU R39, [R1+0x6418] ;  /* 0x0064180001277983 */ /* 0x000ee80000300800 */
[----:B------:R-:W3:Y:S01]  /*aefa0*/  LDL.LU R42, [R1+0x6414] ;  /* 0x00641400012a7983 */ /* 0x000ee20000300800 */
[----:B------:R-:W-:-:S03]  /*aefb0*/  MOV R223, R43 ;  /* 0x0000002b00df7202 */ /* 0x000fc60000000f00 */
[----:B------:R-:W3:Y:S01]  /*aefc0*/  LDL.LU R43, [R1+0x6410] ;  /* 0x00641000012b7983 */ /* 0x000ee20000300800 */
[----:B------:R-:W-:Y:S01]  /*aefd0*/  HMMA.1688.F32.TF32 R148, R180, R130, R148 ;  /* 0x00000082b494723c */ /* 0x000fe20000081094 */
[----:B----4-:R-:W-:Y:S01]  /*aefe0*/  MOV R224, R62 ;  /* 0x0000003e00e07202 */ /* 0x010fe20000000f00 */
[----:B------:R-:W-:Y:S02]  /*aeff0*/  IMAD.MOV.U32 R225, RZ, RZ, R63 ;  /* 0x000000ffffe17224 */ /* 0x000fe400078e003f */
[----:B------:R-:W-:Y:S01]  /*af000*/  IMAD.MOV.U32 R226, RZ, RZ, R66 ;  /* 0x000000ffffe27224 */ /* 0x000fe200078e0042 */
[----:B------:R-:W-:Y:S02]  /*af010*/  MOV R227, R67 ;  /* 0x0000004300e37202 */ /* 0x000fe40000000f00 */
        /* <DEDUP_REMOVED lines=13> */
[----:B------:R-:W-:Y:S01]  /*af0f0*/  IMAD.MOV.U32 R179, RZ, RZ, R95 ;  /* 0x000000ffffb37224 */ /* 0x000fe200078e005f */
[----:B------:R-:W-:Y:S01]  /*af100*/  HMMA.1688.F32.TF32 R132, R180, R114, R132 ;  /* 0x00000072b484723c */ /* 0x000fe20000081084 */
[----:B------:R-:W-:Y:S01]  /*af110*/  MOV R17, R148 ;  /* 0x0000009400117202 */ /* 0x000fe20000000f00 */
[----:B------:R-:W-:-:S02]  /*af120*/  IMAD.MOV.U32 R16, RZ, RZ, R149 ;  /* 0x000000ffff107224 */ /* 0x000fc400078e0095 */
[----:B------:R-:W-:Y:S02]  /*af130*/  IMAD.MOV.U32 R148, RZ, RZ, R98 ;  /* 0x000000ffff947224 */ /* 0x000fe400078e0062 */
[----:B------:R-:W-:Y:S01]  /*af140*/  IMAD.MOV.U32 R9, RZ, RZ, R150 ;  /* 0x000000ffff097224 */ /* 0x000fe200078e0096 */
[----:B------:R-:W-:Y:S01]  /*af150*/  MOV R149, R110 ;  /* 0x0000006e00957202 */ /* 0x000fe20000000f00 */
[----:B------:R-:W-:Y:S01]  /*af160*/  IMAD.MOV.U32 R150, RZ, RZ, R111 ;  /* 0x000000ffff967224 */ /* 0x000fe200078e006f */
[----:B------:R-:W-:Y:S01]  /*af170*/  MOV R8, R151 ;  /* 0x0000009700087202 */ /* 0x000fe20000000f00 */
[----:B------:R-:W-:-:S14]  /*af180*/  IMAD.MOV.U32 R151, RZ, RZ, R106 ;  /* 0x000000ffff977224 */ /* 0x000fdc00078e006a */
[----:B------:R-:W-:Y:S01]  /*af190*/  IMAD.MOV.U32 R53, RZ, RZ, R132 ;  /* 0x000000ffff357224 */ /* 0x000fe200078e0084 */
[----:B------:R-:W-:Y:S01]  /*af1a0*/  MOV R132, R107 ;  /* 0x0000006b00847202 */ /* 0x000fe20000000f00 */
[----:B------:R-:W-:Y:S01]  /*af1b0*/  IMAD.MOV.U32 R52, RZ, RZ, R133 ;  /* 0x000000ffff347224 */ /* 0x000fe200078e0085 */
[----:B------:R-:W-:Y:S01]  /*af1c0*/  MOV R49, R134 ;  /* 0x0000008600317202 */ /* 0x000fe20000000f00 */
[----:B------:R-:W-:Y:S02]  /*af1d0*/  IMAD.MOV.U32 R133, RZ, RZ, R99 ;  /* 0x000000ffff857224 */ /* 0x000fe400078e0063 */
[----:B------:R-:W-:Y:S02]  /*af1e0*/  IMAD.MOV.U32 R48, RZ, RZ, R135 ;  /* 0x000000ffff307224 */ /* 0x000fe400078e0087 */
[----:B------:R-:W-:Y:S01]  /*af1f0*/  IMAD.MOV.U32 R134, RZ, RZ, R102 ;  /* 0x000000ffff867224 */ /* 0x000fe200078e0066 */
[----:B------:R-:W-:Y:S01]  /*af200*/  MOV R135, R103 ;  /* 0x0000006700877202 */ /* 0x000fe20000000f00 */
[----:B--2---:R-:W-:-:S02]  /*af210*/  IMAD.MOV.U32 R235, RZ, RZ, R59 ;  /* 0x000000ffffeb7224 */ /* 0x004fc400078e003b */
[----:B---3--:R-:W-:Y:S01]  /*af220*/  IMAD.MOV.U32 R234, RZ, RZ, R58 ;  /* 0x000000ffffea7224 */ /* 0x008fe200078e003a */
[----:B------:R-:W-:Y:S01]  /*af230*/  MOV R233, R55 ;  /* 0x0000003700e97202 */ /* 0x000fe20000000f00 */
[----:B------:R-:W-:Y:S02]  /*af240*/  IMAD.MOV.U32 R232, RZ, RZ, R54 ;  /* 0x000000ffffe87224 */ /* 0x000fe400078e0036 */
[----:B------:R-:W-:Y:S01]  /*af250*/  IMAD.MOV.U32 R163, RZ, RZ, R51 ;  /* 0x000000ffffa37224 */ /* 0x000fe200078e0033 */
[----:B------:R-:W-:Y:S01]  /*af260*/  MOV R162, R50 ;  /* 0x0000003200a27202 */ /* 0x000fe20000000f00 */
[----:B------:R-:W-:Y:S02]  /*af270*/  IMAD.MOV.U32 R161, RZ, RZ, R47 ;  /* 0x000000ffffa17224 */ /* 0x000fe400078e002f */
[----:B------:R-:W-:Y:S02]  /*af280*/  IMAD.MOV.U32 R160, RZ, RZ, R46 ;  /* 0x000000ffffa07224 */ /* 0x000fe400078e002e */
        /* <DEDUP_REMOVED lines=11> */
[----:B------:R-:W4:Y:S01]  /*af340*/  LDL.LU R67, [R1+0x63e0] ;  /* 0x0063e00001437983 */ /* 0x000f220000300800 */
[----:B------:R-:W-:-:S02]  /*af350*/  IMAD.MOV.U32 R228, RZ, RZ, R70 ;  /* 0x000000ffffe47224 */ /* 0x000fc400078e0046 */
[----:B------:R-:W-:Y:S01]  /*af360*/  IMAD.MOV.U32 R229, RZ, RZ, R71 ;  /* 0x000000ffffe57224 */ /* 0x000fe200078e0047 */
        /* <DEDUP_REMOVED lines=27> */
[----:B------:R-:W-:Y:S01]  /*af520*/  IMAD.MOV.U32 R72, RZ, RZ, R155 ;  /* 0x000000ffff487224 */ /* 0x000fe200078e009b */
[C---:B------:R-:W-:Y:S06]  /*af530*/  HMMA.1688.F32.TF32 R148, R180.reuse, R42, R148 ;  /* 0x0000002ab494723c */ /* 0x040fec0000081094 */
[C---:B------:R-:W-:Y:S06]  /*af540*/  HMMA.1688.F32.TF32 R144, R180.reuse, R38, R144 ;  /* 0x00000026b490723c */ /* 0x040fec0000081090 */
[C---:B------:R-:W-:Y:S06]  /*af550*/  HMMA.1688.F32.TF32 R140, R180.reuse, R34, R140 ;  /* 0x00000022b48c723c */ /* 0x040fec000008108c */
[C---:B------:R-:W-:Y:S06]  /*af560*/  HMMA.1688.F32.TF32 R136, R180.reuse, R26, R136 ;  /* 0x0000001ab488723c */ /* 0x040fec0000081088 */
[C---:B------:R-:W-:Y:S06]  /*af570*/  HMMA.1688.F32.TF32 R132, R180.reuse, R22, R132 ;  /* 0x00000016b484723c */ /* 0x040fec0000081084 */
[----:B--2---:R-:W-:-:S15]  /*af580*/  HMMA.1688.F32.TF32 R152, R180, R110, R160 ;  /* 0x0000006eb498723c */ /* 0x004fde00000810a0 */
[----:B------:R-:W-:-:S09]  /*af590*/  NOP ;  /* 0x0000000000007918 */ /* 0x000fd20000000000 */
[----:B------:R-:W-:Y:S02]  /*af5a0*/  IMAD.MOV.U32 R61, RZ, RZ, R152 ;  /* 0x000000ffff3d7224 */ /* 0x000fe400078e0098 */
[----:B------:R-:W-:Y:S01]  /*af5b0*/  IMAD.MOV.U32 R60, RZ, RZ, R153 ;  /* 0x000000ffff3c7224 */ /* 0x000fe200078e0099 */
[----:B------:R-:W-:Y:S01]  /*af5c0*/  MOV R57, R154 ;  /* 0x0000009a00397202 */ /* 0x000fe20000000f00 */
[----:B------:R-:W-:Y:S02]  /*af5d0*/  IMAD.MOV.U32 R56, RZ, RZ, R155 ;  /* 0x000000ffff387224 */ /* 0x000fe400078e009b */
[C---:B---3--:R-:W-:Y:S06]  /*af5e0*/  HMMA.1688.F32.TF32 R152, R180.reuse, R106, R232 ;  /* 0x0000006ab498723c */ /* 0x048fec00000810e8 */
[----:B----4-:R-:W-:-:S15]  /*af5f0*/  HMMA.1688.F32.TF32 R160, R180, R98, R224 ;  /* 0x00000062b4a0723c */ /* 0x010fde00000810e0 */
[----:B------:R-:W-:-:S03]  /*af600*/  NOP ;  /* 0x0000000000007918 */ /* 0x000fc60000000000 */
[----:B------:R-:W-:Y:S01]  /*af610*/  IMAD.MOV.U32 R69, RZ, RZ, R152 ;  /* 0x000000ffff457224 */ /* 0x000fe200078e0098 */
[----:B------:R-:W-:Y:S01]  /*af620*/  MOV R68, R153 ;  /* 0x0000009900447202 */ /* 0x000fe20000000f00 */
[----:B------:R-:W-:Y:S02]  /*af630*/  IMAD.MOV.U32 R65, RZ, RZ, R154 ;  /* 0x000000ffff417224 */ /* 0x000fe400078e009a */
[----:B------:R-:W-:Y:S02]  /*af640*/  IMAD.MOV.U32 R64, RZ, RZ, R155 ;  /* 0x000000ffff407224 */ /* 0x000fe400078e009b */
[C---:B------:R-:W-:Y:S06]  /*af650*/  HMMA.1688.F32.TF32 R152, R180.reuse, R102, R228 ;  /* 0x00000066b498723c */ /* 0x040fec00000810e4 */
        /* <DEDUP_REMOVED lines=43> */
[----:B------:R-:W-:Y:S04]  /*af910*/  STL.64 [R1+0x1560], R156 ;  /* 0x0015609c01007387 */ /* 0x000fe80000100a00 */
[----:B------:R-:W-:Y:S01]  /*af920*/  STL.64 [R1+0x1568], R158 ;  /* 0x0015689e01007387 */ /* 0x000fe20000100a00 */
[----:B------:R-:W-:-:S02]  /*af930*/  LOP3.LUT R128, R0, 0x40, RZ, 0x3c, !PT ;  /* 0x0000004000807812 */ /* 0x000fc400078e3cff */
[----:B------:R-:W-:Y:S01]  /*af940*/  LOP3.LUT R129, R0, 0x60, RZ, 0x3c, !PT ;  /* 0x0000006000817812 */ /* 0x000fe200078e3cff */
[----:B------:R-:W-:Y:S04]  /*af950*/  LDS R180, [R0+UR12+0x49080] ;  /* 0x0490800c00b47984 */ /* 0x000fe80008000800 */
[----:B------:R-:W-:Y:S04]  /*af960*/  LDS R240, [R128+UR12+0x49000] ;  /* 0x0490000c80f07984 */ /* 0x000fe80008000800 */
[----:B------:R-:W-:Y:S04]  /*af970*/  LDS R242, [R128+UR12+0x49800] ;  /* 0x0498000c80f27984 */ /* 0x000fe80008000800 */
[----:B------:R-:W-:Y:S04]  /*af980*/  LDS R241, [R129+UR12+0x49000] ;  /* 0x0490000c81f17984 */ /* 0x000fe80008000800 */
[----:B------:R-:W1:Y:S04]  /*af990*/  LDS R243, [R129+UR12+0x49800] ;  /* 0x0498000c81f37984 */ /* 0x000e680008000800 */
[----:B------:R-:W-:Y:S04]  /*af9a0*/  LDS R182, [R0+UR12+0x49880] ;  /* 0x0498800c00b67984 */ /* 0x000fe80008000800 */
[----:B------:R-:W-:Y:S04]  /*af9b0*/  LDS R181, [R239+UR12+0x49080] ;  /* 0x0490800cefb57984 */ /* 0x000fe80008000800 */
[----:B------:R-:W2:Y:S04]  /*af9c0*/  LDS R183, [R239+UR12+0x49880] ;  /* 0x0498800cefb77984 */ /* 0x000ea80008000800 */
[----:B------:R-:W-:Y:S04]  /*af9d0*/  STL.64 [R1+0x1550], R152 ;  /* 0x0015509801007387 */ /* 0x000fe80000100a00 */
[----:B------:R-:W-:Y:S04]  /*af9e0*/  STL.64 [R1+0x1558], R154 ;  /* 0x0015589a01007387 */ /* 0x000fe80000100a00 */
[----:B------:R-:W-:Y:S04]  /*af9f0*/  STL.64 [R1+0xd0], R148 ;  /* 0x0000d09401007387 */ /* 0x000fe80000100a00 */
[----:B------:R-:W-:Y:S04]  /*afa00*/  STL.64 [R1+0xd8], R150 ;  /* 0x0000d89601007387 */ /* 0x000fe80000100a00 */
[----:B------:R3:W-:Y:S04]  /*afa10*/  STL.64 [R1+0xc0], R144 ;  /* 0x0000c09001007387 */ /* 0x0007e80000100a00 */
[----:B------:R4:W-:Y:S04]  /*afa20*/  STL.64 [R1+0xc8], R146 ;  /* 0x0000c89201007387 */ /* 0x0009e80000100a00 */
[----:B------:R1:W-:Y:S04]  /*afa30*/  STL.64 [R1+0xb0], R140 ;  /* 0x0000b08c01007387 */ /* 0x0003e80000100a00 */
[----:B------:R2:W-:Y:S04]  /*afa40*/  STL.64 [R1+0xb8], R142 ;  /* 0x0000b88e01007387 */ /* 0x0005e80000100a00 */
[----:B---3--:R-:W3:Y:S04]  /*afa50*/  LDL.LU R144, [R1+0x7e0] ;  /* 0x0007e00001907983 */ /* 0x008ee80000300800 */
[----:B------:R2:W-:Y:S04]  /*afa60*/  STL.64 [R1+0xa0], R136 ;  /* 0x0000a08801007387 */ /* 0x0005e80000100a00 */
[----:B------:R2:W-:Y:S04]  /*afa70*/  STL.64 [R1+0xa8], R138 ;  /* 0x0000a88a01007387 */ /* 0x0005e80000100a00 */
[----:B------:R2:W-:Y:S04]  /*afa80*/  STL.64 [R1+0x90], R132 ;  /* 0x0000908401007387 */ /* 0x0005e80000100a00 */
[----:B------:R2:W-:Y:S04]  /*afa90*/  STL.64 [R1+0x98], R134 ;  /* 0x0000988601007387 */ /* 0x0005e80000100a00 */
[----:B------:R-:W3:Y:S04]  /*afaa0*/  LDL.LU R145, [R1+0x7e4] ;  /* 0x0007e40001917983 */ /* 0x000ee80000300800 */
[----:B----4-:R-:W3:Y:S04]  /*afab0*/  LDL.LU R146, [R1+0x7e8] ;  /* 0x0007e80001927983 */ /* 0x010ee80000300800 */
[----:B------:R-:W3:Y:S04]  /*afac0*/  LDL.LU R147, [R1+0x7ec] ;  /* 0x0007ec0001937983 */ /* 0x000ee80000300800 */
[----:B------:R-:W4:Y:S04]  /*afad0*/  LDL.LU R172, [R1] ;  /* 0x0000000001ac7983 */ /* 0x000f280000300800 */
        /* <DEDUP_REMOVED lines=63> */
[C---:B------:R-:W-:Y:S06]  /*afed0*/  HMMA.1688.F32.TF32 R132, R240.reuse, R10, R132 ;  /* 0x0000000af084723c */ /* 0x040fec0000081084 */
[C---:B---3--:R-:W-:Y:S06]  /*afee0*/  HMMA.1688.F32.TF32 R156, R240.reuse, R14, R204 ;  /* 0x0000000ef09c723c */ /* 0x048fec00000810cc */
[C---:B----4-:R-:W-:Y:S06]  /*afef0*/  HMMA.1688.F32.TF32 R160, R240.reuse, R86, R208 ;  /* 0x00000056f0a0723c */ /* 0x050fec00000810d0 */
[----:B------:R-:W-:-:S15]  /*aff00*/  HMMA.1688.F32.TF32 R152, R240, R30, R200 ;  /* 0x0000001ef098723c */ /* 0x000fde00000810c8 */
[----:B------:R-:W-:-:S02]  /*aff10*/  NOP ;  /* 0x0000000000007918 */ /* 0x000fc40000000000 */
[----:B------:R-:W-:Y:S04]  /*aff20*/  STL.64 [R1+0x80], R160 ;  /* 0x000080a001007387 */ /* 0x000fe80000100a00 */
[----:B------:R1:W-:Y:S04]  /*aff30*/  STL.64 [R1+0x88], R162 ;  /* 0x000088a201007387 */ /* 0x0003e80000100a00 */
[----:B------:R-:W-:Y:S04]  /*aff40*/  STL.64 [R1+0x70], R156 ;  /* 0x0000709c01007387 */ /* 0x000fe80000100a00 */
[----:B------:R3:W-:Y:S04]  /*aff50*/  STL.64 [R1+0x78], R158 ;  /* 0x0000789e01007387 */ /* 0x0007e80000100a00 */
[----:B------:R-:W-:Y:S04]  /*aff60*/  STL.64 [R1+0x60], R152 ;  /* 0x0000609801007387 */ /* 0x000fe80000100a00 */
[----:B------:R4:W-:Y:S01]  /*aff70*/  STL.64 [R1+0x68], R154 ;  /* 0x0000689a01007387 */ /* 0x0009e20000100a00 */
[C---:B-1----:R-:W-:Y:S06]  /*aff80*/  HMMA.1688.F32.TF32 R160, R240.reuse, R6, R196 ;  /* 0x00000006f0a0723c */ /* 0x042fec00000810c4 */
[C---:B---3--:R-:W-:Y:S06]  /*aff90*/  HMMA.1688.F32.TF32 R156, R240.reuse, R130, R192 ;  /* 0x00000082f09c723c */ /* 0x048fec00000810c0 */
[C---:B----4-:R-:W-:Y:S06]  /*affa0*/  HMMA.1688.F32.TF32 R152, R240.reuse, R126, R188 ;  /* 0x0000007ef098723c */ /* 0x050fec00000810bc */
[C---:B--2---:R-:W-:Y:S05]  /*affb0*/  HMMA.1688.F32.TF32 R248, R240.reuse, R110, R248 ;  /* 0x0000006ef0f8723c */ /* 0x044fea00000810f8 */
        /* <DEDUP_REMOVED lines=9> */
[C---:B------:R-:W-:Y:S06]  /*b0050*/  HMMA.1688.F32.TF32 R140, R240.reuse, R90, R140 ;  /* 0x0000005af08c723c */ /* 0x040fec000008108c */
[C---:B------:R-:W-:Y:S06]  /*b0060*/  HMMA.1688.F32.TF32 R148, R240.reuse, R98, R148 ;  /* 0x00000062f094723c */ /* 0x040fec0000081094 */
[C---:B------:R-:W-:Y:S01]  /*b0070*/  HMMA.1688.F32.TF32 R144, R240.reuse, R94, R144 ;  /* 0x0000005ef090723c */ /* 0x040fe20000081090 */
[----:B------:R-:W-:Y:S04]  /*b0080*/  STL.64 [R1+0x20], R160 ;  /* 0x000020a001007387 */ /* 0x000fe80000100a00 */
[----:B------:R-:W-:Y:S04]  /*b0090*/  STL.64 [R1+0x28], R162 ;  /* 0x000028a201007387 */ /* 0x000fe80000100a00 */
[----:B------:R-:W-:Y:S04]  /*b00a0*/  STL.64 [R1+0x10], R156 ;  /* 0x0000109c01007387 */ /* 0x000fe80000100a00 */
[----:B------:R1:W-:Y:S04]  /*b00b0*/  STL.64 [R1+0x18], R158 ;  /* 0x0000189e01007387 */ /* 0x0003e80000100a00 */
[----:B------:R-:W-:Y:S04]  /*b00c0*/  STL [R1+0x6114], R248 ;  /* 0x006114f801007387 */ /* 0x000fe80000100800 */
[----:B------:R-:W-:Y:S04]  /*b00d0*/  STL.64 [R1], R152 ;  /* 0x0000009801007387 */ /* 0x000fe80000100a00 */
[----:B------:R2:W-:Y:S04]  /*b00e0*/  STL.64 [R1+0x8], R154 ;  /* 0x0000089a01007387 */ /* 0x0005e80000100a00 */
[----:B------:R3:W-:Y:S01]  /*b00f0*/  STL [R1+0x6110], R249 ;  /* 0x006110f901007387 */ /* 0x0007e20000100800 */
[C---:B-1----:R-:W-:Y:S06]  /*b0100*/  HMMA.1688.F32.TF32 R156, R240.reuse, R106, R168 ;  /* 0x0000006af09c723c */ /* 0x042fec00000810a8 */
[----:B--2---:R-:W-:Y:S01]  /*b0110*/  HMMA.1688.F32.TF32 R152, R240, R102, R164 ;  /* 0x00000066f098723c */ /* 0x004fe200000810a4 */
[----:B------:R1:W-:Y:S04]  /*b0120*/  STL [R1+0x610c], R250 ;  /* 0x00610cfa01007387 */ /* 0x0003e80000100800 */
[----:B------:R2:W-:Y:S01]  /*b0130*/  STL [R1+0x6108], R251 ;  /* 0x006108fb01007387 */ /* 0x0005e20000100800 */
[----:B------:R-:W-:-:S02]  /*b0140*/  IMAD.MOV.U32 R248, RZ, RZ, R140 ;  /* 0x000000fffff87224 */ /* 0x000fc400078e008c */
[----:B---3--:R-:W-:Y:S01]  /*b0150*/  IMAD.MOV.U32 R249, RZ, RZ, R141 ;  /* 0x000000fffff97224 */ /* 0x008fe200078e008d */
[----:B-1----:R-:W-:Y:S01]  /*b0160*/  MOV R250, R142 ;  /* 0x0000008e00fa7202 */ /* 0x002fe20000000f00 */
[----:B--2---:R-:W-:Y:S02]  /*b0170*/  IMAD.MOV.U32 R251, RZ, RZ, R143 ;  /* 0x000000fffffb7224 */ /* 0x004fe400078e008f */
        /* <DEDUP_REMOVED lines=114> */
[----:B------:R-:W4:Y:S01]  /*b08a0*/  LDL.LU R135, [R1+0x6dc] ;  /* 0x0006dc0001877983 */ /* 0x000f220000300800 */
[C---:B--2---:R-:W-:Y:S06]  /*b08b0*/  HMMA.1688.F32.TF32 R156, R240.reuse, R78, R156 ;  /* 0x0000004ef09c723c */ /* 0x044fec000008109c */
        /* <DEDUP_REMOVED lines=33> */
[----:B------:R1:W-:Y:S03]  /*b0ad0*/  STL.64 [R1+0x1438], R158 ;  /* 0x0014389e01007387 */ /* 0x0003e60000100a00 */
[----:B------:R-:W-:Y:S01]  /*b0ae0*/  IMAD.MOV.U32 R113, RZ, RZ, R154 ;  /* 0x000000ffff717224 */ /* 0x000fe200078e009a */
[----:B------:R2:W-:Y:S01]  /*b0af0*/  STL.64 [R1+0x1420], R152 ;  /* 0x0014209801007387 */ /* 0x0005e20000100a00 */
[----:B------:R-:W-:Y:S01]  /*b0b00*/  MOV R112, R155 ;  /* 0x0000009b00707202 */ /* 0x000fe20000000f00 */
[C---:B-1----:R-:W-:Y:S06]  /*b0b10*/  HMMA.1688.F32.TF32 R156, R240.reuse, R26, R192 ;  /* 0x0000001af09c723c */ /* 0x042fec00000810c0 */
[----:B--2---:R-:W-:Y:S01]  /*b0b20*/  HMMA.1688.F32.TF32 R152, R240, R22, R188 ;  /* 0x00000016f098723c */ /* 0x004fe200000810bc */
[----:B------:R-:W-:Y:S04]  /*b0b30*/  STL.64 [R1+0x1410], R160 ;  /* 0x001410a001007387 */ /* 0x000fe80000100a00 */
[----:B------:R1:W-:Y:S01]  /*b0b40*/  STL.64 [R1+0x1418], R162 ;  /* 0x001418a201007387 */ /* 0x0003e20000100a00 */
[C---:B----4-:R-:W-:Y:S03]  /*b0b50*/  HMMA.1688.F32.TF32 R132, R180.reuse, R110, R132 ;  /* 0x0000006eb484723c */ /* 0x050fe60000081084 */
[----:B------:R-:W-:Y:S04]  /*b0b60*/  LDS R240, [R128+UR12+0x49080] ;  /* 0x0490800c80f07984 */ /* 0x000fe80008000800 */
[----:B------:R-:W-:Y:S04]  /*b0b70*/  LDS R242, [R128+UR12+0x49880] ;  /* 0x0498800c80f27984 */ /* 0x000fe80008000800 */
[----:B------:R-:W-:Y:S04]  /*b0b80*/  LDS R241, [R129+UR12+0x49080] ;  /* 0x0490800c81f17984 */ /* 0x000fe80008000800 */
[----:B------:R-:W2:Y:S01]  /*b0b90*/  LDS R243, [R129+UR12+0x49880] ;  /* 0x0498800c81f37984 */ /* 0x000ea20008000800 */
[C---:B-1----:R-:W-:Y:S03]  /*b0ba0*/  HMMA.1688.F32.TF32 R160, R180.reuse, R86, R184 ;  /* 0x00000056b4a0723c */ /* 0x042fe600000810b8 */
        /* <DEDUP_REMOVED lines=14> */
[C---:B---3--:R-:W-:Y:S06]  /*b0c90*/  HMMA.1688.F32.TF32 R152, R180.reuse, R126, R148 ;  /* 0x0000007eb498723c */ /* 0x048fec0000081094 */
        /* <DEDUP_REMOVED lines=128> */
[----:B------:R4:W-:Y:S02]  /*b14a0*/  STL.64 [R1+0x1358], R250 ;  /* 0x001358fa01007387 */ /* 0x0009e40000100a00 */
[C---:B----4-:R-:W-:Y:S06]  /*b14b0*/  HMMA.1688.F32.TF32 R248, R180.reuse, R102, R244 ;  /* 0x00000066b4f8723c */ /* 0x050fec00000810f4 */
        /* <DEDUP_REMOVED lines=48> */
[----:B------:R1:W-:Y:S04]  /*b17c0*/  STL.64 [R1+0x8d8], R162 ;  /* 0x0008d8a201007387 */ /* 0x0003e80000100a00 */
[----:B------:R-:W-:Y:S04]  /*b17d0*/  STL.64 [R1+0x8e0], R156 ;  /* 0x0008e09c01007387 */ /* 0x000fe80000100a00 */
[----:B------:R3:W-:Y:S01]  /*b17e0*/  STL.64 [R1+0x8e8], R158 ;  /* 0x0008e89e01007387 */ /* 0x0007e20000100a00 */
[----:B------:R-:W-:Y:S06]  /*b17f0*/  HMMA.1688.F32.TF32 R148, R240, R86, R148 ;  /* 0x00000056f094723c */ /* 0x000fec0000081094 */
        /* <DEDUP_REMOVED lines=24> */
[----:B------:R2:W-:Y:S02]  /*b1980*/  STL.64 [R1+0x6350], R28 ;  /* 0x0063501c01007387 */ /* 0x0005e40000100a00 */
[C---:B--2---:R-:W-:Y:S07]  /*b1990*/  HMMA.1688.F32.TF32 R28, R240.reuse, R6, R136 ;  /* 0x00000006f01c723c */ /* 0x044fee0000081088 */
[----:B------:R-:W-:Y:S04]  /*b19a0*/  STL.64 [R1+0x980], R12 ;  /* 0x0009800c01007387 */ /* 0x000fe80000100a00 */
[----:B------:R2:W-:Y:S04]  /*b19b0*/  STL.64 [R1+0x988], R14 ;  /* 0x0009880e01007387 */ /* 0x0005e80000100a00 */
[----:B------:R-:W3:Y:S01]  /*b19c0*/  LDL.LU R136, [R1+0x430] ;  /* 0x0004300001887983 */ /* 0x000ee20000300800 */
[----:B--2---:R-:W-:Y:S07]  /*b19d0*/  HMMA.1688.F32.TF32 R12, R240, R130, R132 ;  /* 0x00000082f00c723c */ /* 0x004fee0000081084 */
[----:B------:R-:W-:Y:S04]  /*b19e0*/  STL.64 [R1+0x12a0], R28 ;  /* 0x0012a01c01007387 */ /* 0x000fe80000100a00 */
[----:B------:R-:W-:-:S12]  /*b19f0*/  STL.64 [R1+0x12a8], R30 ;  /* 0x0012a81e01007387 */ /* 0x000fd80000100a00 */
        /* <DEDUP_REMOVED lines=111> */
[----:B---3--:R-:W-:-:S15]  /*b20f0*/  HMMA.1688.F32.TF32 R152, R240, R118, R152 ;  /* 0x00000076f098723c */ /* 0x008fde0000081098 */
[----:B------:R-:W-:-:S02]  /*b2100*/  NOP ;  /* 0x0000000000007918 */ /* 0x000fc40000000000 */
        /* <DEDUP_REMOVED lines=9> */
[----:B------:R-:W-:Y:S04]  /*b21a0*/  STL.64 [R1+0x1258], R30 ;  /* 0x0012581e01007387 */ /* 0x000fe80000100a00 */
[----:B------:R-:W-:Y:S04]  /*b21b0*/  STL.64 [R1+0x1240], R12 ;  /* 0x0012400c01007387 */ /* 0x000fe80000100a00 */
[----:B------:R2:W-:Y:S02]  /*b21c0*/  STL.64 [R1+0x1248], R14 ;  /* 0x0012480e01007387 */ /* 0x0005e40000100a00 */
[C---:B--2---:R-:W-:Y:S06]  /*b21d0*/  HMMA.1688.F32.TF32 R12, R240.reuse, R106, R232 ;  /* 0x0000006af00c723c */ /* 0x044fec00000810e8 */
[C---:B------:R-:W-:Y:S06]  /*b21e0*/  HMMA.1688.F32.TF32 R152, R240.reuse, R102, R228 ;  /* 0x00000066f098723c */ /* 0x040fec00000810e4 */
[C---:B------:R-:W-:Y:S11]  /*b21f0*/  HMMA.1688.F32.TF32 R28, R240.reuse, R98, R224 ;  /* 0x00000062f01c723c */ /* 0x040ff600000810e0 */
        /* <DEDUP_REMOVED lines=8> */
[C---:B---3--:R-:W-:Y:S02]  /*b2280*/  HMMA.1688.F32.TF32 R28, R240.reuse, R18, R212 ;  /* 0x00000012f01c723c */ /* 0x048fe400000810d4 */
[----:B------:R-:W-:Y:S04]  /*b2290*/  STL.64 [R1+0x12c0], R12 ;  /* 0x0012c00c01007387 */ /* 0x000fe80000100a00 */
[----:B------:R2:W-:Y:S02]  /*b22a0*/  STL.64 [R1+0x12c8], R14 ;  /* 0x0012c80e01007387 */ /* 0x0005e40000100a00 */
[C---:B--2---:R-:W-:Y:S09]  /*b22b0*/  HMMA.1688.F32.TF32 R12, R240.reuse, R10, R208 ;  /* 0x0000000af00c723c */ /* 0x044ff200000810d0 */
[----:B------:R-:W-:Y:S04]  /*b22c0*/  STL.64 [R1+0x12b0], R152 ;  /* 0x0012b09801007387 */ /* 0x000fe80000100a00 */
[----:B------:R2:W-:Y:S04]  /*b22d0*/  STL.64 [R1+0x12b8], R154 ;  /* 0x0012b89a01007387 */ /* 0x0005e80000100a00 */
[----:B------:R-:W-:Y:S04]  /*b22e0*/  STL.64 [R1+0x1230], R28 ;  /* 0x0012301c01007387 */ /* 0x000fe80000100a00 */
[----:B------:R3:W-:Y:S01]  /*b22f0*/  STL.64 [R1+0x1238], R30 ;  /* 0x0012381e01007387 */ /* 0x0007e20000100a00 */
[C---:B--2---:R-:W-:Y:S06]  /*b2300*/  HMMA.1688.F32.TF32 R152, R240.reuse, R82, R204 ;  /* 0x00000052f098723c */ /* 0x044fec00000810cc */
[C---:B---3--:R-:W-:Y:S01]  /*b2310*/  HMMA.1688.F32.TF32 R28, R240.reuse, R78, R200 ;  /* 0x0000004ef01c723c */ /* 0x048fe200000810c8 */
[----:B------:R-:W-:Y:S04]  /*b2320*/  STL.64 [R1+0x1220], R12 ;  /* 0x0012200c01007387 */ /* 0x000fe80000100a00 */
[----:B------:R2:W-:Y:S02]  /*b2330*/  STL.64 [R1+0x1228], R14 ;  /* 0x0012280e01007387 */ /* 0x0005e40000100a00 */
[C---:B--2---:R-:W-:Y:S10]  /*b2340*/  HMMA.1688.F32.TF32 R12, R240.reuse, R74, R196 ;  /* 0x0000004af00c723c */ /* 0x044ff400000810c4 */
        /* <DEDUP_REMOVED lines=28> */
[----:B------:R-:W-:Y:S01]  /*b2510*/  STL.64 [R1+0x1188], R154 ;  /* 0x0011889a01007387 */ /* 0x000fe20000100a00 */
[C---:B------:R-:W-:Y:S03]  /*b2520*/  HMMA.1688.F32.TF32 R140, R240.reuse, R34, R140 ;  /* 0x00000022f08c723c */ /* 0x040fe6000008108c */
[----:B------:R-:W-:Y:S04]  /*b2530*/  STL.64 [R1+0x1170], R28 ;  /* 0x0011701c01007387 */ /* 0x000fe80000100a00 */
[----:B------:R2:W-:Y:S02]  /*b2540*/  STL.64 [R1+0x1178], R30 ;  /* 0x0011781e01007387 */ /* 0x0005e40000100a00 */
[C---:B--2---:R-:W-:Y:S02]  /*b2550*/  HMMA.1688.F32.TF32 R28, R240.reuse, R26, R136 ;  /* 0x0000001af01c723c */ /* 0x044fe40000081088 */
[----:B------:R-:W-:Y:S04]  /*b2560*/  STL.64 [R1+0x1160], R12 ;  /* 0x0011600c01007387 */ /* 0x000fe80000100a00 */
[----:B------:R2:W-:Y:S02]  /*b2570*/  STL.64 [R1+0x1168], R14 ;  /* 0x0011680e01007387 */ /* 0x0005e40000100a00 */
[----:B--2---:R-:W-:Y:S06]  /*b2580*/  HMMA.1688.F32.TF32 R12, R240, R22, R132 ;  /* 0x00000016f00c723c */ /* 0x004fec0000081084 */
[----:B------:R2:W-:Y:S04]  /*b2590*/  STL.64 [R1+0x1150], R140 ;  /* 0x0011508c01007387 */ /* 0x0005e80000100a00 */
[----:B------:R3:W-:Y:S04]  /*b25a0*/  STL.64 [R1+0x1158], R142 ;  /* 0x0011588e01007387 */ /* 0x0007e80000100a00 */
[----:B------:R-:W4:Y:S04]  /*b25b0*/  LDL.LU R244, [R1+0x250] ;  /* 0x0002500001f47983 */ /* 0x000f280000300800 */
[----:B------:R1:W-:Y:S04]  /*b25c0*/  STL.64 [R1+0x1140], R28 ;  /* 0x0011401c01007387 */ /* 0x0003e80000100a00 */
[----:B------:R1:W-:Y:S04]  /*b25d0*/  STL.64 [R1+0x1148], R30 ;  /* 0x0011481e01007387 */ /* 0x0003e80000100a00 */
[----:B------:R-:W-:Y:S04]  /*b25e0*/  LDS R240, [R128+UR12+0x49100] ;  /* 0x0491000c80f07984 */ /* 0x000fe80008000800 */
[----:B------:R-:W-:Y:S04]  /*b25f0*/  LDS R242, [R128+UR12+0x49900] ;  /* 0x0499000c80f27984 */ /* 0x000fe80008000800 */
[----:B------:R-:W-:Y:S04]  /*b2600*/  LDS R241, [R129+UR12+0x49100] ;  /* 0x0491000c81f17984 */ /* 0x000fe80008000800 */
[----:B------:R-:W4:Y:S04]  /*b2610*/  LDS R243, [R129+UR12+0x49900] ;  /* 0x0499000c81f37984 */ /* 0x000f280008000800 */
        /* <DEDUP_REMOVED lines=122> */
[----:B------:R-:W-:-:S08]  /*b2dc0*/  NOP ;  /* 0x0000000000007918 */ /* 0x000fd00000000000 */
[----:B------:R-:W-:Y:S04]  /*b2dd0*/  STL.64 [R1+0x1130], R12 ;  /* 0x0011300c01007387 */ /* 0x000fe80000100a00 */
[----:B------:R1:W-:Y:S04]  /*b2de0*/  STL.64 [R1+0x1138], R14 ;  /* 0x0011380e01007387 */ /* 0x0003e80000100a00 */
[----:B-1----:R-:W2:Y:S04]  /*b2df0*/  LDL.LU.64 R14, [R1+0x6368] ;  /* 0x00636800010e7983 */ /* 0x002ea80000300a00 */
[----:B------:R-:W3:Y:S01]  /*b2e00*/  LDL.LU.64 R12, [R1+0x6360] ;  /* 0x00636000010c7983 */ /* 0x000ee20000300a00 */
[----:B--2---:R-:W-:-:S15]  /*b2e10*/  HMMA.1688.F32.TF32 R28, R180, R14, R28 ;  /* 0x0000000eb41c723c */ /* 0x004fde000008101c */
[----:B------:R-:W-:-:S08]  /*b2e20*/  NOP ;  /* 0x0000000000007918 */ /* 0x000fd00000000000 */
[----:B------:R-:W-:Y:S04]  /*b2e30*/  STL.64 [R1+0x1100], R28 ;  /* 0x0011001c01007387 */ /* 0x000fe80000100a00 */
[----:B------:R1:W-:Y:S04]  /*b2e40*/  STL.64 [R1+0x1108], R30 ;  /* 0x0011081e01007387 */ /* 0x0003e80000100a00 */
[----:B-1----:R-:W2:Y:S01]  /*b2e50*/  LDL.LU.64 R30, [R1+0x6358] ;  /* 0x00635800011e7983 */ /* 0x002ea20000300a00 */
[C---:B----4-:R-:W-:Y:S06]  /*b2e60*/  HMMA.1688.F32.TF32 R156, R180.reuse, R6, R156 ;  /* 0x00000006b49c723c */ /* 0x050fec000008109c */
[C---:B------:R-:W-:Y:S06]  /*b2e70*/  HMMA.1688.F32.TF32 R152, R180.reuse, R130, R152 ;  /* 0x00000082b498723c */ /* 0x040fec0000081098 */
[C---:B------:R-:W-:Y:S06]  /*b2e80*/  HMMA.1688.F32.TF32 R236, R180.reuse, R126, R236 ;  /* 0x0000007eb4ec723c */ /* 0x040fec00000810ec */
[C---:B------:R-:W-:Y:S06]  /*b2e90*/  HMMA.1688.F32.TF32 R232, R180.reuse, R122, R232 ;  /* 0x0000007ab4e8723c */ /* 0x040fec00000810e8 */
[C---:B------:R-:W-:Y:S01]  /*b2ea0*/  HMMA.1688.F32.TF32 R228, R180.reuse, R118, R228 ;  /* 0x00000076b4e4723c */ /* 0x040fe200000810e4 */
[----:B------:R-:W4:Y:S05]  /*b2eb0*/  LDL.LU.64 R28, [R1+0x6350] ;  /* 0x00635000011c7983 */ /* 0x000f2a0000300a00 */
        /* <DEDUP_REMOVED lines=130> */
[----:B-1----:R-:W-:-:S15]  /*b36e0*/  HMMA.1688.F32.TF32 R248, R180, R34, R244 ;  /* 0x00000022b4f8723c */ /* 0x002fde00000810f4 */
[----:B------:R-:W-:-:S08]  /*b36f0*/  NOP ;  /* 0x0000000000007918 */ /* 0x000fd00000000000 */
[----:B------:R1:W-:Y:S04]  /*b3700*/  STL.64 [R1+0xbd0], R248 ;  /* 0x000bd0f801007387 */ /* 0x0003e80000100a00 */
[----:B------:R4:W-:Y:S04]  /*b3710*/  STL.64 [R1+0xbd8], R250 ;  /* 0x000bd8fa01007387 */ /* 0x0009e80000100a00 */
[----:B-1----:R-:W3:Y:S01]  /*b3720*/  LDL.LU R248, [R1+0x9e0] ;  /* 0x0009e00001f87983 */ /* 0x002ee20000300800 */
[C---:B--2---:R-:W-:Y:S06]  /*b3730*/  HMMA.1688.F32.TF32 R244, R180.reuse, R26, R132 ;  /* 0x0000001ab4f4723c */ /* 0x044fec0000081084 */
[----:B----4-:R-:W-:-:S15]  /*b3740*/  HMMA.1688.F32.TF32 R132, R180, R22, R136 ;  /* 0x00000016b484723c */ /* 0x010fde0000081088 */
[----:B------:R-:W-:-:S02]  /*b3750*/  NOP ;  /* 0x0000000000007918 */ /* 0x000fc40000000000 */
[----:B------:R1:W-:Y:S04]  /*b3760*/  STL.64 [R1+0xb90], R244 ;  /* 0x000b90f401007387 */ /* 0x0003e80000100a00 */
[----:B------:R2:W-:Y:S04]  /*b3770*/  STL.64 [R1+0xb98], R246 ;  /* 0x000b98f601007387 */ /* 0x0005e80000100a00 */
[----:B------:R-:W-:Y:S04]  /*b3780*/  STL.64 [R1+0xb80], R132 ;  /* 0x000b808401007387 */ /* 0x000fe80000100a00 */
[----:B------:R4:W-:Y:S04]  /*b3790*/  STL.64 [R1+0xb88], R134 ;  /* 0x000b888601007387 */ /* 0x0009e80000100a00 */
[----:B------:R-:W4:Y:S04]  /*b37a0*/  LDL.LU R249, [R1+0x9e4] ;  /* 0x0009e40001f97983 */ /* 0x000f280000300800 */
[----:B------:R-:W4:Y:S04]  /*b37b0*/  LDL.LU R250, [R1+0x9e8] ;  /* 0x0009e80001fa7983 */ /* 0x000f280000300800 */
[----:B------:R-:W4:Y:S01]  /*b37c0*/  LDL.LU R251, [R1+0x9ec] ;  /* 0x0009ec0001fb7983 */ /* 0x000f220000300800 */
[----:B-1----:R-:W-:-:S02]  /*b37d0*/  IMAD.MOV.U32 R244, RZ, RZ, R155 ;  /* 0x000000fffff47224 */ /* 0x002fc400078e009b */
[----:B------:R-:W-:Y:S01]  /*b37e0*/  IMAD.MOV.U32 R245, RZ, RZ, R158 ;  /* 0x000000fffff57224 */ /* 0x000fe200078e009e */
[----:B------:R-:W4:Y:S04]  /*b37f0*/  LDL.LU R155, [R1+0x61ac] ;  /* 0x0061ac00019b7983 */ /* 0x000f280000300800 */
[----:B------:R-:W4:Y:S01]  /*b3800*/  LDL.LU R158, [R1+0x61a8] ;  /* 0x0061a800019e7983 */ /* 0x000f220000300800 */
[----:B--2---:R-:W-:-:S03]  /*b3810*/  MOV R246, R159 ;  /* 0x0000009f00f67202 */ /* 0x004fc60000000f00 */
[----:B------:R-:W2:Y:S01]  /*b3820*/  LDL.LU R159, [R1+0x61a4] ;  /* 0x0061a400019f7983 */ /* 0x000ea20000300800 */
[----:B------:R-:W-:-:S03]  /*b3830*/  IMAD.MOV.U32 R247, RZ, RZ, R163 ;  /* 0x000000fffff77224 */ /* 0x000fc600078e00a3 */
[----:B------:R-:W2:Y:S01]  /*b3840*/  LDL.LU R163, [R1+0x61a0] ;  /* 0x0061a00001a37983 */ /* 0x000ea20000300800 */
[C---:B---3--:R-:W-:Y:S06]  /*b3850*/  HMMA.1688.F32.TF32 R140, R240.reuse, R86, R140 ;  /* 0x00000056f08c723c */ /* 0x048fec000008108c */
[C---:B------:R-:W-:Y:S06]  /*b3860*/  HMMA.1688.F32.TF32 R136, R240.reuse, R14, R144 ;  /* 0x0000000ef088723c */ /* 0x040fec0000081090 */
[C---:B----4-:R-:W-:Y:S11]  /*b3870*/  HMMA.1688.F32.TF32 R132, R240.reuse, R30, R148 ;  /* 0x0000001ef084723c */ /* 0x050ff60000081094 */
[----:B------:R-:W-:Y:S04]  /*b3880*/  STL.64 [R1+0xb60], R140 ;  /* 0x000b608c01007387 */ /* 0x000fe80000100a00 */
[----:B------:R1:W-:Y:S04]  /*b3890*/  STL.64 [R1+0xb68], R142 ;  /* 0x000b688e01007387 */ /* 0x0003e80000100a00 */
[----:B------:R-:W-:Y:S04]  /*b38a0*/  STL.64 [R1+0xb50], R136 ;  /* 0x000b508801007387 */ /* 0x000fe80000100a00 */
[----:B------:R2:W-:Y:S04]  /*b38b0*/  STL.64 [R1+0xb58], R138 ;  /* 0x000b588a01007387 */ /* 0x0005e80000100a00 */
[----:B------:R-:W-:Y:S04]  /*b38c0*/  STL.64 [R1+0xb40], R132 ;  /* 0x000b408401007387 */ /* 0x000fe80000100a00 */
[----:B------:R3:W-:Y:S01]  /*b38d0*/  STL.64 [R1+0xb48], R134 ;  /* 0x000b488601007387 */ /* 0x0007e20000100a00 */
[C---:B------:R-:W-:Y:S06]  /*b38e0*/  HMMA.1688.F32.TF32 R144, R240.reuse, R102, R188 ;  /* 0x00000066f090723c */ /* 0x040fec00000810bc */
[C---:B-1----:R-:W-:Y:S06]  /*b38f0*/  HMMA.1688.F32.TF32 R140, R240.reuse, R6, R152 ;  /* 0x00000006f08c723c */ /* 0x042fec0000081098 */
[C---:B--2---:R-:W-:Y:S06]  /*b3900*/  HMMA.1688.F32.TF32 R136, R240.reuse, R130, R156 ;  /* 0x00000082f088723c */ /* 0x044fec000008109c */
[C---:B---3--:R-:W-:Y:S11]  /*b3910*/  HMMA.1688.F32.TF32 R132, R240.reuse, R126, R160 ;  /* 0x0000007ef084723c */ /* 0x048ff600000810a0 */
        /* <DEDUP_REMOVED lines=10> */
[----:B------:R-:W-:Y:S04]  /*b39c0*/  STL.64 [R1+0xae8], R142 ;  /* 0x000ae88e01007387 */ /* 0x000fe80000100a00 */
[----:B------:R-:W-:Y:S04]  /*b39d0*/  STL.64 [R1+0xac0], R136 ;  /* 0x000ac08801007387 */ /* 0x000fe80000100a00 */
[----:B------:R1:W-:Y:S02]  /*b39e0*/  STL.64 [R1+0xac8], R138 ;  /* 0x000ac88a01007387 */ /* 0x0003e40000100a00 */
[C---:B-1----:R-:W-:Y:S02]  /*b39f0*/  HMMA.1688.F32.TF32 R136, R240.reuse, R110, R176 ;  /* 0x0000006ef088723c */ /* 0x042fe400000810b0 */
[----:B------:R-:W-:Y:S04]  /*b3a00*/  STL.64 [R1+0xab0], R132 ;  /* 0x000ab08401007387 */ /* 0x000fe80000100a00 */
[----:B------:R-:W-:Y:S01]  /*b3a10*/  STL.64 [R1+0xab8], R134 ;  /* 0x000ab88601007387 */ /* 0x000fe20000100a00 */
[----:B------:R-:W-:Y:S01]  /*b3a20*/  HMMA.1688.F32.TF32 R140, R240, R98, R192 ;  /* 0x00000062f08c723c */ /* 0x000fe200000810c0 */
[----:B------:R-:W-:-:S02]  /*b3a30*/  LOP3.LUT R163, R0, 0x20, RZ, 0x3c, !PT ;  /* 0x0000002000a37812 */ /* 0x000fc400078e3cff */
[----:B------:R-:W-:Y:S04]  /*b3a40*/  LDS R132, [R0+UR12+0x49180] ;  /* 0x0491800c00847984 */ /* 0x000fe80008000800 */
[----:B------:R-:W-:Y:S04]  /*b3a50*/  LDS R134, [R0+UR12+0x49980] ;  /* 0x0499800c00867984 */ /* 0x000fe80008000800 */
[----:B------:R-:W-:Y:S04]  /*b3a60*/  LDS R133, [R163+UR12+0x49180] ;  /* 0x0491800ca3857984 */ /* 0x000fe80008000800 */
[----:B------:R-:W1:Y:S04]  /*b3a70*/  LDS R135, [R163+UR12+0x49980] ;  /* 0x0499800ca3877984 */ /* 0x000e680008000800 */
[----:B------:R-:W-:Y:S04]  /*b3a80*/  STL.64 [R1+0xa90], R136 ;  /* 0x000a908801007387 */ /* 0x000fe80000100a00 */
[----:B------:R2:W-:Y:S02]  /*b3a90*/  STL.64 [R1+0xa98], R138 ;  /* 0x000a988a01007387 */ /* 0x0005e40000100a00 */
[----:B--2---:R-:W-:-:S15]  /*b3aa0*/  HMMA.1688.F32.TF32 R136, R240, R106, R184 ;  /* 0x0000006af088723c */ /* 0x004fde00000810b8 */
[----:B------:R-:W-:-:S08]  /*b3ab0*/  NOP ;  /* 0x0000000000007918 */ /* 0x000fd00000000000 */
        /* <DEDUP_REMOVED lines=151> */
[----:B------:R-:W3:Y:S04]  /*b4430*/  LDL.LU R138, [R1+0xd18] ;  /* 0x000d1800018a7983 */ /* 0x000ee80000300800 */
[----:B------:R-:W3:Y:S01]  /*b4440*/  LDL.LU R139, [R1+0xd1c] ;  /* 0x000d1c00018b7983 */ /* 0x000ee20000300800 */
[C---:B----4-:R-:W-:Y:S06]  /*b4450*/  HMMA.1688.F32.TF32 R236, R240.reuse, R42, R236 ;  /* 0x0000002af0ec723c */ /* 0x050fec00000810ec */
[----:B--2---:R-:W-:-:S15]  /*b4460*/  HMMA.1688.F32.TF32 R248, R240, R46, R248 ;  /* 0x0000002ef0f8723c */ /* 0x004fde00000810f8 */
[----:B------:R-:W-:-:S08]  /*b4470*/  NOP ;  /* 0x0000000000007918 */ /* 0x000fd00000000000 */
[----:B------:R-:W-:Y:S04]  /*b4480*/  STL.64 [R1+0x780], R248 ;  /* 0x000780f801007387 */ /* 0x000fe80000100a00 */
[----:B------:R1:W-:Y:S04]  /*b4490*/  STL.64 [R1+0x788], R250 ;  /* 0x000788fa01007387 */ /* 0x0003e80000100a00 */
[----:B-1----:R-:W2:Y:S04]  /*b44a0*/  LDL.LU.64 R250, [R1+0x6198] ;  /* 0x0061980001fa7983 */ /* 0x002ea80000300a00 */
[----:B------:R-:W4:Y:S04]  /*b44b0*/  LDL.LU.64 R248, [R1+0x6190] ;  /* 0x0061900001f87983 */ /* 0x000f280000300a00 */
[----:B------:R-:W-:Y:S04]  /*b44c0*/  STL.64 [R1+0x770], R236 ;  /* 0x000770ec01007387 */ /* 0x000fe80000100a00 */
[----:B------:R3:W-:Y:S02]  /*b44d0*/  STL.64 [R1+0x778], R238 ;  /* 0x000778ee01007387 */ /* 0x0007e40000100a00 */
[C---:B---3--:R-:W-:Y:S06]  /*b44e0*/  HMMA.1688.F32.TF32 R236, R240.reuse, R38, R232 ;  /* 0x00000026f0ec723c */ /* 0x048fec00000810e8 */
[C---:B------:R-:W-:Y:S06]  /*b44f0*/  HMMA.1688.F32.TF32 R232, R240.reuse, R34, R228 ;  /* 0x00000022f0e8723c */ /* 0x040fec00000810e4 */
[C---:B------:R-:W-:Y:S06]  /*b4500*/  HMMA.1688.F32.TF32 R228, R240.reuse, R26, R224 ;  /* 0x0000001af0e4723c */ /* 0x040fec00000810e0 */
[----:B------:R-:W-:Y:S06]  /*b4510*/  HMMA.1688.F32.TF32 R224, R240, R22, R244 ;  /* 0x00000016f0e0723c */ /* 0x000fec00000810f4 */
[----:B------:R-:W-:Y:S01]  /*b4520*/  HMMA.1688.F32.TF32 R136, R132, R70, R136 ;  /* 0x000000468488723c */ /* 0x000fe20000081088 */
[----:B------:R-:W-:Y:S04]  /*b4530*/  LDS R244, [R128+UR12+0x49180] ;  /* 0x0491800c80f47984 */ /* 0x000fe80008000800 */
[----:B------:R-:W-:Y:S04]  /*b4540*/  LDS R246, [R128+UR12+0x49980] ;  /* 0x0499800c80f67984 */ /* 0x000fe80008000800 */
[----:B------:R-:W-:Y:S04]  /*b4550*/  LDS R245, [R129+UR12+0x49180] ;  /* 0x0491800c81f57984 */ /* 0x000fe80008000800 */
[----:B------:R-:W1:Y:S04]  /*b4560*/  LDS R247, [R129+UR12+0x49980] ;  /* 0x0499800c81f77984 */ /* 0x000e680008000800 */
[----:B------:R-:W-:Y:S04]  /*b4570*/  LDS R241, [R163+UR12+0x4a080] ;  /* 0x04a0800ca3f17984 */ /* 0x000fe80008000800 */
[----:B------:R-:W-:Y:S01]  /*b4580*/  LDS R243, [R163+UR12+0x4a880] ;  /* 0x04a8800ca3f37984 */ /* 0x000fe20008000800 */
[----:B------:R-:W-:-:S03]  /*b4590*/  IMAD.MOV.U32 R162, RZ, RZ, R113 ;  /* 0x000000ffffa27224 */ /* 0x000fc600078e0071 */
        /* <DEDUP_REMOVED lines=68> */
[----:B---3--:R-:W3:Y:S04]  /*b49e0*/  LDL.LU R144, [R1+0xe60] ;  /* 0x000e600001907983 */ /* 0x008ee80000300800 */
[----:B------:R-:W-:Y:S04]  /*b49f0*/  STL.64 [R1+0x600], R140 ;  /* 0x0006008c01007387 */ /* 0x000fe80000100a00 */
[----:B------:R-:W-:Y:S04]  /*b4a00*/  STL.64 [R1+0x608], R142 ;  /* 0x0006088e01007387 */ /* 0x000fe80000100a00 */
[----:B------:R2:W-:Y:S04]  /*b4a10*/  STL.64 [R1+0x5f0], R136 ;  /* 0x0005f08801007387 */ /* 0x0005e80000100a00 */
[----:B------:R4:W-:Y:S04]  /*b4a20*/  STL.64 [R1+0x5f8], R138 ;  /* 0x0005f88a01007387 */ /* 0x0009e80000100a00 */
[----:B------:R-:W3:Y:S04]  /*b4a30*/  LDL.LU R145, [R1+0xe64] ;  /* 0x000e640001917983 */ /* 0x000ee80000300800 */
[----:B-1----:R-:W3:Y:S04]  /*b4a40*/  LDL.LU R146, [R1+0xe68] ;  /* 0x000e680001927983 */ /* 0x002ee80000300800 */
        /* <DEDUP_REMOVED lines=92> */
[----:B------:R-:W-:Y:S07]  /*b5010*/  HMMA.1688.F32.TF32 R224, R132, R58, R180 ;  /* 0x0000003a84e0723c */ /* 0x000fee00000810b4 */
[----:B------:R-:W-:-:S04]  /*b5020*/  IMAD.MOV.U32 R181, RZ, RZ, R3 ;  /* 0x000000ffffb57224 */ /* 0x000fc800078e0003 */
[----:B------:R-:W-:Y:S04]  /*b5030*/  STL.64 [R1+0x5e0], R232 ;  /* 0x0005e0e801007387 */ /* 0x000fe80000100a00 */
[----:B------:R-:W-:Y:S04]  /*b5040*/  STL.64 [R1+0x5e8], R234 ;  /* 0x0005e8ea01007387 */ /* 0x000fe80000100a00 */
[----:B------:R-:W-:Y:S04]  /*b5050*/  STL.64 [R1+0x5d0], R228 ;  /* 0x0005d0e401007387 */ /* 0x000fe80000100a00 */
[----:B------:R-:W-:Y:S04]  /*b5060*/  STL.64 [R1+0x5d8], R230 ;  /* 0x0005d8e601007387 */ /* 0x000fe80000100a00 */
[----:B------:R-:W2:Y:S04]  /*b5070*/  LDL.LU R180, [R1+0xf60] ;  /* 0x000f600001b47983 */ /* 0x000ea80000300800 */
[----:B------:R-:W-:Y:S04]  /*b5080*/  STL.64 [R1+0x5c0], R224 ;  /* 0x0005c0e001007387 */ /* 0x000fe80000100a00 */
[----:B------:R-:W-:Y:S04]  /*b5090*/  STL.64 [R1+0x5c8], R226 ;  /* 0x0005c8e201007387 */ /* 0x000fe80000100a00 */
[----:B------:R1:W-:Y:S04]  /*b50a0*/  STL.64 [R1+0x5b0], R136 ;  /* 0x0005b08801007387 */ /* 0x0003e80000100a00 */
[----:B------:R3:W-:Y:S04]  /*b50b0*/  STL.64 [R1+0x5b8], R138 ;  /* 0x0005b88a01007387 */ /* 0x0007e80000100a00 */
[----:B------:R-:W4:Y:S01]  /*b50c0*/  LDL.LU R3, [R1+0x6188] ;  /* 0x0061880001037983 */ /* 0x000f220000300800 */
[C---:B------:R-:W-:Y:S06]  /*b50d0*/  HMMA.1688.F32.TF32 R220, R132.reuse, R50, R220 ;  /* 0x0000003284dc723c */ /* 0x040fec00000810dc */
[C---:B------:R-:W-:Y:S06]  /*b50e0*/  HMMA.1688.F32.TF32 R216, R132.reuse, R46, R216 ;  /* 0x0000002e84d8723c */ /* 0x040fec00000810d8 */
[C---:B------:R-:W-:Y:S06]  /*b50f0*/  HMMA.1688.F32.TF32 R212, R132.reuse, R42, R212 ;  /* 0x0000002a84d4723c */ /* 0x040fec00000810d4 */
[C---:B------:R-:W-:Y:S06]  /*b5100*/  HMMA.1688.F32.TF32 R208, R132.reuse, R38, R208 ;  /* 0x0000002684d0723c */ /* 0x040fec00000810d0 */
[C---:B------:R-:W-:Y:S06]  /*b5110*/  HMMA.1688.F32.TF32 R204, R132.reuse, R34, R204 ;  /* 0x0000002284cc723c */ /* 0x040fec00000810cc */
[C---:B------:R-:W-:Y:S06]  /*b5120*/  HMMA.1688.F32.TF32 R200, R132.reuse, R26, R200 ;  /* 0x0000001a84c8723c */ /* 0x040fec00000810c8 */
[----:B------:R-:W-:Y:S06]  /*b5130*/  HMMA.1688.F32.TF32 R196, R132, R22, R196 ;  /* 0x0000001684c4723c */ /* 0x000fec00000810c4 */
[----:B------:R-:W-:Y:S01]  /*b5140*/  HMMA.1688.F32.TF32 R132, R244, R86, R192 ;  /* 0x00000056f484723c */ /* 0x000fe200000810c0 */
[----:B-1----:R-:W-:Y:S01]  /*b5150*/  IMAD.MOV.U32 R136, RZ, RZ, R13 ;  /* 0x000000ffff887224 */ /* 0x002fe200078e000d */
[----:B------:R-:W-:-:S04]  /*b5160*/  MOV R137, R12 ;  /* 0x0000000c00897202 */ /* 0x000fc80000000f00 */
        /* <DEDUP_REMOVED lines=15> */
[----:B------:R-:W-:Y:S03]  /*b5260*/  HMMA.1688.F32.TF32 R184, R244, R30, R184 ;  /* 0x0000001ef4b8723c */ /* 0x000fe600000810b8 */
[----:B------:R-:W-:Y:S04]  /*b5270*/  STL.64 [R1+0x520], R132 ;  /* 0x0005208401007387 */ /* 0x000fe80000100a00 */
[----:B------:R1:W-:Y:S04]  /*b5280*/  STL.64 [R1+0x528], R134 ;  /* 0x0005288601007387 */ /* 0x0003e80000100a00 */
[----:B------:R-:W-:Y:S04]  /*b5290*/  STL.64 [R1+0x510], R12 ;  /* 0x0005100c01007387 */ /* 0x000fe80000100a00 */
[----:B------:R1:W-:Y:S01]  /*b52a0*/  STL.64 [R1+0x518], R14 ;  /* 0x0005180e01007387 */ /* 0x0003e20000100a00 */
[----:B---3--:R-:W-:-:S02]  /*b52b0*/  IMAD.MOV.U32 R138, RZ, RZ, R5 ;  /* 0x000000ffff8a7224 */ /* 0x008fc400078e0005 */
[----:B------:R-:W-:Y:S01]  /*b52c0*/  IMAD.MOV.U32 R139, RZ, RZ, R4 ;  /* 0x000000ffff8b7224 */ /* 0x000fe200078e0004 */
[C---:B-1----:R-:W-:Y:S06]  /*b52d0*/  HMMA.1688.F32.TF32 R132, R244.reuse, R6, R176 ;  /* 0x00000006f484723c */ /* 0x042fec00000810b0 */
[C---:B------:R-:W-:Y:S06]  /*b52e0*/  HMMA.1688.F32.TF32 R12, R244.reuse, R130, R172 ;  /* 0x00000082f40c723c */ /* 0x040fec00000810ac */
[C---:B------:R-:W-:Y:S01]  /*b52f0*/  HMMA.1688.F32.TF32 R4, R244.reuse, R126, R168 ;  /* 0x0000007ef404723c */ /* 0x040fe200000810a8 */
[----:B------:R-:W-:Y:S04]  /*b5300*/  STL.64 [R1+0x500], R184 ;  /* 0x000500b801007387 */ /* 0x000fe80000100a00 */
[----:B------:R-:W-:Y:S06]  /*b5310*/  STL.64 [R1+0x508], R186 ;  /* 0x000508ba01007387 */ /* 0x000fec0000100a00 */
        /* <DEDUP_REMOVED lines=8> */
[----:B------:R-:W-:Y:S01]  /*b53a0*/  HMMA.1688.F32.TF32 R4, R244, R114, R152 ;  /* 0x00000072f404723c */ /* 0x000fe20000081098 */
[----:B------:R-:W-:Y:S01]  /*b53b0*/  MOV R182, R109 ;  /* 0x0000006d00b67202 */ /* 0x000fe20000000f00 */
[----:B------:R-:W-:-:S04]  /*b53c0*/  IMAD.MOV.U32 R183, RZ, RZ, R108 ;  /* 0x000000ffffb77224 */ /* 0x000fc800078e006c */
[C---:B------:R-:W-:Y:S05]  /*b53d0*/  HMMA.1688.F32.TF32 R108, R244.reuse, R110, R148 ;  /* 0x0000006ef46c723c */ /* 0x040fea0000081094 */
[----:B------:R-:W-:Y:S04]  /*b53e0*/  STL.64 [R1+0x4c0], R132 ;  /* 0x0004c08401007387 */ /* 0x000fe80000100a00 */
[----:B------:R-:W-:Y:S04]  /*b53f0*/  STL.64 [R1+0x4c8], R134 ;  /* 0x0004c88601007387 */ /* 0x000fe80000100a00 */
[----:B------:R-:W-:Y:S04]  /*b5400*/  STL.64 [R1+0x4b0], R12 ;  /* 0x0004b00c01007387 */ /* 0x000fe80000100a00 */
[----:B------:R1:W-:Y:S04]  /*b5410*/  STL.64 [R1+0x4b8], R14 ;  /* 0x0004b80e01007387 */ /* 0x0003e80000100a00 */
[----:B------:R-:W-:Y:S04]  /*b5420*/  STL.64 [R1+0x4a0], R4 ;  /* 0x0004a00401007387 */ /* 0x000fe80000100a00 */
[----:B------:R3:W-:Y:S01]  /*b5430*/  STL.64 [R1+0x4a8], R6 ;  /* 0x0004a80601007387 */ /* 0x0007e20000100a00 */
[C---:B-1----:R-:W-:Y:S06]  /*b5440*/  HMMA.1688.F32.TF32 R12, R244.reuse, R106, R144 ;  /* 0x0000006af40c723c */ /* 0x042fec0000081090 */
[----:B---3--:R-:W-:Y:S01]  /*b5450*/  HMMA.1688.F32.TF32 R4, R244, R102, R140 ;  /* 0x00000066f404723c */ /* 0x008fe2000008108c */
[----:B------:R-:W-:Y:S04]  /*b5460*/  STL.64 [R1+0x490], R108 ;  /* 0x0004906c01007387 */ /* 0x000fe80000100a00 */
[----:B------:R-:W-:Y:S01]  /*b5470*/  STL.64 [R1+0x498], R110 ;  /* 0x0004986e01007387 */ /* 0x000fe20000100a00 */
        /* <DEDUP_REMOVED lines=8> */
[----:B------:R-:W-:Y:S01]  /*b5500*/  IMAD.MOV.U32 R145, RZ, RZ, R252 ;  /* 0x000000ffff917224 */ /* 0x000fe200078e00fc */
[----:B------:R-:W-:Y:S01]  /*b5510*/  MOV R146, R124 ;  /* 0x0000007c00927202 */ /* 0x000fe20000000f00 */
[----:B------:R-:W-:Y:S02]  /*b5520*/  IMAD.MOV.U32 R147, RZ, RZ, R121 ;  /* 0x000000ffff937224 */ /* 0x000fe400078e0079 */
[----:B------:R-:W-:Y:S01]  /*b5530*/  IMAD.MOV.U32 R151, RZ, RZ, R116 ;  /* 0x000000ffff977224 */ /* 0x000fe200078e0074 */
[----:B------:R-:W-:Y:S04]  /*b5540*/  LDS R108, [R0+UR12+0x4a000] ;  /* 0x04a0000c006c7984 */ /* 0x000fe80008000800 */
[----:B------:R-:W-:Y:S04]  /*b5550*/  LDS R110, [R0+UR12+0x4a800] ;  /* 0x04a8000c006e7984 */ /* 0x000fe80008000800 */
[----:B------:R-:W-:Y:S04]  /*b5560*/  LDS R109, [R163+UR12+0x4a000] ;  /* 0x04a0000ca36d7984 */ /* 0x000fe80008000800 */
[----:B------:R-:W-:Y:S04]  /*b5570*/  LDS R111, [R163+UR12+0x4a800] ;  /* 0x04a8000ca36f7984 */ /* 0x000fe80008000800 */
[----:B------:R-:W-:Y:S04]  /*b5580*/  STL.64 [R1+0x480], R12 ;  /* 0x0004800c01007387 */ /* 0x000fe80000100a00 */
[----:B------:R-:W-:Y:S04]  /*b5590*/  STL.64 [R1+0x488], R14 ;  /* 0x0004880e01007387 */ /* 0x000fe80000100a00 */
[----:B------:R-:W-:Y:S04]  /*b55a0*/  STL.64 [R1+0x470], R4 ;  /* 0x0004700401007387 */ /* 0x000fe80000100a00 */
[----:B------:R-:W-:Y:S04]  /*b55b0*/  STL.64 [R1+0x478], R6 ;  /* 0x0004780601007387 */ /* 0x000fe80000100a00 */
[----:B----4-:R-:W1:Y:S04]  /*b55c0*/  LDSM.16.M88.4 R4, [R3+UR15+0x100] ;  /* 0x0001000f0304783b */ /* 0x010e680008000200 */
[----:B------:R-:W3:Y:S01]  /*b55d0*/  LDSM.16.M88.4 R12, [R3+UR15+0x1100] ;  /* 0x0011000f030c783b */ /* 0x000ee20008000200 */
[----:B--2---:R-:W-:Y:S03]  /*b55e0*/  HMMA.1688.F32.TF32 R132, R244, R98, R180 ;  /* 0x00000062f484723c */ /* 0x004fe600000810b4 */
[----:B-1----:R-:W-:Y:S04]  /*b55f0*/  STL [R1+0x601c], R6 ;  /* 0x00601c0601007387 */ /* 0x002fe80000100800 */
[----:B------:R-:W-:Y:S04]  /*b5600*/  STL [R1+0x6018], R7 ;  /* 0x0060180701007387 */ /* 0x000fe80000100800 */
[----:B---3--:R-:W-:-:S12]  /*b5610*/  STL [R1+0x6024], R14 ;  /* 0x0060240e01007387 */ /* 0x008fd80000100800 */
        /* <DEDUP_REMOVED lines=8> */
[----:B------:R-:W3:Y:S04]  /*b56a0*/  LDL.LU R29, [R1+0x6180] ;  /* 0x00618000011d7983 */ /* 0x000ee80000300800 */
[----:B------:R-:W4:Y:S04]  /*b56b0*/  LDL.LU R101, [R1+0x617c] ;  /* 0x00617c0001657983 */ /* 0x000f280000300800 */
[----:B------:R-:W4:Y:S04]  /*b56c0*/  LDL.LU R104, [R1+0x6178] ;  /* 0x0061780001687983 */ /* 0x000f280000300800 */
[----:B------:R-:W2:Y:S04]  /*b56d0*/  LDL.LU R125, [R1+0x6174] ;  /* 0x00617400017d7983 */ /* 0x000ea80000300800 */
[----:B------:R-:W3:Y:S04]  /*b56e0*/  LDL.LU R252, [R1+0x6170] ;  /* 0x0061700001fc7983 */ /* 0x000ee80000300800 */
[----:B------:R-:W4:Y:S04]  /*b56f0*/  LDL.LU R124, [R1+0x616c] ;  /* 0x00616c00017c7983 */ /* 0x000f280000300800 */
[----:B------:R-:W2:Y:S04]  /*b5700*/  LDL.LU R121, [R1+0x6168] ;  /* 0x0061680001797983 */ /* 0x000ea80000300800 */
[----:B------:R-:W3:Y:S04]  /*b5710*/  LDL.LU R120, [R1+0x6164] ;  /* 0x0061640001787983 */ /* 0x000ee80000300800 */
[----:B------:R-:W3:Y:S04]  /*b5720*/  LDL.LU R117, [R1+0x6160] ;  /* 0x0061600001757983 */ /* 0x000ee80000300800 */
[----:B------:R-:W3:Y:S04]  /*b5730*/  LDL.LU R105, [R1+0x615c] ;  /* 0x00615c0001697983 */ /* 0x000ee80000300800 */
[----:B------:R-:W3:Y:S04]  /*b5740*/  LDL.LU R116, [R1+0x6158] ;  /* 0x0061580001747983 */ /* 0x000ee80000300800 */
[----:B------:R-:W-:Y:S01]  /*b5750*/  LDSM.16.M88.4 R132, [R3+UR15+0x5100] ;  /* 0x0051000f0384783b */ /* 0x000fe20008000200 */
[----:B----4-:R-:W-:Y:S01]  /*b5760*/  MOV R156, R124 ;  /* 0x0000007c009c7202 */ /* 0x010fe20000000f00 */
[----:B--2---:R-:W-:-:S02]  /*b5770*/  IMAD.MOV.U32 R157, RZ, RZ, R121 ;  /* 0x000000ffff9d7224 */ /* 0x004fc400078e0079 */
[----:B------:R-:W2:Y:S04]  /*b5780*/  LDL.LU R124, [R1+0x6154] ;  /* 0x00615400017c7983 */ /* 0x000ea80000300800 */
[----:B------:R-:W4:Y:S01]  /*b5790*/  LDL.LU R121, [R1+0x6150] ;  /* 0x0061500001797983 */ /* 0x000f220000300800 */
[----:B---3--:R-:W-:Y:S01]  /*b57a0*/  IMAD.MOV.U32 R158, RZ, RZ, R252 ;  /* 0x000000ffff9e7224 */ /* 0x008fe200078e00fc */
        /* <DEDUP_REMOVED lines=11> */
[----:B--2---:R-:W-:-:S02]  /*b5860*/  IMAD.MOV.U32 R171, RZ, RZ, R124 ;  /* 0x000000ffffab7224 */ /* 0x004fc400078e007c */
[----:B----4-:R-:W-:Y:S02]  /*b5870*/  IMAD.MOV.U32 R170, RZ, RZ, R121 ;  /* 0x000000ffffaa7224 */ /* 0x010fe400078e0079 */
[----:B---3--:R-:W-:Y:S01]  /*b5880*/  IMAD.MOV.U32 R168, RZ, RZ, R252 ;  /* 0x000000ffffa87224 */ /* 0x008fe200078e00fc */
[----:B------:R-:W-:Y:S01]  /*b5890*/  MOV R169, R125 ;  /* 0x0000007d00a97202 */ /* 0x000fe20000000f00 */
[----:B------:R-:W2:Y:S04]  /*b58a0*/  LDL.LU R252, [R1+0x6134] ;  /* 0x0061340001fc7983 */ /* 0x000ea80000300800 */
[----:B------:R-:W3:Y:S04]  /*b58b0*/  LDL.LU R125, [R1+0x6130] ;  /* 0x00613000017d7983 */ /* 0x000ee80000300800 */
[----:B------:R-:W4:Y:S04]  /*b58c0*/  LDL.LU R121, [R1+0x612c] ;  /* 0x00612c0001797983 */ /* 0x000f280000300800 */
[----:B------:R-:W2:Y:S04]  /*b58d0*/  LDL.LU R124, [R1+0x6128] ;  /* 0x00612800017c7983 */ /* 0x000ea80000300800 */
[----:B------:R-:W3:Y:S04]  /*b58e0*/  LDL.LU R176, [R1+0xfe0] ;  /* 0x000fe00001b07983 */ /* 0x000ee80000300800 */
[----:B------:R-:W3:Y:S04]  /*b58f0*/  LDL.LU R177, [R1+0xfe4] ;  /* 0x000fe40001b17983 */ /* 0x000ee80000300800 */
[----:B------:R-:W3:Y:S04]  /*b5900*/  LDL.LU R178, [R1+0xfe8] ;  /* 0x000fe80001b27983 */ /* 0x000ee80000300800 */
[----:B------:R-:W3:Y:S01]  /*b5910*/  LDL.LU R179, [R1+0xfec] ;  /* 0x000fec0001b37983 */ /* 0x000ee20000300800 */
[----:B----4-:R-:W-:Y:S01]  /*b5920*/  MOV R184, R121 ;  /* 0x0000007900b87202 */ /* 0x010fe20000000f00 */
[----:B--2---:R-:W-:-:S02]  /*b5930*/  IMAD.MOV.U32 R185, RZ, RZ, R124 ;  /* 0x000000ffffb97224 */ /* 0x004fc400078e007c */
[----:B------:R-:W2:Y:S04]  /*b5940*/  LDL.LU R121, [R1+0x6124] ;  /* 0x0061240001797983 */ /* 0x000ea80000300800 */
[----:B------:R-:W4:Y:S01]  /*b5950*/  LDL.LU R124, [R1+0x6120] ;  /* 0x00612000017c7983 */ /* 0x000f220000300800 */
[----:B---3--:R-:W-:Y:S01]  /*b5960*/  IMAD.MOV.U32 R186, RZ, RZ, R125 ;  /* 0x000000ffffba7224 */ /* 0x008fe200078e007d */
[----:B------:R-:W-:Y:S02]  /*b5970*/  MOV R187, R252 ;  /* 0x000000fc00bb7202 */ /* 0x000fe40000000f00 */
[----:B------:R-:W3:Y:S04]  /*b5980*/  LDL.LU R125, [R1+0x611c] ;  /* 0x00611c00017d7983 */ /* 0x000ee80000300800 */
        /* <DEDUP_REMOVED lines=30> */
[----:B------:R-:W-:-:S02]  /*b5b70*/  MOV R155, R28 ;  /* 0x0000001c009b7202 */ /* 0x000fc40000000f00 */
[----:B------:R-:W1:Y:S01]  /*b5b80*/  LDSM.16.M88.4 R28, [R3+UR15+0x2100] ;  /* 0x0021000f031c783b */ /* 0x000e620008000200 */
[----:B------:R-:W-:Y:S01]  /*b5b90*/  IMAD.MOV.U32 R175, RZ, RZ, R105 ;  /* 0x000000ffffaf7224 */ /* 0x000fe200078e0069 */
[----:B------:R-:W-:Y:S01]  /*b5ba0*/  MOV R152, R104 ;  /* 0x0000006800987202 */ /* 0x000fe20000000f00 */
[----:B------:R-:W-:Y:S01]  /*b5bb0*/  IMAD.MOV.U32 R153, RZ, RZ, R101 ;  /* 0x000000ffff997224 */ /* 0x000fe200078e0065 */
[----:B-1----:R-:W-:Y:S04]  /*b5bc0*/  STL [R1+0x602c], R30 ;  /* 0x00602c1e01007387 */ /* 0x002fe80000100800 */
[----:B------:R-:W-:Y:S01]  /*b5bd0*/  STL [R1+0x6028], R31 ;  /* 0x0060281f01007387 */ /* 0x000fe20000100800 */
[----:B------:R-:W-:Y:S01]  /*b5be0*/  IMAD.MOV.U32 R172, RZ, RZ, R120 ;  /* 0x000000ffffac7224 */ /* 0x000fe200078e0078 */
[----:B------:R-:W-:Y:S01]  /*b5bf0*/  MOV R173, R117 ;  /* 0x0000007500ad7202 */ /* 0x000fe20000000f00 */
[----:B------:R-:W-:-:S02]  /*b5c00*/  IMAD.MOV.U32 R174, RZ, RZ, R116 ;  /* 0x000000ffffae7224 */ /* 0x000fc400078e0074 */
[----:B------:R-:W-:Y:S01]  /*b5c10*/  LDSM.16.M88.4 R116, [R3+UR15+0x9100] ;  /* 0x0091000f0374783b */ /* 0x000fe20008000200 */
[----:B--2---:R-:W-:Y:S07]  /*b5c20*/  HMMA.1688.F32.TF32 R104, R244, R90, R180 ;  /* 0x0000005af468723c */ /* 0x004fee00000810b4 */
[----:B------:R-:W-:Y:S01]  /*b5c30*/  MOV R182, R85 ;  /* 0x0000005500b67202 */ /* 0x000fe20000000f00 */
[----:B------:R-:W-:Y:S02]  /*b5c40*/  IMAD.MOV.U32 R183, RZ, RZ, R84 ;  /* 0x000000ffffb77224 */ /* 0x000fe400078e0054 */
[----:B------:R-:W1:Y:S01]  /*b5c50*/  LDSM.16.M88.4 R84, [R3+UR15+0x3100] ;  /* 0x0031000f0354783b */ /* 0x000e620008000200 */
[----:B------:R-:W-:-:S02]  /*b5c60*/  IMAD.MOV.U32 R180, RZ, RZ, R100 ;  /* 0x000000ffffb47224 */ /* 0x000fc400078e0064 */
[C---:B----4-:R-:W-:Y:S10]  /*b5c70*/  HMMA.1688.F32.TF32 R100, R244.reuse, R10, R136 ;  /* 0x0000000af464723c */ /* 0x050ff40000081088 */
[----:B------:R-:W-:Y:S04]  /*b5c80*/  STL.64 [R1+0x440], R104 ;  /* 0x0004406801007387 */ /* 0x000fe80000100a00 */
[----:B------:R3:W-:Y:S02]  /*b5c90*/  STL.64 [R1+0x448], R106 ;  /* 0x0004486a01007387 */ /* 0x0007e40000100a00 */
[----:B---3--:R-:W-:Y:S01]  /*b5ca0*/  HMMA.1688.F32.TF32 R104, R244, R18, R208 ;  /* 0x00000012f468723c */ /* 0x008fe200000810d0 */
[----:B------:R-:W-:-:S02]  /*b5cb0*/  IMAD.MOV.U32 R181, RZ, RZ, R97 ;  /* 0x000000ffffb57224 */ /* 0x000fc400078e0061 */
[----:B------:R-:W-:-:S03]  /*b5cc0*/  IMAD.MOV.U32 R136, RZ, RZ, R96 ;  /* 0x000000ffff887224 */ /* 0x000fc600078e0060 */
[C---:B------:R-:W-:Y:S01]  /*b5cd0*/  HMMA.1688.F32.TF32 R96, R244.reuse, R78, R200 ;  /* 0x0000004ef460723c */ /* 0x040fe200000810c8 */
[----:B------:R-:W-:Y:S01]  /*b5ce0*/  MOV R137, R93 ;  /* 0x0000005d00897202 */ /* 0x000fe20000000f00 */
[----:B------:R-:W-:Y:S01]  /*b5cf0*/  IMAD.MOV.U32 R138, RZ, RZ, R92 ;  /* 0x000000ffff8a7224 */ /* 0x000fe200078e005c */
[----:B-1----:R-:W-:Y:S04]  /*b5d00*/  STL [R1+0x6034], R86 ;  /* 0x0060345601007387 */ /* 0x002fe80000100800 */
[----:B------:R-:W-:Y:S10]  /*b5d10*/  STL [R1+0x6030], R87 ;  /* 0x0060305701007387 */ /* 0x000ff40000100800 */
[----:B------:R-:W-:Y:S04]  /*b5d20*/  STL.64 [R1+0x430], R104 ;  /* 0x0004306801007387 */ /* 0x000fe80000100a00 */
[----:B------:R-:W-:Y:S04]  /*b5d30*/  STL.64 [R1+0x438], R106 ;  /* 0x0004386a01007387 */ /* 0x000fe80000100a00 */
[----:B------:R-:W-:Y:S04]  /*b5d40*/  STL.64 [R1+0x420], R100 ;  /* 0x0004206401007387 */ /* 0x000fe80000100a00 */
[----:B------:R1:W-:Y:S01]  /*b5d50*/  STL.64 [R1+0x428], R102 ;  /* 0x0004286601007387 */ /* 0x0003e20000100a00 */
[----:B------:R-:W-:Y:S01]  /*b5d60*/  HMMA.1688.F32.TF32 R92, R244, R74, R196 ;  /* 0x0000004af45c723c */ /* 0x000fe200000810c4 */
[----:B------:R-:W-:-:S02]  /*b5d70*/  IMAD.MOV.U32 R192, RZ, RZ, R252 ;  /* 0x000000ffffc07224 */ /* 0x000fc400078e00fc */
[----:B------:R-:W-:Y:S01]  /*b5d80*/  IMAD.MOV.U32 R193, RZ, RZ, R125 ;  /* 0x000000ffffc17224 */ /* 0x000fe200078e007d */
[----:B------:R-:W-:Y:S01]  /*b5d90*/  MOV R194, R124 ;  /* 0x0000007c00c27202 */ /* 0x000fe20000000f00 */
[----:B------:R-:W-:Y:S02]  /*b5da0*/  IMAD.MOV.U32 R195, RZ, RZ, R121 ;  /* 0x000000ffffc37224 */ /* 0x000fe400078e0079 */
[----:B------:R-:W-:Y:S01]  /*b5db0*/  IMAD.MOV.U32 R139, RZ, RZ, R2 ;  /* 0x000000ffff8b7224 */ /* 0x000fe200078e0002 */
[----:B------:R-:W-:Y:S04]  /*b5dc0*/  LDSM.16.M88.4 R124, [R3+UR15+0x7100] ;  /* 0x0071000f037c783b */ /* 0x000fe80008000200 */
[----:B------:R-:W-:Y:S04]  /*b5dd0*/  LDSM.16.M88.4 R120, [R3+UR15+0x8100] ;  /* 0x0081000f0378783b */ /* 0x000fe80008000200 */
[----:B------:R-:W-:Y:S01]  /*b5de0*/  LDSM.16.M88.4 R104, [R3+UR15+0xa100] ;  /* 0x00a1000f0368783b */ /* 0x000fe20008000200 */
[----:B-1----:R-:W-:Y:S07]  /*b5df0*/  HMMA.1688.F32.TF32 R100, R244, R82, R204 ;  /* 0x00000052f464723c */ /* 0x002fee00000810cc */
[----:B------:R-:W-:Y:S01]  /*b5e00*/  MOV R252, R94 ;  /* 0x0000005e00fc7202 */ /* 0x000fe20000000f00 */
[----:B------:R-:W-:-:S15]  /*b5e10*/  IMAD.MOV.U32 R2, RZ, RZ, R95 ;  /* 0x000000ffff027224 */ /* 0x000fde00078e005f */
[----:B------:R-:W-:Y:S04]  /*b5e20*/  STL.64 [R1+0x410], R100 ;  /* 0x0004106401007387 */ /* 0x000fe80000100a00 */
[----:B------:R-:W-:Y:S04]  /*b5e30*/  STL.64 [R1+0x418], R102 ;  /* 0x0004186601007387 */ /* 0x000fe80000100a00 */
[----:B------:R-:W-:Y:S04]  /*b5e40*/  STL.64 [R1+0x400], R96 ;  /* 0x0004006001007387 */ /* 0x000fe80000100a00 */
[----:B------:R1:W-:Y:S04]  /*b5e50*/  STL.64 [R1+0x408], R98 ;  /* 0x0004086201007387 */ /* 0x0003e80000100a00 */
        /* <DEDUP_REMOVED lines=11> */
[----:B------:R1:W-:Y:S04]  /*b5f10*/  STL.64 [R1+0x3c8], R102 ;  /* 0x0003c86601007387 */ /* 0x0003e80000100a00 */
[----:B------:R-:W-:Y:S04]  /*b5f20*/  LDS R172, [R128+UR12+0x4a000] ;  /* 0x04a0000c80ac7984 */ /* 0x000fe80008000800 */
[----:B------:R-:W-:Y:S04]  /*b5f30*/  LDS R174, [R128+UR12+0x4a800] ;  /* 0x04a8000c80ae7984 */ /* 0x000fe80008000800 */
[----:B------:R-:W-:Y:S04]  /*b5f40*/  LDS R173, [R129+UR12+0x4a000] ;  /* 0x04a0000c81ad7984 */ /* 0x000fe80008000800 */
[----:B------:R-:W-:Y:S04]  /*b5f50*/  LDS R175, [R129+UR12+0x4a800] ;  /* 0x04a8000c81af7984 */ /* 0x000fe80008000800 */
[----:B------:R-:W-:Y:S01]  /*b5f60*/  LDSM.16.M88.4 R128, [R3+UR15+0x6100] ;  /* 0x0061000f0380783b */ /* 0x000fe20008000200 */
        /* <DEDUP_REMOVED lines=15> */
[C---:B--2---:R-:W-:Y:S06]  /*b6060*/  HMMA.1688.F32.TF32 R92, R244.reuse, R26, R144 ;  /* 0x0000001af45c723c */ /* 0x044fec0000081090 */
[----:B------:R-:W-:Y:S01]  /*b6070*/  HMMA.1688.F32.TF32 R244, R244, R22, R140 ;  /* 0x00000016f4f4723c */ /* 0x000fe2000008108c */
[----:B------:R-:W-:Y:S04]  /*b6080*/  STL.64 [R1+0x360], R100 ;  /* 0x0003606401007387 */ /* 0x000fe80000100a00 */
[----:B------:R-:W-:Y:S04]  /*b6090*/  STL.64 [R1+0x368], R102 ;  /* 0x0003686601007387 */ /* 0x000fe80000100a00 */
[----:B------:R-:W-:Y:S01]  /*b60a0*/  LDSM.16.M88.4 R100, [R3+UR15+0xb100] ;  /* 0x00b1000f0364783b */ /* 0x000fe20008000200 */
[----:B------:R-:W-:Y:S01]  /*b60b0*/  IMAD.MOV.U32 R140, RZ, RZ, R89 ;  /* 0x000000ffff8c7224 */ /* 0x000fe200078e0059 */
[----:B------:R-:W-:Y:S01]  /*b60c0*/  MOV R141, R88 ;  /* 0x00000058008d7202 */ /* 0x000fe20000000f00 */
[----:B------:R-:W-:-:S02]  /*b60d0*/  IMAD.MOV.U32 R142, RZ, RZ, R81 ;  /* 0x000000ffff8e7224 */ /* 0x000fc400078e0051 */
[----:B------:R-:W-:Y:S01]  /*b60e0*/  IMAD.MOV.U32 R143, RZ, RZ, R80 ;  /* 0x000000ffff8f7224 */ /* 0x000fe200078e0050 */
[----:B------:R-:W-:Y:S04]  /*b60f0*/  LDSM.16.M88.4 R88, [R3+UR15+0xe100] ;  /* 0x00e1000f0358783b */ /* 0x000fe80008000200 */
[----:B------:R-:W-:Y:S04]  /*b6100*/  STL.64 [R1+0x350], R96 ;  /* 0x0003506001007387 */ /* 0x000fe80000100a00 */
[----:B------:R-:W-:Y:S04]  /*b6110*/  STL.64 [R1+0x358], R98 ;  /* 0x0003586201007387 */ /* 0x000fe80000100a00 */
[----:B------:R-:W-:Y:S04]  /*b6120*/  STL [R1+0x6044], R244 ;  /* 0x006044f401007387 */ /* 0x000fe80000100800 */
[----:B------:R-:W-:Y:S04]  /*b6130*/  STL.64 [R1+0x340], R92 ;  /* 0x0003405c01007387 */ /* 0x000fe80000100a00 */
[----:B------:R1:W-:Y:S01]  /*b6140*/  STL.64 [R1+0x348], R94 ;  /* 0x0003485e01007387 */ /* 0x0003e20000100a00 */
[C---:B------:R-:W-:Y:S03]  /*b6150*/  HMMA.1688.F32.TF32 R80, R108.reuse, R12, R136 ;  /* 0x0000000c6c50723c */ /* 0x040fe60000081088 */
[----:B------:R-:W2:Y:S04]  /*b6160*/  LDSM.16.M88.4 R136, [R3+UR15+0x4100] ;  /* 0x0041000f0388783b */ /* 0x000ea80008000200 */
[----:B------:R-:W3:Y:S01]  /*b6170*/  LDSM.16.M88.4 R96, [R3+UR15+0xc100] ;  /* 0x00c1000f0360783b */ /* 0x000ee20008000200 */
[----:B-1----:R-:W-:Y:S07]  /*b6180*/  HMMA.1688.F32.TF32 R92, R108, R4, R180 ;  /* 0x000000046c5c723c */ /* 0x002fee00000810b4 */
[----:B------:R-:W-:Y:S01]  /*b6190*/  MOV R182, R73 ;  /* 0x0000004900b67202 */ /* 0x000fe20000000f00 */
[----:B------:R-:W-:-:S02]  /*b61a0*/  IMAD.MOV.U32 R183, RZ, RZ, R72 ;  /* 0x000000ffffb77224 */ /* 0x000fc400078e0048 */
[----:B------:R-:W-:Y:S01]  /*b61b0*/  HMMA.1688.F32.TF32 R72, R108, R28, R140 ;  /* 0x0000001c6c48723c */ /* 0x000fe2000008108c */
[----:B------:R-:W-:Y:S02]  /*b61c0*/  IMAD.MOV.U32 R180, RZ, RZ, R77 ;  /* 0x000000ffffb47224 */ /* 0x000fe400078e004d */
[----:B------:R-:W-:Y:S01]  /*b61d0*/  IMAD.MOV.U32 R181, RZ, RZ, R76 ;  /* 0x000000ffffb57224 */ /* 0x000fe200078e004c */
[----:B------:R1:W-:Y:S04]  /*b61e0*/  STL [R1+0x6040], R245 ;  /* 0x006040f501007387 */ /* 0x0003e80000100800 */
[----:B------:R4:W-:Y:S04]  /*b61f0*/  STL [R1+0x603c], R246 ;  /* 0x00603cf601007387 */ /* 0x0009e80000100800 */
[----:B------:R2:W-:Y:S01]  /*b6200*/  STL [R1+0x6038], R247 ;  /* 0x006038f701007387 */ /* 0x0005e20000100800 */
[----:B------:R-:W-:Y:S01]  /*b6210*/  MOV R154, R9 ;  /* 0x00000009009a7202 */ /* 0x000fe20000000f00 */
[----:B------:R-:W-:-:S02]  /*b6220*/  IMAD.MOV.U32 R155, RZ, RZ, R8 ;  /* 0x000000ffff9b7224 */ /* 0x000fc400078e0008 */
[----:B------:R-:W-:Y:S01]  /*b6230*/  IMAD.MOV.U32 R152, RZ, RZ, R17 ;  /* 0x000000ffff987224 */ /* 0x000fe200078e0011 */
[----:B------:R-:W-:Y:S01]  /*b6240*/  LDSM.16.M88.4 R8, [R3+UR15+0xf100] ;  /* 0x00f1000f0308783b */ /* 0x000fe20008000200 */
[----:B------:R-:W-:-:S03]  /*b6250*/  IMAD.MOV.U32 R153, RZ, RZ, R16 ;  /* 0x000000ffff997224 */ /* 0x000fc600078e0010 */
[----:B------:R-:W-:Y:S01]  /*b6260*/  LDSM.16.M88.4 R16, [R3+UR15+0x10100] ;  /* 0x0101000f0310783b */ /* 0x000fe20008000200 */
[----:B------:R-:W-:Y:S02]  /*b6270*/  MOV R244, R80 ;  /* 0x0000005000f47202 */ /* 0x000fe40000000f00 */
[----:B------:R-:W-:Y:S01]  /*b6280*/  IMAD.MOV.U32 R86, RZ, RZ, R72 ;  /* 0x000000ffff567224 */ /* 0x000fe200078e0048 */
[----:B------:R-:W-:Y:S01]  /*b6290*/  MOV R87, R73 ;  /* 0x0000004900577202 */ /* 0x000fe20000000f00 */
[----:B------:R-:W-:Y:S02]  /*b62a0*/  IMAD.MOV.U32 R30, RZ, RZ, R74 ;  /* 0x000000ffff1e7224 */ /* 0x000fe400078e004a */
[----:B------:R-:W-:Y:S01]  /*b62b0*/  IMAD.MOV.U32 R31, RZ, RZ, R75 ;  /* 0x000000ffff1f7224 */ /* 0x000fe200078e004b */
[----:B------:R-:W-:Y:S01]  /*b62c0*/  LDSM.16.M88.4 R76, [R3+UR15+0x12100] ;  /* 0x0121000f034c783b */ /* 0x000fe20008000200 */
[----:B------:R-:W-:Y:S03]  /*b62d0*/  HMMA.1688.F32.TF32 R72, R108, R84, R180 ;  /* 0x000000546c48723c */ /* 0x000fe600000810b4 */
[----:B------:R-:W-:Y:S04]  /*b62e0*/  STL.64 [R1+0x330], R92 ;  /* 0x0003305c01007387 */ /* 0x000fe80000100a00 */
[----:B------:R-:W-:Y:S04]  /*b62f0*/  STL.64 [R1+0x338], R94 ;  /* 0x0003385e01007387 */ /* 0x000fe80000100a00 */
[----:B------:R-:W3:Y:S01]  /*b6300*/  LDSM.16.M88.4 R92, [R3+UR15+0xd100] ;  /* 0x00d1000f035c783b */ /* 0x000ee20008000200 */
[----:B-1----:R-:W-:-:S02]  /*b6310*/  IMAD.MOV.U32 R245, RZ, RZ, R81 ;  /* 0x000000fffff57224 */ /* 0x002fc400078e0051 */
[----:B----4-:R-:W-:Y:S01]  /*b6320*/  IMAD.MOV.U32 R246, RZ, RZ, R82 ;  /* 0x000000fffff67224 */ /* 0x010fe200078e0052 */
[----:B--2---:R-:W-:Y:S02]  /*b6330*/  MOV R247, R83 ;  /* 0x0000005300f77202 */ /* 0x004fe40000000f00 */
[----:B------:R-:W1:Y:S01]  /*b6340*/  LDSM.16.M88.4 R80, [R3+UR15+0x11100] ;  /* 0x0111000f0350783b */ /* 0x000e620008000200 */
[----:B------:R-:W-:Y:S02]  /*b6350*/  IMAD.MOV.U32 R144, RZ, RZ, R69 ;  /* 0x000000ffff907224 */ /* 0x000fe400078e0045 */
[----:B------:R-:W-:Y:S01]  /*b6360*/  IMAD.MOV.U32 R145, RZ, RZ, R68 ;  /* 0x000000ffff917224 */ /* 0x000fe200078e0044 */
[----:B------:R-:W-:Y:S01]  /*b6370*/  MOV R146, R65 ;  /* 0x0000004100927202 */ /* 0x000fe20000000f00 */
[----:B------:R-:W-:Y:S01]  /*b6380*/  LDSM.16.M88.4 R68, [R3+UR15+0x14100] ;  /* 0x0141000f0344783b */ /* 0x000fe20008000200 */
[----:B------:R-:W-:-:S03]  /*b6390*/  IMAD.MOV.U32 R147, RZ, RZ, R64 ;  /* 0x000000ffff937224 */ /* 0x000fc600078e0040 */
[----:B------:R-:W-:Y:S01]  /*b63a0*/  LDSM.16.M88.4 R64, [R3+UR15+0x15100] ;  /* 0x0151000f0340783b */ /* 0x000fe20008000200 */
[----:B------:R-:W-:Y:S01]  /*b63b0*/  IMAD.MOV.U32 R156, RZ, RZ, R61 ;  /* 0x000000ffff9c7224 */ /* 0x000fe200078e003d */
[----:B------:R-:W-:Y:S01]  /*b63c0*/  MOV R157, R60 ;  /* 0x0000003c009d7202 */ /* 0x000fe20000000f00 */
[----:B------:R-:W-:Y:S01]  /*b63d0*/  IMAD.MOV.U32 R158, RZ, RZ, R57 ;  /* 0x000000ffff9e7224 */ /* 0x000fe200078e0039 */
[----:B------:R-:W-:Y:S01]  /*b63e0*/  LDSM.16.M88.4 R60, [R3+UR15+0x16100] ;  /* 0x0161000f033c783b */ /* 0x000fe20008000200 */
[----:B------:R-:W-:Y:S01]  /*b63f0*/  MOV R14, R72 ;  /* 0x00000048000e7202 */ /* 0x000fe20000000f00 */
[----:B------:R-:W-:Y:S02]  /*b6400*/  IMAD.MOV.U32 R15, RZ, RZ, R73 ;  /* 0x000000ffff0f7224 */ /* 0x000fe400078e0049 */
[----:B------:R-:W-:Y:S01]  /*b6410*/  IMAD.MOV.U32 R6, RZ, RZ, R74 ;  /* 0x000000ffff067224 */ /* 0x000fe200078e004a */
[----:B------:R-:W-:Y:S02]  /*b6420*/  MOV R7, R75 ;  /* 0x0000004b00077202 */ /* 0x000fe40000000f00 */
[----:B------:R-:W2:Y:S01]  /*b6430*/  LDSM.16.M88.4 R72, [R3+UR15+0x13100] ;  /* 0x0131000f0348783b */ /* 0x000ea20008000200 */
[----:B------:R-:W-:-:S03]  /*b6440*/  IMAD.MOV.U32 R159, RZ, RZ, R56 ;  /* 0x000000ffff9f7224 */ /* 0x000fc600078e0038 */
[----:B------:R-:W-:Y:S04]  /*b6450*/  STL.64 [R1+0x6050], R246 ;  /* 0x006050f601007387 */ /* 0x000fe80000100a00 */
[----:B------:R-:W4:Y:S04]  /*b6460*/  LDSM.16.M88.4 R56, [R3+UR15+0x17100] ;  /* 0x0171000f0338783b */ /* 0x000f280008000200 */
[----:B------:R-:W-:Y:S01]  /*b6470*/  STL.64 [R1+0x6048], R244 ;  /* 0x006048f401007387 */ /* 0x000fe20000100a00 */
[----:B------:R-:W-:Y:S01]  /*b6480*/  MOV R180, R53 ;  /* 0x0000003500b47202 */ /* 0x000fe20000000f00 */
[----:B------:R-:W-:-:S02]  /*b6490*/  IMAD.MOV.U32 R181, RZ, RZ, R52 ;  /* 0x000000ffffb57224 */ /* 0x000fc400078e0034 */
[----:B------:R-:W-:Y:S04]  /*b64a0*/  STL [R1+0x5ffc], R138 ;  /* 0x005ffc8a01007387 */ /* 0x000fe80000100800 */
[----:B------:R-:W4:Y:S04]  /*b64b0*/  LDSM.16.M88.4 R52, [R3+UR15+0x18100] ;  /* 0x0181000f0334783b */ /* 0x000f280008000200 */
[----:B------:R-:W-:Y:S01]  /*b64c0*/  STL [R1+0x5ff8], R139 ;  /* 0x005ff88b01007387 */ /* 0x000fe20000100800 */
[----:B------:R-:W-:Y:S01]  /*b64d0*/  IMAD.MOV.U32 R182, RZ, RZ, R49 ;  /* 0x000000ffffb67224 */ /* 0x000fe200078e0031 */
[----:B------:R-:W-:-:S02]  /*b64e0*/  MOV R183, R48 ;  /* 0x0000003000b77202 */ /* 0x000fc40000000f00 */
[----:B------:R-:W-:Y:S04]  /*b64f0*/  STL [R1+0x5fec], R134 ;  /* 0x005fec8601007387 */ /* 0x000fe80000100800 */
[----:B------:R-:W4:Y:S04]  /*b6500*/  LDSM.16.M88.4 R48, [R3+UR15+0x19100] ;  /* 0x0191000f0330783b */ /* 0x000f280008000200 */
[----:B------:R-:W-:Y:S01]  /*b6510*/  STL [R1+0x5fe8], R135 ;  /* 0x005fe88701007387 */ /* 0x000fe20000100800 */
[----:B------:R-:W-:Y:S02]  /*b6520*/  IMAD.MOV.U32 R164, RZ, RZ, R45 ;  /* 0x000000ffffa47224 */ /* 0x000fe400078e002d */
[----:B------:R-:W-:Y:S01]  /*b6530*/  IMAD.MOV.U32 R165, RZ, RZ, R44 ;  /* 0x000000ffffa57224 */ /* 0x000fe200078e002c */
[----:B------:R-:W-:Y:S04]  /*b6540*/  STL [R1+0x5ff0], R130 ;  /* 0x005ff08201007387 */ /* 0x000fe80000100800 */
[----:B------:R-:W4:Y:S04]  /*b6550*/  LDSM.16.M88.4 R44, [R3+UR15+0x1a100] ;  /* 0x01a1000f032c783b */ /* 0x000f280008000200 */
[----:B------:R-:W-:Y:S01]  /*b6560*/  STL [R1+0x5fe4], R131 ;  /* 0x005fe48301007387 */ /* 0x000fe20000100800 */
        /* <DEDUP_REMOVED lines=39> */
[----:B--2---:R-:W-:Y:S04]  /*b67e0*/  STL [R1+0x5f24], R74 ;  /* 0x005f244a01007387 */ /* 0x004fe80000100800 */
[----:B------:R-:W-:Y:S04]  /*b67f0*/  STL [R1+0x5f20], R75 ;  /* 0x005f204b01007387 */ /* 0x000fe80000100800 */
[----:B------:R-:W-:Y:S04]  /*b6800*/  STL [R1+0x5f2c], R70 ;  /* 0x005f2c4601007387 */ /* 0x000fe80000100800 */
[----:B------:R-:W-:Y:S04]  /*b6810*/  STL [R1+0x5f28], R71 ;  /* 0x005f284701007387 */ /* 0x000fe80000100800 */
[----:B------:R-:W-:Y:S01]  /*b6820*/  STL [R1+0x5f34], R66 ;  /* 0x005f344201007387 */ /* 0x000fe20000100800 */
[C---:B------:R-:W-:Y:S03]  /*b6830*/  HMMA.1688.F32.TF32 R152, R108.reuse, R136, R152 ;  /* 0x000000886c98723c */ /* 0x040fe60000081098 */
[----:B------:R-:W-:Y:S04]  /*b6840*/  STL [R1+0x5f30], R67 ;  /* 0x005f304301007387 */ /* 0x000fe80000100800 */
[----:B------:R-:W-:Y:S04]  /*b6850*/  STL [R1+0x5f3c], R62 ;  /* 0x005f3c3e01007387 */ /* 0x000fe80000100800 */
[----:B------:R-:W-:Y:S01]  /*b6860*/  STL [R1+0x5f38], R63 ;  /* 0x005f383f01007387 */ /* 0x000fe20000100800 */
[C---:B------:R-:W-:Y:S03]  /*b6870*/  HMMA.1688.F32.TF32 R148, R108.reuse, R132, R148 ;  /* 0x000000846c94723c */ /* 0x040fe60000081094 */
[----:B----4-:R-:W-:Y:S04]  /*b6880*/  STL [R1+0x5f44], R58 ;  /* 0x005f443a01007387 */ /* 0x010fe80000100800 */
        /* <DEDUP_REMOVED lines=19> */
[----:B------:R1:W-:Y:S04]  /*b69c0*/  STL.64 [R1+0x2f0], R152 ;  /* 0x0002f09801007387 */ /* 0x0003e80000100a00 */
[----:B------:R2:W-:Y:S04]  /*b69d0*/  STL.64 [R1+0x2f8], R154 ;  /* 0x0002f89a01007387 */ /* 0x0005e80000100a00 */
[----:B-1----:R-:W3:Y:S04]  /*b69e0*/  LDL.LU R152, [R1+0x1640] ;  /* 0x0016400001987983 */ /* 0x002ee80000300800 */
[----:B------:R1:W-:Y:S04]  /*b69f0*/  STL.64 [R1+0x2e0], R148 ;  /* 0x0002e09401007387 */ /* 0x0003e80000100a00 */
[----:B------:R4:W-:Y:S04]  /*b6a00*/  STL.64 [R1+0x2e8], R150 ;  /* 0x0002e89601007387 */ /* 0x0009e80000100a00 */
        /* <DEDUP_REMOVED lines=12> */
[----:B------:R-:W4:Y:S01]  /*b6ad0*/  LDL.LU R143, [R1+0x162c] ;  /* 0x00162c00018f7983 */ /* 0x000f220000300800 */
[C---:B------:R-:W-:Y:S06]  /*b6ae0*/  HMMA.1688.F32.TF32 R168, R108.reuse, R124, R164 ;  /* 0x0000007c6ca8723c */ /* 0x040fec00000810a4 */
[----:B------:R-:W-:-:S15]  /*b6af0*/  HMMA.1688.F32.TF32 R164, R108, R120, R180 ;  /* 0x000000786ca4723c */ /* 0x000fde00000810b4 */
[----:B------:R-:W-:-:S02]  /*b6b00*/  NOP ;  /* 0x0000000000007918 */ /* 0x000fc40000000000 */
[----:B------:R-:W-:Y:S04]  /*b6b10*/  STL.64 [R1+0x2c0], R168 ;  /* 0x0002c0a801007387 */ /* 0x000fe80000100a00 */
[----:B------:R-:W-:Y:S04]  /*b6b20*/  STL.64 [R1+0x2c8], R170 ;  /* 0x0002c8aa01007387 */ /* 0x000fe80000100a00 */
[----:B------:R-:W3:Y:S04]  /*b6b30*/  LDL.LU R180, [R1+0x1610] ;  /* 0x0016100001b47983 */ /* 0x000ee80000300800 */
[----:B------:R-:W3:Y:S04]  /*b6b40*/  LDL.LU R181, [R1+0x1614] ;  /* 0x0016140001b57983 */ /* 0x000ee80000300800 */
[----:B------:R-:W3:Y:S04]  /*b6b50*/  LDL.LU R182, [R1+0x1618] ;  /* 0x0016180001b67983 */ /* 0x000ee80000300800 */
[----:B------:R-:W3:Y:S01]  /*b6b60*/  LDL.LU R183, [R1+0x161c] ;  /* 0x00161c0001b77983 */ /* 0x000ee20000300800 */
[----:B------:R-:W-:-:S15]  /*b6b70*/  HMMA.1688.F32.TF32 R144, R108, R104, R144 ;  /* 0x000000686c90723c */ /* 0x000fde0000081090 */
[----:B------:R-:W-:-:S09]  /*b6b80*/  NOP ;  /* 0x0000000000007918 */ /* 0x000fd20000000000 */
[----:B------:R-:W-:Y:S02]  /*b6b90*/  IMAD.MOV.U32 R102, RZ, RZ, R144 ;  /* 0x000000ffff667224 */ /* 0x000fe400078e0090 */
[----:B------:R-:W-:Y:S01]  /*b6ba0*/  IMAD.MOV.U32 R103, RZ, RZ, R145 ;  /* 0x000000ffff677224 */ /* 0x000fe200078e0091 */
[----:B------:R-:W3:Y:S01]  /*b6bb0*/  LDL.LU R144, [R1+0x1600] ;  /* 0x0016000001907983 */ /* 0x000ee20000300800 */
[----:B------:R-:W-:-:S03]  /*b6bc0*/  MOV R106, R146 ;  /* 0x00000092006a7202 */ /* 0x000fc60000000f00 */
[----:B------:R-:W3:Y:S01]  /*b6bd0*/  LDL.LU R145, [R1+0x1604] ;  /* 0x0016040001917983 */ /* 0x000ee20000300800 */
[----:B------:R-:W-:-:S03]  /*b6be0*/  IMAD.MOV.U32 R107, RZ, RZ, R147 ;  /* 0x000000ffff6b7224 */ /* 0x000fc600078e0093 */
[----:B------:R-:W3:Y:S04]  /*b6bf0*/  LDL.LU R146, [R1+0x1608] ;  /* 0x0016080001927983 */ /* 0x000ee80000300800 */
[----:B------:R-:W3:Y:S01]  /*b6c00*/  LDL.LU R147, [R1+0x160c] ;  /* 0x00160c0001937983 */ /* 0x000ee20000300800 */
[C---:B--2---:R-:W-:Y:S06]  /*b6c10*/  HMMA.1688.F32.TF32 R148, R108.reuse, R96, R148 ;  /* 0x000000606c94723c */ /* 0x044fec0000081094 */
[----:B----4-:R-:W-:-:S15]  /*b6c20*/  HMMA.1688.F32.TF32 R140, R108, R92, R140 ;  /* 0x0000005c6c8c723c */ /* 0x010fde000008108c */
[----:B------:R-:W-:-:S02]  /*b6c30*/  NOP ;  /* 0x0000000000007918 */ /* 0x000fc40000000000 */
[----:B------:R-:W-:Y:S04]  /*b6c40*/  STL.64 [R1+0x270], R148 ;  /* 0x0002709401007387 */ /* 0x000fe80000100a00 */
[----:B------:R3:W-:Y:S03]  /*b6c50*/  STL.64 [R1+0x278], R150 ;  /* 0x0002789601007387 */ /* 0x0007e60000100a00 */
[----:B------:R-:W-:Y:S01]  /*b6c60*/  MOV R42, R140 ;  /* 0x0000008c002a7202 */ /* 0x000fe20000000f00 */
[----:B------:R-:W-:Y:S01]  /*b6c70*/  IMAD.MOV.U32 R43, RZ, RZ, R141 ;  /* 0x000000ffff2b7224 */ /* 0x000fe200078e008d */
[----:B------:R-:W2:Y:S01]  /*b6c80*/  LDL.LU R140, [R1+0x15f0] ;  /* 0x0015f000018c7983 */ /* 0x000ea20000300800 */
[----:B------:R-:W-:-:S03]  /*b6c90*/  IMAD.MOV.U32 R46, RZ, RZ, R142 ;  /* 0x000000ffff2e7224 */ /* 0x000fc600078e008e */
[----:B------:R-:W2:Y:S01]  /*b6ca0*/  LDL.LU R141, [R1+0x15f4] ;  /* 0x0015f400018d7983 */ /* 0x000ea20000300800 */
[----:B------:R-:W-:-:S03]  /*b6cb0*/  MOV R47, R143 ;  /* 0x0000008f002f7202 */ /* 0x000fc60000000f00 */
[----:B------:R-:W2:Y:S04]  /*b6cc0*/  LDL.LU R142, [R1+0x15f8] ;  /* 0x0015f800018e7983 */ /* 0x000ea80000300800 */
[----:B------:R-:W2:Y:S04]  /*b6cd0*/  LDL.LU R143, [R1+0x15fc] ;  /* 0x0015fc00018f7983 */ /* 0x000ea80000300800 */
[----:B------:R-:W-:Y:S04]  /*b6ce0*/  STL [R1+0x5f74], R47 ;  /* 0x005f742f01007387 */ /* 0x000fe80000100800 */
[----:B------:R-:W-:Y:S04]  /*b6cf0*/  STL [R1+0x5f70], R46 ;  /* 0x005f702e01007387 */ /* 0x000fe80000100800 */
[----:B------:R-:W-:Y:S04]  /*b6d00*/  STL [R1+0x5f6c], R42 ;  /* 0x005f6c2a01007387 */ /* 0x000fe80000100800 */
[----:B------:R1:W-:Y:S01]  /*b6d10*/  STL [R1+0x5f68], R43 ;  /* 0x005f682b01007387 */ /* 0x0003e20000100800 */
[C---:B---3--:R-:W-:Y:S03]  /*b6d20*/  HMMA.1688.F32.TF32 R148, R108.reuse, R88, R180 ;  /* 0x000000586c94723c */ /* 0x048fe600000810b4 */
[----:B------:R-:W3:Y:S04]  /*b6d30*/  LDL.LU R180, [R1+0x15e0] ;  /* 0x0015e00001b47983 */ /* 0x000ee80000300800 */
[----:B------:R-:W3:Y:S04]  /*b6d40*/  LDL.LU R181, [R1+0x15e4] ;  /* 0x0015e40001b57983 */ /* 0x000ee80000300800 */
[----:B------:R-:W3:Y:S04]  /*b6d50*/  LDL.LU R182, [R1+0x15e8] ;  /* 0x0015e80001b67983 */ /* 0x000ee80000300800 */
[----:B------:R-:W3:Y:S01]  /*b6d60*/  LDL.LU R183, [R1+0x15ec] ;  /* 0x0015ec0001b77983 */ /* 0x000ee20000300800 */
[----:B------:R-:W-:Y:S08]  /*b6d70*/  HMMA.1688.F32.TF32 R144, R108, R8, R144 ;  /* 0x000000086c90723c */ /* 0x000ff00000081090 */
        /* <DEDUP_REMOVED lines=24> */
[----:B------:R-:W-:-:S15]  /*b6f00*/  HMMA.1688.F32.TF32 R152, R108, R100, R152 ;  /* 0x000000646c98723c */ /* 0x000fde0000081098 */
[----:B------:R-:W-:-:S09]  /*b6f10*/  NOP ;  /* 0x0000000000007918 */ /* 0x000fd20000000000 */
[----:B------:R-:W-:Y:S01]  /*b6f20*/  IMAD.MOV.U32 R131, RZ, RZ, R152 ;  /* 0x000000ffff837224 */ /* 0x000fe200078e0098 */
[----:B------:R-:W-:Y:S01]  /*b6f30*/  MOV R123, R153 ;  /* 0x00000099007b7202 */ /* 0x000fe20000000f00 */
[----:B------:R-:W-:Y:S02]  /*b6f40*/  IMAD.MOV.U32 R126, RZ, RZ, R154 ;  /* 0x000000ffff7e7224 */ /* 0x000fe400078e009a */
[----:B------:R-:W-:Y:S01]  /*b6f50*/  IMAD.MOV.U32 R127, RZ, RZ, R155 ;  /* 0x000000ffff7f7224 */ /* 0x000fe200078e009b */
[----:B--2---:R-:W-:-:S15]  /*b6f60*/  HMMA.1688.F32.TF32 R140, R108, R16, R140 ;  /* 0x000000106c8c723c */ /* 0x004fde000008108c */
[----:B------:R-:W-:-:S09]  /*b6f70*/  NOP ;  /* 0x0000000000007918 */ /* 0x000fd20000000000 */
        /* <DEDUP_REMOVED lines=8> */
[----:B------:R2:W-:Y:S04]  /*b7000*/  STL [R1+0x5fa4], R55 ;  /* 0x005fa43701007387 */ /* 0x0005e80000100800 */
[----:B------:R2:W-:Y:S04]  /*b7010*/  STL [R1+0x5fa0], R54 ;  /* 0x005fa03601007387 */ /* 0x0005e80000100800 */
[----:B------:R2:W-:Y:S04]  /*b7020*/  STL [R1+0x5f9c], R51 ;  /* 0x005f9c3301007387 */ /* 0x0005e80000100800 */
[----:B------:R2:W-:Y:S01]  /*b7030*/  STL [R1+0x5f98], R50 ;  /* 0x005f983201007387 */ /* 0x0005e20000100800 */
[C---:B---3--:R-:W-:Y:S03]  /*b7040*/  HMMA.1688.F32.TF32 R152, R108.reuse, R80, R180 ;  /* 0x000000506c98723c */ /* 0x048fe600000810b4 */
[----:B------:R-:W3:Y:S04]  /*b7050*/  LDL.LU R180, [R1+0x15a0] ;  /* 0x0015a00001b47983 */ /* 0x000ee80000300800 */
[----:B------:R-:W3:Y:S04]  /*b7060*/  LDL.LU R181, [R1+0x15a4] ;  /* 0x0015a40001b57983 */ /* 0x000ee80000300800 */
[----:B------:R-:W3:Y:S04]  /*b7070*/  LDL.LU R182, [R1+0x15a8] ;  /* 0x0015a80001b67983 */ /* 0x000ee80000300800 */
[----:B------:R-:W3:Y:S01]  /*b7080*/  LDL.LU R183, [R1+0x15ac] ;  /* 0x0015ac0001b77983 */ /* 0x000ee20000300800 */
[C---:B----4-:R-:W-:Y:S06]  /*b7090*/  HMMA.1688.F32.TF32 R148, R108.reuse, R76, R148 ;  /* 0x0000004c6c94723c */ /* 0x050fec0000081094 */
[C---:B------:R-:W-:Y:S06]  /*b70a0*/  HMMA.1688.F32.TF32 R156, R108.reuse, R116, R156 ;  /* 0x000000746c9c723c */ /* 0x040fec000008109c */
[----:B------:R-:W-:Y:S01]  /*b70b0*/  HMMA.1688.F32.TF32 R144, R108, R72, R144 ;  /* 0x000000486c90723c */ /* 0x000fe20000081090 */
[----:B-1----:R-:W-:Y:S01]  /*b70c0*/  IMAD.MOV.U32 R43, RZ, RZ, R155 ;  /* 0x000000ffff2b7224 */ /* 0x002fe200078e009b */
[----:B------:R-:W-:Y:S01]  /*b70d0*/  MOV R42, R154 ;  /* 0x0000009a002a7202 */ /* 0x000fe20000000f00 */
[----:B------:R-:W-:-:S02]  /*b70e0*/  IMAD.MOV.U32 R46, RZ, RZ, R153 ;  /* 0x000000ffff2e7224 */ /* 0x000fc400078e0099 */
[----:B------:R-:W-:-:S07]  /*b70f0*/  IMAD.MOV.U32 R47, RZ, RZ, R152 ;  /* 0x000000ffff2f7224 */ /* 0x000fce00078e0098 */
[----:B------:R-:W-:Y:S01]  /*b7100*/  IMAD.MOV.U32 R79, RZ, RZ, R151 ;  /* 0x000000ffff4f7224 */ /* 0x000fe200078e0097 */
[----:B------:R1:W-:Y:S01]  /*b7110*/  STL [R1+0x5fb4], R43 ;  /* 0x005fb42b01007387 */ /* 0x0003e20000100800 */
[----:B------:R-:W-:-:S03]  /*b7120*/  IMAD.MOV.U32 R78, RZ, RZ, R150 ;  /* 0x000000ffff4e7224 */ /* 0x000fc600078e0096 */
[----:B------:R4:W-:Y:S01]  /*b7130*/  STL [R1+0x5fb0], R42 ;  /* 0x005fb02a01007387 */ /* 0x0009e20000100800 */
[----:B------:R-:W-:-:S03]  /*b7140*/  MOV R75, R149 ;  /* 0x00000095004b7202 */ /* 0x000fc60000000f00 */
[----:B------:R4:W-:Y:S01]  /*b7150*/  STL [R1+0x5fac], R46 ;  /* 0x005fac2e01007387 */ /* 0x0009e20000100800 */
[----:B------:R-:W-:-:S03]  /*b7160*/  IMAD.MOV.U32 R74, RZ, RZ, R148 ;  /* 0x000000ffff4a7224 */ /* 0x000fc600078e0094 */
[----:B------:R4:W-:Y:S04]  /*b7170*/  STL [R1+0x5fa8], R47 ;  /* 0x005fa82f01007387 */ /* 0x0009e80000100800 */
[----:B------:R-:W-:Y:S04]  /*b7180*/  STL [R1+0x5fc4], R79 ;  /* 0x005fc44f01007387 */ /* 0x000fe80000100800 */
[----:B------:R-:W-:Y:S04]  /*b7190*/  STL [R1+0x5fc0], R78 ;  /* 0x005fc04e01007387 */ /* 0x000fe80000100800 */
[----:B------:R-:W-:Y:S04]  /*b71a0*/  STL [R1+0x5fbc], R75 ;  /* 0x005fbc4b01007387 */ /* 0x000fe80000100800 */
[----:B------:R-:W-:Y:S01]  /*b71b0*/  STL [R1+0x5fb8], R74 ;  /* 0x005fb84a01007387 */ /* 0x000fe20000100800 */
[----:B------:R-:W-:Y:S01]  /*b71c0*/  MOV R58, R147 ;  /* 0x00000093003a7202 */ /* 0x000fe20000000f00 */
[----:B------:R-:W-:-:S02]  /*b71d0*/  IMAD.MOV.U32 R59, RZ, RZ, R146 ;  /* 0x000000ffff3b7224 */ /* 0x000fc400078e0092 */
[----:B------:R-:W-:Y:S01]  /*b71e0*/  IMAD.MOV.U32 R62, RZ, RZ, R145 ;  /* 0x000000ffff3e7224 */ /* 0x000fe200078e0091 */
[----:B------:R-:W-:Y:S01]  /*b71f0*/  MOV R63, R144 ;  /* 0x00000090003f7202 */ /* 0x000fe20000000f00 */
[----:B------:R4:W-:Y:S04]  /*b7200*/  STL [R1+0x5fd4], R58 ;  /* 0x005fd43a01007387 */ /* 0x0009e80000100800 */
[----:B------:R4:W-:Y:S04]  /*b7210*/  STL [R1+0x5fd0], R59 ;  /* 0x005fd03b01007387 */ /* 0x0009e80000100800 */
[----:B------:R4:W-:Y:S04]  /*b7220*/  STL [R1+0x5fcc], R62 ;  /* 0x005fcc3e01007387 */ /* 0x0009e80000100800 */
[----:B------:R4:W-:Y:S04]  /*b7230*/  STL [R1+0x5fc8], R63 ;  /* 0x005fc83f01007387 */ /* 0x0009e80000100800 */
        /* <DEDUP_REMOVED lines=39> */
[----:B------:R-:W2:Y:S04]  /*b74b0*/  LDL.LU R180, [R1+0xb0] ;  /* 0x0000b00001b47983 */ /* 0x000ea80000300800 */
[----:B------:R-:W2:Y:S04]  /*b74c0*/  LDL.LU R181, [R1+0xb4] ;  /* 0x0000b40001b57983 */ /* 0x000ea80000300800 */
[----:B------:R-:W2:Y:S04]  /*b74d0*/  LDL.LU R182, [R1+0xb8] ;  /* 0x0000b80001b67983 */ /* 0x000ea80000300800 */
[----:B------:R-:W2:Y:S11]  /*b74e0*/  LDL.LU R183, [R1+0xbc] ;  /* 0x0000bc0001b77983 */ /* 0x000eb60000300800 */
[----:B------:R-:W-:Y:S01]  /*b74f0*/  IMAD.MOV.U32 R55, RZ, RZ, R140 ;  /* 0x000000ffff377224 */ /* 0x000fe200078e008c */
[----:B------:R-:W-:Y:S01]  /*b7500*/  MOV R54, R141 ;  /* 0x0000008d00367202 */ /* 0x000fe20000000f00 */
[----:B------:R-:W3:Y:S01]  /*b7510*/  LDL.LU R140, [R1+0xc0] ;  /* 0x0000c000018c7983 */ /* 0x000ee20000300800 */
[----:B------:R-:W-:-:S03]  /*b7520*/  IMAD.MOV.U32 R51, RZ, RZ, R142 ;  /* 0x000000ffff337224 */ /* 0x000fc600078e008e */
[----:B------:R-:W3:Y:S01]  /*b7530*/  LDL.LU R141, [R1+0xc4] ;  /* 0x0000c400018d7983 */ /* 0x000ee20000300800 */
[----:B------:R-:W-:-:S03]  /*b7540*/  IMAD.MOV.U32 R50, RZ, RZ, R143 ;  /* 0x000000ffff327224 */ /* 0x000fc600078e008f */
[----:B------:R-:W3:Y:S04]  /*b7550*/  LDL.LU R142, [R1+0xc8] ;  /* 0x0000c800018e7983 */ /* 0x000ee80000300800 */
[----:B------:R-:W3:Y:S01]  /*b7560*/  LDL.LU R143, [R1+0xcc] ;  /* 0x0000cc00018f7983 */ /* 0x000ee20000300800 */
[C---:B----4-:R-:W-:Y:S06]  /*b7570*/  HMMA.1688.F32.TF32 R144, R108.reuse, R40, R144 ;  /* 0x000000286c90723c */ /* 0x050fec0000081090 */
[C---:B------:R-:W-:Y:S06]  /*b7580*/  HMMA.1688.F32.TF32 R164, R108.reuse, R56, R164 ;  /* 0x000000386ca4723c */ /* 0x040fec00000810a4 */
[C---:B------:R-:W-:Y:S06]  /*b7590*/  HMMA.1688.F32.TF32 R148, R108.reuse, R44, R148 ;  /* 0x0000002c6c94723c */ /* 0x040fec0000081094 */
[----:B------:R-:W-:Y:S06]  /*b75a0*/  HMMA.1688.F32.TF32 R152, R108, R48, R152 ;  /* 0x000000306c98723c */ /* 0x000fec0000081098 */
[----:B------:R-:W-:Y:S01]  /*b75b0*/  IMAD.MOV.U32 R10, RZ, RZ, R144 ;  /* 0x000000ffff0a7224 */ /* 0x000fe200078e0090 */
[----:B------:R-:W-:Y:S01]  /*b75c0*/  MOV R98, R145 ;  /* 0x0000009100627202 */ /* 0x000fe20000000f00 */
[----:B------:R-:W-:-:S02]  /*b75d0*/  IMAD.MOV.U32 R99, RZ, RZ, R146 ;  /* 0x000000ffff637224 */ /* 0x000fc400078e0092 */
[----:B------:R-:W-:Y:S02]  /*b75e0*/  IMAD.MOV.U32 R94, RZ, RZ, R147 ;  /* 0x000000ffff5e7224 */ /* 0x000fe400078e0093 */
[----:B-1----:R-:W-:Y:S01]  /*b75f0*/  IMAD.MOV.U32 R43, RZ, RZ, R164 ;  /* 0x000000ffff2b7224 */ /* 0x002fe200078e00a4 */
[----:B------:R-:W-:Y:S01]  /*b7600*/  HMMA.1688.F32.TF32 R168, R108, R60, R168 ;  /* 0x0000003c6ca8723c */ /* 0x000fe200000810a8 */
[----:B------:R-:W4:Y:S01]  /*b7610*/  LDL.LU R164, [R1+0x10] ;  /* 0x0000100001a47983 */ /* 0x000f220000300800 */
        /* <DEDUP_REMOVED lines=9> */
[----:B------:R-:W-:Y:S01]  /*b76b0*/  IMAD.MOV.U32 R62, RZ, RZ, R154 ;  /* 0x000000ffff3e7224 */ /* 0x000fe200078e009a */
[----:B------:R-:W-:-:S09]  /*b76c0*/  MOV R63, R155 ;  /* 0x0000009b003f7202 */ /* 0x000fd20000000f00 */
[----:B------:R-:W-:Y:S01]  /*b76d0*/  MOV R82, R168 ;  /* 0x000000a800527202 */ /* 0x000fe20000000f00 */
[----:B------:R-:W-:Y:S02]  /*b76e0*/  IMAD.MOV.U32 R83, RZ, RZ, R169 ;  /* 0x000000ffff537224 */ /* 0x000fe400078e00a9 */
[----:B------:R-:W-:Y:S01]  /*b76f0*/  IMAD.MOV.U32 R18, RZ, RZ, R170 ;  /* 0x000000ffff127224 */ /* 0x000fe200078e00aa */
[----:B------:R-:W-:Y:S01]  /*b7700*/  MOV R19, R171 ;  /* 0x000000ab00137202 */ /* 0x000fe20000000f00 */
[C---:B---3--:R-:W-:Y:S06]  /*b7710*/  HMMA.1688.F32.TF32 R144, R108.reuse, R36, R140 ;  /* 0x000000246c90723c */ /* 0x048fec000008108c */
[----:B--2---:R-:W-:-:S15]  /*b7720*/  HMMA.1688.F32.TF32 R140, R108, R32, R180 ;  /* 0x000000206c8c723c */ /* 0x004fde00000810b4 */
[----:B------:R-:W-:-:S02]  /*b7730*/  NOP ;  /* 0x0000000000007918 */ /* 0x000fc40000000000 */
[----:B------:R-:W-:Y:S04]  /*b7740*/  STL.64 [R1+0xc0], R144 ;  /* 0x0000c09001007387 */ /* 0x000fe80000100a00 */
[----:B------:R-:W-:Y:S04]  /*b7750*/  STL.64 [R1+0xc8], R146 ;  /* 0x0000c89201007387 */ /* 0x000fe80000100a00 */
[----:B------:R1:W-:Y:S04]  /*b7760*/  STL.64 [R1+0xb0], R140 ;  /* 0x0000b08c01007387 */ /* 0x0003e80000100a00 */
        /* <DEDUP_REMOVED lines=43> */
[----:B------:R-:W2:Y:S01]  /*b7a20*/  LDL.LU R183, [R1+0xc] ;  /* 0x00000c0001b77983 */ /* 0x000ea20000300800 */
[----:B------:R-:W-:-:S15]  /*b7a30*/  HMMA.1688.F32.TF32 R156, R108, R52, R156 ;  /* 0x000000346c9c723c */ /* 0x000fde000008109c */
[----:B------:R-:W-:-:S09]  /*b7a40*/  NOP ;  /* 0x0000000000007918 */ /* 0x000fd20000000000 */
[----:B------:R-:W-:Y:S01]  /*b7a50*/  IMAD.MOV.U32 R79, RZ, RZ, R156 ;  /* 0x000000ffff4f7224 */ /* 0x000fe200078e009c */
[----:B------:R-:W-:Y:S01]  /*b7a60*/  MOV R78, R157 ;  /* 0x0000009d004e7202 */ /* 0x000fe20000000f00 */
[----:B------:R-:W-:Y:S02]  /*b7a70*/  IMAD.MOV.U32 R75, RZ, RZ, R158 ;  /* 0x000000ffff4b7224 */ /* 0x000fe400078e009e */
[----:B------:R-:W-:Y:S02]  /*b7a80*/  IMAD.MOV.U32 R74, RZ, RZ, R159 ;  /* 0x000000ffff4a7224 */ /* 0x000fe400078e009f */
[C---:B----4-:R-:W-:Y:S06]  /*b7a90*/  HMMA.1688.F32.TF32 R156, R108.reuse, R24, R152 ;  /* 0x000000186c9c723c */ /* 0x050fec0000081098 */
[----:B---3--:R-:W-:Y:S01]  /*b7aa0*/  HMMA.1688.F32.TF32 R108, R108, R20, R148 ;  /* 0x000000146c6c723c */ /* 0x008fe20000081094 */
[----:B------:R-:W3:Y:S05]  /*b7ab0*/  LDL.LU R152, [R1+0x1530] ;  /* 0x0015300001987983 */ /* 0x000eea0000300800 */
[C---:B--2---:R-:W-:Y:S11]  /*b7ac0*/  HMMA.1688.F32.TF32 R196, R172.reuse, R4, R144 ;  /* 0x00000004acc4723c */ /* 0x044ff60000081090 */
[----:B------:R1:W-:Y:S04]  /*b7ad0*/  STL.64 [R1+0xa0], R156 ;  /* 0x0000a09c01007387 */ /* 0x0003e80000100a00 */
[----:B------:R2:W-:Y:S04]  /*b7ae0*/  STL.64 [R1+0xa8], R158 ;  /* 0x0000a89e01007387 */ /* 0x0005e80000100a00 */
[----:B------:R-:W-:Y:S04]  /*b7af0*/  STL.64 [R1+0x90], R108 ;  /* 0x0000906c01007387 */ /* 0x000fe80000100a00 */
[----:B------:R4:W-:Y:S04]  /*b7b00*/  STL.64 [R1+0x98], R110 ;  /* 0x0000986e01007387 */ /* 0x0009e80000100a00 */
[----:B------:R-:W3:Y:S04]  /*b7b10*/  LDL.LU R153, [R1+0x1534] ;  /* 0x0015340001997983 */ /* 0x000ee80000300800 */
[----:B------:R-:W3:Y:S04]  /*b7b20*/  LDL.LU R154, [R1+0x1538] ;  /* 0x00153800019a7983 */ /* 0x000ee80000300800 */
[----:B------:R-:W3:Y:S04]  /*b7b30*/  LDL.LU R155, [R1+0x153c] ;  /* 0x00153c00019b7983 */ /* 0x000ee80000300800 */
[----:B-1----:R-:W3:Y:S04]  /*b7b40*/  LDL.LU R156, [R1+0x1540] ;  /* 0x00154000019c7983 */ /* 0x002ee80000300800 */
[----:B------:R-:W3:Y:S04]  /*b7b50*/  LDL.LU R157, [R1+0x1544] ;  /* 0x00154400019d7983 */ /* 0x000ee80000300800 */
[----:B--2---:R-:W2:Y:S01]  /*b7b60*/  LDL.LU R158, [R1+0x1548] ;  /* 0x00154800019e7983 */ /* 0x004ea20000300800 */
[----:B----4-:R-:W-:Y:S03]  /*b7b70*/  HMMA.1688.F32.TF32 R108, R172, R12, R140 ;  /* 0x0000000cac6c723c */ /* 0x010fe6000008108c */
[----:B------:R-:W2:Y:S04]  /*b7b80*/  LDL.LU R159, [R1+0x154c] ;  /* 0x00154c00019f7983 */ /* 0x000ea80000300800 */
[----:B------:R-:W4:Y:S04]  /*b7b90*/  LDL.LU R148, [R1+0x1520] ;  /* 0x0015200001947983 */ /* 0x000f280000300800 */
[----:B------:R-:W4:Y:S04]  /*b7ba0*/  LDL.LU R149, [R1+0x1524] ;  /* 0x0015240001957983 */ /* 0x000f280000300800 */
[----:B------:R-:W4:Y:S04]  /*b7bb0*/  LDL.LU R150, [R1+0x1528] ;  /* 0x0015280001967983 */ /* 0x000f280000300800 */
[----:B------:R-:W4:Y:S04]  /*b7bc0*/  LDL.LU R151, [R1+0x152c] ;  /* 0x00152c0001977983 */ /* 0x000f280000300800 */
[----:B------:R-:W4:Y:S04]  /*b7bd0*/  LDL.LU R144, [R1+0x1510] ;  /* 0x0015100001907983 */ /* 0x000f280000300800 */
[----:B------:R-:W-:Y:S04]  /*b7be0*/  STL.64 [R1+0x80], R196 ;  /* 0x000080c401007387 */ /* 0x000fe80000100a00 */
[----:B------:R-:W-:Y:S01]  /*b7bf0*/  STL.64 [R1+0x88], R198 ;  /* 0x000088c601007387 */ /* 0x000fe20000100a00 */
[----:B------:R-:W-:Y:S01]  /*b7c00*/  MOV R140, R248 ;  /* 0x000000f8008c7202 */ /* 0x000fe20000000f00 */
[----:B------:R-:W-:-:S02]  /*b7c10*/  IMAD.MOV.U32 R141, RZ, RZ, R249 ;  /* 0x000000ffff8d7224 */ /* 0x000fc400078e00f9 */
[----:B------:R-:W-:Y:S01]  /*b7c20*/  IMAD.MOV.U32 R142, RZ, RZ, R250 ;  /* 0x000000ffff8e7224 */ /* 0x000fe200078e00fa */
[----:B------:R-:W-:Y:S01]  /*b7c30*/  MOV R143, R251 ;  /* 0x000000fb008f7202 */ /* 0x000fe20000000f00 */
        /* <DEDUP_REMOVED lines=23> */
[C---:B-1----:R-:W-:Y:S02]  /*b7db0*/  HMMA.1688.F32.TF32 R108, R172.reuse, R120, R180 ;  /* 0x00000078ac6c723c */ /* 0x042fe400000810b4 */
[----:B------:R-:W-:Y:S04]  /*b7dc0*/  STL.64 [R1+0x20], R168 ;  /* 0x000020a801007387 */ /* 0x000fe80000100a00 */
[----:B------:R-:W-:Y:S04]  /*b7dd0*/  STL.64 [R1+0x28], R170 ;  /* 0x000028aa01007387 */ /* 0x000fe80000100a00 */
[----:B------:R-:W4:Y:S04]  /*b7de0*/  LDL.LU R180, [R1+0x14f0] ;  /* 0x0014f00001b47983 */ /* 0x000f280000300800 */
[----:B------:R-:W-:Y:S04]  /*b7df0*/  STL.64 [R1+0x10], R164 ;  /* 0x000010a401007387 */ /* 0x000fe80000100a00 */
[----:B------:R-:W-:Y:S05]  /*b7e00*/  STL.64 [R1+0x18], R166 ;  /* 0x000018a601007387 */ /* 0x000fea0000100a00 */
[----:B------:R-:W-:Y:S04]  /*b7e10*/  STL.64 [R1], R108 ;  /* 0x0000006c01007387 */ /* 0x000fe80000100a00 */
[----:B------:R4:W-:Y:S04]  /*b7e20*/  STL.64 [R1+0x8], R110 ;  /* 0x0000086e01007387 */ /* 0x0009e80000100a00 */
[----:B------:R-:W4:Y:S04]  /*b7e30*/  LDL.LU R181, [R1+0x14f4] ;  /* 0x0014f40001b57983 */ /* 0x000f280000300800 */
[----:B------:R-:W4:Y:S04]  /*b7e40*/  LDL.LU R182, [R1+0x14f8] ;  /* 0x0014f80001b67983 */ /* 0x000f280000300800 */
[----:B------:R-:W4:Y:S01]  /*b7e50*/  LDL.LU R183, [R1+0x14fc] ;  /* 0x0014fc0001b77983 */ /* 0x000f220000300800 */
[C---:B---3--:R-:W-:Y:S06]  /*b7e60*/  HMMA.1688.F32.TF32 R152, R172.reuse, R100, R152 ;  /* 0x00000064ac98723c */ /* 0x048fec0000081098 */
[C---:B--2---:R-:W-:Y:S06]  /*b7e70*/  HMMA.1688.F32.TF32 R156, R172.reuse, R104, R156 ;  /* 0x00000068ac9c723c */ /* 0x044fec000008109c */
[C---:B----4-:R-:W-:Y:S06]  /*b7e80*/  HMMA.1688.F32.TF32 R108, R172.reuse, R96, R148 ;  /* 0x00000060ac6c723c */ /* 0x050fec0000081094 */
[C---:B------:R-:W-:Y:S06]  /*b7e90*/  HMMA.1688.F32.TF32 R248, R172.reuse, R116, R248 ;  /* 0x00000074acf8723c */ /* 0x040fec00000810f8 */
[----:B------:R-:W-:-:S15]  /*b7ea0*/  HMMA.1688.F32.TF32 R144, R172, R92, R144 ;  /* 0x0000005cac90723c */ /* 0x000fde0000081090 */
[----:B------:R-:W-:-:S02]  /*b7eb0*/  NOP ;  /* 0x0000000000007918 */ /* 0x000fc40000000000 */
[----:B------:R1:W-:Y:S04]  /*b7ec0*/  STL.64 [R1+0x5dd0], R250 ;  /* 0x005dd0fa01007387 */ /* 0x0003e80000100a00 */
[----:B------:R2:W-:Y:S04]  /*b7ed0*/  STL.64 [R1+0x5dc8], R248 ;  /* 0x005dc8f801007387 */ /* 0x0005e80000100a00 */
[----:B------:R3:W-:Y:S04]  /*b7ee0*/  STL.64 [R1+0x190], R156 ;  /* 0x0001909c01007387 */ /* 0x0007e80000100a00 */
[----:B------:R4:W-:Y:S04]  /*b7ef0*/  STL.64 [R1+0x198], R158 ;  /* 0x0001989e01007387 */ /* 0x0009e80000100a00 */
[----:B------:R4:W-:Y:S04]  /*b7f00*/  STL.64 [R1+0x180], R152 ;  /* 0x0001809801007387 */ /* 0x0009e80000100a00 */
[----:B------:R4:W-:Y:S01]  /*b7f10*/  STL.64 [R1+0x188], R154 ;  /* 0x0001889a01007387 */ /* 0x0009e20000100a00 */
[----:B-1----:R-:W-:-:S02]  /*b7f20*/  IMAD.MOV.U32 R250, RZ, RZ, R109 ;  /* 0x000000fffffa7224 */ /* 0x002fc400078e006d */
[----:B--2---:R-:W-:Y:S02]  /*b7f30*/  IMAD.MOV.U32 R248, RZ, RZ, R111 ;  /* 0x000000fffff87224 */ /* 0x004fe400078e006f */
[----:B------:R-:W-:Y:S01]  /*b7f40*/  IMAD.MOV.U32 R251, RZ, RZ, R108 ;  /* 0x000000fffffb7224 */ /* 0x000fe200078e006c */
[----:B------:R-:W-:Y:S02]  /*b7f50*/  MOV R249, R110 ;  /* 0x0000006e00f97202 */ /* 0x000fe40000000f00 */
[----:B------:R-:W-:Y:S04]  /*b7f60*/  STL [R1+0x5eb4], R248 ;  /* 0x005eb4f801007387 */ /* 0x000fe80000100800 */
[----:B------:R-:W-:Y:S04]  /*b7f70*/  STL [R1+0x5eb0], R250 ;  /* 0x005eb0fa01007387 */ /* 0x000fe80000100800 */
[----:B------:R-:W-:Y:S04]  /*b7f80*/  STL [R1+0x5eac], R251 ;  /* 0x005eacfb01007387 */ /* 0x000fe80000100800 */
[----:B------:R-:W-:Y:S04]  /*b7f90*/  STL [R1+0x5ea8], R249 ;  /* 0x005ea8f901007387 */ /* 0x000fe80000100800 */
[----:B------:R1:W-:Y:S04]  /*b7fa0*/  STL.64 [R1+0x160], R144 ;  /* 0x0001609001007387 */ /* 0x0003e80000100a00 */
[----:B------:R2:W-:Y:S04]  /*b7fb0*/  STL.64 [R1+0x168], R146 ;  /* 0x0001689201007387 */ /* 0x0005e80000100a00 */
[----:B---3--:R-:W3:Y:S04]  /*b7fc0*/  LDL.LU R156, [R1+0x14e0] ;  /* 0x0014e000019c7983 */ /* 0x008ee80000300800 */
[----:B------:R-:W3:Y:S04]  /*b7fd0*/  LDL.LU R157, [R1+0x14e4] ;  /* 0x0014e400019d7983 */ /* 0x000ee80000300800 */
[----:B----4-:R-:W3:Y:S04]  /*b7fe0*/  LDL.LU R158, [R1+0x14e8] ;  /* 0x0014e800019e7983 */ /* 0x010ee80000300800 */
[----:B------:R-:W3:Y:S01]  /*b7ff0*/  LDL.LU R159, [R1+0x14ec] ;  /* 0x0014ec00019f7983 */ /* 0x000ee20000300800 */
        /* <DEDUP_REMOVED lines=29> */
[----:B------:R-:W2:Y:S01]  /*b81d0*/  LDL.LU R147, [R1+0x14ac] ;  /* 0x0014ac0001937983 */ /* 0x000ea20000300800 */
        /* <DEDUP_REMOVED lines=8> */
[----:B---3--:R-:W-:-:S15]  /*b8260*/  HMMA.1688.F32.TF32 R108, R172, R16, R156 ;  /* 0x00000010ac6c723c */ /* 0x008fde000008109c */
[----:B------:R-:W-:-:S09]  /*b8270*/  NOP ;  /* 0x0000000000007918 */ /* 0x000fd20000000000 */
[----:B------:R-:W-:Y:S02]  /*b8280*/  IMAD.MOV.U32 R34, RZ, RZ, R108 ;  /* 0x000000ffff227224 */ /* 0x000fe400078e006c */
[----:B------:R-:W-:Y:S01]  /*b8290*/  IMAD.MOV.U32 R39, RZ, RZ, R109 ;  /* 0x000000ffff277224 */ /* 0x000fe200078e006d */
[----:B------:R-:W-:Y:S01]  /*b82a0*/  MOV R38, R110 ;  /* 0x0000006e00267202 */ /* 0x000fe20000000f00 */
[----:B------:R-:W-:Y:S02]  /*b82b0*/  IMAD.MOV.U32 R22, RZ, RZ, R111 ;  /* 0x000000ffff167224 */ /* 0x000fe400078e006f */
[----:B----4-:R-:W-:-:S15]  /*b82c0*/  HMMA.1688.F32.TF32 R108, R172, R80, R152 ;  /* 0x00000050ac6c723c */ /* 0x010fde0000081098 */
[----:B------:R-:W-:-:S09]  /*b82d0*/  NOP ;  /* 0x0000000000007918 */ /* 0x000fd20000000000 */
[----:B-1----:R-:W-:Y:S01]  /*b82e0*/  IMAD.MOV.U32 R249, RZ, RZ, R108 ;  /* 0x000000fffff97224 */ /* 0x002fe200078e006c */
[----:B------:R-:W-:Y:S01]  /*b82f0*/  MOV R251, R109 ;  /* 0x0000006d00fb7202 */ /* 0x000fe20000000f00 */
[----:B------:R-:W-:Y:S02]  /*b8300*/  IMAD.MOV.U32 R248, RZ, RZ, R110 ;  /* 0x000000fffff87224 */ /* 0x000fe400078e006e */
[----:B------:R-:W-:Y:S02]  /*b8310*/  IMAD.MOV.U32 R250, RZ, RZ, R111 ;  /* 0x000000fffffa7224 */ /* 0x000fe400078e006f */
[----:B------:R-:W-:Y:S01]  /*b8320*/  HMMA.1688.F32.TF32 R108, R172, R76, R148 ;  /* 0x0000004cac6c723c */ /* 0x000fe20000081094 */
[----:B------:R-:W-:Y:S04]  /*b8330*/  STL [R1+0x5ee4], R22 ;  /* 0x005ee41601007387 */ /* 0x000fe80000100800 */
[----:B------:R-:W-:Y:S04]  /*b8340*/  STL [R1+0x5ee0], R38 ;  /* 0x005ee02601007387 */ /* 0x000fe80000100800 */
[----:B------:R-:W-:Y:S04]  /*b8350*/  STL [R1+0x5edc], R39 ;  /* 0x005edc2701007387 */ /* 0x000fe80000100800 */
[----:B------:R-:W-:Y:S11]  /*b8360*/  STL [R1+0x5ed8], R34 ;  /* 0x005ed82201007387 */ /* 0x000ff60000100800 */
[----:B------:R-:W-:Y:S01]  /*b8370*/  MOV R35, R108 ;  /* 0x0000006c00237202 */ /* 0x000fe20000000f00 */
[----:B------:R-:W-:-:S02]  /*b8380*/  IMAD.MOV.U32 R23, RZ, RZ, R109 ;  /* 0x000000ffff177224 */ /* 0x000fc400078e006d */
[----:B------:R-:W-:Y:S01]  /*b8390*/  IMAD.MOV.U32 R26, RZ, RZ, R110 ;  /* 0x000000ffff1a7224 */ /* 0x000fe200078e006e */
[----:B------:R-:W-:Y:S02]  /*b83a0*/  MOV R27, R111 ;  /* 0x0000006f001b7202 */ /* 0x000fe40000000f00 */
[----:B------:R-:W-:Y:S01]  /*b83b0*/  HMMA.1688.F32.TF32 R108, R172, R72, R180 ;  /* 0x00000048ac6c723c */ /* 0x000fe200000810b4 */
[----:B------:R-:W-:Y:S04]  /*b83c0*/  STL.64 [R1+0x6060], R250 ;  /* 0x006060fa01007387 */ /* 0x000fe80000100a00 */
[----:B------:R-:W-:Y:S04]  /*b83d0*/  STL.64 [R1+0x6058], R248 ;  /* 0x006058f801007387 */ /* 0x000fe80000100a00 */
[----:B------:R-:W3:-:S14]  /*b83e0*/  LDL.LU R180, [R1+0x1480] ;  /* 0x0014800001b47983 */ /* 0x000edc0000300800 */
        /* <DEDUP_REMOVED lines=15> */
[----:B------:R-:W-:Y:S01]  /*b84e0*/  HMMA.1688.F32.TF32 R108, R172, R64, R140 ;  /* 0x00000040ac6c723c */ /* 0x000fe2000008108c */
        /* <DEDUP_REMOVED lines=28> */
[----:B------:R-:W-:-:S02]  /*b86b0*/  MOV R163, R112 ;  /* 0x0000007000a37202 */ /* 0x000fc40000000f00 */
[C---:B---3--:R-:W-:Y:S01]  /*b86c0*/  HMMA.1688.F32.TF32 R112, R172.reuse, R60, R180 ;  /* 0x0000003cac70723c */ /* 0x048fe200000810b4 */
        /* <DEDUP_REMOVED lines=9> */
[C---:B------:R-:W-:Y:S01]  /*b8760*/  HMMA.1688.F32.TF32 R160, R172.reuse, R36, R160 ;  /* 0x00000024aca0723c */ /* 0x040fe200000810a0 */
[----:B------:R-:W-:Y:S04]  /*b8770*/  STL.64 [R1+0x5d50], R114 ;  /* 0x005d507201007387 */ /* 0x000fe80000100a00 */
[----:B------:R2:W-:Y:S01]  /*b8780*/  STL.64 [R1+0x5d48], R112 ;  /* 0x005d487001007387 */ /* 0x0005e20000100a00 */
        /* <DEDUP_REMOVED lines=16> */
[----:B------:R-:W-:Y:S04]  /*b8890*/  STL [R1+0x5cf8], R164 ;  /* 0x005cf8a401007387 */ /* 0x000fe80000100800 */
[----:B------:R4:W-:Y:S04]  /*b88a0*/  STL [R1+0x5cf4], R165 ;  /* 0x005cf4a501007387 */ /* 0x0009e80000100800 */
[----:B------:R4:W-:Y:S04]  /*b88b0*/  STL [R1+0x5cf0], R166 ;  /* 0x005cf0a601007387 */ /* 0x0009e80000100800 */
[----:B------:R4:W-:Y:S04]  /*b88c0*/  STL [R1+0x5cec], R167 ;  /* 0x005ceca701007387 */ /* 0x0009e80000100800 */
        /* <DEDUP_REMOVED lines=38> */
[----:B------:R1:W-:Y:S04]  /*b8b30*/  STL [R1+0x5d04], R173 ;  /* 0x005d04ad01007387 */ /* 0x0003e80000100800 */
[----:B------:R-:W-:Y:S04]  /*b8b40*/  STL [R1+0x5cd0], R174 ;  /* 0x005cd0ae01007387 */ /* 0x000fe80000100800 */
[----:B------:R-:W-:Y:S01]  /*b8b50*/  STL [R1+0x5ccc], R175 ;  /* 0x005cccaf01007387 */ /* 0x000fe20000100800 */
[C---:B--2---:R-:W-:Y:S06]  /*b8b60*/  HMMA.1688.F32.TF32 R228, R240.reuse, R4, R204 ;  /* 0x00000004f0e4723c */ /* 0x044fec00000810cc */
[C---:B----4-:R-:W-:Y:S06]  /*b8b70*/  HMMA.1688.F32.TF32 R232, R240.reuse, R12, R200 ;  /* 0x0000000cf0e8723c */ /* 0x050fec00000810c8 */
[C---:B------:R-:W-:Y:S06]  /*b8b80*/  HMMA.1688.F32.TF32 R176, R240.reuse, R28, R176 ;  /* 0x0000001cf0b0723c */ /* 0x040fec00000810b0 */
[C---:B------:R-:W-:Y:S05]  /*b8b90*/  HMMA.1688.F32.TF32 R192, R240.reuse, R128, R192 ;  /* 0x00000080f0c0723c */ /* 0x040fea00000810c0 */
[----:B------:R2:W-:Y:S04]  /*b8ba0*/  STL [R1+0x5d14], R228 ;  /* 0x005d14e401007387 */ /* 0x0005e80000100800 */
[----:B------:R4:W-:Y:S04]  /*b8bb0*/  STL [R1+0x5d10], R229 ;  /* 0x005d10e501007387 */ /* 0x0009e80000100800 */
[----:B------:R4:W-:Y:S04]  /*b8bc0*/  STL [R1+0x5d0c], R230 ;  /* 0x005d0ce601007387 */ /* 0x0009e80000100800 */
[----:B------:R4:W-:Y:S04]  /*b8bd0*/  STL [R1+0x5cc8], R231 ;  /* 0x005cc8e701007387 */ /* 0x0009e80000100800 */
        /* <DEDUP_REMOVED lines=8> */
[C---:B---3--:R-:W-:Y:S06]  /*b8c60*/  HMMA.1688.F32.TF32 R180, R240.reuse, R84, R180 ;  /* 0x00000054f0b4723c */ /* 0x048fec00000810b4 */
        /* <DEDUP_REMOVED lines=10> */
[----:B-1----:R-:W3:Y:S04]  /*b8d10*/  LDL.LU R108, [R1+0x7e0] ;  /* 0x0007e000016c7983 */ /* 0x002ee80000300800 */
        /* <DEDUP_REMOVED lines=55> */
[C---:B------:R-:W-:Y:S06]  /*b9090*/  HMMA.1688.F32.TF32 R220, R240.reuse, R92, R220 ;  /* 0x0000005cf0dc723c */ /* 0x040fec00000810dc */
[C---:B------:R-:W-:Y:S06]  /*b90a0*/  HMMA.1688.F32.TF32 R224, R240.reuse, R88, R224 ;  /* 0x00000058f0e0723c */ /* 0x040fec00000810e0 */
[----:B------:R-:W-:Y:S01]  /*b90b0*/  HMMA.1688.F32.TF32 R112, R240, R8, R112 ;  /* 0x00000008f070723c */ /* 0x000fe20000081070 */
[----:B------:R-:W-:-:S02]  /*b90c0*/  IMAD.MOV.U32 R165, RZ, RZ, R108 ;  /* 0x000000ffffa57224 */ /* 0x000fc400078e006c */
[----:B------:R-:W-:Y:S01]  /*b90d0*/  IMAD.MOV.U32 R166, RZ, RZ, R109 ;  /* 0x000000ffffa67224 */ /* 0x000fe200078e006d */
[----:B------:R-:W-:Y:S01]  /*b90e0*/  MOV R167, R110 ;  /* 0x0000006e00a77202 */ /* 0x000fe20000000f00 */
[----:B------:R-:W-:Y:S02]  /*b90f0*/  IMAD.MOV.U32 R160, RZ, RZ, R111 ;  /* 0x000000ffffa07224 */ /* 0x000fe400078e006f */
        /* <DEDUP_REMOVED lines=15> */
[----:B------:R-:W-:Y:S01]  /*b91f0*/  STL.64 [R1+0x5e80], R166 ;  /* 0x005e80a601007387 */ /* 0x000fe20000100a00 */
[----:B------:R-:W-:-:S02]  /*b9200*/  IMAD.MOV.U32 R164, RZ, RZ, R111 ;  /* 0x000000ffffa47224 */ /* 0x000fc400078e006f */
[----:B------:R-:W-:Y:S01]  /*b9210*/  IMAD.MOV.U32 R173, RZ, RZ, R108 ;  /* 0x000000ffffad7224 */ /* 0x000fe200078e006c */
[----:B------:R-:W-:Y:S01]  /*b9220*/  MOV R168, R109 ;  /* 0x0000006d00a87202 */ /* 0x000fe20000000f00 */
[----:B------:R-:W-:Y:S01]  /*b9230*/  IMAD.MOV.U32 R169, RZ, RZ, R110 ;  /* 0x000000ffffa97224 */ /* 0x000fe200078e006e */
[----:B------:R4:W-:Y:S01]  /*b9240*/  STL.64 [R1+0x5e78], R164 ;  /* 0x005e78a401007387 */ /* 0x0009e20000100a00 */
[----:B--2---:R-:W-:Y:S03]  /*b9250*/  HMMA.1688.F32.TF32 R108, R240, R76, R244 ;  /* 0x0000004cf06c723c */ /* 0x004fe600000810f4 */
        /* <DEDUP_REMOVED lines=24> */
[----:B------:R-:W-:Y:S01]  /*b93e0*/  MOV R161, R108 ;  /* 0x0000006c00a17202 */ /* 0x000fe20000000f00 */
[----:B------:R-:W-:-:S02]  /*b93f0*/  IMAD.MOV.U32 R162, RZ, RZ, R109 ;  /* 0x000000ffffa27224 */ /* 0x000fc400078e006d */
[----:B------:R-:W4:Y:S01]  /*b9400*/  LDL.LU R108, [R1+0x8b0] ;  /* 0x0008b000016c7983 */ /* 0x000f220000300800 */
[----:B------:R-:W-:-:S03]  /*b9410*/  IMAD.MOV.U32 R163, RZ, RZ, R110 ;  /* 0x000000ffffa37224 */ /* 0x000fc600078e006e */
[----:B------:R-:W4:Y:S01]  /*b9420*/  LDL.LU R109, [R1+0x8b4] ;  /* 0x0008b400016d7983 */ /* 0x000f220000300800 */
[----:B------:R-:W-:-:S03]  /*b9430*/  MOV R170, R111 ;  /* 0x0000006f00aa7202 */ /* 0x000fc60000000f00 */
[----:B------:R-:W4:Y:S04]  /*b9440*/  LDL.LU R110, [R1+0x8b8] ;  /* 0x0008b800016e7983 */ /* 0x000f280000300800 */
[----:B------:R-:W4:Y:S04]  /*b9450*/  LDL.LU R111, [R1+0x8bc] ;  /* 0x0008bc00016f7983 */ /* 0x000f280000300800 */
[----:B-1----:R-:W4:Y:S04]  /*b9460*/  LDL.LU R112, [R1+0x8a0] ;  /* 0x0008a00001707983 */ /* 0x002f280000300800 */
[----:B------:R-:W4:Y:S04]  /*b9470*/  LDL.LU R113, [R1+0x8a4] ;  /* 0x0008a40001717983 */ /* 0x000f280000300800 */
[----:B---3--:R-:W3:Y:S04]  /*b9480*/  LDL.LU R114, [R1+0x8a8] ;  /* 0x0008a80001727983 */ /* 0x008ee80000300800 */
[----:B------:R-:W3:Y:S04]  /*b9490*/  LDL.LU R115, [R1+0x8ac] ;  /* 0x0008ac0001737983 */ /* 0x000ee80000300800 */
[----:B------:R-:W3:Y:S04]  /*b94a0*/  LDL.LU R140, [R1+0x880] ;  /* 0x00088000018c7983 */ /* 0x000ee80000300800 */
[----:B------:R-:W3:Y:S04]  /*b94b0*/  LDL.LU R141, [R1+0x884] ;  /* 0x00088400018d7983 */ /* 0x000ee80000300800 */
[----:B------:R-:W3:Y:S04]  /*b94c0*/  LDL.LU R142, [R1+0x888] ;  /* 0x00088800018e7983 */ /* 0x000ee80000300800 */
[----:B------:R-:W3:Y:S04]  /*b94d0*/  LDL.LU R143, [R1+0x88c] ;  /* 0x00088c00018f7983 */ /* 0x000ee80000300800 */
[----:B------:R-:W-:Y:S04]  /*b94e0*/  STL.64 [R1+0x6070], R162 ;  /* 0x006070a201007387 */ /* 0x000fe80000100a00 */
[----:B------:R-:W-:Y:S01]  /*b94f0*/  STL.64 [R1+0x6068], R160 ;  /* 0x006068a001007387 */ /* 0x000fe20000100a00 */
[C---:B--2---:R-:W-:Y:S06]  /*b9500*/  HMMA.1688.F32.TF32 R152, R240.reuse, R64, R152 ;  /* 0x00000040f098723c */ /* 0x044fec0000081098 */
[C---:B----4-:R-:W-:Y:S06]  /*b9510*/  HMMA.1688.F32.TF32 R144, R240.reuse, R60, R144 ;  /* 0x0000003cf090723c */ /* 0x050fec0000081090 */
[C---:B------:R-:W-:Y:S06]  /*b9520*/  HMMA.1688.F32.TF32 R156, R240.reuse, R68, R156 ;  /* 0x00000044f09c723c */ /* 0x040fec000008109c */
[----:B------:R-:W-:Y:S06]  /*b9530*/  HMMA.1688.F32.TF32 R164, R240, R72, R228 ;  /* 0x00000048f0a4723c */ /* 0x000fec00000810e4 */
[----:B------:R-:W-:Y:S01]  /*b9540*/  MOV R176, R152 ;  /* 0x0000009800b07202 */ /* 0x000fe20000000f00 */
[----:B------:R-:W-:-:S02]  /*b9550*/  IMAD.MOV.U32 R177, RZ, RZ, R153 ;  /* 0x000000ffffb17224 */ /* 0x000fc400078e0099 */
[----:B------:R-:W-:Y:S01]  /*b9560*/  IMAD.MOV.U32 R178, RZ, RZ, R154 ;  /* 0x000000ffffb27224 */ /* 0x000fe200078e009a */
[----:B------:R-:W-:Y:S02]  /*b9570*/  MOV R179, R155 ;  /* 0x0000009b00b37202 */ /* 0x000fe40000000f00 */
[----:B------:R-:W-:Y:S01]  /*b9580*/  IMAD.MOV.U32 R171, RZ, RZ, R144 ;  /* 0x000000ffffab7224 */ /* 0x000fe200078e0090 */
[----:B---3--:R-:W-:Y:S01]  /*b9590*/  HMMA.1688.F32.TF32 R152, R240, R56, R140 ;  /* 0x00000038f098723c */ /* 0x008fe2000008108c */
[----:B------:R-:W-:Y:S01]  /*b95a0*/  IMAD.MOV.U32 R174, RZ, RZ, R145 ;  /* 0x000000ffffae7224 */ /* 0x000fe200078e0091 */
[----:B------:R-:W-:Y:S01]  /*b95b0*/  MOV R175, R146 ;  /* 0x0000009200af7202 */ /* 0x000fe20000000f00 */
[----:B------:R-:W-:-:S03]  /*b95c0*/  IMAD.MOV.U32 R231, RZ, RZ, R147 ;  /* 0x000000ffffe77224 */ /* 0x000fc600078e0093 */
[C---:B------:R-:W-:Y:S06]  /*b95d0*/  HMMA.1688.F32.TF32 R144, R240.reuse, R52, R112 ;  /* 0x00000034f090723c */ /* 0x040fec0000081070 */
[C---:B------:R-:W-:Y:S06]  /*b95e0*/  HMMA.1688.F32.TF32 R140, R240.reuse, R48, R108 ;  /* 0x00000030f08c723c */ /* 0x040fec000008106c */
[----:B------:R-:W-:Y:S01]  /*b95f0*/  HMMA.1688.F32.TF32 R112, R240, R44, R248 ;  /* 0x0000002cf070723c */ /* 0x000fe200000810f8 */
[----:B------:R-:W-:-:S02]  /*b9600*/  IMAD.MOV.U32 R234, RZ, RZ, R158 ;  /* 0x000000ffffea7224 */ /* 0x000fc400078e009e */
[----:B------:R-:W-:Y:S02]  /*b9610*/  IMAD.MOV.U32 R235, RZ, RZ, R159 ;  /* 0x000000ffffeb7224 */ /* 0x000fe400078e009f */
[----:B------:R-:W-:Y:S01]  /*b9620*/  IMAD.MOV.U32 R232, RZ, RZ, R156 ;  /* 0x000000ffffe87224 */ /* 0x000fe200078e009c */
[----:B------:R-:W-:Y:S01]  /*b9630*/  MOV R233, R157 ;  /* 0x0000009d00e97202 */ /* 0x000fe20000000f00 */
[----:B------:R-:W-:Y:S01]  /*b9640*/  HMMA.1688.F32.TF32 R108, R240, R40, R244 ;  /* 0x00000028f06c723c */ /* 0x000fe200000810f4 */
[----:B------:R-:W-:Y:S01]  /*b9650*/  MOV R230, R166 ;  /* 0x000000a600e67202 */ /* 0x000fe20000000f00 */
[----:B------:R-:W-:Y:S02]  /*b9660*/  IMAD.MOV.U32 R228, RZ, RZ, R164 ;  /* 0x000000ffffe47224 */ /* 0x000fe400078e00a4 */
[----:B------:R-:W-:Y:S01]  /*b9670*/  IMAD.MOV.U32 R229, RZ, RZ, R165 ;  /* 0x000000ffffe57224 */ /* 0x000fe200078e00a5 */
[----:B------:R-:W-:Y:S04]  /*b9680*/  STL.64 [R1+0x6080], R234 ;  /* 0x006080ea01007387 */ /* 0x000fe80000100a00 */
[----:B------:R-:W-:Y:S01]  /*b9690*/  STL.64 [R1+0x6078], R232 ;  /* 0x006078e801007387 */ /* 0x000fe20000100a00 */
[----:B------:R-:W-:-:S03]  /*b96a0*/  IMAD.MOV.U32 R172, RZ, RZ, R167 ;  /* 0x000000ffffac7224 */ /* 0x000fc600078e00a7 */
        /* <DEDUP_REMOVED lines=122> */
[----:B------:R-:W-:-:S02]  /*b9e50*/  LOP3.LUT R150, R0, 0x40, RZ, 0x3c, !PT ;  /* 0x0000004000967812 */ /* 0x000fc400078e3cff */
[----:B------:R-:W-:-:S03]  /*b9e60*/  LOP3.LUT R151, R0, 0x60, RZ, 0x3c, !PT ;  /* 0x0000006000977812 */ /* 0x000fc600078e3cff */
[----:B------:R-:W-:Y:S04]  /*b9e70*/  LDS R236, [R150+UR12+0x4a080] ;  /* 0x04a0800c96ec7984 */ /* 0x000fe80008000800 */
[----:B------:R-:W-:Y:S04]  /*b9e80*/  LDS R238, [R150+UR12+0x4a880] ;  /* 0x04a8800c96ee7984 */ /* 0x000fe80008000800 */
[----:B------:R-:W-:Y:S04]  /*b9e90*/  LDS R237, [R151+UR12+0x4a080] ;  /* 0x04a0800c97ed7984 */ /* 0x000fe80008000800 */
[----:B------:R-:W1:Y:S01]  /*b9ea0*/  LDS R239, [R151+UR12+0x4a880] ;  /* 0x04a8800c97ef7984 */ /* 0x000e620008000800 */
[C---:B----4-:R-:W-:Y:S06]  /*b9eb0*/  HMMA.1688.F32.TF32 R168, R240.reuse, R32, R228 ;  /* 0x00000020f0a8723c */ /* 0x050fec00000810e4 */
[C---:B---3--:R-:W-:Y:S06]  /*b9ec0*/  HMMA.1688.F32.TF32 R172, R240.reuse, R36, R172 ;  /* 0x00000024f0ac723c */ /* 0x048fec00000810ac */
[----:B--2---:R-:W-:-:S15]  /*b9ed0*/  HMMA.1688.F32.TF32 R176, R240, R24, R176 ;  /* 0x00000018f0b0723c */ /* 0x004fde00000810b0 */
[----:B------:R-:W-:-:S02]  /*b9ee0*/  NOP ;  /* 0x0000000000007918 */ /* 0x000fc40000000000 */
[----:B------:R-:W-:Y:S04]  /*b9ef0*/  STL.64 [R1+0x8f0], R172 ;  /* 0x0008f0ac01007387 */ /* 0x000fe80000100a00 */
[----:B------:R2:W-:Y:S04]  /*b9f00*/  STL.64 [R1+0x8f8], R174 ;  /* 0x0008f8ae01007387 */ /* 0x0005e80000100a00 */
[----:B------:R-:W-:Y:S04]  /*b9f10*/  STL.64 [R1+0x900], R168 ;  /* 0x000900a801007387 */ /* 0x000fe80000100a00 */
[----:B------:R1:W-:Y:S01]  /*b9f20*/  STL.64 [R1+0x908], R170 ;  /* 0x000908aa01007387 */ /* 0x0003e20000100a00 */
[----:B--2---:R-:W-:Y:S06]  /*b9f30*/  HMMA.1688.F32.TF32 R172, R240, R20, R232 ;  /* 0x00000014f0ac723c */ /* 0x004fec00000810e8 */
[C---:B-1----:R-:W-:Y:S06]  /*b9f40*/  HMMA.1688.F32.TF32 R168, R236.reuse, R4, R160 ;  /* 0x00000004eca8723c */ /* 0x042fec00000810a0 */
[C---:B------:R-:W-:Y:S01]  /*b9f50*/  HMMA.1688.F32.TF32 R160, R236.reuse, R12, R164 ;  /* 0x0000000ceca0723c */ /* 0x040fe200000810a4 */
        /* <DEDUP_REMOVED lines=9> */
[----:B------:R-:W-:Y:S04]  /*b9ff0*/  STL.64 [R1+0x928], R174 ;  /* 0x000928ae01007387 */ /* 0x000fe80000100a00 */
        /* <DEDUP_REMOVED lines=20> */
[----:B------:R-:W-:Y:S04]  /*ba140*/  STL.64 [R1+0x9e0], R160 ;  /* 0x0009e0a001007387 */ /* 0x000fe80000100a00 */
[----:B------:R2:W-:Y:S02]  /*ba150*/  STL.64 [R1+0x9e8], R162 ;  /* 0x0009e8a201007387 */ /* 0x0005e40000100a00 */
[C---:B--2---:R-:W-:Y:S02]  /*ba160*/  HMMA.1688.F32.TF32 R160, R236.reuse, R116, R196 ;  /* 0x00000074eca0723c */ /* 0x044fe400000810c4 */
[----:B------:R-:W-:Y:S04]  /*ba170*/  STL.64 [R1+0x9f0], R164 ;  /* 0x0009f0a401007387 */ /* 0x000fe80000100a00 */
[C---:B------:R-:W-:Y:S01]  /*ba180*/  HMMA.1688.F32.TF32 R168, R236.reuse, R104, R192 ;  /* 0x00000068eca8723c */ /* 0x040fe200000810c0 */
[----:B------:R2:W-:Y:S05]  /*ba190*/  STL.64 [R1+0x9f8], R166 ;  /* 0x0009f8a601007387 */ /* 0x0005ea0000100a00 */
[C---:B--2---:R-:W-:Y:S11]  /*ba1a0*/  HMMA.1688.F32.TF32 R164, R236.reuse, R100, R188 ;  /* 0x00000064eca4723c */ /* 0x044ff600000810bc */
        /* <DEDUP_REMOVED lines=8> */
[C---:B---3--:R-:W-:Y:S06]  /*ba230*/  HMMA.1688.F32.TF32 R164, R236.reuse, R88, R156 ;  /* 0x00000058eca4723c */ /* 0x048fec000008109c */
[C---:B------:R-:W-:Y:S01]  /*ba240*/  HMMA.1688.F32.TF32 R156, R236.reuse, R16, R144 ;  /* 0x00000010ec9c723c */ /* 0x040fe20000081090 */
[----:B------:R-:W-:Y:S04]  /*ba250*/  STL.64 [R1+0xa50], R160 ;  /* 0x000a50a001007387 */ /* 0x000fe80000100a00 */
[----:B------:R2:W-:Y:S01]  /*ba260*/  STL.64 [R1+0xa58], R162 ;  /* 0x000a58a201007387 */ /* 0x0005e20000100a00 */
[C---:B------:R-:W-:Y:S06]  /*ba270*/  HMMA.1688.F32.TF32 R144, R236.reuse, R76, R112 ;  /* 0x0000004cec90723c */ /* 0x040fec0000081070 */
        /* <DEDUP_REMOVED lines=130> */
[----:B------:R-:W3:Y:S01]  /*baaa0*/  LDL.LU R247, [R1+0xe2c] ;  /* 0x000e2c0001f77983 */ /* 0x000ee20000300800 */
[----:B--2---:R-:W-:-:S15]  /*baab0*/  HMMA.1688.F32.TF32 R168, R236, R60, R168 ;  /* 0x0000003ceca8723c */ /* 0x004fde00000810a8 */
[----:B------:R-:W-:-:S08]  /*baac0*/  NOP ;  /* 0x0000000000007918 */ /* 0x000fd00000000000 */
[----:B------:R-:W-:Y:S04]  /*baad0*/  STL.64 [R1+0x11c0], R168 ;  /* 0x0011c0a801007387 */ /* 0x000fe80000100a00 */
[----:B------:R4:W-:Y:S02]  /*baae0*/  STL.64 [R1+0x11c8], R170 ;  /* 0x0011c8aa01007387 */ /* 0x0009e40000100a00 */
[C---:B----4-:R-:W-:Y:S06]  /*baaf0*/  HMMA.1688.F32.TF32 R168, R236.reuse, R56, R172 ;  /* 0x00000038eca8723c */ /* 0x050fec00000810ac */
[C---:B---3--:R-:W-:Y:S06]  /*bab00*/  HMMA.1688.F32.TF32 R172, R236.reuse, R52, R228 ;  /* 0x00000034ecac723c */ /* 0x048fec00000810e4 */
[C---:B------:R-:W-:Y:S11]  /*bab10*/  HMMA.1688.F32.TF32 R176, R236.reuse, R48, R176 ;  /* 0x00000030ecb0723c */ /* 0x040ff600000810b0 */
        /* <DEDUP_REMOVED lines=8> */
[----:B------:R-:W-:Y:S01]  /*baba0*/  STL.64 [R1+0x1198], R178 ;  /* 0x001198b201007387 */ /* 0x000fe20000100a00 */
[C---:B------:R-:W-:Y:S05]  /*babb0*/  HMMA.1688.F32.TF32 R164, R236.reuse, R24, R220 ;  /* 0x00000018eca4723c */ /* 0x040fea00000810dc */
[----:B------:R-:W-:Y:S04]  /*babc0*/  STL.64 [R1+0x1180], R168 ;  /* 0x001180a801007387 */ /* 0x000fe80000100a00 */
[----:B------:R2:W-:Y:S04]  /*babd0*/  STL.64 [R1+0x1188], R170 ;  /* 0x001188aa01007387 */ /* 0x0005e80000100a00 */
[----:B------:R-:W-:Y:S04]  /*babe0*/  STL.64 [R1+0x1170], R172 ;  /* 0x001170ac01007387 */ /* 0x000fe80000100a00 */
[----:B------:R-:W-:Y:S04]  /*babf0*/  STL.64 [R1+0x1178], R174 ;  /* 0x001178ae01007387 */ /* 0x000fe80000100a00 */
[----:B------:R-:W-:Y:S04]  /*bac00*/  STL.64 [R1+0x1160], R160 ;  /* 0x001160a001007387 */ /* 0x000fe80000100a00 */
[----:B------:R3:W-:Y:S01]  /*bac10*/  STL.64 [R1+0x1168], R162 ;  /* 0x001168a201007387 */ /* 0x0007e20000100a00 */
[C---:B--2---:R-:W-:Y:S06]  /*bac20*/  HMMA.1688.F32.TF32 R168, R236.reuse, R32, R224 ;  /* 0x00000020eca8723c */ /* 0x044fec00000810e0 */
[----:B---3--:R-:W-:Y:S06]  /*bac30*/  HMMA.1688.F32.TF32 R160, R236, R20, R216 ;  /* 0x00000014eca0723c */ /* 0x008fec00000810d8 */
[C---:B-1----:R-:W-:Y:S01]  /*bac40*/  HMMA.1688.F32.TF32 R140, R240.reuse, R96, R140 ;  /* 0x00000060f08c723c */ /* 0x042fe2000008108c */
        /* <DEDUP_REMOVED lines=33> */
[C---:B--2---:R-:W-:Y:S06]  /*bae60*/  HMMA.1688.F32.TF32 R160, R240.reuse, R116, R156 ;  /* 0x00000074f0a0723c */ /* 0x044fec000008109c */
[C---:B------:R-:W-:Y:S06]  /*bae70*/  HMMA.1688.F32.TF32 R156, R240.reuse, R104, R152 ;  /* 0x00000068f09c723c */ /* 0x040fec0000081098 */
[C---:B------:R-:W-:Y:S01]  /*bae80*/  HMMA.1688.F32.TF32 R152, R240.reuse, R100, R144 ;  /* 0x00000064f098723c */ /* 0x040fe20000081090 */
[----:B------:R-:W-:Y:S04]  /*bae90*/  STL.64 [R1+0x1060], R168 ;  /* 0x001060a801007387 */ /* 0x000fe80000100a00 */
[----:B------:R-:W-:Y:S04]  /*baea0*/  STL.64 [R1+0x1068], R170 ;  /* 0x001068aa01007387 */ /* 0x000fe80000100a00 */
[----:B------:R-:W-:Y:S04]  /*baeb0*/  STL.64 [R1+0x1050], R164 ;  /* 0x001050a401007387 */ /* 0x000fe80000100a00 */
[----:B------:R-:W-:Y:S01]  /*baec0*/  STL.64 [R1+0x1058], R166 ;  /* 0x001058a601007387 */ /* 0x000fe20000100a00 */
        /* <DEDUP_REMOVED lines=14> */
[----:B------:R2:W-:Y:S04]  /*bafb0*/  STL.64 [R1+0xff0], R112 ;  /* 0x000ff07001007387 */ /* 0x0005e80000100a00 */
[----:B------:R3:W-:Y:S04]  /*bafc0*/  STL.64 [R1+0xff8], R114 ;  /* 0x000ff87201007387 */ /* 0x0007e80000100a00 */
[----:B--2---:R-:W2:Y:S05]  /*bafd0*/  LDL.LU R112, [R1+0xae0] ;  /* 0x000ae00001707983 */ /* 0x004eaa0000300800 */
[----:B------:R4:W-:Y:S04]  /*bafe0*/  STL.64 [R1+0xfe0], R140 ;  /* 0x000fe08c01007387 */ /* 0x0009e80000100a00 */
[----:B------:R1:W-:Y:S04]  /*baff0*/  STL.64 [R1+0xfe8], R142 ;  /* 0x000fe88e01007387 */ /* 0x0003e80000100a00 */
[----:B------:R2:W-:Y:S04]  /*bb000*/  STL.64 [R1+0xfd0], R108 ;  /* 0x000fd06c01007387 */ /* 0x0005e80000100a00 */
[----:B------:R2:W-:Y:S04]  /*bb010*/  STL.64 [R1+0xfd8], R110 ;  /* 0x000fd86e01007387 */ /* 0x0005e80000100a00 */
[----:B------:R-:W2:Y:S04]  /*bb020*/  LDL.LU R113, [R1+0xae4] ;  /* 0x000ae40001717983 */ /* 0x000ea80000300800 */
[----:B---3--:R-:W3:Y:S04]  /*bb030*/  LDL.LU R114, [R1+0xae8] ;  /* 0x000ae80001727983 */ /* 0x008ee80000300800 */
        /* <DEDUP_REMOVED lines=99> */
[C---:B------:R-:W-:Y:S11]  /*bb670*/  HMMA.1688.F32.TF32 R168, R240.reuse, R72, R232 ;  /* 0x00000048f0a8723c */ /* 0x040ff600000810e8 */
[----:B------:R-:W-:Y:S04]  /*bb680*/  STL.64 [R1+0xfc0], R172 ;  /* 0x000fc0ac01007387 */ /* 0x000fe80000100a00 */
[----:B------:R1:W-:Y:S02]  /*bb690*/  STL.64 [R1+0xfc8], R174 ;  /* 0x000fc8ae01007387 */ /* 0x0003e40000100a00 */
[C---:B-1----:R-:W-:Y:S06]  /*bb6a0*/  HMMA.1688.F32.TF32 R172, R240.reuse, R68, R160 ;  /* 0x00000044f0ac723c */ /* 0x042fec00000810a0 */
[C---:B------:R-:W-:Y:S01]  /*bb6b0*/  HMMA.1688.F32.TF32 R160, R240.reuse, R64, R164 ;  /* 0x00000040f0a0723c */ /* 0x040fe200000810a4 */
[----:B------:R-:W-:Y:S04]  /*bb6c0*/  STL.64 [R1+0xfb0], R176 ;  /* 0x000fb0b001007387 */ /* 0x000fe80000100a00 */
[----:B------:R-:W-:Y:S04]  /*bb6d0*/  STL.64 [R1+0xfb8], R178 ;  /* 0x000fb8b201007387 */ /* 0x000fe80000100a00 */
[----:B------:R-:W-:Y:S04]  /*bb6e0*/  STL.64 [R1+0xfa0], R168 ;  /* 0x000fa0a801007387 */ /* 0x000fe80000100a00 */
[----:B------:R1:W-:Y:S01]  /*bb6f0*/  STL.64 [R1+0xfa8], R170 ;  /* 0x000fa8aa01007387 */ /* 0x0003e20000100a00 */
[C---:B------:R-:W-:Y:S06]  /*bb700*/  HMMA.1688.F32.TF32 R164, R240.reuse, R56, R220 ;  /* 0x00000038f0a4723c */ /* 0x040fec00000810dc */
[C---:B-1----:R-:W-:Y:S01]  /*bb710*/  HMMA.1688.F32.TF32 R168, R240.reuse, R60, R224 ;  /* 0x0000003cf0a8723c */ /* 0x042fe200000810e0 */
[----:B------:R-:W-:Y:S04]  /*bb720*/  STL.64 [R1+0xf90], R172 ;  /* 0x000f90ac01007387 */ /* 0x000fe80000100a00 */
[----:B------:R-:W-:Y:S04]  /*bb730*/  STL.64 [R1+0xf98], R174 ;  /* 0x000f98ae01007387 */ /* 0x000fe80000100a00 */
        /* <DEDUP_REMOVED lines=25> */
[C---:B------:R-:W-:Y:S06]  /*bb8d0*/  HMMA.1688.F32.TF32 R156, R236.reuse, R28, R156 ;  /* 0x0000001cec9c723c */ /* 0x040fec000008109c */
[----:B------:R-:W-:Y:S06]  /*bb8e0*/  HMMA.1688.F32.TF32 R152, R236, R84, R152 ;  /* 0x00000054ec98723c */ /* 0x000fec0000081098 */
[----:B-1----:R-:W-:Y:S06]  /*bb8f0*/  HMMA.1688.F32.TF32 R168, R240, R20, R188 ;  /* 0x00000014f0a8723c */ /* 0x002fec00000810bc */
[C---:B---3--:R-:W-:Y:S06]  /*bb900*/  HMMA.1688.F32.TF32 R164, R236.reuse, R4, R184 ;  /* 0x00000004eca4723c */ /* 0x048fec00000810b8 */
[C---:B------:R-:W-:Y:S06]  /*bb910*/  HMMA.1688.F32.TF32 R144, R236.reuse, R136, R144 ;  /* 0x00000088ec90723c */ /* 0x040fec0000081090 */
[C---:B------:R-:W-:Y:S06]  /*bb920*/  HMMA.1688.F32.TF32 R140, R236.reuse, R132, R140 ;  /* 0x00000084ec8c723c */ /* 0x040fec000008108c */
[C---:B------:R-:W-:Y:S06]  /*bb930*/  HMMA.1688.F32.TF32 R112, R236.reuse, R128, R112 ;  /* 0x00000080ec70723c */ /* 0x040fec0000081070 */
[C---:B--2---:R-:W-:Y:S01]  /*bb940*/  HMMA.1688.F32.TF32 R108, R236.reuse, R124, R108 ;  /* 0x0000007cec6c723c */ /* 0x044fe2000008106c */
[----:B------:R-:W-:Y:S04]  /*bb950*/  LDS R240, [R0+UR12+0x4a180] ;  /* 0x04a1800c00f07984 */ /* 0x000fe80008000800 */
[----:B------:R-:W-:Y:S04]  /*bb960*/  STL.64 [R1+0xef0], R160 ;  /* 0x000ef0a001007387 */ /* 0x000fe80000100a00 */
[----:B------:R1:W-:Y:S04]  /*bb970*/  STL.64 [R1+0xef8], R162 ;  /* 0x000ef8a201007387 */ /* 0x0003e80000100a00 */
[----:B------:R-:W-:Y:S04]  /*bb980*/  LDS R242, [R0+UR12+0x4a980] ;  /* 0x04a9800c00f27984 */ /* 0x000fe80008000800 */
        /* <DEDUP_REMOVED lines=30> */
[----:B------:R1:W-:Y:S02]  /*bbb70*/  STL.64 [R1+0xd38], R110 ;  /* 0x000d386e01007387 */ /* 0x0003e40000100a00 */
[----:B-1----:R-:W-:Y:S02]  /*bbb80*/  HMMA.1688.F32.TF32 R108, R236, R116, R244 ;  /* 0x00000074ec6c723c */ /* 0x002fe400000810f4 */
[----:B------:R-:W3:-:S15]  /*bbb90*/  LDL.LU R244, [R1+0x6f0] ;  /* 0x0006f00001f47983 */ /* 0x000ede0000300800 */
[----:B------:R-:W-:-:S06]  /*bbba0*/  NOP ;  /* 0x0000000000007918 */ /* 0x000fcc0000000000 */
        /* <DEDUP_REMOVED lines=110> */
[----:B------:R3:W-:Y:S02]  /*bc290*/  STL.64 [R1+0x60c8], R116 ;  /* 0x0060c87401007387 */ /* 0x0007e40000100a00 */
[C---:B---3--:R-:W-:Y:S06]  /*bc2a0*/  HMMA.1688.F32.TF32 R116, R236.reuse, R104, R168 ;  /* 0x00000068ec74723c */ /* 0x048fec00000810a8 */
[C---:B--2---:R-:W-:Y:S06]  /*bc2b0*/  HMMA.1688.F32.TF32 R124, R236.reuse, R100, R172 ;  /* 0x00000064ec7c723c */ /* 0x044fec00000810ac */
[C---:B----4-:R-:W-:Y:S11]  /*bc2c0*/  HMMA.1688.F32.TF32 R120, R236.reuse, R96, R228 ;  /* 0x00000060ec78723c */ /* 0x050ff600000810e4 */
        /* <DEDUP_REMOVED lines=60> */
[----:B------:R-:W-:Y:S04]  /*bc690*/  STL.64 [R1+0xcf8], R122 ;  /* 0x000cf87a01007387 */ /* 0x000fe80000100a00 */
[----:B------:R-:W-:Y:S04]  /*bc6a0*/  LDS R236, [R150+UR12+0x4a180] ;  /* 0x04a1800c96ec7984 */ /* 0x000fe80008000800 */
[----:B------:R-:W-:Y:S04]  /*bc6b0*/  LDS R238, [R150+UR12+0x4a980] ;  /* 0x04a9800c96ee7984 */ /* 0x000fe80008000800 */
[----:B------:R-:W-:Y:S04]  /*bc6c0*/  LDS R237, [R151+UR12+0x4a180] ;  /* 0x04a1800c97ed7984 */ /* 0x000fe80008000800 */
[----:B------:R-:W1:Y:S04]  /*bc6d0*/  LDS R239, [R151+UR12+0x4a980] ;  /* 0x04a9800c97ef7984 */ /* 0x000e680008000800 */
[----:B------:R-:W-:Y:S04]  /*bc6e0*/  STL.64 [R1+0xce0], R116 ;  /* 0x000ce07401007387 */ /* 0x000fe80000100a00 */
[----:B------:R2:W-:Y:S02]  /*bc6f0*/  STL.64 [R1+0xce8], R118 ;  /* 0x000ce87601007387 */ /* 0x0005e40000100a00 */
[C---:B--2---:R-:W-:Y:S06]  /*bc700*/  HMMA.1688.F32.TF32 R116, R240.reuse, R4, R140 ;  /* 0x00000004f074723c */ /* 0x044fec000008108c */
[C---:B------:R-:W-:Y:S06]  /*bc710*/  HMMA.1688.F32.TF32 R120, R240.reuse, R12, R112 ;  /* 0x0000000cf078723c */ /* 0x040fec0000081070 */
[C---:B------:R-:W-:Y:S06]  /*bc720*/  HMMA.1688.F32.TF32 R112, R240.reuse, R28, R108 ;  /* 0x0000001cf070723c */ /* 0x040fec000008106c */
[C---:B------:R-:W-:Y:S05]  /*bc730*/  HMMA.1688.F32.TF32 R108, R240.reuse, R136, R244 ;  /* 0x00000088f06c723c */ /* 0x040fea00000810f4 */
        /* <DEDUP_REMOVED lines=93> */
[----:B-1----:R-:W4:Y:S04]  /*bcd10*/  LDL.LU R118, [R1+0x6b8] ;  /* 0x0006b80001767983 */ /* 0x002f280000300800 */
        /* <DEDUP_REMOVED lines=45> */
[----:B-1----:R-:W3:Y:S04]  /*bcff0*/  LDL.LU.64 R130, [R1+0x6100] ;  /* 0x0061000001827983 */ /* 0x002ee80000300a00 */
[----:B------:R-:W2:Y:S02]  /*bd000*/  LDL.LU.64 R128, [R1+0x60f8] ;  /* 0x0060f80001807983 */ /* 0x000ea40000300a00 */
[----:B--2---:R-:W-:-:S15]  /*bd010*/  HMMA.1688.F32.TF32 R124, R240, R128, R124 ;  /* 0x00000080f07c723c */ /* 0x004fde000008107c */
[----:B------:R-:W-:-:S08]  /*bd020*/  NOP ;  /* 0x0000000000007918 */ /* 0x000fd00000000000 */
[----:B------:R-:W-:Y:S04]  /*bd030*/  STL.64 [R1+0xc60], R124 ;  /* 0x000c607c01007387 */ /* 0x000fe80000100a00 */
[----:B------:R1:W-:Y:S04]  /*bd040*/  STL.64 [R1+0xc68], R126 ;  /* 0x000c687e01007387 */ /* 0x0003e80000100a00 */
[----:B-1----:R-:W2:Y:S04]  /*bd050*/  LDL.LU.64 R126, [R1+0x60f0] ;  /* 0x0060f000017e7983 */ /* 0x002ea80000300a00 */
[----:B------:R-:W4:Y:S02]  /*bd060*/  LDL.LU.64 R124, [R1+0x60e8] ;  /* 0x0060e800017c7983 */ /* 0x000f240000300a00 */
[----:B----4-:R-:W-:-:S15]  /*bd070*/  HMMA.1688.F32.TF32 R120, R240, R124, R120 ;  /* 0x0000007cf078723c */ /* 0x010fde0000081078 */
[----:B------:R-:W-:-:S08]  /*bd080*/  NOP ;  /* 0x0000000000007918 */ /* 0x000fd00000000000 */
[----:B------:R-:W-:Y:S04]  /*bd090*/  STL.64 [R1+0xc50], R120 ;  /* 0x000c507801007387 */ /* 0x000fe80000100a00 */
[----:B------:R1:W-:Y:S04]  /*bd0a0*/  STL.64 [R1+0xc58], R122 ;  /* 0x000c587a01007387 */ /* 0x0003e80000100a00 */
[----:B-1----:R-:W4:Y:S04]  /*bd0b0*/  LDL.LU.64 R122, [R1+0x60e0] ;  /* 0x0060e000017a7983 */ /* 0x002f280000300a00 */
[----:B------:R-:W3:Y:S02]  /*bd0c0*/  LDL.LU.64 R120, [R1+0x60d8] ;  /* 0x0060d80001787983 */ /* 0x000ee40000300a00 */
[----:B---3--:R-:W-:-:S15]  /*bd0d0*/  HMMA.1688.F32.TF32 R116, R240, R120, R116 ;  /* 0x00000078f074723c */ /* 0x008fde0000081074 */
[----:B------:R-:W-:-:S08]  /*bd0e0*/  NOP ;  /* 0x0000000000007918 */ /* 0x000fd00000000000 */
[----:B------:R-:W-:Y:S04]  /*bd0f0*/  STL.64 [R1+0xc40], R116 ;  /* 0x000c407401007387 */ /* 0x000fe80000100a00 */
[----:B------:R1:W-:Y:S04]  /*bd100*/  STL.64 [R1+0xc48], R118 ;  /* 0x000c487601007387 */ /* 0x0003e80000100a00 */
[----:B-1----:R-:W3:Y:S04]  /*bd110*/  LDL.LU.64 R118, [R1+0x60d0] ;  /* 0x0060d00001767983 */ /* 0x002ee80000300a00 */
        /* <DEDUP_REMOVED lines=17> */
[----:B------:R-:W-:Y:S06]  /*bd230*/  HMMA.1688.F32.TF32 R108, R236, R84, R108 ;  /* 0x00000054ec6c723c */ /* 0x000fec000008106c */
[----:B--2---:R-:W-:-:S15]  /*bd240*/  HMMA.1688.F32.TF32 R228, R240, R116, R228 ;  /* 0x00000074f0e4723c */ /* 0x004fde00000810e4 */
[----:B------:R-:W-:-:S08]  /*bd250*/  NOP ;  /* 0x0000000000007918 */ /* 0x000fd00000000000 */
[----:B------:R-:W-:Y:S04]  /*bd260*/  STL.64 [R1+0xc30], R228 ;  /* 0x000c30e401007387 */ /* 0x000fe80000100a00 */
[----:B------:R1:W-:Y:S04]  /*bd270*/  STL.64 [R1+0xc38], R230 ;  /* 0x000c38e601007387 */ /* 0x0003e80000100a00 */
[----:B-1----:R-:W2:Y:S04]  /*bd280*/  LDL.LU.64 R230, [R1+0x60c0] ;  /* 0x0060c00001e67983 */ /* 0x002ea80000300a00 */
[----:B------:R-:W2:Y:S04]  /*bd290*/  LDL.LU.64 R228, [R1+0x60b8] ;  /* 0x0060b80001e47983 */ /* 0x000ea80000300a00 */
        /* <DEDUP_REMOVED lines=26> */
[----:B-1----:R-:W4:Y:S04]  /*bd440*/  LDL.LU.64 R246, [R1+0x6050] ;  /* 0x0060500001f67983 */ /* 0x002f280000300a00 */
[----:B------:R-:W3:Y:S04]  /*bd450*/  LDL.LU.64 R244, [R1+0x6048] ;  /* 0x0060480001f47983 */ /* 0x000ee80000300a00 */
[----:B------:R-:W-:Y:S04]  /*bd460*/  STL.64 [R1+0xbc0], R164 ;  /* 0x000bc0a401007387 */ /* 0x000fe80000100a00 */
[----:B------:R1:W-:Y:S02]  /*bd470*/  STL.64 [R1+0xbc8], R166 ;  /* 0x000bc8a601007387 */ /* 0x0003e40000100a00 */
[----:B-1----:R-:W-:-:S15]  /*bd480*/  HMMA.1688.F32.TF32 R164, R240, R76, R224 ;  /* 0x0000004cf0a4723c */ /* 0x002fde00000810e0 */
[----:B------:R-:W-:-:S08]  /*bd490*/  NOP ;  /* 0x0000000000007918 */ /* 0x000fd00000000000 */
        /* <DEDUP_REMOVED lines=23> */
[C---:B-1----:R-:W-:Y:S06]  /*bd610*/  HMMA.1688.F32.TF32 R164, R240.reuse, R24, R156 ;  /* 0x00000018f0a4723c */ /* 0x042fec000008109c */
[----:B------:R-:W-:Y:S06]  /*bd620*/  HMMA.1688.F32.TF32 R156, R240, R20, R152 ;  /* 0x00000014f09c723c */ /* 0x000fec0000081098 */
[C---:B------:R-:W-:Y:S06]  /*bd630*/  HMMA.1688.F32.TF32 R152, R236.reuse, R4, R144 ;  /* 0x00000004ec98723c */ /* 0x040fec0000081090 */
[C---:B------:R-:W-:Y:S06]  /*bd640*/  HMMA.1688.F32.TF32 R144, R236.reuse, R12, R140 ;  /* 0x0000000cec90723c */ /* 0x040fec000008108c */
[C---:B------:R-:W-:Y:S01]  /*bd650*/  HMMA.1688.F32.TF32 R140, R236.reuse, R28, R112 ;  /* 0x0000001cec8c723c */ /* 0x040fe20000081070 */
        /* <DEDUP_REMOVED lines=80> */
[----:B----4-:R-:W4:Y:S04]  /*bdb60*/  LDL.LU R108, [R1+0x3f0] ;  /* 0x0003f000016c7983 */ /* 0x010f280000300800 */
[----:B------:R-:W4:Y:S01]  /*bdb70*/  LDL.LU R109, [R1+0x3f4] ;  /* 0x0003f400016d7983 */ /* 0x000f220000300800 */
[----:B------:R-:W-:Y:S01]  /*bdb80*/  IMAD.MOV.U32 R110, RZ, RZ, R252 ;  /* 0x000000ffff6e7224 */ /* 0x000fe200078e00fc */
[----:B------:R-:W-:Y:S01]  /*bdb90*/  MOV R111, R2 ;  /* 0x00000002006f7202 */ /* 0x000fe20000000f00 */
[C---:B---3--:R-:W-:Y:S06]  /*bdba0*/  HMMA.1688.F32.TF32 R164, R236.reuse, R136, R216 ;  /* 0x00000088eca4723c */ /* 0x048fec00000810d8 */
[C---:B--2---:R-:W-:Y:S06]  /*bdbb0*/  HMMA.1688.F32.TF32 R212, R236.reuse, R132, R212 ;  /* 0x00000084ecd4723c */ /* 0x044fec00000810d4 */
[C---:B------:R-:W-:Y:S11]  /*bdbc0*/  HMMA.1688.F32.TF32 R208, R236.reuse, R128, R208 ;  /* 0x00000080ecd0723c */ /* 0x040ff600000810d0 */
[----:B------:R-:W-:Y:S04]  /*bdbd0*/  STL.64 [R1+0x780], R164 ;  /* 0x000780a401007387 */ /* 0x000fe80000100a00 */
[----:B------:R1:W-:Y:S02]  /*bdbe0*/  STL.64 [R1+0x788], R166 ;  /* 0x000788a601007387 */ /* 0x0003e40000100a00 */
[C---:B-1----:R-:W-:Y:S02]  /*bdbf0*/  HMMA.1688.F32.TF32 R164, R236.reuse, R124, R204 ;  /* 0x0000007ceca4723c */ /* 0x042fe400000810cc */
[----:B------:R-:W-:Y:S04]  /*bdc00*/  STL.64 [R1+0x770], R212 ;  /* 0x000770d401007387 */ /* 0x000fe80000100a00 */
[----:B------:R-:W-:Y:S04]  /*bdc10*/  STL.64 [R1+0x778], R214 ;  /* 0x000778d601007387 */ /* 0x000fe80000100a00 */
[----:B------:R-:W-:Y:S01]  /*bdc20*/  STL.64 [R1+0x760], R208 ;  /* 0x000760d001007387 */ /* 0x000fe20000100a00 */
[C---:B------:R-:W-:Y:S03]  /*bdc30*/  HMMA.1688.F32.TF32 R200, R236.reuse, R120, R200 ;  /* 0x00000078ecc8723c */ /* 0x040fe600000810c8 */
[----:B------:R-:W-:Y:S03]  /*bdc40*/  STL.64 [R1+0x768], R210 ;  /* 0x000768d201007387 */ /* 0x000fe60000100a00 */
[C---:B------:R-:W-:Y:S06]  /*bdc50*/  HMMA.1688.F32.TF32 R196, R236.reuse, R116, R196 ;  /* 0x00000074ecc4723c */ /* 0x040fec00000810c4 */
[----:B------:R-:W-:Y:S04]  /*bdc60*/  STL.64 [R1+0xb10], R164 ;  /* 0x000b10a401007387 */ /* 0x000fe80000100a00 */
[----:B------:R1:W-:Y:S02]  /*bdc70*/  STL.64 [R1+0xb18], R166 ;  /* 0x000b18a601007387 */ /* 0x0003e40000100a00 */
[----:B-1----:R-:W-:Y:S05]  /*bdc80*/  HMMA.1688.F32.TF32 R164, R236, R104, R192 ;  /* 0x00000068eca4723c */ /* 0x002fea00000810c0 */
[----:B------:R-:W-:Y:S04]  /*bdc90*/  STL.64 [R1+0xb00], R200 ;  /* 0x000b00c801007387 */ /* 0x000fe80000100a00 */
[----:B------:R-:W-:Y:S04]  /*bdca0*/  STL.64 [R1+0xb08], R202 ;  /* 0x000b08ca01007387 */ /* 0x000fe80000100a00 */
[----:B------:R-:W-:Y:S04]  /*bdcb0*/  STL.64 [R1+0xaf0], R196 ;  /* 0x000af0c401007387 */ /* 0x000fe80000100a00 */
[----:B------:R-:W-:Y:S06]  /*bdcc0*/  STL.64 [R1+0xaf8], R198 ;  /* 0x000af8c601007387 */ /* 0x000fec0000100a00 */
[----:B------:R1:W-:Y:S01]  /*bdcd0*/  STL [R1+0xae0], R164 ;  /* 0x000ae0a401007387 */ /* 0x0003e20000100800 */
[----:B------:R-:W-:-:S02]  /*bdce0*/  IMAD.MOV.U32 R2, RZ, RZ, R165 ;  /* 0x000000ffff027224 */ /* 0x000fc400078e00a5 */
[----:B------:R-:W-:Y:S01]  /*bdcf0*/  IMAD.MOV.U32 R252, RZ, RZ, R166 ;  /* 0x000000fffffc7224 */ /* 0x000fe200078e00a6 */
[----:B------:R-:W-:Y:S02]  /*bdd00*/  MOV R137, R167 ;  /* 0x000000a700897202 */ /* 0x000fe40000000f00 */
[----:B-1----:R-:W-:-:S15]  /*bdd10*/  HMMA.1688.F32.TF32 R164, R236, R100, R188 ;  /* 0x00000064eca4723c */ /* 0x002fde00000810bc */
[----:B------:R-:W-:-:S09]  /*bdd20*/  NOP ;  /* 0x0000000000007918 */ /* 0x000fd20000000000 */
[----:B------:R-:W-:Y:S02]  /*bdd30*/  IMAD.MOV.U32 R136, RZ, RZ, R164 ;  /* 0x000000ffff887224 */ /* 0x000fe400078e00a4 */
[----:B------:R-:W-:Y:S01]  /*bdd40*/  IMAD.MOV.U32 R133, RZ, RZ, R165 ;  /* 0x000000ffff857224 */ /* 0x000fe200078e00a5 */
[----:B------:R-:W-:Y:S01]  /*bdd50*/  MOV R132, R166 ;  /* 0x000000a600847202 */ /* 0x000fe20000000f00 */
        /* <DEDUP_REMOVED lines=8> */
[----:B------:R-:W-:-:S15]  /*bdde0*/  HMMA.1688.F32.TF32 R164, R236, R92, R180 ;  /* 0x0000005ceca4723c */ /* 0x000fde00000810b4 */
[----:B------:R-:W-:-:S08]  /*bddf0*/  NOP ;  /* 0x0000000000007918 */ /* 0x000fd00000000000 */
[----:B------:R-:W-:Y:S04]  /*bde00*/  STL.64 [R1+0x1090], R164 ;  /* 0x001090a401007387 */ /* 0x000fe80000100a00 */
[----:B------:R-:W-:Y:S04]  /*bde10*/  STL.64 [R1+0x1098], R166 ;  /* 0x001098a601007387 */ /* 0x000fe80000100a00 */
[----:B------:R-:W-:Y:S04]  /*bde20*/  STL.64 [R1+0x1250], R156 ;  /* 0x0012509c01007387 */ /* 0x000fe80000100a00 */
[----:B------:R1:W-:Y:S02]  /*bde30*/  STL.64 [R1+0x1258], R158 ;  /* 0x0012589e01007387 */ /* 0x0003e40000100a00 */
[C---:B-1----:R-:W-:Y:S06]  /*bde40*/  HMMA.1688.F32.TF32 R156, R236.reuse, R8, R152 ;  /* 0x00000008ec9c723c */ /* 0x042fec0000081098 */
[C---:B------:R-:W-:Y:S06]  /*bde50*/  HMMA.1688.F32.TF32 R152, R236.reuse, R16, R144 ;  /* 0x00000010ec98723c */ /* 0x040fec0000081090 */
[C---:B------:R-:W-:Y:S06]  /*bde60*/  HMMA.1688.F32.TF32 R144, R236.reuse, R80, R140 ;  /* 0x00000050ec90723c */ /* 0x040fec000008108c */
[C---:B------:R-:W-:Y:S06]  /*bde70*/  HMMA.1688.F32.TF32 R140, R236.reuse, R76, R112 ;  /* 0x0000004cec8c723c */ /* 0x040fec0000081070 */
[C---:B----4-:R-:W-:Y:S01]  /*bde80*/  HMMA.1688.F32.TF32 R112, R236.reuse, R72, R108 ;  /* 0x00000048ec70723c */ /* 0x050fe2000008106c */
[----:B------:R-:W-:Y:S04]  /*bde90*/  STL.64 [R1+0x1360], R156 ;  /* 0x0013609c01007387 */ /* 0x000fe80000100a00 */
[----:B------:R-:W-:Y:S04]  /*bdea0*/  STL.64 [R1+0x1368], R158 ;  /* 0x0013689e01007387 */ /* 0x000fe80000100a00 */
[----:B------:R-:W-:Y:S04]  /*bdeb0*/  STL.64 [R1+0x1350], R152 ;  /* 0x0013509801007387 */ /* 0x000fe80000100a00 */
[----:B------:R-:W-:Y:S04]  /*bdec0*/  STL.64 [R1+0x1358], R154 ;  /* 0x0013589a01007387 */ /* 0x000fe80000100a00 */
        /* <DEDUP_REMOVED lines=53> */
[C---:B------:R-:W-:Y:S05]  /*be220*/  HMMA.1688.F32.TF32 R108, R236.reuse, R56, R108 ;  /* 0x00000038ec6c723c */ /* 0x040fea000008106c */
[----:B------:R-:W-:Y:S04]  /*be230*/  STL.64 [R1+0x1310], R164 ;  /* 0x001310a401007387 */ /* 0x000fe80000100a00 */
[----:B------:R1:W-:Y:S04]  /*be240*/  STL.64 [R1+0x1318], R166 ;  /* 0x001318a601007387 */ /* 0x0003e80000100a00 */
[----:B------:R2:W-:Y:S04]  /*be250*/  STL.64 [R1+0x1300], R144 ;  /* 0x0013009001007387 */ /* 0x0005e80000100a00 */
[----:B------:R3:W-:Y:S01]  /*be260*/  STL.64 [R1+0x1308], R146 ;  /* 0x0013089201007387 */ /* 0x0007e20000100a00 */
[----:B-1----:R-:W-:Y:S03]  /*be270*/  HMMA.1688.F32.TF32 R164, R236, R52, R192 ;  /* 0x00000034eca4723c */ /* 0x002fe600000810c0 */
[----:B--2---:R-:W2:Y:S04]  /*be280*/  LDL.LU R144, [R1+0x330] ;  /* 0x0003300001907983 */ /* 0x004ea80000300800 */
[----:B------:R1:W-:Y:S04]  /*be290*/  STL.64 [R1+0x12f0], R140 ;  /* 0x0012f08c01007387 */ /* 0x0003e80000100a00 */
[----:B------:R4:W-:Y:S04]  /*be2a0*/  STL.64 [R1+0x12f8], R142 ;  /* 0x0012f88e01007387 */ /* 0x0009e80000100a00 */
[----:B------:R4:W-:Y:S04]  /*be2b0*/  STL.64 [R1+0x12e0], R108 ;  /* 0x0012e06c01007387 */ /* 0x0009e80000100a00 */
[----:B------:R4:W-:Y:S04]  /*be2c0*/  STL.64 [R1+0x12e8], R110 ;  /* 0x0012e86e01007387 */ /* 0x0009e80000100a00 */
[----:B------:R-:W2:Y:S04]  /*be2d0*/  LDL.LU R145, [R1+0x334] ;  /* 0x0003340001917983 */ /* 0x000ea80000300800 */
[----:B---3--:R-:W2:Y:S04]  /*be2e0*/  LDL.LU R146, [R1+0x338] ;  /* 0x0003380001927983 */ /* 0x008ea80000300800 */
[----:B------:R-:W2:Y:S01]  /*be2f0*/  LDL.LU R147, [R1+0x33c] ;  /* 0x00033c0001937983 */ /* 0x000ea20000300800 */
[----:B-1----:R-:W-:Y:S01]  /*be300*/  MOV R140, R244 ;  /* 0x000000f4008c7202 */ /* 0x002fe20000000f00 */
[----:B------:R-:W-:-:S02]  /*be310*/  IMAD.MOV.U32 R141, RZ, RZ, R245 ;  /* 0x000000ffff8d7224 */ /* 0x000fc400078e00f5 */
[----:B------:R-:W3:Y:S04]  /*be320*/  LDL.LU R244, [R1+0x6044] ;  /* 0x0060440001f47983 */ /* 0x000ee80000300800 */
[----:B------:R-:W3:Y:S01]  /*be330*/  LDL.LU R245, [R1+0x6040] ;  /* 0x0060400001f57983 */ /* 0x000ee20000300800 */
[----:B----4-:R-:W-:Y:S01]  /*be340*/  IMAD.MOV.U32 R142, RZ, RZ, R246 ;  /* 0x000000ffff8e7224 */ /* 0x010fe200078e00f6 */
[----:B------:R-:W-:Y:S02]  /*be350*/  MOV R143, R247 ;  /* 0x000000f7008f7202 */ /* 0x000fe40000000f00 */
[----:B------:R-:W3:Y:S04]  /*be360*/  LDL.LU R246, [R1+0x603c] ;  /* 0x00603c0001f67983 */ /* 0x000ee80000300800 */
[----:B------:R-:W3:Y:S01]  /*be370*/  LDL.LU R247, [R1+0x6038] ;  /* 0x0060380001f77983 */ /* 0x000ee20000300800 */
[----:B------:R-:W-:-:S02]  /*be380*/  IMAD.MOV.U32 R108, RZ, RZ, R86 ;  /* 0x000000ffff6c7224 */ /* 0x000fc400078e0056 */
[----:B------:R-:W-:Y:S01]  /*be390*/  IMAD.MOV.U32 R109, RZ, RZ, R87 ;  /* 0x000000ffff6d7224 */ /* 0x000fe200078e0057 */
[----:B------:R-:W4:Y:S04]  /*be3a0*/  LDL.LU R86, [R1+0x6034] ;  /* 0x0060340001567983 */ /* 0x000f280000300800 */
[----:B------:R-:W4:Y:S01]  /*be3b0*/  LDL.LU R87, [R1+0x6030] ;  /* 0x0060300001577983 */ /* 0x000f220000300800 */
[----:B------:R-:W-:Y:S01]  /*be3c0*/  MOV R110, R30 ;  /* 0x0000001e006e7202 */ /* 0x000fe20000000f00 */
[----:B------:R-:W-:Y:S02]  /*be3d0*/  HMMA.1688.F32.TF32 R188, R236, R48, R188 ;  /* 0x00000030ecbc723c */ /* 0x000fe400000810bc */
[----:B------:R-:W2:Y:S01]  /*be3e0*/  LDL.LU R30, [R1+0x602c] ;  /* 0x00602c00011e7983 */ /* 0x000ea20000300800 */
[----:B------:R-:W-:-:S03]  /*be3f0*/  IMAD.MOV.U32 R111, RZ, RZ, R31 ;  /* 0x000000ffff6f7224 */ /* 0x000fc600078e001f */
[----:B------:R-:W2:Y:S01]  /*be400*/  LDL.LU R31, [R1+0x6028] ;  /* 0x00602800011f7983 */ /* 0x000ea20000300800 */
[C---:B------:R-:W-:Y:S03]  /*be410*/  HMMA.1688.F32.TF32 R184, R236.reuse, R44, R184 ;  /* 0x0000002cecb8723c */ /* 0x040fe600000810b8 */
[----:B------:R-:W-:Y:S04]  /*be420*/  STL.64 [R1+0x12d0], R164 ;  /* 0x0012d0a401007387 */ /* 0x000fe80000100a00 */
[----:B------:R1:W-:Y:S02]  /*be430*/  STL.64 [R1+0x12d8], R166 ;  /* 0x0012d8a601007387 */ /* 0x0003e40000100a00 */
[----:B-1----:R-:W-:Y:S07]  /*be440*/  HMMA.1688.F32.TF32 R164, R236, R40, R112 ;  /* 0x00000028eca4723c */ /* 0x002fee0000081070 */
[----:B------:R-:W-:Y:S04]  /*be450*/  STL.64 [R1+0x12c0], R188 ;  /* 0x0012c0bc01007387 */ /* 0x000fe80000100a00 */
[----:B------:R-:W-:Y:S01]  /*be460*/  STL.64 [R1+0x12c8], R190 ;  /* 0x0012c8be01007387 */ /* 0x000fe20000100a00 */
[----:B------:R-:W-:-:S03]  /*be470*/  IMAD.MOV.U32 R112, RZ, RZ, R14 ;  /* 0x000000ffff707224 */ /* 0x000fc600078e000e */
[----:B------:R-:W-:Y:S04]  /*be480*/  STL.64 [R1+0x12b0], R184 ;  /* 0x0012b0b801007387 */ /* 0x000fe80000100a00 */
[----:B------:R-:W-:Y:S04]  /*be490*/  STL.64 [R1+0x12b8], R186 ;  /* 0x0012b8ba01007387 */ /* 0x000fe80000100a00 */
[----:B------:R-:W4:Y:S01]  /*be4a0*/  LDL.LU R14, [R1+0x6024] ;  /* 0x00602400010e7983 */ /* 0x000f220000300800 */
[----:B------:R-:W-:-:S03]  /*be4b0*/  MOV R113, R15 ;  /* 0x0000000f00717202 */ /* 0x000fc60000000f00 */
[----:B------:R-:W-:Y:S04]  /*be4c0*/  STL.64 [R1+0x12a0], R164 ;  /* 0x0012a0a401007387 */ /* 0x000fe80000100a00 */
[----:B------:R1:W-:Y:S04]  /*be4d0*/  STL.64 [R1+0x12a8], R166 ;  /* 0x0012a8a601007387 */ /* 0x0003e80000100a00 */
[----:B------:R-:W4:Y:S01]  /*be4e0*/  LDL.LU R15, [R1+0x6020] ;  /* 0x00602000010f7983 */ /* 0x000f220000300800 */
[----:B------:R-:W-:Y:S02]  /*be4f0*/  IMAD.MOV.U32 R114, RZ, RZ, R6 ;  /* 0x000000ffff727224 */ /* 0x000fe400078e0006 */
[----:B------:R-:W-:Y:S01]  /*be500*/  IMAD.MOV.U32 R115, RZ, RZ, R7 ;  /* 0x000000ffff737224 */ /* 0x000fe200078e0007 */
[----:B------:R-:W4:Y:S04]  /*be510*/  LDL.LU R6, [R1+0x601c] ;  /* 0x00601c0001067983 */ /* 0x000f280000300800 */
[----:B------:R-:W4:Y:S01]  /*be520*/  LDL.LU R7, [R1+0x6018] ;  /* 0x0060180001077983 */ /* 0x000f220000300800 */
[C---:B-1----:R-:W-:Y:S06]  /*be530*/  HMMA.1688.F32.TF32 R164, R236.reuse, R36, R180 ;  /* 0x00000024eca4723c */ /* 0x042fec00000810b4 */
[C---:B------:R-:W-:Y:S06]  /*be540*/  HMMA.1688.F32.TF32 R156, R236.reuse, R32, R156 ;  /* 0x00000020ec9c723c */ /* 0x040fec000008109c */
[----:B------:R-:W-:-:S12]  /*be550*/  HMMA.1688.F32.TF32 R152, R236, R24, R152 ;  /* 0x00000018ec98723c */ /* 0x000fd80000081098 */
[----:B------:R-:W-:Y:S01]  /*be560*/  IMAD.MOV.U32 R124, RZ, RZ, R167 ;  /* 0x000000ffff7c7224 */ /* 0x000fe200078e00a7 */
[----:B------:R-:W-:Y:S01]  /*be570*/  MOV R125, R166 ;  /* 0x000000a6007d7202 */ /* 0x000fe20000000f00 */
[----:B------:R-:W-:Y:S04]  /*be580*/  STL.64 [R1+0x1290], R164 ;  /* 0x001290a401007387 */ /* 0x000fe80000100a00 */
[----:B------:R1:W-:Y:S04]  /*be590*/  STL [R1+0x5ca0], R124 ;  /* 0x005ca07c01007387 */ /* 0x0003e80000100800 */
[----:B------:R1:W-:Y:S04]  /*be5a0*/  STL [R1+0x5c9c], R125 ;  /* 0x005c9c7d01007387 */ /* 0x0003e80000100800 */
[----:B------:R-:W-:Y:S04]  /*be5b0*/  STL.64 [R1+0x1280], R156 ;  /* 0x0012809c01007387 */ /* 0x000fe80000100a00 */
[----:B------:R-:W-:Y:S04]  /*be5c0*/  STL.64 [R1+0x1288], R158 ;  /* 0x0012889e01007387 */ /* 0x000fe80000100a00 */
[----:B------:R3:W-:Y:S01]  /*be5d0*/  STL.64 [R1+0x1270], R152 ;  /* 0x0012709801007387 */ /* 0x0007e20000100a00 */
[----:B-1----:R-:W-:Y:S01]  /*be5e0*/  IMAD.MOV.U32 R124, RZ, RZ, R154 ;  /* 0x000000ffff7c7224 */ /* 0x002fe200078e009a */
[----:B------:R-:W-:-:S02]  /*be5f0*/  MOV R125, R155 ;  /* 0x0000009b007d7202 */ /* 0x000fc40000000f00 */
[----:B---3--:R-:W-:Y:S06]  /*be600*/  HMMA.1688.F32.TF32 R152, R236, R20, R244 ;  /* 0x00000014ec98723c */ /* 0x008fec00000810f4 */
[C---:B--2---:R-:W-:Y:S06]  /*be610*/  HMMA.1688.F32.TF32 R108, R240.reuse, R30, R108 ;  /* 0x0000001ef06c723c */ /* 0x044fec000008106c */
[C---:B----4-:R-:W-:Y:S01]  /*be620*/  HMMA.1688.F32.TF32 R112, R240.reuse, R86, R112 ;  /* 0x00000056f070723c */ /* 0x050fe20000081070 */
[----:B------:R-:W-:Y:S04]  /*be630*/  LDS R236, [R150+UR12+0x4b000] ;  /* 0x04b0000c96ec7984 */ /* 0x000fe80008000800 */
[----:B------:R-:W-:Y:S04]  /*be640*/  LDS R238, [R150+UR12+0x4b800] ;  /* 0x04b8000c96ee7984 */ /* 0x000fe80008000800 */
[----:B------:R-:W-:Y:S04]  /*be650*/  LDS R237, [R151+UR12+0x4b000] ;  /* 0x04b0000c97ed7984 */ /* 0x000fe80008000800 */
[----:B------:R-:W1:Y:S04]  /*be660*/  LDS R239, [R151+UR12+0x4b800] ;  /* 0x04b8000c97ef7984 */ /* 0x000e680008000800 */
[----:B------:R2:W-:Y:S04]  /*be670*/  STL.64 [R1+0x1140], R152 ;  /* 0x0011409801007387 */ /* 0x0005e80000100a00 */
[----:B------:R3:W-:Y:S01]  /*be680*/  STL.64 [R1+0x1148], R154 ;  /* 0x0011489a01007387 */ /* 0x0007e20000100a00 */
[C---:B------:R-:W-:Y:S06]  /*be690*/  HMMA.1688.F32.TF32 R244, R240.reuse, R14, R140 ;  /* 0x0000000ef0f4723c */ /* 0x040fec000008108c */
[----:B------:R-:W-:Y:S01]  /*be6a0*/  HMMA.1688.F32.TF32 R144, R240, R6, R144 ;  /* 0x00000006f090723c */ /* 0x000fe20000081090 */
[----:B------:R-:W-:Y:S01]  /*be6b0*/  IMAD.MOV.U32 R101, RZ, RZ, R108 ;  /* 0x000000ffff657224 */ /* 0x000fe200078e006c */
[----:B------:R-:W-:Y:S01]  /*be6c0*/  MOV R100, R109 ;  /* 0x0000006d00647202 */ /* 0x000fe20000000f00 */
[----:B------:R-:W-:-:S02]  /*be6d0*/  IMAD.MOV.U32 R97, RZ, RZ, R110 ;  /* 0x000000ffff617224 */ /* 0x000fc400078e006e */
[----:B------:R-:W-:Y:S01]  /*be6e0*/  IMAD.MOV.U32 R96, RZ, RZ, R111 ;  /* 0x000000ffff607224 */ /* 0x000fe200078e006f */
[----:B------:R-:W-:-:S11]  /*be6f0*/  MOV R65, R112 ;  /* 0x0000007000417202 */ /* 0x000fd60000000f00 */
        /* <DEDUP_REMOVED lines=16> */
[----:B------:R-:W3:Y:S01]  /*be800*/  LDL.LU R150, [R1+0x2c8] ;  /* 0x0002c80001967983 */ /* 0x000ee20000300800 */
[----:B------:R-:W-:-:S03]  /*be810*/  IMAD.MOV.U32 R64, RZ, RZ, R113 ;  /* 0x000000ffff407224 */ /* 0x000fc600078e0071 */
[----:B------:R-:W3:Y:S01]  /*be820*/  LDL.LU R151, [R1+0x2cc] ;  /* 0x0002cc0001977983 */ /* 0x000ee20000300800 */
[----:B------:R-:W-:Y:S02]  /*be830*/  IMAD.MOV.U32 R112, RZ, RZ, R102 ;  /* 0x000000ffff707224 */ /* 0x000fe400078e0066 */
[----:B------:R-:W-:Y:S01]  /*be840*/  IMAD.MOV.U32 R61, RZ, RZ, R114 ;  /* 0x000000ffff3d7224 */ /* 0x000fe200078e0072 */
[----:B------:R-:W2:Y:S01]  /*be850*/  LDL.LU R102, [R1+0x6014] ;  /* 0x0060140001667983 */ /* 0x000ea20000300800 */
[----:B------:R-:W-:Y:S01]  /*be860*/  IMAD.MOV.U32 R113, RZ, RZ, R103 ;  /* 0x000000ffff717224 */ /* 0x000fe200078e0067 */
[----:B------:R-:W-:Y:S02]  /*be870*/  MOV R60, R115 ;  /* 0x00000073003c7202 */ /* 0x000fe40000000f00 */
[----:B------:R-:W2:Y:S01]  /*be880*/  LDL.LU R103, [R1+0x6010] ;  /* 0x0060100001677983 */ /* 0x000ea20000300800 */
[----:B------:R-:W-:Y:S01]  /*be890*/  MOV R114, R106 ;  /* 0x0000006a00727202 */ /* 0x000fe20000000f00 */
[----:B------:R-:W-:-:S02]  /*be8a0*/  IMAD.MOV.U32 R121, RZ, RZ, R144 ;  /* 0x000000ffff797224 */ /* 0x000fc400078e0090 */
[----:B------:R-:W2:Y:S01]  /*be8b0*/  LDL.LU R106, [R1+0x600c] ;  /* 0x00600c00016a7983 */ /* 0x000ea20000300800 */
[----:B------:R-:W-:Y:S02]  /*be8c0*/  IMAD.MOV.U32 R115, RZ, RZ, R107 ;  /* 0x000000ffff737224 */ /* 0x000fe400078e006b */
[----:B------:R-:W-:Y:S01]  /*be8d0*/  IMAD.MOV.U32 R120, RZ, RZ, R145 ;  /* 0x000000ffff787224 */ /* 0x000fe200078e0091 */
[----:B------:R-:W2:Y:S01]  /*be8e0*/  LDL.LU R107, [R1+0x6008] ;  /* 0x00600800016b7983 */ /* 0x000ea20000300800 */
[----:B------:R-:W-:Y:S01]  /*be8f0*/  IMAD.MOV.U32 R144, RZ, RZ, R118 ;  /* 0x000000ffff907224 */ /* 0x000fe200078e0076 */
[----:B------:R-:W-:Y:S02]  /*be900*/  MOV R105, R146 ;  /* 0x0000009200697202 */ /* 0x000fe40000000f00 */
[----:B------:R-:W3:Y:S01]  /*be910*/  LDL.LU R118, [R1+0x6004] ;  /* 0x0060040001767983 */ /* 0x000ee20000300800 */
[----:B------:R-:W-:Y:S01]  /*be920*/  MOV R145, R119 ;  /* 0x0000007700917202 */ /* 0x000fe20000000f00 */
[----:B------:R-:W-:-:S02]  /*be930*/  IMAD.MOV.U32 R104, RZ, RZ, R147 ;  /* 0x000000ffff687224 */ /* 0x000fc400078e0093 */
[----:B------:R-:W3:Y:S01]  /*be940*/  LDL.LU R119, [R1+0x6000] ;  /* 0x0060000001777983 */ /* 0x000ee20000300800 */
[----:B------:R-:W-:Y:S02]  /*be950*/  IMAD.MOV.U32 R146, RZ, RZ, R138 ;  /* 0x000000ffff927224 */ /* 0x000fe400078e008a */
[----:B------:R-:W-:Y:S01]  /*be960*/  IMAD.MOV.U32 R147, RZ, RZ, R139 ;  /* 0x000000ffff937224 */ /* 0x000fe200078e008b */
[----:B------:R-:W4:Y:S04]  /*be970*/  LDL.LU R138, [R1+0x5ffc] ;  /* 0x005ffc00018a7983 */ /* 0x000f280000300800 */
[----:B------:R-:W4:Y:S01]  /*be980*/  LDL.LU R139, [R1+0x5ff8] ;  /* 0x005ff800018b7983 */ /* 0x000f220000300800 */
[----:B------:R-:W-:Y:S01]  /*be990*/  MOV R140, R122 ;  /* 0x0000007a008c7202 */ /* 0x000fe20000000f00 */
[----:B------:R-:W-:-:S02]  /*be9a0*/  IMAD.MOV.U32 R141, RZ, RZ, R130 ;  /* 0x000000ffff8d7224 */ /* 0x000fc400078e0082 */
[----:B------:R-:W2:Y:S04]  /*be9b0*/  LDL.LU R122, [R1+0x5ff4] ;  /* 0x005ff400017a7983 */ /* 0x000ea80000300800 */
[----:B------:R-:W2:Y:S01]  /*be9c0*/  LDL.LU R130, [R1+0x5ff0] ;  /* 0x005ff00001827983 */ /* 0x000ea20000300800 */
[----:B------:R-:W-:Y:S01]  /*be9d0*/  IMAD.MOV.U32 R142, RZ, RZ, R134 ;  /* 0x000000ffff8e7224 */ /* 0x000fe200078e0086 */
[----:B------:R-:W-:Y:S02]  /*be9e0*/  MOV R143, R135 ;  /* 0x00000087008f7202 */ /* 0x000fe40000000f00 */
[----:B------:R-:W2:Y:S04]  /*be9f0*/  LDL.LU R134, [R1+0x5fec] ;  /* 0x005fec0001867983 */ /* 0x000ea80000300800 */
[----:B------:R-:W2:Y:S04]  /*bea00*/  LDL.LU R135, [R1+0x5fe8] ;  /* 0x005fe80001877983 */ /* 0x000ea80000300800 */
[----:B------:R1:W-:Y:S04]  /*bea10*/  STL [R1+0x5c98], R64 ;  /* 0x005c984001007387 */ /* 0x0003e80000100800 */
[----:B------:R1:W-:Y:S01]  /*bea20*/  STL [R1+0x5c94], R65 ;  /* 0x005c944101007387 */ /* 0x0003e20000100800 */
[----:B----4-:R-:W-:-:S15]  /*bea30*/  HMMA.1688.F32.TF32 R108, R240, R138, R108 ;  /* 0x0000008af06c723c */ /* 0x010fde000008106c */
[----:B------:R-:W-:-:S09]  /*bea40*/  NOP ;  /* 0x0000000000007918 */ /* 0x000fd20000000000 */
[----:B------:R-:W-:Y:S02]  /*bea50*/  IMAD.MOV.U32 R25, RZ, RZ, R108 ;  /* 0x000000ffff197224 */ /* 0x000fe400078e006c */
[----:B------:R-:W-:Y:S02]  /*bea60*/  IMAD.MOV.U32 R24, RZ, RZ, R109 ;  /* 0x000000ffff187224 */ /* 0x000fe400078e006d */
[----:B------:R-:W-:Y:S01]  /*bea70*/  IMAD.MOV.U32 R108, RZ, RZ, R131 ;  /* 0x000000ffff6c7224 */ /* 0x000fe200078e0083 */
[----:B------:R-:W-:Y:S01]  /*bea80*/  MOV R109, R123 ;  /* 0x0000007b006d7202 */ /* 0x000fe20000000f00 */
[----:B------:R-:W4:Y:S04]  /*bea90*/  LDL.LU R131, [R1+0x5fe4] ;  /* 0x005fe40001837983 */ /* 0x000f280000300800 */
[----:B------:R-:W2:Y:S01]  /*beaa0*/  LDL.LU R123, [R1+0x5fe0] ;  /* 0x005fe000017b7983 */ /* 0x000ea20000300800 */
[----:B------:R-:W-:Y:S01]  /*beab0*/  MOV R21, R110 ;  /* 0x0000006e00157202 */ /* 0x000fe20000000f00 */
[----:B------:R-:W-:-:S02]  /*beac0*/  IMAD.MOV.U32 R20, RZ, RZ, R111 ;  /* 0x000000ffff147224 */ /* 0x000fc400078e006f */
[----:B------:R-:W-:Y:S02]  /*bead0*/  IMAD.MOV.U32 R110, RZ, RZ, R126 ;  /* 0x000000ffff6e7224 */ /* 0x000fe400078e007e */
[----:B------:R-:W-:Y:S01]  /*beae0*/  IMAD.MOV.U32 R111, RZ, RZ, R127 ;  /* 0x000000ffff6f7224 */ /* 0x000fe200078e007f */
[----:B------:R-:W4:Y:S04]  /*beaf0*/  LDL.LU R126, [R1+0x5fdc] ;  /* 0x005fdc00017e7983 */ /* 0x000f280000300800 */
[----:B------:R-:W4:Y:S01]  /*beb00*/  LDL.LU R127, [R1+0x5fd8] ;  /* 0x005fd800017f7983 */ /* 0x000f220000300800 */
[----:B---3--:R-:W-:-:S15]  /*beb10*/  HMMA.1688.F32.TF32 R140, R240, R118, R140 ;  /* 0x00000076f08c723c */ /* 0x008fde000008108c */
[----:B------:R-:W-:-:S09]  /*beb20*/  NOP ;  /* 0x0000000000007918 */ /* 0x000fd20000000000 */
[----:B------:R-:W-:Y:S02]  /*beb30*/  IMAD.MOV.U32 R57, RZ, RZ, R140 ;  /* 0x000000ffff397224 */ /* 0x000fe400078e008c */
[----:B------:R-:W-:Y:S02]  /*beb40*/  IMAD.MOV.U32 R56, RZ, RZ, R141 ;  /* 0x000000ffff387224 */ /* 0x000fe400078e008d */
[----:B------:R-:W-:Y:S01]  /*beb50*/  IMAD.MOV.U32 R140, RZ, RZ, R58 ;  /* 0x000000ffff8c7224 */ /* 0x000fe200078e003a */
[----:B------:R-:W-:Y:S01]  /*beb60*/  MOV R53, R142 ;  /* 0x0000008e00357202 */ /* 0x000fe20000000f00 */
[----:B------:R-:W3:Y:S01]  /*beb70*/  LDL.LU R58, [R1+0x5fd4] ;  /* 0x005fd400013a7983 */ /* 0x000ee20000300800 */
[----:B------:R-:W-:Y:S02]  /*beb80*/  IMAD.MOV.U32 R141, RZ, RZ, R59 ;  /* 0x000000ffff8d7224 */ /* 0x000fe400078e003b */
[----:B------:R-:W-:Y:S01]  /*beb90*/  IMAD.MOV.U32 R52, RZ, RZ, R143 ;  /* 0x000000ffff347224 */ /* 0x000fe200078e008f */
[----:B------:R-:W3:Y:S01]  /*beba0*/  LDL.LU R59, [R1+0x5fd0] ;  /* 0x005fd000013b7983 */ /* 0x000ee20000300800 */
[----:B------:R-:W-:Y:S01]  /*bebb0*/  MOV R142, R62 ;  /* 0x0000003e008e7202 */ /* 0x000fe20000000f00 */
[----:B------:R-:W-:-:S02]  /*bebc0*/  IMAD.MOV.U32 R143, RZ, RZ, R63 ;  /* 0x000000ffff8f7224 */ /* 0x000fc400078e003f */
[----:B------:R-:W3:Y:S04]  /*bebd0*/  LDL.LU R62, [R1+0x5fcc] ;  /* 0x005fcc00013e7983 */ /* 0x000ee80000300800 */
[----:B------:R-:W3:Y:S01]  /*bebe0*/  LDL.LU R63, [R1+0x5fc8] ;  /* 0x005fc800013f7983 */ /* 0x000ee20000300800 */
[C---:B--2---:R-:W-:Y:S06]  /*bebf0*/  HMMA.1688.F32.TF32 R144, R240.reuse, R122, R144 ;  /* 0x0000007af090723c */ /* 0x044fec0000081090 */
[----:B----4-:R-:W-:-:S15]  /*bec00*/  HMMA.1688.F32.TF32 R148, R240, R126, R148 ;  /* 0x0000007ef094723c */ /* 0x010fde0000081094 */
[----:B------:R-:W-:-:S03]  /*bec10*/  NOP ;  /* 0x0000000000007918 */ /* 0x000fc60000000000 */
[----:B------:R-:W-:Y:S01]  /*bec20*/  MOV R49, R144 ;  /* 0x0000009000317202 */ /* 0x000fe20000000f00 */
[----:B------:R-:W-:Y:S02]  /*bec30*/  IMAD.MOV.U32 R48, RZ, RZ, R145 ;  /* 0x000000ffff307224 */ /* 0x000fe400078e0091 */
[----:B------:R-:W-:Y:S02]  /*bec40*/  IMAD.MOV.U32 R144, RZ, RZ, R79 ;  /* 0x000000ffff907224 */ /* 0x000fe400078e004f */
[----:B------:R-:W-:Y:S01]  /*bec50*/  IMAD.MOV.U32 R45, RZ, RZ, R146 ;  /* 0x000000ffff2d7224 */ /* 0x000fe200078e0092 */
[----:B------:R-:W2:Y:S01]  /*bec60*/  LDL.LU R79, [R1+0x5fc4] ;  /* 0x005fc400014f7983 */ /* 0x000ea20000300800 */
[----:B------:R-:W-:Y:S02]  /*bec70*/  MOV R145, R78 ;  /* 0x0000004e00917202 */ /* 0x000fe40000000f00 */
[----:B------:R-:W-:Y:S01]  /*bec80*/  MOV R44, R147 ;  /* 0x00000093002c7202 */ /* 0x000fe20000000f00 */
[----:B------:R-:W4:Y:S01]  /*bec90*/  LDL.LU R78, [R1+0x5fc0] ;  /* 0x005fc000014e7983 */ /* 0x000f220000300800 */
[----:B------:R-:W-:-:S02]  /*beca0*/  IMAD.MOV.U32 R146, RZ, RZ, R75 ;  /* 0x000000ffff927224 */ /* 0x000fc400078e004b */
[----:B------:R-:W-:Y:S01]  /*becb0*/  IMAD.MOV.U32 R41, RZ, RZ, R148 ;  /* 0x000000ffff297224 */ /* 0x000fe200078e0094 */
[----:B------:R-:W2:Y:S01]  /*becc0*/  LDL.LU R75, [R1+0x5fbc] ;  /* 0x005fbc00014b7983 */ /* 0x000ea20000300800 */
[----:B------:R-:W-:Y:S01]  /*becd0*/  IMAD.MOV.U32 R147, RZ, RZ, R74 ;  /* 0x000000ffff937224 */ /* 0x000fe200078e004a */
[----:B------:R-:W-:Y:S02]  /*bece0*/  MOV R40, R149 ;  /* 0x0000009500287202 */ /* 0x000fe40000000f00 */
[----:B------:R-:W4:Y:S01]  /*becf0*/  LDL.LU R74, [R1+0x5fb8] ;  /* 0x005fb800014a7983 */ /* 0x000f220000300800 */
[----:B------:R-:W-:Y:S01]  /*bed00*/  MOV R148, R43 ;  /* 0x0000002b00947202 */ /* 0x000fe20000000f00 */
[----:B------:R-:W-:Y:S02]  /*bed10*/  IMAD.MOV.U32 R37, RZ, RZ, R150 ;  /* 0x000000ffff257224 */ /* 0x000fe400078e0096 */
[----:B------:R-:W2:Y:S01]  /*bed20*/  LDL.LU R43, [R1+0x5fb4] ;  /* 0x005fb400012b7983 */ /* 0x000ea20000300800 */
[----:B------:R-:W-:-:S02]  /*bed30*/  IMAD.MOV.U32 R149, RZ, RZ, R42 ;  /* 0x000000ffff957224 */ /* 0x000fc400078e002a */
[----:B------:R-:W-:Y:S01]  /*bed40*/  IMAD.MOV.U32 R36, RZ, RZ, R151 ;  /* 0x000000ffff247224 */ /* 0x000fe200078e0097 */
[----:B------:R-:W4:Y:S01]  /*bed50*/  LDL.LU R42, [R1+0x5fb0] ;  /* 0x005fb000012a7983 */ /* 0x000f220000300800 */
[----:B------:R-:W-:Y:S01]  /*bed60*/  IMAD.MOV.U32 R150, RZ, RZ, R46 ;  /* 0x000000ffff967224 */ /* 0x000fe200078e002e */
[----:B------:R-:W-:Y:S02]  /*bed70*/  MOV R151, R47 ;  /* 0x0000002f00977202 */ /* 0x000fe40000000f00 */
[----:B------:R-:W4:Y:S04]  /*bed80*/  LDL.LU R46, [R1+0x5fac] ;  /* 0x005fac00012e7983 */ /* 0x000f280000300800 */
[----:B------:R-:W4:Y:S01]  /*bed90*/  LDL.LU R47, [R1+0x5fa8] ;  /* 0x005fa800012f7983 */ /* 0x000f220000300800 */
[----:B------:R-:W-:Y:S01]  /*beda0*/  HMMA.1688.F32.TF32 R156, R240, R134, R156 ;  /* 0x00000086f09c723c */ /* 0x000fe2000008109c */
[----:B------:R-:W-:Y:S01]  /*bedb0*/  IMAD.MOV.U32 R180, RZ, RZ, R71 ;  /* 0x000000ffffb47224 */ /* 0x000fe200078e0047 */
[----:B------:R-:W-:Y:S01]  /*bedc0*/  MOV R181, R70 ;  /* 0x0000004600b57202 */ /* 0x000fe20000000f00 */
[----:B------:R-:W-:-:S02]  /*bedd0*/  IMAD.MOV.U32 R182, RZ, RZ, R67 ;  /* 0x000000ffffb67224 */ /* 0x000fc400078e0043 */
[----:B------:R-:W-:Y:S01]  /*bede0*/  IMAD.MOV.U32 R183, RZ, RZ, R66 ;  /* 0x000000ffffb77224 */ /* 0x000fe200078e0042 */
[----:B---3--:R-:W-:Y:S01]  /*bedf0*/  MOV R184, R63 ;  /* 0x0000003f00b87202 */ /* 0x008fe20000000f00 */
[----:B------:R-:W-:Y:S02]  /*bee00*/  IMAD.MOV.U32 R185, RZ, RZ, R62 ;  /* 0x000000ffffb97224 */ /* 0x000fe400078e003e */
[----:B------:R-:W-:Y:S01]  /*bee10*/  IMAD.MOV.U32 R186, RZ, RZ, R59 ;  /* 0x000000ffffba7224 */ /* 0x000fe200078e003b */
[----:B------:R-:W-:-:S14]  /*bee20*/  MOV R187, R58 ;  /* 0x0000003a00bb7202 */ /* 0x000fdc0000000f00 */
[----:B------:R-:W-:Y:S01]  /*bee30*/  MOV R33, R156 ;  /* 0x0000009c00217202 */ /* 0x000fe20000000f00 */
[----:B------:R-:W-:Y:S02]  /*bee40*/  IMAD.MOV.U32 R32, RZ, RZ, R157 ;  /* 0x000000ffff207224 */ /* 0x000fe400078e009d */
[----:B------:R-:W-:Y:S02]  /*bee50*/  IMAD.MOV.U32 R156, RZ, RZ, R55 ;  /* 0x000000ffff9c7224 */ /* 0x000fe400078e0037 */
[----:B------:R-:W-:Y:S01]  /*bee60*/  IMAD.MOV.U32 R29, RZ, RZ, R158 ;  /* 0x000000ffff1d7224 */ /* 0x000fe200078e009e */
[----:B------:R-:W3:Y:S01]  /*bee70*/  LDL.LU R55, [R1+0x5fa4] ;  /* 0x005fa40001377983 */ /* 0x000ee20000300800 */
[----:B------:R-:W-:Y:S01]  /*bee80*/  IMAD.MOV.U32 R157, RZ, RZ, R54 ;  /* 0x000000ffff9d7224 */ /* 0x000fe200078e0036 */
[----:B------:R-:W-:Y:S02]  /*bee90*/  MOV R28, R159 ;  /* 0x0000009f001c7202 */ /* 0x000fe40000000f00 */
        /* <DEDUP_REMOVED lines=13> */
[----:B--2---:R-:W-:Y:S01]  /*bef70*/  IMAD.MOV.U32 R195, RZ, RZ, R43 ;  /* 0x000000ffffc37224 */ /* 0x004fe200078e002b */
[----:B----4-:R-:W-:Y:S01]  /*bef80*/  MOV R194, R42 ;  /* 0x0000002a00c27202 */ /* 0x010fe20000000f00 */
[----:B------:R-:W-:-:S02]  /*bef90*/  IMAD.MOV.U32 R193, RZ, RZ, R46 ;  /* 0x000000ffffc17224 */ /* 0x000fc400078e002e */
[----:B------:R-:W-:Y:S02]  /*befa0*/  IMAD.MOV.U32 R192, RZ, RZ, R47 ;  /* 0x000000ffffc07224 */ /* 0x000fe400078e002f */
[----:B------:R-:W2:Y:S04]  /*befb0*/  LDL.LU R47, [R1+0x5f74] ;  /* 0x005f7400012f7983 */ /* 0x000ea80000300800 */
[----:B------:R-:W4:Y:S04]  /*befc0*/  LDL.LU R46, [R1+0x5f70] ;  /* 0x005f7000012e7983 */ /* 0x000f280000300800 */
[----:B------:R-:W2:Y:S04]  /*befd0*/  LDL.LU R42, [R1+0x5f6c] ;  /* 0x005f6c00012a7983 */ /* 0x000ea80000300800 */
[----:B------:R-:W4:Y:S01]  /*befe0*/  LDL.LU R43, [R1+0x5f68] ;  /* 0x005f6800012b7983 */ /* 0x000f220000300800 */
[C---:B------:R-:W-:Y:S03]  /*beff0*/  HMMA.1688.F32.TF32 R152, R240.reuse, R130, R152 ;  /* 0x00000082f098723c */ /* 0x040fe60000081098 */
[----:B------:R-:W4:Y:S04]  /*bf000*/  LDL.LU R212, [R1+0x270] ;  /* 0x0002700001d47983 */ /* 0x000f280000300800 */
[----:B------:R-:W4:Y:S01]  /*bf010*/  LDL.LU R213, [R1+0x274] ;  /* 0x0002740001d57983 */ /* 0x000f220000300800 */
[----:B------:R-:W-:Y:S03]  /*bf020*/  HMMA.1688.F32.TF32 R108, R240, R102, R108 ;  /* 0x00000066f06c723c */ /* 0x000fe6000008106c */
[----:B------:R-:W4:Y:S04]  /*bf030*/  LDL.LU R214, [R1+0x278] ;  /* 0x0002780001d67983 */ /* 0x000f280000300800 */
[----:B------:R-:W4:Y:S01]  /*bf040*/  LDL.LU R215, [R1+0x27c] ;  /* 0x00027c0001d77983 */ /* 0x000f220000300800 */
[----:B------:R-:W-:Y:S01]  /*bf050*/  MOV R188, R74 ;  /* 0x0000004a00bc7202 */ /* 0x000fe20000000f00 */
[----:B------:R-:W-:-:S02]  /*bf060*/  IMAD.MOV.U32 R189, RZ, RZ, R75 ;  /* 0x000000ffffbd7224 */ /* 0x000fc400078e004b */
[----:B------:R-:W-:Y:S01]  /*bf070*/  IMAD.MOV.U32 R190, RZ, RZ, R78 ;  /* 0x000000ffffbe7224 */ /* 0x000fe200078e004e */
[----:B------:R-:W-:Y:S02]  /*bf080*/  MOV R191, R79 ;  /* 0x0000004f00bf7202 */ /* 0x000fe40000000f00 */
[----:B---3--:R-:W-:Y:S01]  /*bf090*/  MOV R199, R55 ;  /* 0x0000003700c77202 */ /* 0x008fe20000000f00 */
        /* <DEDUP_REMOVED lines=11> */
[----:B------:R-:W-:Y:S02]  /*bf150*/  IMAD.MOV.U32 R17, RZ, RZ, R152 ;  /* 0x000000ffff117224 */ /* 0x000fe400078e0098 */
[----:B------:R-:W-:Y:S02]  /*bf160*/  IMAD.MOV.U32 R16, RZ, RZ, R153 ;  /* 0x000000ffff107224 */ /* 0x000fe400078e0099 */
[----:B------:R-:W-:Y:S01]  /*bf170*/  IMAD.MOV.U32 R152, RZ, RZ, R82 ;  /* 0x000000ffff987224 */ /* 0x000fe200078e0052 */
[----:B------:R-:W-:Y:S01]  /*bf180*/  MOV R13, R154 ;  /* 0x0000009a000d7202 */ /* 0x000fe20000000f00 */
[----:B------:R-:W-:-:S02]  /*bf190*/  IMAD.MOV.U32 R153, RZ, RZ, R83 ;  /* 0x000000ffff997224 */ /* 0x000fc400078e0053 */
[----:B------:R-:W-:Y:S01]  /*bf1a0*/  IMAD.MOV.U32 R12, RZ, RZ, R155 ;  /* 0x000000ffff0c7224 */ /* 0x000fe200078e009b */
[----:B------:R-:W-:Y:S02]  /*bf1b0*/  MOV R154, R18 ;  /* 0x00000012009a7202 */ /* 0x000fe40000000f00 */
[----:B------:R-:W-:Y:S01]  /*bf1c0*/  MOV R73, R108 ;  /* 0x0000006c00497202 */ /* 0x000fe20000000f00 */
[----:B------:R-:W-:Y:S02]  /*bf1d0*/  IMAD.MOV.U32 R155, RZ, RZ, R19 ;  /* 0x000000ffff9b7224 */ /* 0x000fe400078e0013 */
[----:B------:R-:W-:Y:S02]  /*bf1e0*/  IMAD.MOV.U32 R72, RZ, RZ, R109 ;  /* 0x000000ffff487224 */ /* 0x000fe400078e006d */
[----:B------:R-:W-:Y:S02]  /*bf1f0*/  IMAD.MOV.U32 R108, RZ, RZ, R10 ;  /* 0x000000ffff6c7224 */ /* 0x000fe400078e000a */
[----:B------:R-:W-:Y:S01]  /*bf200*/  IMAD.MOV.U32 R69, RZ, RZ, R110 ;  /* 0x000000ffff457224 */ /* 0x000fe200078e006e */
[----:B------:R-:W-:Y:S01]  /*bf210*/  MOV R109, R98 ;  /* 0x00000062006d7202 */ /* 0x000fe20000000f00 */
[----:B------:R-:W-:Y:S01]  /*bf220*/  HMMA.1688.F32.TF32 R112, R240, R106, R112 ;  /* 0x0000006af070723c */ /* 0x000fe20000081070 */
[----:B------:R-:W-:Y:S01]  /*bf230*/  IMAD.MOV.U32 R110, RZ, RZ, R99 ;  /* 0x000000ffff6e7224 */ /* 0x000fe200078e0063 */
[----:B------:R-:W-:Y:S01]  /*bf240*/  MOV R68, R111 ;  /* 0x0000006f00447202 */ /* 0x000fe20000000f00 */
[----:B------:R-:W-:-:S15]  /*bf250*/  IMAD.MOV.U32 R111, RZ, RZ, R94 ;  /* 0x000000ffff6f7224 */ /* 0x000fde00078e005e */
[----:B------:R-:W-:-:S06]  /*bf260*/  NOP ;  /* 0x0000000000007918 */ /* 0x000fcc0000000000 */
        /* <DEDUP_REMOVED lines=8> */
[----:B--2---:R-:W-:Y:S01]  /*bf2f0*/  IMAD.MOV.U32 R208, RZ, RZ, R42 ;  /* 0x000000ffffd07224 */ /* 0x004fe200078e002a */
[----:B----4-:R-:W-:Y:S01]  /*bf300*/  MOV R209, R43 ;  /* 0x0000002b00d17202 */ /* 0x010fe20000000f00 */
[----:B------:R-:W2:Y:S04]  /*bf310*/  LDL.LU R42, [R1+0x5f64] ;  /* 0x005f6400012a7983 */ /* 0x000ea80000300800 */
[----:B------:R-:W2:Y:S01]  /*bf320*/  LDL.LU R43, [R1+0x5f60] ;  /* 0x005f6000012b7983 */ /* 0x000ea20000300800 */
[----:B------:R-:W-:-:S02]  /*bf330*/  IMAD.MOV.U32 R210, RZ, RZ, R46 ;  /* 0x000000ffffd27224 */ /* 0x000fc400078e002e */
[----:B------:R-:W-:Y:S01]  /*bf340*/  IMAD.MOV.U32 R211, RZ, RZ, R47 ;  /* 0x000000ffffd37224 */ /* 0x000fe200078e002f */
        /* <DEDUP_REMOVED lines=23> */
[----:B------:R-:W3:Y:S04]  /*bf4c0*/  LDL.LU R98, [R1+0x5f00] ;  /* 0x005f000001627983 */ /* 0x000ee80000300800 */
[----:B------:R-:W3:Y:S04]  /*bf4d0*/  LDL.LU R99, [R1+0x5efc] ;  /* 0x005efc0001637983 */ /* 0x000ee80000300800 */
[----:B------:R-:W4:Y:S04]  /*bf4e0*/  LDL.LU R94, [R1+0x5ef8] ;  /* 0x005ef800015e7983 */ /* 0x000f280000300800 */
[----:B------:R-:W4:Y:S04]  /*bf4f0*/  LDL.LU R95, [R1+0x5ef4] ;  /* 0x005ef400015f7983 */ /* 0x000f280000300800 */
[----:B------:R-:W2:Y:S04]  /*bf500*/  LDL.LU R11, [R1+0x5ef0] ;  /* 0x005ef000010b7983 */ /* 0x000ea80000300800 */
[----:B------:R-:W2:Y:S04]  /*bf510*/  LDL.LU R90, [R1+0x5eec] ;  /* 0x005eec00015a7983 */ /* 0x000ea80000300800 */
[----:B------:R-:W2:Y:S01]  /*bf520*/  LDL.LU R91, [R1+0x5ee8] ;  /* 0x005ee800015b7983 */ /* 0x000ea20000300800 */
[----:B------:R-:W-:-:S02]  /*bf530*/  IMAD.MOV.U32 R244, RZ, RZ, R22 ;  /* 0x000000fffff47224 */ /* 0x000fc400078e0016 */
[----:B------:R-:W-:Y:S01]  /*bf540*/  IMAD.MOV.U32 R245, RZ, RZ, R38 ;  /* 0x000000fffff57224 */ /* 0x000fe200078e0026 */
[----:B------:R-:W-:Y:S01]  /*bf550*/  MOV R246, R39 ;  /* 0x0000002700f67202 */ /* 0x000fe20000000f00 */
[----:B------:R-:W-:Y:S01]  /*bf560*/  IMAD.MOV.U32 R247, RZ, RZ, R34 ;  /* 0x000000fffff77224 */ /* 0x000fe200078e0022 */
[----:B---3--:R-:W-:-:S15]  /*bf570*/  HMMA.1688.F32.TF32 R164, R240, R98, R212 ;  /* 0x00000062f0a4723c */ /* 0x008fde00000810d4 */
[----:B------:R-:W-:-:S09]  /*bf580*/  NOP ;  /* 0x0000000000007918 */ /* 0x000fd20000000000 */
[----:B------:R-:W-:Y:S02]  /*bf590*/  IMAD.MOV.U32 R81, RZ, RZ, R164 ;  /* 0x000000ffff517224 */ /* 0x000fe400078e00a4 */
[----:B------:R-:W-:Y:S01]  /*bf5a0*/  IMAD.MOV.U32 R80, RZ, RZ, R165 ;  /* 0x000000ffff507224 */ /* 0x000fe200078e00a5 */
[----:B------:R-:W-:Y:S01]  /*bf5b0*/  MOV R77, R166 ;  /* 0x000000a6004d7202 */ /* 0x000fe20000000f00 */
[----:B------:R-:W-:Y:S02]  /*bf5c0*/  IMAD.MOV.U32 R76, RZ, RZ, R167 ;  /* 0x000000ffff4c7224 */ /* 0x000fe400078e00a7 */
[C---:B----4-:R-:W-:Y:S06]  /*bf5d0*/  HMMA.1688.F32.TF32 R164, R240.reuse, R94, R208 ;  /* 0x0000005ef0a4723c */ /* 0x050fec00000810d0 */
[----:B--2---:R-:W-:-:S15]  /*bf5e0*/  HMMA.1688.F32.TF32 R200, R240, R10, R200 ;  /* 0x0000000af0c8723c */ /* 0x004fde00000810c8 */
[----:B------:R-:W-:-:S03]  /*bf5f0*/  NOP ;  /* 0x0000000000007918 */ /* 0x000fc60000000000 */
[----:B------:R-:W-:Y:S01]  /*bf600*/  IMAD.MOV.U32 R89, RZ, RZ, R164 ;  /* 0x000000ffff597224 */ /* 0x000fe200078e00a4 */
[----:B------:R-:W-:Y:S01]  /*bf610*/  MOV R88, R165 ;  /* 0x000000a500587202 */ /* 0x000fe20000000f00 */
[----:B------:R-:W-:Y:S02]  /*bf620*/  IMAD.MOV.U32 R85, RZ, RZ, R166 ;  /* 0x000000ffff557224 */ /* 0x000fe400078e00a6 */
[----:B------:R-:W-:Y:S02]  /*bf630*/  IMAD.MOV.U32 R84, RZ, RZ, R167 ;  /* 0x000000ffff547224 */ /* 0x000fe400078e00a7 */
[C---:B------:R-:W-:Y:S06]  /*bf640*/  HMMA.1688.F32.TF32 R164, R240.reuse, R90, R204 ;  /* 0x0000005af0a4723c */ /* 0x040fec00000810cc */
[----:B------:R-:W-:Y:S01]  /*bf650*/  HMMA.1688.F32.TF32 R196, R240, R18, R196 ;  /* 0x00000012f0c4723c */ /* 0x000fe200000810c4 */
[----:B------:R-:W-:Y:S04]  /*bf660*/  STL.64 [R1+0x1450], R200 ;  /* 0x001450c801007387 */ /* 0x000fe80000100a00 */
[----:B------:R-:W-:-:S13]  /*bf670*/  STL.64 [R1+0x1458], R202 ;  /* 0x001458ca01007387 */ /* 0x000fda0000100a00 */
[----:B-1----:R-:W-:Y:S01]  /*bf680*/  MOV R64, R164 ;  /* 0x000000a400407202 */ /* 0x002fe20000000f00 */
[----:B------:R-:W-:Y:S02]  /*bf690*/  IMAD.MOV.U32 R65, RZ, RZ, R165 ;  /* 0x000000ffff417224 */ /* 0x000fe400078e00a5 */
[----:B------:R-:W-:Y:S01]  /*bf6a0*/  IMAD.MOV.U32 R93, RZ, RZ, R166 ;  /* 0x000000ffff5d7224 */ /* 0x000fe200078e00a6 */
[----:B------:R-:W-:Y:S02]  /*bf6b0*/  MOV R92, R167 ;  /* 0x000000a7005c7202 */ /* 0x000fe40000000f00 */
[C---:B------:R-:W-:Y:S06]  /*bf6c0*/  HMMA.1688.F32.TF32 R164, R240.reuse, R82, R192 ;  /* 0x00000052f0a4723c */ /* 0x040fec00000810c0 */
[C---:B------:R-:W-:Y:S01]  /*bf6d0*/  HMMA.1688.F32.TF32 R188, R240.reuse, R78, R188 ;  /* 0x0000004ef0bc723c */ /* 0x040fe200000810bc */
[----:B------:R-:W-:Y:S04]  /*bf6e0*/  STL.64 [R1+0x1440], R196 ;  /* 0x001440c401007387 */ /* 0x000fe80000100a00 */
[----:B------:R-:W-:Y:S01]  /*bf6f0*/  STL.64 [R1+0x1448], R198 ;  /* 0x001448c601007387 */ /* 0x000fe20000100a00 */
[C---:B------:R-:W-:Y:S06]  /*bf700*/  HMMA.1688.F32.TF32 R184, R240.reuse, R74, R184 ;  /* 0x0000004af0b8723c */ /* 0x040fec00000810b8 */
[C---:B------:R-:W-:Y:S06]  /*bf710*/  HMMA.1688.F32.TF32 R156, R240.reuse, R66, R156 ;  /* 0x00000042f09c723c */ /* 0x040fec000008109c */
[C---:B------:R-:W-:Y:S06]  /*bf720*/  HMMA.1688.F32.TF32 R152, R240.reuse, R62, R152 ;  /* 0x0000003ef098723c */ /* 0x040fec0000081098 */
        /* <DEDUP_REMOVED lines=9> */
[----:B------:R-:W-:Y:S01]  /*bf7c0*/  STL.64 [R1+0x1418], R186 ;  /* 0x001418ba01007387 */ /* 0x000fe20000100a00 */
[C---:B------:R-:W-:Y:S08]  /*bf7d0*/  HMMA.1688.F32.TF32 R108, R240.reuse, R42, R108 ;  /* 0x0000002af06c723c */ /* 0x040ff0000008106c */
        /* <DEDUP_REMOVED lines=12> */
[----:B------:R1:W-:Y:S04]  /*bf8a0*/  STL.64 [R1+0x1398], R142 ;  /* 0x0013988e01007387 */ /* 0x0003e80000100a00 */
[----:B------:R-:W3:Y:S04]  /*bf8b0*/  LDL.LU R38, [R1+0x5ee0] ;  /* 0x005ee00001267983 */ /* 0x000ee80000300800 */
[----:B------:R-:W4:Y:S04]  /*bf8c0*/  LDL.LU R39, [R1+0x5edc] ;  /* 0x005edc0001277983 */ /* 0x000f280000300800 */
[----:B------:R-:W4:Y:S01]  /*bf8d0*/  LDL.LU R34, [R1+0x5ed8] ;  /* 0x005ed80001227983 */ /* 0x000f220000300800 */
[----:B-1----:R-:W-:Y:S07]  /*bf8e0*/  HMMA.1688.F32.TF32 R140, R240, R46, R112 ;  /* 0x0000002ef08c723c */ /* 0x002fee0000081070 */
[----:B------:R-:W-:Y:S01]  /*bf8f0*/  IMAD.MOV.U32 R112, RZ, RZ, R249 ;  /* 0x000000ffff707224 */ /* 0x000fe200078e00f9 */
[----:B------:R-:W-:Y:S01]  /*bf900*/  MOV R113, R251 ;  /* 0x000000fb00717202 */ /* 0x000fe20000000f00 */
[----:B------:R-:W-:-:S02]  /*bf910*/  IMAD.MOV.U32 R114, RZ, RZ, R248 ;  /* 0x000000ffff727224 */ /* 0x000fc400078e00f8 */
[----:B------:R-:W-:-:S12]  /*bf920*/  IMAD.MOV.U32 R115, RZ, RZ, R250 ;  /* 0x000000ffff737224 */ /* 0x000fd800078e00fa */
[----:B------:R-:W-:Y:S04]  /*bf930*/  STL.64 [R1+0x1380], R140 ;  /* 0x0013808c01007387 */ /* 0x000fe80000100a00 */
[----:B------:R2:W-:Y:S04]  /*bf940*/  STL.64 [R1+0x1388], R142 ;  /* 0x0013888e01007387 */ /* 0x0005e80000100a00 */
[----:B------:R-:W4:Y:S04]  /*bf950*/  LDL.LU R249, [R1+0x5ed4] ;  /* 0x005ed40001f97983 */ /* 0x000f280000300800 */
[----:B------:R1:W-:Y:S04]  /*bf960*/  STL.64 [R1+0x1370], R108 ;  /* 0x0013706c01007387 */ /* 0x0003e80000100a00 */
[----:B------:R1:W-:Y:S04]  /*bf970*/  STL.64 [R1+0x1378], R110 ;  /* 0x0013786e01007387 */ /* 0x0003e80000100a00 */
[----:B------:R-:W4:Y:S04]  /*bf980*/  LDL.LU R251, [R1+0x5ed0] ;  /* 0x005ed00001fb7983 */ /* 0x000f280000300800 */
[----:B------:R-:W4:Y:S04]  /*bf990*/  LDL.LU R248, [R1+0x5ecc] ;  /* 0x005ecc0001f87983 */ /* 0x000f280000300800 */
[----:B------:R-:W4:Y:S01]  /*bf9a0*/  LDL.LU R250, [R1+0x5ec8] ;  /* 0x005ec80001fa7983 */ /* 0x000f220000300800 */
[----:B--2---:R-:W-:Y:S01]  /*bf9b0*/  MOV R143, R22 ;  /* 0x00000016008f7202 */ /* 0x004fe20000000f00 */
[----:B---3--:R-:W-:-:S02]  /*bf9c0*/  IMAD.MOV.U32 R142, RZ, RZ, R38 ;  /* 0x000000ffff8e7224 */ /* 0x008fc400078e0026 */
[----:B----4-:R-:W-:Y:S01]  /*bf9d0*/  IMAD.MOV.U32 R141, RZ, RZ, R39 ;  /* 0x000000ffff8d7224 */ /* 0x010fe200078e0027 */
[----:B------:R-:W-:Y:S02]  /*bf9e0*/  MOV R140, R34 ;  /* 0x00000022008c7202 */ /* 0x000fe40000000f00 */
[----:B------:R-:W2:Y:S04]  /*bf9f0*/  LDL.LU R34, [R1+0x5ec4] ;  /* 0x005ec40001227983 */ /* 0x000ea80000300800 */
[----:B------:R-:W3:Y:S04]  /*bfa00*/  LDL.LU R39, [R1+0x5ec0] ;  /* 0x005ec00001277983 */ /* 0x000ee80000300800 */
[----:B------:R-:W4:Y:S04]  /*bfa10*/  LDL.LU R38, [R1+0x5ebc] ;  /* 0x005ebc0001267983 */ /* 0x000f280000300800 */
[----:B------:R-:W2:Y:S01]  /*bfa20*/  LDL.LU R22, [R1+0x5eb8] ;  /* 0x005eb80001167983 */ /* 0x000ea20000300800 */
[----:B------:R-:W-:-:S02]  /*bfa30*/  IMAD.MOV.U32 R147, RZ, RZ, R249 ;  /* 0x000000ffff937224 */ /* 0x000fc400078e00f9 */
[----:B------:R-:W-:Y:S02]  /*bfa40*/  IMAD.MOV.U32 R144, RZ, RZ, R248 ;  /* 0x000000ffff907224 */ /* 0x000fe400078e00f8 */
[----:B------:R-:W-:Y:S01]  /*bfa50*/  IMAD.MOV.U32 R145, RZ, RZ, R250 ;  /* 0x000000ffff917224 */ /* 0x000fe200078e00fa */
[----:B------:R-:W3:Y:S04]  /*bfa60*/  LDL.LU R248, [R1+0x5eb4] ;  /* 0x005eb40001f87983 */ /* 0x000ee80000300800 */
[----:B------:R-:W4:Y:S01]  /*bfa70*/  LDL.LU R250, [R1+0x5eb0] ;  /* 0x005eb00001fa7983 */ /* 0x000f220000300800 */
[----:B------:R-:W-:-:S03]  /*bfa80*/  MOV R146, R251 ;  /* 0x000000fb00927202 */ /* 0x000fc60000000f00 */
[----:B------:R-:W2:Y:S04]  /*bfa90*/  LDL.LU R251, [R1+0x5eac] ;  /* 0x005eac0001fb7983 */ /* 0x000ea80000300800 */
[----:B------:R-:W2:Y:S04]  /*bfaa0*/  LDL.LU R249, [R1+0x5ea8] ;  /* 0x005ea80001f97983 */ /* 0x000ea80000300800 */
[----:B------:R-:W2:Y:S04]  /*bfab0*/  LDL.LU R152, [R1+0x160] ;  /* 0x0001600001987983 */ /* 0x000ea80000300800 */
[----:B------:R-:W2:Y:S04]  /*bfac0*/  LDL.LU R153, [R1+0x164] ;  /* 0x0001640001997983 */ /* 0x000ea80000300800 */
[----:B------:R-:W2:Y:S04]  /*bfad0*/  LDL.LU R154, [R1+0x168] ;  /* 0x00016800019a7983 */ /* 0x000ea80000300800 */
[----:B------:R-:W2:Y:S01]  /*bfae0*/  LDL.LU R155, [R1+0x16c] ;  /* 0x00016c00019b7983 */ /* 0x000ea20000300800 */
[----:B-1----:R-:W-:-:S02]  /*bfaf0*/  IMAD.MOV.U32 R108, RZ, RZ, R35 ;  /* 0x000000ffff6c7224 */ /* 0x002fc400078e0023 */
[----:B------:R-:W-:Y:S01]  /*bfb00*/  IMAD.MOV.U32 R109, RZ, RZ, R23 ;  /* 0x000000ffff6d7224 */ /* 0x000fe200078e0017 */
[----:B------:R-:W-:Y:S01]  /*bfb10*/  MOV R110, R26 ;  /* 0x0000001a006e7202 */ /* 0x000fe20000000f00 */
[----:B------:R-:W-:Y:S02]  /*bfb20*/  IMAD.MOV.U32 R111, RZ, RZ, R27 ;  /* 0x000000ffff6f7224 */ /* 0x000fe400078e001b */
[----:B---3--:R-:W-:Y:S01]  /*bfb30*/  IMAD.MOV.U32 R159, RZ, RZ, R248 ;  /* 0x000000ffff9f7224 */ /* 0x008fe200078e00f8 */
[----:B----4-:R-:W-:Y:S01]  /*bfb40*/  MOV R157, R250 ;  /* 0x000000fa009d7202 */ /* 0x010fe20000000f00 */
[----:B------:R-:W3:Y:S01]  /*bfb50*/  LDL.LU R248, [R1+0x10] ;  /* 0x0000100001f87983 */ /* 0x000ee20000300800 */
[----:B--2---:R-:W-:Y:S02]  /*bfb60*/  IMAD.MOV.U32 R158, RZ, RZ, R249 ;  /* 0x000000ffff9e7224 */ /* 0x004fe400078e00f9 */
[----:B------:R-:W-:Y:S01]  /*bfb70*/  IMAD.MOV.U32 R156, RZ, RZ, R251 ;  /* 0x000000ffff9c7224 */ /* 0x000fe200078e00fb */
        /* <DEDUP_REMOVED lines=70> */
[----:B------:R-:W-:Y:S06]  /*bffe0*/  HMMA.1688.F32.TF32 R212, R236, R6, R212 ;  /* 0x00000006ecd4723c */ /* 0x000fec00000810d4 */
[C---:B------:R-:W-:Y:S06]  /*bfff0*/  HMMA.1688.F32.TF32 R164, R240.reuse, R38, R164 ;  /* 0x00000026f0a4723c */ /* 0x040fec00000810a4 */
[C---:B------:R-:W-:Y:S06]  /*c0000*/  HMMA.1688.F32.TF32 R224, R240.reuse, R34, R224 ;  /* 0x00000022f0e0723c */ /* 0x040fec00000810e0 */
[C---:B------:R-:W-:Y:S06]  /*c0010*/  HMMA.1688.F32.TF32 R220, R240.reuse, R26, R220 ;  /* 0x0000001af0dc723c */ /* 0x040fec00000810dc */
[----:B------:R-:W-:Y:S06]  /*c0020*/  HMMA.1688.F32.TF32 R240, R240, R22, R216 ;  /* 0x00000016f0f0723c */ /* 0x000fec00000810d8 */
[C---:B------:R-:W-:Y:S06]  /*c0030*/  HMMA.1688.F32.TF32 R204, R236.reuse, R30, R204 ;  /* 0x0000001eeccc723c */ /* 0x040fec00000810cc */
[C---:B------:R-:W-:Y:S01]  /*c0040*/  HMMA.1688.F32.TF32 R192, R236.reuse, R134, R192 ;  /* 0x00000086ecc0723c */ /* 0x040fe200000810c0 */
        /* <DEDUP_REMOVED lines=9> */
[----:B------:R1:W-:Y:S01]  /*c00e0*/  STL.64 [R1+0x1088], R222 ;  /* 0x001088de01007387 */ /* 0x0003e20000100a00 */
[C---:B------:R-:W-:Y:S03]  /*c00f0*/  HMMA.1688.F32.TF32 R188, R236.reuse, R130, R188 ;  /* 0x00000082ecbc723c */ /* 0x040fe600000810bc */
[----:B-1----:R-:W4:Y:S04]  /*c0100*/  LDL.LU.64 R222, [R1+0x5e60] ;  /* 0x005e600001de7983 */ /* 0x002f280000300a00 */
[----:B------:R-:W4:Y:S04]  /*c0110*/  LDL.LU.64 R220, [R1+0x5e58] ;  /* 0x005e580001dc7983 */ /* 0x000f280000300a00 */
[----:B------:R-:W4:Y:S04]  /*c0120*/  LDL.LU.64 R218, [R1+0x5e50] ;  /* 0x005e500001da7983 */ /* 0x000f280000300a00 */
[----:B------:R-:W4:Y:S04]  /*c0130*/  LDL.LU.64 R216, [R1+0x5e48] ;  /* 0x005e480001d87983 */ /* 0x000f280000300a00 */
[----:B------:R1:W-:Y:S04]  /*c0140*/  STL.64 [R1+0xac0], R240 ;  /* 0x000ac0f001007387 */ /* 0x0003e80000100a00 */
[----:B------:R1:W-:Y:S01]  /*c0150*/  STL.64 [R1+0xac8], R242 ;  /* 0x000ac8f201007387 */ /* 0x0003e20000100a00 */
[C---:B------:R-:W-:Y:S03]  /*c0160*/  HMMA.1688.F32.TF32 R248, R236.reuse, R126, R248 ;  /* 0x0000007eecf8723c */ /* 0x040fe600000810f8 */
[----:B-1----:R-:W2:Y:S04]  /*c0170*/  LDL.LU R240, [R1] ;  /* 0x0000000001f07983 */ /* 0x002ea80000300800 */
[----:B------:R-:W2:Y:S04]  /*c0180*/  LDL.LU R241, [R1+0x4] ;  /* 0x0000040001f17983 */ /* 0x000ea80000300800 */
[----:B------:R-:W2:Y:S04]  /*c0190*/  LDL.LU R242, [R1+0x8] ;  /* 0x0000080001f27983 */ /* 0x000ea80000300800 */
[----:B------:R-:W2:Y:S04]  /*c01a0*/  LDL.LU R243, [R1+0xc] ;  /* 0x00000c0001f37983 */ /* 0x000ea80000300800 */
        /* <DEDUP_REMOVED lines=45> */
[----:B---3--:R-:W-:Y:S02]  /*c0480*/  HMMA.1688.F32.TF32 R240, R236, R118, R248 ;  /* 0x00000076ecf0723c */ /* 0x008fe400000810f8 */
[----:B------:R-:W2:-:S15]  /*c0490*/  LDL.LU R248, [R1+0x100] ;  /* 0x0001000001f87983 */ /* 0x000e9e0000300800 */
[----:B------:R-:W-:-:S06]  /*c04a0*/  NOP ;  /* 0x0000000000007918 */ /* 0x000fcc0000000000 */
[----:B------:R-:W-:Y:S04]  /*c04b0*/  STL.64 [R1+0x940], R240 ;  /* 0x000940f001007387 */ /* 0x000fe80000100a00 */
[----:B------:R-:W-:Y:S04]  /*c04c0*/  STL.64 [R1+0x948], R242 ;  /* 0x000948f201007387 */ /* 0x000fe80000100a00 */
[----:B------:R-:W2:Y:S04]  /*c04d0*/  LDL.LU R249, [R1+0x104] ;  /* 0x0001040001f97983 */ /* 0x000ea80000300800 */
[----:B------:R-:W2:Y:S04]  /*c04e0*/  LDL.LU R250, [R1+0x108] ;  /* 0x0001080001fa7983 */ /* 0x000ea80000300800 */
[----:B------:R-:W2:Y:S04]  /*c04f0*/  LDL.LU R251, [R1+0x10c] ;  /* 0x00010c0001fb7983 */ /* 0x000ea80000300800 */
[----:B------:R-:W-:Y:S04]  /*c0500*/  STL.64 [R1+0x910], R184 ;  /* 0x000910b801007387 */ /* 0x000fe80000100a00 */
[----:B------:R1:W-:Y:S04]  /*c0510*/  STL.64 [R1+0x918], R186 ;  /* 0x000918ba01007387 */ /* 0x0003e80000100a00 */
[----:B------:R-:W-:Y:S04]  /*c0520*/  LDS R240, [R0+UR12+0x4b080] ;  /* 0x04b0800c00f07984 */ /* 0x000fe80008000800 */
[----:B------:R-:W-:Y:S04]  /*c0530*/  LDS R242, [R0+UR12+0x4b880] ;  /* 0x04b8800c00f27984 */ /* 0x000fe80008000800 */
        /* <DEDUP_REMOVED lines=38> */
[----:B-1----:R-:W-:-:S15]  /*c07a0*/  HMMA.1688.F32.TF32 R248, R236, R70, R244 ;  /* 0x00000046ecf8723c */ /* 0x002fde00000810f4 */
[----:B------:R-:W-:-:S08]  /*c07b0*/  NOP ;  /* 0x0000000000007918 */ /* 0x000fd00000000000 */
[----:B------:R-:W-:Y:S04]  /*c07c0*/  STL.64 [R1+0x5c0], R248 ;  /* 0x0005c0f801007387 */ /* 0x000fe80000100a00 */
[----:B------:R-:W-:Y:S01]  /*c07d0*/  STL.64 [R1+0x5c8], R250 ;  /* 0x0005c8fa01007387 */ /* 0x000fe20000100a00 */
[C---:B---3--:R-:W-:Y:S06]  /*c07e0*/  HMMA.1688.F32.TF32 R108, R236.reuse, R66, R108 ;  /* 0x00000042ec6c723c */ /* 0x048fec000008106c */
[C---:B----4-:R-:W-:Y:S06]  /*c07f0*/  HMMA.1688.F32.TF32 R244, R236.reuse, R62, R112 ;  /* 0x0000003eecf4723c */ /* 0x050fec0000081070 */
        /* <DEDUP_REMOVED lines=12> */
[----:B-1----:R-:W-:Y:S02]  /*c08c0*/  HMMA.1688.F32.TF32 R108, R236, R42, R156 ;  /* 0x0000002aec6c723c */ /* 0x002fe4000008109c */
[----:B------:R-:W-:Y:S04]  /*c08d0*/  STL.64 [R1+0x570], R140 ;  /* 0x0005708c01007387 */ /* 0x000fe80000100a00 */
[----:B------:R-:W-:Y:S04]  /*c08e0*/  STL.64 [R1+0x578], R142 ;  /* 0x0005788e01007387 */ /* 0x000fe80000100a00 */
[----:B------:R1:W-:Y:S01]  /*c08f0*/  STL.64 [R1+0x560], R112 ;  /* 0x0005607001007387 */ /* 0x0003e20000100a00 */
[----:B------:R-:W-:-:S03]  /*c0900*/  IMAD.MOV.U32 R248, RZ, RZ, R176 ;  /* 0x000000fffff87224 */ /* 0x000fc600078e00b0 */
[----:B------:R2:W-:Y:S04]  /*c0910*/  STL.64 [R1+0x568], R114 ;  /* 0x0005687201007387 */ /* 0x0005e80000100a00 */
[----:B------:R-:W3:Y:S01]  /*c0920*/  LDL.LU R176, [R1+0x5d34] ;  /* 0x005d340001b07983 */ /* 0x000ee20000300800 */
[----:B------:R-:W-:Y:S01]  /*c0930*/  MOV R249, R177 ;  /* 0x000000b100f97202 */ /* 0x000fe20000000f00 */
[----:B------:R-:W-:Y:S02]  /*c0940*/  IMAD.MOV.U32 R250, RZ, RZ, R178 ;  /* 0x000000fffffa7224 */ /* 0x000fe400078e00b2 */
[----:B------:R-:W-:Y:S01]  /*c0950*/  IMAD.MOV.U32 R251, RZ, RZ, R179 ;  /* 0x000000fffffb7224 */ /* 0x000fe200078e00b3 */
[----:B-1----:R-:W-:Y:S01]  /*c0960*/  MOV R112, R232 ;  /* 0x000000e800707202 */ /* 0x002fe20000000f00 */
[----:B------:R-:W-:-:S02]  /*c0970*/  IMAD.MOV.U32 R113, RZ, RZ, R233 ;  /* 0x000000ffff717224 */ /* 0x000fc400078e00e9 */
[----:B--2---:R-:W-:Y:S01]  /*c0980*/  IMAD.MOV.U32 R114, RZ, RZ, R234 ;  /* 0x000000ffff727224 */ /* 0x004fe200078e00ea */
[----:B------:R-:W-:Y:S04]  /*c0990*/  STL.64 [R1+0x550], R108 ;  /* 0x0005506c01007387 */ /* 0x000fe80000100a00 */
[----:B------:R1:W-:Y:S04]  /*c09a0*/  STL.64 [R1+0x558], R110 ;  /* 0x0005586e01007387 */ /* 0x0003e80000100a00 */
[----:B------:R-:W3:Y:S04]  /*c09b0*/  LDL.LU R177, [R1+0x5d30] ;  /* 0x005d300001b17983 */ /* 0x000ee80000300800 */
[----:B------:R-:W3:Y:S04]  /*c09c0*/  LDL.LU R178, [R1+0x5d2c] ;  /* 0x005d2c0001b27983 */ /* 0x000ee80000300800 */
[----:B------:R-:W3:Y:S04]  /*c09d0*/  LDL.LU R179, [R1+0x5d28] ;  /* 0x005d280001b37983 */ /* 0x000ee80000300800 */
[----:B------:R-:W2:Y:S04]  /*c09e0*/  LDL.LU R232, [R1+0x5d24] ;  /* 0x005d240001e87983 */ /* 0x000ea80000300800 */
[----:B------:R-:W2:Y:S04]  /*c09f0*/  LDL.LU R233, [R1+0x5d20] ;  /* 0x005d200001e97983 */ /* 0x000ea80000300800 */
[----:B------:R-:W2:Y:S01]  /*c0a00*/  LDL.LU R234, [R1+0x5d1c] ;  /* 0x005d1c0001ea7983 */ /* 0x000ea20000300800 */
[----:B------:R-:W-:Y:S01]  /*c0a10*/  MOV R115, R235 ;  /* 0x000000eb00737202 */ /* 0x000fe20000000f00 */
[----:B------:R-:W-:-:S02]  /*c0a20*/  IMAD.MOV.U32 R140, RZ, RZ, R228 ;  /* 0x000000ffff8c7224 */ /* 0x000fc400078e00e4 */
[----:B------:R-:W2:Y:S04]  /*c0a30*/  LDL.LU R235, [R1+0x5d18] ;  /* 0x005d180001eb7983 */ /* 0x000ea80000300800 */
[----:B------:R-:W4:Y:S01]  /*c0a40*/  LDL.LU R228, [R1+0x5d14] ;  /* 0x005d140001e47983 */ /* 0x000f220000300800 */
[----:B------:R-:W-:Y:S01]  /*c0a50*/  IMAD.MOV.U32 R141, RZ, RZ, R229 ;  /* 0x000000ffff8d7224 */ /* 0x000fe200078e00e5 */
[----:B------:R-:W-:Y:S02]  /*c0a60*/  MOV R142, R230 ;  /* 0x000000e6008e7202 */ /* 0x000fe40000000f00 */
[----:B------:R-:W4:Y:S04]  /*c0a70*/  LDL.LU R229, [R1+0x5d10] ;  /* 0x005d100001e57983 */ /* 0x000f280000300800 */
[----:B------:R-:W4:Y:S01]  /*c0a80*/  LDL.LU R230, [R1+0x5d0c] ;  /* 0x005d0c0001e67983 */ /* 0x000f220000300800 */
[----:B------:R-:W-:-:S02]  /*c0a90*/  IMAD.MOV.U32 R143, RZ, RZ, R172 ;  /* 0x000000ffff8f7224 */ /* 0x000fc400078e00ac */
[----:B------:R-:W-:Y:S01]  /*c0aa0*/  IMAD.MOV.U32 R148, RZ, RZ, R173 ;  /* 0x000000ffff947224 */ /* 0x000fe200078e00ad */
[----:B------:R-:W3:Y:S04]  /*c0ab0*/  LDL.LU R172, [R1+0x5d08] ;  /* 0x005d080001ac7983 */ /* 0x000ee80000300800 */
[----:B------:R-:W3:Y:S01]  /*c0ac0*/  LDL.LU R173, [R1+0x5d04] ;  /* 0x005d040001ad7983 */ /* 0x000ee20000300800 */
[----:B------:R-:W-:Y:S01]  /*c0ad0*/  MOV R149, R168 ;  /* 0x000000a800957202 */ /* 0x000fe20000000f00 */
[----:B------:R-:W-:Y:S02]  /*c0ae0*/  IMAD.MOV.U32 R150, RZ, RZ, R169 ;  /* 0x000000ffff967224 */ /* 0x000fe400078e00a9 */
[----:B------:R-:W2:Y:S04]  /*c0af0*/  LDL.LU R168, [R1+0x5d00] ;  /* 0x005d000001a87983 */ /* 0x000ea80000300800 */
[----:B------:R-:W2:Y:S01]  /*c0b00*/  LDL.LU R169, [R1+0x5cfc] ;  /* 0x005cfc0001a97983 */ /* 0x000ea20000300800 */
[----:B------:R-:W-:Y:S01]  /*c0b10*/  IMAD.MOV.U32 R151, RZ, RZ, R164 ;  /* 0x000000ffff977224 */ /* 0x000fe200078e00a4 */
[----:B------:R-:W-:-:S02]  /*c0b20*/  MOV R152, R165 ;  /* 0x000000a500987202 */ /* 0x000fc40000000f00 */
[----:B------:R-:W4:Y:S04]  /*c0b30*/  LDL.LU R164, [R1+0x5cf8] ;  /* 0x005cf80001a47983 */ /* 0x000f280000300800 */
[----:B------:R-:W4:Y:S01]  /*c0b40*/  LDL.LU R165, [R1+0x5cf4] ;  /* 0x005cf40001a57983 */ /* 0x000f220000300800 */
[----:B------:R-:W-:Y:S02]  /*c0b50*/  IMAD.MOV.U32 R153, RZ, RZ, R166 ;  /* 0x000000ffff997224 */ /* 0x000fe400078e00a6 */
[----:B------:R-:W-:Y:S01]  /*c0b60*/  IMAD.MOV.U32 R154, RZ, RZ, R167 ;  /* 0x000000ffff9a7224 */ /* 0x000fe200078e00a7 */
[----:B------:R-:W4:Y:S04]  /*c0b70*/  LDL.LU R166, [R1+0x5cf0] ;  /* 0x005cf00001a67983 */ /* 0x000f280000300800 */
[----:B------:R-:W4:Y:S01]  /*c0b80*/  LDL.LU R167, [R1+0x5cec] ;  /* 0x005cec0001a77983 */ /* 0x000f220000300800 */
[----:B------:R-:W-:-:S03]  /*c0b90*/  MOV R155, R160 ;  /* 0x000000a0009b7202 */ /* 0x000fc60000000f00 */
[----:B------:R-:W1:Y:S04]  /*c0ba0*/  LDL.LU R160, [R1+0x5ce8] ;  /* 0x005ce80001a07983 */ /* 0x000e680000300800 */
[----:B------:R-:W3:Y:S04]  /*c0bb0*/  LDL.LU R156, [R1+0x7c0] ;  /* 0x0007c000019c7983 */ /* 0x000ee80000300800 */
[----:B------:R-:W3:Y:S04]  /*c0bc0*/  LDL.LU R157, [R1+0x7c4] ;  /* 0x0007c400019d7983 */ /* 0x000ee80000300800 */
[----:B------:R-:W3:Y:S04]  /*c0bd0*/  LDL.LU R158, [R1+0x7c8] ;  /* 0x0007c800019e7983 */ /* 0x000ee80000300800 */
[----:B------:R-:W3:Y:S01]  /*c0be0*/  LDL.LU R159, [R1+0x7cc] ;  /* 0x0007cc00019f7983 */ /* 0x000ee20000300800 */
[----:B------:R-:W-:-:S03]  /*c0bf0*/  IMAD.MOV.U32 R144, RZ, RZ, R161 ;  /* 0x000000ffff907224 */ /* 0x000fc600078e00a1 */
[----:B------:R-:W1:Y:S01]  /*c0c00*/  LDL.LU R161, [R1+0x5ce4] ;  /* 0x005ce40001a17983 */ /* 0x000e620000300800 */
[----:B------:R-:W-:Y:S01]  /*c0c10*/  IMAD.MOV.U32 R145, RZ, RZ, R162 ;  /* 0x000000ffff917224 */ /* 0x000fe200078e00a2 */
[----:B------:R-:W-:Y:S02]  /*c0c20*/  MOV R146, R163 ;  /* 0x000000a300927202 */ /* 0x000fe40000000f00 */
[----:B------:R-:W1:Y:S04]  /*c0c30*/  LDL.LU R162, [R1+0x5ce0] ;  /* 0x005ce00001a27983 */ /* 0x000e680000300800 */
[----:B------:R-:W1:Y:S01]  /*c0c40*/  LDL.LU R163, [R1+0x5cdc] ;  /* 0x005cdc0001a37983 */ /* 0x000e620000300800 */
[----:B------:R-:W-:Y:S02]  /*c0c50*/  IMAD.MOV.U32 R147, RZ, RZ, R170 ;  /* 0x000000ffff937224 */ /* 0x000fe400078e00aa */
[----:B------:R-:W-:Y:S01]  /*c0c60*/  IMAD.MOV.U32 R244, RZ, RZ, R171 ;  /* 0x000000fffff47224 */ /* 0x000fe200078e00ab */
[----:B------:R-:W2:Y:S04]  /*c0c70*/  LDL.LU R170, [R1+0x5cd8] ;  /* 0x005cd80001aa7983 */ /* 0x000ea80000300800 */
[----:B------:R-:W2:Y:S01]  /*c0c80*/  LDL.LU R171, [R1+0x5cd4] ;  /* 0x005cd40001ab7983 */ /* 0x000ea20000300800 */
[----:B------:R-:W-:Y:S01]  /*c0c90*/  MOV R245, R174 ;  /* 0x000000ae00f57202 */ /* 0x000fe20000000f00 */
[----:B------:R-:W-:-:S02]  /*c0ca0*/  IMAD.MOV.U32 R246, RZ, RZ, R175 ;  /* 0x000000fffff67224 */ /* 0x000fc400078e00af */
[----:B------:R-:W3:Y:S04]  /*c0cb0*/  LDL.LU R174, [R1+0x5cd0] ;  /* 0x005cd00001ae7983 */ /* 0x000ee80000300800 */
[----:B------:R-:W3:Y:S01]  /*c0cc0*/  LDL.LU R175, [R1+0x5ccc] ;  /* 0x005ccc0001af7983 */ /* 0x000ee20000300800 */
[----:B------:R-:W-:-:S03]  /*c0cd0*/  IMAD.MOV.U32 R247, RZ, RZ, R231 ;  /* 0x000000fffff77224 */ /* 0x000fc600078e00e7 */
[----:B------:R-:W3:Y:S01]  /*c0ce0*/  LDL.LU R231, [R1+0x5cc8] ;  /* 0x005cc80001e77983 */ /* 0x000ee20000300800 */
[----:B------:R-:W-:-:S05]  /*c0cf0*/  LOP3.LUT R243, R0, 0x20, RZ, 0x3c, !PT ;  /* 0x0000002000f37812 */ /* 0x000fca00078e3cff */
[----:B------:R-:W-:Y:S04]  /*c0d00*/  LDS R241, [R243+UR12+0x4b080] ;  /* 0x04b0800cf3f17984 */ /* 0x000fe80008000800 */
[----:B------:R-:W3:Y:S01]  /*c0d10*/  LDS R243, [R243+UR12+0x4b880] ;  /* 0x04b8800cf3f37984 */ /* 0x000ee20008000800 */
[C---:B-1----:R-:W-:Y:S06]  /*c0d20*/  HMMA.1688.F32.TF32 R108, R236.reuse, R38, R160 ;  /* 0x00000026ec6c723c */ /* 0x042fec00000810a0 */
[C---:B----4-:R-:W-:Y:S06]  /*c0d30*/  HMMA.1688.F32.TF32 R160, R236.reuse, R34, R164 ;  /* 0x00000022eca0723c */ /* 0x050fec00000810a4 */
[C---:B--2---:R-:W-:Y:S11]  /*c0d40*/  HMMA.1688.F32.TF32 R164, R236.reuse, R26, R168 ;  /* 0x0000001aeca4723c */ /* 0x044ff600000810a8 */
[----:B------:R-:W-:Y:S04]  /*c0d50*/  STL.64 [R1+0x540], R108 ;  /* 0x0005406c01007387 */ /* 0x000fe80000100a00 */
[----:B------:R-:W-:Y:S04]  /*c0d60*/  STL.64 [R1+0x548], R110 ;  /* 0x0005486e01007387 */ /* 0x000fe80000100a00 */
[----:B------:R-:W-:Y:S04]  /*c0d70*/  STL.64 [R1+0x530], R160 ;  /* 0x000530a001007387 */ /* 0x000fe80000100a00 */
[----:B------:R3:W-:Y:S02]  /*c0d80*/  STL.64 [R1+0x538], R162 ;  /* 0x000538a201007387 */ /* 0x0007e40000100a00 */
[----:B---3--:R-:W-:Y:S02]  /*c0d90*/  HMMA.1688.F32.TF32 R160, R236, R22, R172 ;  /* 0x00000016eca0723c */ /* 0x008fe400000810ac */
[----:B------:R-:W-:Y:S04]  /*c0da0*/  STL.64 [R1+0x520], R164 ;  /* 0x000520a401007387 */ /* 0x000fe80000100a00 */
[----:B------:R1:W-:Y:S02]  /*c0db0*/  STL.64 [R1+0x528], R166 ;  /* 0x000528a601007387 */ /* 0x0003e40000100a00 */
[----:B-1----:R-:W-:-:S15]  /*c0dc0*/  HMMA.1688.F32.TF32 R164, R240, R6, R228 ;  /* 0x00000006f0a4723c */ /* 0x002fde00000810e4 */
        /* <DEDUP_REMOVED lines=43> */
[C---:B------:R-:W-:Y:S01]  /*c1080*/  HMMA.1688.F32.TF32 R156, R240.reuse, R82, R148 ;  /* 0x00000052f09c723c */ /* 0x040fe20000081094 */
[----:B------:R-:W-:Y:S04]  /*c1090*/  STL.64 [R1+0x3f0], R160 ;  /* 0x0003f0a001007387 */ /* 0x000fe80000100a00 */
[----:B------:R1:W-:Y:S01]  /*c10a0*/  STL.64 [R1+0x3f8], R162 ;  /* 0x0003f8a201007387 */ /* 0x0003e20000100a00 */
[C---:B------:R-:W-:Y:S06]  /*c10b0*/  HMMA.1688.F32.TF32 R148, R240.reuse, R74, R140 ;  /* 0x0000004af094723c */ /* 0x040fec000008108c */
[C---:B-1----:R-:W-:Y:S06]  /*c10c0*/  HMMA.1688.F32.TF32 R160, R240.reuse, R18, R152 ;  /* 0x00000012f0a0723c */ /* 0x042fec0000081098 */
        /* <DEDUP_REMOVED lines=18> */
[----:B-1----:R-:W4:Y:S04]  /*c11f0*/  LDL.LU R148, [R1+0x980] ;  /* 0x0009800001947983 */ /* 0x002f280000300800 */
[----:B------:R1:W-:Y:S04]  /*c1200*/  STL.64 [R1+0x360], R140 ;  /* 0x0003608c01007387 */ /* 0x0003e80000100a00 */
[----:B------:R1:W-:Y:S04]  /*c1210*/  STL.64 [R1+0x368], R142 ;  /* 0x0003688e01007387 */ /* 0x0003e80000100a00 */
[----:B------:R1:W-:Y:S04]  /*c1220*/  STL.64 [R1+0x350], R112 ;  /* 0x0003507001007387 */ /* 0x0003e80000100a00 */
[----:B------:R1:W-:Y:S04]  /*c1230*/  STL.64 [R1+0x358], R114 ;  /* 0x0003587201007387 */ /* 0x0003e80000100a00 */
        /* <DEDUP_REMOVED lines=51> */
[----:B------:R-:W-:-:S02]  /*c1570*/  LOP3.LUT R110, R0, 0x40, RZ, 0x3c, !PT ;  /* 0x00000040006e7812 */ /* 0x000fc400078e3cff */
[----:B------:R-:W-:-:S03]  /*c1580*/  LOP3.LUT R111, R0, 0x60, RZ, 0x3c, !PT ;  /* 0x00000060006f7812 */ /* 0x000fc600078e3cff */
[----:B------:R-:W-:Y:S04]  /*c1590*/  LDS R108, [R110+UR12+0x4b080] ;  /* 0x04b0800c6e6c7984 */ /* 0x000fe80008000800 */
[----:B------:R-:W-:Y:S04]  /*c15a0*/  LDS R109, [R111+UR12+0x4b080] ;  /* 0x04b0800c6f6d7984 */ /* 0x000fe80008000800 */
[----:B------:R-:W-:Y:S04]  /*c15b0*/  LDS R110, [R110+UR12+0x4b880] ;  /* 0x04b8800c6e6e7984 */ /* 0x000fe80008000800 */
[----:B------:R-:W1:Y:S01]  /*c15c0*/  LDS R111, [R111+UR12+0x4b880] ;  /* 0x04b8800c6f6f7984 */ /* 0x000e620008000800 */
[C---:B--2---:R-:W-:Y:S06]  /*c15d0*/  HMMA.1688.F32.TF32 R176, R240.reuse, R54, R244 ;  /* 0x00000036f0b0723c */ /* 0x044fec00000810f4 */
[----:B---3--:R-:W-:Y:S01]  /*c15e0*/  HMMA.1688.F32.TF32 R180, R240, R58, R144 ;  /* 0x0000003af0b4723c */ /* 0x008fe20000081090 */
[----:B------:R-:W2:-:S15]  /*c15f0*/  LDL.LU R144, [R1+0x9b0] ;  /* 0x0009b00001907983 */ /* 0x000e9e0000300800 */
[----:B------:R-:W-:-:S07]  /*c1600*/  NOP ;  /* 0x0000000000007918 */ /* 0x000fce0000000000 */
        /* <DEDUP_REMOVED lines=29> */
[----:B------:R-:W3:Y:S01]  /*c17e0*/  LDL.LU R143, [R1+0x9dc] ;  /* 0x0009dc00018f7983 */ /* 0x000ee20000300800 */
[----:B----4-:R-:W-:Y:S03]  /*c17f0*/  HMMA.1688.F32.TF32 R164, R240, R26, R112 ;  /* 0x0000001af0a4723c */ /* 0x010fe60000081070 */
[----:B------:R-:W4:-:S15]  /*c1800*/  LDL.LU R112, [R1+0x9e0] ;  /* 0x0009e00001707983 */ /* 0x000f1e0000300800 */
[----:B------:R-:W-:-:S05]  /*c1810*/  NOP ;  /* 0x0000000000007918 */ /* 0x000fca0000000000 */
[----:B------:R-:W-:Y:S04]  /*c1820*/  STL.64 [R1+0x2d0], R164 ;  /* 0x0002d0a401007387 */ /* 0x000fe80000100a00 */
[----:B------:R-:W-:Y:S04]  /*c1830*/  STL.64 [R1+0x2d8], R166 ;  /* 0x0002d8a601007387 */ /* 0x000fe80000100a00 */
[----:B------:R-:W4:Y:S04]  /*c1840*/  LDL.LU R113, [R1+0x9e4] ;  /* 0x0009e40001717983 */ /* 0x000f280000300800 */
[----:B------:R-:W4:Y:S04]  /*c1850*/  LDL.LU R114, [R1+0x9e8] ;  /* 0x0009e80001727983 */ /* 0x000f280000300800 */
[----:B------:R-:W4:Y:S01]  /*c1860*/  LDL.LU R115, [R1+0x9ec] ;  /* 0x0009ec0001737983 */ /* 0x000f220000300800 */
[----:B------:R-:W-:Y:S06]  /*c1870*/  HMMA.1688.F32.TF32 R160, R240, R22, R160 ;  /* 0x00000016f0a0723c */ /* 0x000fec00000810a0 */
[C---:B-1----:R-:W-:Y:S06]  /*c1880*/  HMMA.1688.F32.TF32 R156, R108.reuse, R6, R156 ;  /* 0x000000066c9c723c */ /* 0x042fec000008109c */
[C---:B------:R-:W-:Y:S06]  /*c1890*/  HMMA.1688.F32.TF32 R236, R108.reuse, R30, R148 ;  /* 0x0000001e6cec723c */ /* 0x040fec0000081094 */
[C---:B------:R-:W-:Y:S06]  /*c18a0*/  HMMA.1688.F32.TF32 R152, R108.reuse, R14, R152 ;  /* 0x0000000e6c98723c */ /* 0x040fec0000081098 */
[C---:B------:R-:W-:Y:S01]  /*c18b0*/  HMMA.1688.F32.TF32 R232, R108.reuse, R86, R248 ;  /* 0x000000566ce8723c */ /* 0x040fe200000810f8 */
        /* <DEDUP_REMOVED lines=13> */
[----:B------:R-:W4:Y:S04]  /*c1990*/  LDL.LU R251, [R1+0x9fc] ;  /* 0x0009fc0001fb7983 */ /* 0x000f280000300800 */
[----:B------:R-:W-:Y:S04]  /*c19a0*/  STL.64 [R1+0x5b98], R234 ;  /* 0x005b98ea01007387 */ /* 0x000fe80000100a00 */
[----:B------:R-:W-:Y:S01]  /*c19b0*/  STL.64 [R1+0x5b90], R232 ;  /* 0x005b90e801007387 */ /* 0x000fe20000100a00 */
[C---:B--2---:R-:W-:Y:S06]  /*c19c0*/  HMMA.1688.F32.TF32 R228, R108.reuse, R138, R144 ;  /* 0x0000008a6ce4723c */ /* 0x044fec0000081090 */
[----:B------:R-:W-:-:S15]  /*c19d0*/  HMMA.1688.F32.TF32 R224, R108, R134, R244 ;  /* 0x000000866ce0723c */ /* 0x000fde00000810f4 */
[----:B------:R-:W-:-:S02]  /*c19e0*/  NOP ;  /* 0x0000000000007918 */ /* 0x000fc40000000000 */
[----:B------:R-:W-:Y:S04]  /*c19f0*/  STL.64 [R1+0x5ba8], R230 ;  /* 0x005ba8e601007387 */ /* 0x000fe80000100a00 */
[----:B------:R-:W-:Y:S04]  /*c1a00*/  STL.64 [R1+0x5ba0], R228 ;  /* 0x005ba0e401007387 */ /* 0x000fe80000100a00 */
[----:B------:R-:W2:Y:S04]  /*c1a10*/  LDL.LU R244, [R1+0xa10] ;  /* 0x000a100001f47983 */ /* 0x000ea80000300800 */
[----:B------:R-:W2:Y:S04]  /*c1a20*/  LDL.LU R245, [R1+0xa14] ;  /* 0x000a140001f57983 */ /* 0x000ea80000300800 */
[----:B------:R-:W2:Y:S04]  /*c1a30*/  LDL.LU R246, [R1+0xa18] ;  /* 0x000a180001f67983 */ /* 0x000ea80000300800 */
[----:B------:R-:W2:Y:S01]  /*c1a40*/  LDL.LU R247, [R1+0xa1c] ;  /* 0x000a1c0001f77983 */ /* 0x000ea20000300800 */
[C---:B---3--:R-:W-:Y:S03]  /*c1a50*/  HMMA.1688.F32.TF32 R216, R108.reuse, R130, R140 ;  /* 0x000000826cd8723c */ /* 0x048fe6000008108c */
[----:B------:R-:W-:Y:S04]  /*c1a60*/  STL [R1+0x5abc], R224 ;  /* 0x005abce001007387 */ /* 0x000fe80000100800 */
[----:B------:R-:W-:Y:S04]  /*c1a70*/  STL [R1+0x5ab8], R225 ;  /* 0x005ab8e101007387 */ /* 0x000fe80000100800 */
[----:B------:R-:W-:Y:S04]  /*c1a80*/  STL [R1+0x5ab4], R226 ;  /* 0x005ab4e201007387 */ /* 0x000fe80000100800 */
[----:B------:R-:W-:Y:S01]  /*c1a90*/  STL [R1+0x5ab0], R227 ;  /* 0x005ab0e301007387 */ /* 0x000fe20000100800 */
[----:B----4-:R-:W-:Y:S07]  /*c1aa0*/  HMMA.1688.F32.TF32 R212, R108, R126, R112 ;  /* 0x0000007e6cd4723c */ /* 0x010fee0000081070 */
        /* <DEDUP_REMOVED lines=12> */
[----:B------:R-:W-:-:S03]  /*c1b70*/  LOP3.LUT R243, R0, 0x20, RZ, 0x3c, !PT ;  /* 0x0000002000f37812 */ /* 0x000fc600078e3cff */
[----:B------:R-:W-:Y:S04]  /*c1b80*/  LDS R140, [R0+UR12+0x4b100] ;  /* 0x04b1000c008c7984 */ /* 0x000fe80008000800 */
[----:B------:R-:W-:Y:S04]  /*c1b90*/  LDS R142, [R0+UR12+0x4b900] ;  /* 0x04b9000c008e7984 */ /* 0x000fe80008000800 */
[----:B------:R-:W-:Y:S04]  /*c1ba0*/  LDS R141, [R243+UR12+0x4b100] ;  /* 0x04b1000cf38d7984 */ /* 0x000fe80008000800 */
[----:B------:R-:W1:Y:S04]  /*c1bb0*/  LDS R143, [R243+UR12+0x4b900] ;  /* 0x04b9000cf38f7984 */ /* 0x000e680008000800 */
[----:B------:R-:W-:Y:S04]  /*c1bc0*/  LDS R241, [R243+UR12+0x4b180] ;  /* 0x04b1800cf3f17984 */ /* 0x000fe80008000800 */
[----:B------:R-:W-:Y:S04]  /*c1bd0*/  LDS R243, [R243+UR12+0x4b980] ;  /* 0x04b9800cf3f37984 */ /* 0x000fe80008000800 */
        /* <DEDUP_REMOVED lines=8> */
[----:B------:R-:W-:-:S15]  /*c1c60*/  HMMA.1688.F32.TF32 R208, R108, R122, R248 ;  /* 0x0000007a6cd0723c */ /* 0x000fde00000810f8 */
[----:B------:R-:W-:-:S08]  /*c1c70*/  NOP ;  /* 0x0000000000007918 */ /* 0x000fd00000000000 */
[----:B------:R-:W-:Y:S04]  /*c1c80*/  STL [R1+0x5ae4], R208 ;  /* 0x005ae4d001007387 */ /* 0x000fe80000100800 */
[----:B------:R-:W-:Y:S04]  /*c1c90*/  STL [R1+0x5ae0], R209 ;  /* 0x005ae0d101007387 */ /* 0x000fe80000100800 */
[----:B------:R1:W-:Y:S04]  /*c1ca0*/  STL [R1+0x5adc], R210 ;  /* 0x005adcd201007387 */ /* 0x0003e80000100800 */
[----:B------:R-:W-:Y:S01]  /*c1cb0*/  STL [R1+0x5aa8], R211 ;  /* 0x005aa8d301007387 */ /* 0x000fe20000100800 */
[C---:B--2---:R-:W-:Y:S03]  /*c1cc0*/  HMMA.1688.F32.TF32 R204, R108.reuse, R118, R244 ;  /* 0x000000766ccc723c */ /* 0x044fe600000810f4 */
        /* <DEDUP_REMOVED lines=8> */
[----:B------:R-:W-:Y:S04]  /*c1d50*/  STL [R1+0x5aec], R204 ;  /* 0x005aeccc01007387 */ /* 0x000fe80000100800 */
[----:B------:R1:W-:Y:S04]  /*c1d60*/  STL [R1+0x5ae8], R205 ;  /* 0x005ae8cd01007387 */ /* 0x0003e80000100800 */
[----:B------:R-:W-:Y:S04]  /*c1d70*/  STL [R1+0x5aa4], R206 ;  /* 0x005aa4ce01007387 */ /* 0x000fe80000100800 */
[----:B------:R-:W-:Y:S01]  /*c1d80*/  STL [R1+0x5aa0], R207 ;  /* 0x005aa0cf01007387 */ /* 0x000fe20000100800 */
[C---:B---3--:R-:W-:Y:S06]  /*c1d90*/  HMMA.1688.F32.TF32 R144, R108.reuse, R102, R144 ;  /* 0x000000666c90723c */ /* 0x048fec0000081090 */
[C---:B----4-:R-:W-:Y:S06]  /*c1da0*/  HMMA.1688.F32.TF32 R148, R108.reuse, R106, R148 ;  /* 0x0000006a6c94723c */ /* 0x050fec0000081094 */
[----:B------:R-:W-:-:S12]  /*c1db0*/  HMMA.1688.F32.TF32 R112, R108, R98, R112 ;  /* 0x000000626c70723c */ /* 0x000fd80000081070 */
[----:B-1----:R-:W-:Y:S01]  /*c1dc0*/  MOV R210, R147 ;  /* 0x0000009300d27202 */ /* 0x002fe20000000f00 */
[----:B------:R-:W-:Y:S01]  /*c1dd0*/  IMAD.MOV.U32 R209, RZ, RZ, R146 ;  /* 0x000000ffffd17224 */ /* 0x000fe200078e0092 */
[----:B------:R-:W-:-:S03]  /*c1de0*/  MOV R205, R144 ;  /* 0x0000009000cd7202 */ /* 0x000fc60000000f00 */
[----:B------:R-:W-:Y:S01]  /*c1df0*/  STL.64 [R1+0x2c0], R148 ;  /* 0x0002c09401007387 */ /* 0x000fe20000100a00 */
[----:B------:R-:W-:-:S03]  /*c1e00*/  IMAD.MOV.U32 R208, RZ, RZ, R145 ;  /* 0x000000ffffd07224 */ /* 0x000fc600078e0091 */
[----:B------:R-:W-:Y:S04]  /*c1e10*/  STL.64 [R1+0x2c8], R150 ;  /* 0x0002c89601007387 */ /* 0x000fe80000100a00 */
[----:B------:R-:W-:Y:S04]  /*c1e20*/  STL [R1+0x5afc], R210 ;  /* 0x005afcd201007387 */ /* 0x000fe80000100800 */
[----:B------:R-:W-:Y:S04]  /*c1e30*/  STL [R1+0x5af8], R209 ;  /* 0x005af8d101007387 */ /* 0x000fe80000100800 */
[----:B------:R-:W-:Y:S04]  /*c1e40*/  STL [R1+0x5af4], R205 ;  /* 0x005af4cd01007387 */ /* 0x000fe80000100800 */
[----:B------:R-:W-:Y:S04]  /*c1e50*/  STL [R1+0x5af0], R208 ;  /* 0x005af0d001007387 */ /* 0x000fe80000100800 */
[----:B------:R-:W-:Y:S04]  /*c1e60*/  STL.64 [R1+0x2a0], R112 ;  /* 0x0002a07001007387 */ /* 0x000fe80000100a00 */
[----:B------:R2:W-:Y:S04]  /*c1e70*/  STL [R1+0x2a8], R114 ;  /* 0x0002a87201007387 */ /* 0x0005e80000100800 */
[----:B------:R-:W3:Y:S04]  /*c1e80*/  LDL.LU R144, [R1+0x1230] ;  /* 0x0012300001907983 */ /* 0x000ee80000300800 */
[----:B------:R-:W3:Y:S04]  /*c1e90*/  LDL.LU R145, [R1+0x1234] ;  /* 0x0012340001917983 */ /* 0x000ee80000300800 */
[----:B------:R-:W3:Y:S04]  /*c1ea0*/  LDL.LU R146, [R1+0x1238] ;  /* 0x0012380001927983 */ /* 0x000ee80000300800 */
[----:B------:R-:W3:Y:S01]  /*c1eb0*/  LDL.LU R147, [R1+0x123c] ;  /* 0x00123c0001937983 */ /* 0x000ee20000300800 */
[----:B------:R-:W-:-:S05]  /*c1ec0*/  IMAD.MOV.U32 R204, RZ, RZ, R115 ;  /* 0x000000ffffcc7224 */ /* 0x000fca00078e0073 */
[----:B------:R1:W-:Y:S01]  /*c1ed0*/  STL [R1+0x5b00], R204 ;  /* 0x005b00cc01007387 */ /* 0x0003e20000100800 */
        /* <DEDUP_REMOVED lines=9> */
[----:B------:R-:W-:Y:S03]  /*c1f70*/  HMMA.1688.F32.TF32 R112, R108, R90, R248 ;  /* 0x0000005a6c70723c */ /* 0x000fe600000810f8 */
[----:B------:R-:W-:Y:S04]  /*c1f80*/  STL [R1+0x5b10], R216 ;  /* 0x005b10d801007387 */ /* 0x000fe80000100800 */
[----:B------:R-:W-:Y:S04]  /*c1f90*/  STL [R1+0x5b0c], R214 ;  /* 0x005b0cd601007387 */ /* 0x000fe80000100800 */
[----:B------:R-:W-:Y:S04]  /*c1fa0*/  STL [R1+0x5b08], R213 ;  /* 0x005b08d501007387 */ /* 0x000fe80000100800 */
[----:B------:R4:W-:Y:S09]  /*c1fb0*/  STL [R1+0x5b04], R212 ;  /* 0x005b04d401007387 */ /* 0x0009f20000100800 */
        /* <DEDUP_REMOVED lines=8> */
[----:B------:R-:W2:Y:S04]  /*c2040*/  LDL.LU R248, [R1+0x1200] ;  /* 0x0012000001f87983 */ /* 0x000ea80000300800 */
[----:B------:R-:W2:Y:S04]  /*c2050*/  LDL.LU R249, [R1+0x1204] ;  /* 0x0012040001f97983 */ /* 0x000ea80000300800 */
[----:B------:R-:W2:Y:S04]  /*c2060*/  LDL.LU R250, [R1+0x1208] ;  /* 0x0012080001fa7983 */ /* 0x000ea80000300800 */
[----:B------:R-:W2:Y:S04]  /*c2070*/  LDL.LU R251, [R1+0x120c] ;  /* 0x00120c0001fb7983 */ /* 0x000ea80000300800 */
        /* <DEDUP_REMOVED lines=8> */
[----:B------:R-:W-:Y:S02]  /*c2100*/  IMAD.MOV.U32 R213, RZ, RZ, R145 ;  /* 0x000000ffffd57224 */ /* 0x000fe400078e0091 */
[----:B------:R-:W-:Y:S01]  /*c2110*/  IMAD.MOV.U32 R214, RZ, RZ, R144 ;  /* 0x000000ffffd67224 */ /* 0x000fe200078e0090 */
[----:B------:R-:W-:Y:S04]  /*c2120*/  STL [R1+0x5b30], R204 ;  /* 0x005b30cc01007387 */ /* 0x000fe80000100800 */
[----:B------:R1:W-:Y:S04]  /*c2130*/  STL [R1+0x5b2c], R212 ;  /* 0x005b2cd401007387 */ /* 0x0003e80000100800 */
[----:B------:R3:W-:Y:S04]  /*c2140*/  STL [R1+0x5b28], R213 ;  /* 0x005b28d501007387 */ /* 0x0007e80000100800 */
[----:B------:R4:W-:Y:S01]  /*c2150*/  STL [R1+0x5b24], R214 ;  /* 0x005b24d601007387 */ /* 0x0009e20000100800 */
[C---:B--2---:R-:W-:Y:S03]  /*c2160*/  HMMA.1688.F32.TF32 R144, R108.reuse, R18, R244 ;  /* 0x000000126c90723c */ /* 0x044fe600000810f4 */
[----:B------:R-:W2:Y:S04]  /*c2170*/  LDL.LU R244, [R1+0x11f0] ;  /* 0x0011f00001f47983 */ /* 0x000ea80000300800 */
[----:B------:R-:W2:Y:S04]  /*c2180*/  LDL.LU R245, [R1+0x11f4] ;  /* 0x0011f40001f57983 */ /* 0x000ea80000300800 */
[----:B------:R-:W2:Y:S04]  /*c2190*/  LDL.LU R246, [R1+0x11f8] ;  /* 0x0011f80001f67983 */ /* 0x000ea80000300800 */
[----:B------:R-:W2:Y:S01]  /*c21a0*/  LDL.LU R247, [R1+0x11fc] ;  /* 0x0011fc0001f77983 */ /* 0x000ea20000300800 */
[----:B------:R-:W-:Y:S08]  /*c21b0*/  HMMA.1688.F32.TF32 R112, R108, R82, R112 ;  /* 0x000000526c70723c */ /* 0x000ff00000081070 */
[----:B------:R-:W-:-:S02]  /*c21c0*/  IMAD.MOV.U32 R216, RZ, RZ, R147 ;  /* 0x000000ffffd87224 */ /* 0x000fc400078e0093 */
[----:B------:R-:W-:Y:S01]  /*c21d0*/  IMAD.MOV.U32 R210, RZ, RZ, R146 ;  /* 0x000000ffffd27224 */ /* 0x000fe200078e0092 */
[----:B------:R-:W-:-:S13]  /*c21e0*/  MOV R209, R145 ;  /* 0x0000009100d17202 */ /* 0x000fda0000000f00 */
[----:B------:R-:W-:Y:S01]  /*c21f0*/  MOV R217, R112 ;  /* 0x0000007000d97202 */ /* 0x000fe20000000f00 */
[----:B------:R-:W-:Y:S02]  /*c2200*/  IMAD.MOV.U32 R218, RZ, RZ, R113 ;  /* 0x000000ffffda7224 */ /* 0x000fe400078e0071 */
[----:B------:R-:W-:Y:S01]  /*c2210*/  IMAD.MOV.U32 R219, RZ, RZ, R114 ;  /* 0x000000ffffdb7224 */ /* 0x000fe200078e0072 */
[----:B------:R-:W-:Y:S02]  /*c2220*/  MOV R224, R115 ;  /* 0x0000007300e07202 */ /* 0x000fe40000000f00 */
[----:B------:R-:W-:Y:S01]  /*c2230*/  HMMA.1688.F32.TF32 R112, R108, R78, R248 ;  /* 0x0000004e6c70723c */ /* 0x000fe200000810f8 */
        /* <DEDUP_REMOVED lines=22> */
[----:B---3--:R-:W-:Y:S01]  /*c23a0*/  IMAD.MOV.U32 R213, RZ, RZ, R113 ;  /* 0x000000ffffd57224 */ /* 0x008fe200078e0071 */
[----:B----4-:R-:W-:Y:S01]  /*c23b0*/  MOV R214, R114 ;  /* 0x0000007200d67202 */ /* 0x010fe20000000f00 */
[----:B------:R-:W-:-:S05]  /*c23c0*/  IMAD.MOV.U32 R208, RZ, RZ, R115 ;  /* 0x000000ffffd07224 */ /* 0x000fca00078e0073 */
[----:B------:R-:W-:Y:S04]  /*c23d0*/  STL [R1+0x5b60], R208 ;  /* 0x005b60d001007387 */ /* 0x000fe80000100800 */
[----:B------:R1:W-:Y:S04]  /*c23e0*/  STL [R1+0x5b5c], R214 ;  /* 0x005b5cd601007387 */ /* 0x0003e80000100800 */
[----:B------:R3:W-:Y:S04]  /*c23f0*/  STL [R1+0x5b58], R213 ;  /* 0x005b58d501007387 */ /* 0x0007e80000100800 */
        /* <DEDUP_REMOVED lines=20> */
[----:B------:R2:W-:Y:S04]  /*c2540*/  STL [R1+0x5b68], R209 ;  /* 0x005b68d101007387 */ /* 0x0005e80000100800 */
[----:B------:R2:W-:Y:S01]  /*c2550*/  STL [R1+0x5b64], R210 ;  /* 0x005b64d201007387 */ /* 0x0005e20000100800 */
[C---:B------:R-:W-:Y:S06]  /*c2560*/  HMMA.1688.F32.TF32 R152, R108.reuse, R70, R152 ;  /* 0x000000466c98723c */ /* 0x040fec0000081098 */
[C---:B------:R-:W-:Y:S06]  /*c2570*/  HMMA.1688.F32.TF32 R144, R108.reuse, R62, R144 ;  /* 0x0000003e6c90723c */ /* 0x040fec0000081090 */
[----:B------:R-:W-:-:S12]  /*c2580*/  HMMA.1688.F32.TF32 R148, R108, R66, R148 ;  /* 0x000000426c94723c */ /* 0x000fd80000081094 */
[----:B------:R-:W-:Y:S02]  /*c2590*/  IMAD.MOV.U32 R217, RZ, RZ, R154 ;  /* 0x000000ffffd97224 */ /* 0x000fe400078e009a */
[----:B------:R-:W-:Y:S01]  /*c25a0*/  IMAD.MOV.U32 R218, RZ, RZ, R153 ;  /* 0x000000ffffda7224 */ /* 0x000fe200078e0099 */
[----:B------:R-:W-:Y:S02]  /*c25b0*/  MOV R219, R152 ;  /* 0x0000009800db7202 */ /* 0x000fe40000000f00 */
[----:B------:R2:W-:Y:S04]  /*c25c0*/  STL [R1+0x5b7c], R217 ;  /* 0x005b7cd901007387 */ /* 0x0005e80000100800 */
[----:B------:R2:W-:Y:S04]  /*c25d0*/  STL [R1+0x5b78], R218 ;  /* 0x005b78da01007387 */ /* 0x0005e80000100800 */
[----:B------:R2:W-:Y:S01]  /*c25e0*/  STL [R1+0x5b74], R219 ;  /* 0x005b74db01007387 */ /* 0x0005e20000100800 */
[----:B------:R-:W-:Y:S01]  /*c25f0*/  IMAD.MOV.U32 R226, RZ, RZ, R149 ;  /* 0x000000ffffe27224 */ /* 0x000fe200078e0095 */
[----:B------:R-:W-:Y:S01]  /*c2600*/  MOV R227, R150 ;  /* 0x0000009600e37202 */ /* 0x000fe20000000f00 */
[----:B------:R-:W-:-:S02]  /*c2610*/  IMAD.MOV.U32 R225, RZ, RZ, R148 ;  /* 0x000000ffffe17224 */ /* 0x000fc400078e0094 */
[----:B------:R-:W-:Y:S02]  /*c2620*/  IMAD.MOV.U32 R224, RZ, RZ, R147 ;  /* 0x000000ffffe07224 */ /* 0x000fe400078e0093 */
[----:B------:R-:W-:Y:S02]  /*c2630*/  IMAD.MOV.U32 R215, RZ, RZ, R151 ;  /* 0x000000ffffd77224 */ /* 0x000fe400078e0097 */
[----:B-1----:R-:W-:Y:S01]  /*c2640*/  IMAD.MOV.U32 R214, RZ, RZ, R144 ;  /* 0x000000ffffd67224 */ /* 0x002fe200078e0090 */
[----:B---3--:R-:W-:Y:S01]  /*c2650*/  MOV R213, R145 ;  /* 0x0000009100d57202 */ /* 0x008fe20000000f00 */
[----:B----4-:R-:W-:Y:S01]  /*c2660*/  IMAD.MOV.U32 R212, RZ, RZ, R146 ;  /* 0x000000ffffd47224 */ /* 0x010fe200078e0092 */
[----:B------:R-:W-:Y:S01]  /*c2670*/  MOV R216, R155 ;  /* 0x0000009b00d87202 */ /* 0x000fe20000000f00 */
[----:B------:R-:W-:Y:S04]  /*c2680*/  STL.64 [R1+0x5bc8], R226 ;  /* 0x005bc8e201007387 */ /* 0x000fe80000100a00 */
[----:B------:R-:W-:Y:S04]  /*c2690*/  STL.64 [R1+0x5bc0], R224 ;  /* 0x005bc0e001007387 */ /* 0x000fe80000100a00 */
[----:B------:R-:W-:Y:S04]  /*c26a0*/  STL.64 [R1+0x5bb8], R214 ;  /* 0x005bb8d601007387 */ /* 0x000fe80000100a00 */
[----:B------:R-:W-:Y:S01]  /*c26b0*/  STL.64 [R1+0x5bb0], R212 ;  /* 0x005bb0d401007387 */ /* 0x000fe20000100a00 */
[----:B--2---:R-:W-:-:S15]  /*c26c0*/  HMMA.1688.F32.TF32 R112, R108, R58, R112 ;  /* 0x0000003a6c70723c */ /* 0x004fde0000081070 */
[----:B------:R-:W-:-:S09]  /*c26d0*/  NOP ;  /* 0x0000000000007918 */ /* 0x000fd20000000000 */
[----:B------:R-:W-:Y:S01]  /*c26e0*/  MOV R205, R112 ;  /* 0x0000007000cd7202 */ /* 0x000fe20000000f00 */
[----:B------:R-:W-:Y:S02]  /*c26f0*/  IMAD.MOV.U32 R209, RZ, RZ, R113 ;  /* 0x000000ffffd17224 */ /* 0x000fe400078e0071 */
        /* <DEDUP_REMOVED lines=8> */
[----:B------:R-:W-:Y:S02]  /*c2780*/  HMMA.1688.F32.TF32 R112, R108, R50, R244 ;  /* 0x000000326c70723c */ /* 0x000fe400000810f4 */
[----:B------:R-:W-:Y:S04]  /*c2790*/  STL.64 [R1+0x5bd8], R218 ;  /* 0x005bd8da01007387 */ /* 0x000fe80000100a00 */
[----:B------:R-:W-:-:S15]  /*c27a0*/  STL.64 [R1+0x5bd0], R216 ;  /* 0x005bd0d801007387 */ /* 0x000fde0000100a00 */
[----:B------:R-:W-:-:S02]  /*c27b0*/  NOP ;  /* 0x0000000000007918 */ /* 0x000fc40000000000 */
        /* <DEDUP_REMOVED lines=46> */
[----:B------:R-:W-:-:S02]  /*c2aa0*/  MOV R206, R113 ;  /* 0x0000007100ce7202 */ /* 0x000fc40000000f00 */
[----:B------:R-:W4:Y:S01]  /*c2ab0*/  LDL.LU R112, [R1+0x10c0] ;  /* 0x0010c00001707983 */ /* 0x000f220000300800 */
[----:B------:R-:W-:-:S03]  /*c2ac0*/  IMAD.MOV.U32 R207, RZ, RZ, R114 ;  /* 0x000000ffffcf7224 */ /* 0x000fc600078e0072 */
[----:B------:R-:W4:Y:S04]  /*c2ad0*/  LDL.LU R113, [R1+0x10c4] ;  /* 0x0010c40001717983 */ /* 0x000f280000300800 */
[----:B------:R-:W4:Y:S04]  /*c2ae0*/  LDL.LU R114, [R1+0x10c8] ;  /* 0x0010c80001727983 */ /* 0x000f280000300800 */
[----:B-1----:R-:W4:Y:S04]  /*c2af0*/  LDL.LU R115, [R1+0x10cc] ;  /* 0x0010cc0001737983 */ /* 0x002f280000300800 */
[----:B------:R-:W-:Y:S04]  /*c2b00*/  STL.64 [R1+0x5bf8], R206 ;  /* 0x005bf8ce01007387 */ /* 0x000fe80000100a00 */
[----:B------:R-:W-:Y:S04]  /*c2b10*/  STL.64 [R1+0x5bf0], R204 ;  /* 0x005bf0cc01007387 */ /* 0x000fe80000100a00 */
[----:B------:R-:W-:Y:S04]  /*c2b20*/  STL.64 [R1+0x5be8], R210 ;  /* 0x005be8d201007387 */ /* 0x000fe80000100a00 */
[----:B------:R-:W-:Y:S01]  /*c2b30*/  STL.64 [R1+0x5be0], R208 ;  /* 0x005be0d001007387 */ /* 0x000fe20000100a00 */
[C---:B---3--:R-:W-:Y:S06]  /*c2b40*/  HMMA.1688.F32.TF32 R180, R108.reuse, R46, R176 ;  /* 0x0000002e6cb4723c */ /* 0x048fec00000810b0 */
[----:B--2---:R-:W-:Y:S01]  /*c2b50*/  HMMA.1688.F32.TF32 R176, R108, R42, R248 ;  /* 0x0000002a6cb0723c */ /* 0x004fe200000810f8 */
[----:B------:R-:W2:-:S15]  /*c2b60*/  LDL.LU R248, [R1+0x10b0] ;  /* 0x0010b00001f87983 */ /* 0x000e9e0000300800 */
[----:B------:R-:W-:-:S01]  /*c2b70*/  NOP ;  /* 0x0000000000007918 */ /* 0x000fc20000000000 */
[----:B------:R-:W-:Y:S04]  /*c2b80*/  STL.64 [R1+0x1c0], R180 ;  /* 0x0001c0b401007387 */ /* 0x000fe80000100a00 */
[----:B------:R-:W-:Y:S04]  /*c2b90*/  STL.64 [R1+0x1c8], R182 ;  /* 0x0001c8b601007387 */ /* 0x000fe80000100a00 */
[----:B------:R-:W-:Y:S04]  /*c2ba0*/  STL.64 [R1+0x1b0], R176 ;  /* 0x0001b0b001007387 */ /* 0x000fe80000100a00 */
[----:B------:R-:W-:Y:S04]  /*c2bb0*/  STL.64 [R1+0x1b8], R178 ;  /* 0x0001b8b201007387 */ /* 0x000fe80000100a00 */
[----:B------:R-:W2:Y:S04]  /*c2bc0*/  LDL.LU R249, [R1+0x10b4] ;  /* 0x0010b40001f97983 */ /* 0x000ea80000300800 */
[----:B------:R-:W2:Y:S04]  /*c2bd0*/  LDL.LU R250, [R1+0x10b8] ;  /* 0x0010b80001fa7983 */ /* 0x000ea80000300800 */
[----:B------:R-:W2:Y:S01]  /*c2be0*/  LDL.LU R251, [R1+0x10bc] ;  /* 0x0010bc0001fb7983 */ /* 0x000ea20000300800 */
[C---:B----4-:R-:W-:Y:S06]  /*c2bf0*/  HMMA.1688.F32.TF32 R172, R108.reuse, R38, R172 ;  /* 0x000000266cac723c */ /* 0x050fec00000810ac */
[C---:B------:R-:W-:Y:S06]  /*c2c00*/  HMMA.1688.F32.TF32 R168, R108.reuse, R34, R168 ;  /* 0x000000226ca8723c */ /* 0x040fec00000810a8 */
        /* <DEDUP_REMOVED lines=28> */
[----:B------:R-:W3:Y:S01]  /*c2dd0*/  LDL.LU R247, [R1+0x106c] ;  /* 0x00106c0001f77983 */ /* 0x000ee20000300800 */
[----:B-1----:R-:W-:-:S15]  /*c2de0*/  HMMA.1688.F32.TF32 R108, R140, R134, R112 ;  /* 0x000000868c6c723c */ /* 0x002fde0000081070 */
[----:B------:R-:W-:-:S09]  /*c2df0*/  NOP ;  /* 0x0000000000007918 */ /* 0x000fd20000000000 */
[----:B------:R-:W-:Y:S01]  /*c2e00*/  IMAD.MOV.U32 R203, RZ, RZ, R108 ;  /* 0x000000ffffcb7224 */ /* 0x000fe200078e006c */
[----:B------:R-:W-:Y:S01]  /*c2e10*/  MOV R202, R109 ;  /* 0x0000006d00ca7202 */ /* 0x000fe20000000f00 */
[----:B------:R-:W-:Y:S02]  /*c2e20*/  IMAD.MOV.U32 R201, RZ, RZ, R110 ;  /* 0x000000ffffc97224 */ /* 0x000fe400078e006e */
[----:B------:R-:W-:-:S05]  /*c2e30*/  IMAD.MOV.U32 R200, RZ, RZ, R111 ;  /* 0x000000ffffc87224 */ /* 0x000fca00078e006f */
[----:B------:R-:W-:Y:S04]  /*c2e40*/  STL [R1+0x5a64], R200 ;  /* 0x005a64c801007387 */ /* 0x000fe80000100800 */
[----:B------:R-:W-:Y:S04]  /*c2e50*/  STL [R1+0x5a60], R202 ;  /* 0x005a60ca01007387 */ /* 0x000fe80000100800 */
[----:B------:R-:W-:Y:S04]  /*c2e60*/  STL [R1+0x5a5c], R203 ;  /* 0x005a5ccb01007387 */ /* 0x000fe80000100800 */
[----:B------:R-:W-:Y:S04]  /*c2e70*/  STL [R1+0x5a58], R201 ;  /* 0x005a58c901007387 */ /* 0x000fe80000100800 */
[----:B------:R-:W4:Y:S01]  /*c2e80*/  LDL.LU R156, [R1+0x1050] ;  /* 0x00105000019c7983 */ /* 0x000f220000300800 */
[----:B--2---:R-:W-:-:S15]  /*c2e90*/  HMMA.1688.F32.TF32 R108, R140, R130, R248 ;  /* 0x000000828c6c723c */ /* 0x004fde00000810f8 */
[----:B------:R-:W-:-:S08]  /*c2ea0*/  NOP ;  /* 0x0000000000007918 */ /* 0x000fd00000000000 */
[----:B------:R-:W-:Y:S04]  /*c2eb0*/  STL.64 [R1+0x110], R108 ;  /* 0x0001106c01007387 */ /* 0x000fe80000100a00 */
[----:B------:R3:W-:Y:S04]  /*c2ec0*/  STL.64 [R1+0x118], R110 ;  /* 0x0001186e01007387 */ /* 0x0007e80000100a00 */
        /* <DEDUP_REMOVED lines=36> */
[C---:B----4-:R-:W-:Y:S06]  /*c3110*/  HMMA.1688.F32.TF32 R156, R140.reuse, R122, R156 ;  /* 0x0000007a8c9c723c */ /* 0x050fec000008109c */
[----:B--2---:R-:W-:-:S15]  /*c3120*/  HMMA.1688.F32.TF32 R108, R140, R118, R152 ;  /* 0x000000768c6c723c */ /* 0x004fde0000081098 */
[----:B------:R-:W-:-:S02]  /*c3130*/  NOP ;  /* 0x0000000000007918 */ /* 0x000fc40000000000 */
[----:B------:R-:W-:Y:S04]  /*c3140*/  STL.64 [R1+0xf0], R156 ;  /* 0x0000f09c01007387 */ /* 0x000fe80000100a00 */
[----:B------:R-:W-:Y:S03]  /*c3150*/  STL.64 [R1+0xf8], R158 ;  /* 0x0000f89e01007387 */ /* 0x000fe60000100a00 */
[----:B-1----:R-:W-:Y:S01]  /*c3160*/  IMAD.MOV.U32 R203, RZ, RZ, R108 ;  /* 0x000000ffffcb7224 */ /* 0x002fe200078e006c */
[----:B------:R1:W-:Y:S01]  /*c3170*/  STL.64 [R1+0xe8], R110 ;  /* 0x0000e86e01007387 */ /* 0x0003e20000100a00 */
[----:B------:R-:W-:Y:S02]  /*c3180*/  IMAD.MOV.U32 R201, RZ, RZ, R109 ;  /* 0x000000ffffc97224 */ /* 0x000fe400078e006d */
[----:B-1----:R-:W-:Y:S01]  /*c3190*/  HMMA.1688.F32.TF32 R108, R140, R106, R148 ;  /* 0x0000006a8c6c723c */ /* 0x002fe20000081094 */
[----:B------:R-:W-:Y:S04]  /*c31a0*/  STL [R1+0x5a7c], R203 ;  /* 0x005a7ccb01007387 */ /* 0x000fe80000100800 */
[----:B------:R-:W-:-:S15]  /*c31b0*/  STL [R1+0x5a78], R201 ;  /* 0x005a78c901007387 */ /* 0x000fde0000100800 */
[----:B------:R-:W-:-:S03]  /*c31c0*/  NOP ;  /* 0x0000000000007918 */ /* 0x000fc60000000000 */
[----:B------:R1:W-:Y:S01]  /*c31d0*/  STL.64 [R1+0xc0], R108 ;  /* 0x0000c06c01007387 */ /* 0x0003e20000100a00 */
[----:B------:R-:W-:Y:S01]  /*c31e0*/  MOV R200, R110 ;  /* 0x0000006e00c87202 */ /* 0x000fe20000000f00 */
[----:B------:R-:W-:Y:S02]  /*c31f0*/  IMAD.MOV.U32 R202, RZ, RZ, R111 ;  /* 0x000000ffffca7224 */ /* 0x000fe400078e006f */
[C---:B-1----:R-:W-:Y:S03]  /*c3200*/  HMMA.1688.F32.TF32 R108, R140.reuse, R102, R144 ;  /* 0x000000668c6c723c */ /* 0x042fe60000081090 */
[----:B------:R-:W-:Y:S04]  /*c3210*/  STL [R1+0x5a84], R202 ;  /* 0x005a84ca01007387 */ /* 0x000fe80000100800 */
[----:B------:R-:W-:Y:S01]  /*c3220*/  STL [R1+0x5a80], R200 ;  /* 0x005a80c801007387 */ /* 0x000fe20000100800 */
[----:B------:R-:W-:-:S15]  /*c3230*/  HMMA.1688.F32.TF32 R112, R140, R98, R112 ;  /* 0x000000628c70723c */ /* 0x000fde0000081070 */
[----:B------:R1:W-:Y:S01]  /*c3240*/  STL.64 [R1+0xb0], R108 ;  /* 0x0000b06c01007387 */ /* 0x0003e20000100a00 */
[----:B------:R-:W-:Y:S01]  /*c3250*/  IMAD.MOV.U32 R203, RZ, RZ, R110 ;  /* 0x000000ffffcb7224 */ /* 0x000fe200078e006e */
[----:B------:R-:W-:Y:S02]  /*c3260*/  MOV R201, R111 ;  /* 0x0000006f00c97202 */ /* 0x000fe40000000f00 */
[----:B-1----:R-:W-:Y:S02]  /*c3270*/  HMMA.1688.F32.TF32 R108, R140, R94, R248 ;  /* 0x0000005e8c6c723c */ /* 0x002fe400000810f8 */
[----:B------:R1:W-:Y:S04]  /*c3280*/  STL [R1+0x5a8c], R203 ;  /* 0x005a8ccb01007387 */ /* 0x0003e80000100800 */
[----:B------:R2:W-:Y:S04]  /*c3290*/  STL [R1+0x5a88], R201 ;  /* 0x005a88c901007387 */ /* 0x0005e80000100800 */
[----:B------:R4:W-:Y:S04]  /*c32a0*/  STL.64 [R1+0xa0], R112 ;  /* 0x0000a07001007387 */ /* 0x0009e80000100a00 */
[----:B------:R4:W-:Y:S10]  /*c32b0*/  STL.64 [R1+0xa8], R114 ;  /* 0x0000a87201007387 */ /* 0x0009f40000100a00 */
[----:B-1----:R-:W-:-:S02]  /*c32c0*/  IMAD.MOV.U32 R203, RZ, RZ, R108 ;  /* 0x000000ffffcb7224 */ /* 0x002fc400078e006c */
[----:B--2---:R-:W-:Y:S01]  /*c32d0*/  IMAD.MOV.U32 R201, RZ, RZ, R109 ;  /* 0x000000ffffc97224 */ /* 0x004fe200078e006d */
[----:B------:R-:W-:Y:S01]  /*c32e0*/  MOV R202, R110 ;  /* 0x0000006e00ca7202 */ /* 0x000fe20000000f00 */
[----:B------:R-:W-:Y:S02]  /*c32f0*/  IMAD.MOV.U32 R200, RZ, RZ, R111 ;  /* 0x000000ffffc87224 */ /* 0x000fe400078e006f */
[C---:B---3--:R-:W-:Y:S03]  /*c3300*/  HMMA.1688.F32.TF32 R108, R140.reuse, R90, R244 ;  /* 0x0000005a8c6c723c */ /* 0x048fe600000810f4 */
[----:B------:R-:W-:Y:S04]  /*c3310*/  STL [R1+0x5a9c], R200 ;  /* 0x005a9cc801007387 */ /* 0x000fe80000100800 */
[----:B------:R-:W-:Y:S04]  /*c3320*/  STL [R1+0x5a98], R202 ;  /* 0x005a98ca01007387 */ /* 0x000fe80000100800 */
[----:B------:R-:W-:Y:S04]  /*c3330*/  STL [R1+0x5a94], R203 ;  /* 0x005a94cb01007387 */ /* 0x000fe80000100800 */
[----:B------:R-:W-:Y:S04]  /*c3340*/  STL [R1+0x5a90], R201 ;  /* 0x005a90c901007387 */ /* 0x000fe80000100800 */
[----:B------:R-:W2:Y:S04]  /*c3350*/  LDL.LU R164, [R1+0xfe0] ;  /* 0x000fe00001a47983 */ /* 0x000ea80000300800 */
[----:B------:R-:W-:Y:S04]  /*c3360*/  STL.64 [R1+0x80], R108 ;  /* 0x0000806c01007387 */ /* 0x000fe80000100a00 */
[----:B------:R2:W-:Y:S04]  /*c3370*/  STL.64 [R1+0x88], R110 ;  /* 0x0000886e01007387 */ /* 0x0005e80000100a00 */
        /* <DEDUP_REMOVED lines=37> */
[----:B------:R-:W-:-:S12]  /*c35d0*/  HMMA.1688.F32.TF32 R192, R140, R78, R152 ;  /* 0x0000004e8cc0723c */ /* 0x000fd80000081098 */
[----:B------:R-:W-:Y:S01]  /*c35e0*/  IMAD.MOV.U32 R200, RZ, RZ, R108 ;  /* 0x000000ffffc87224 */ /* 0x000fe200078e006c */
[----:B------:R-:W-:Y:S01]  /*c35f0*/  MOV R202, R109 ;  /* 0x0000006d00ca7202 */ /* 0x000fe20000000f00 */
[----:B------:R-:W-:Y:S02]  /*c3600*/  IMAD.MOV.U32 R203, RZ, RZ, R110 ;  /* 0x000000ffffcb7224 */ /* 0x000fe400078e006e */
[----:B------:R-:W-:Y:S02]  /*c3610*/  IMAD.MOV.U32 R201, RZ, RZ, R111 ;  /* 0x000000ffffc97224 */ /* 0x000fe400078e006f */
[C---:B------:R-:W-:Y:S01]  /*c3620*/  HMMA.1688.F32.TF32 R108, R140.reuse, R18, R160 ;  /* 0x000000128c6c723c */ /* 0x040fe200000810a0 */
[----:B------:R-:W-:Y:S04]  /*c3630*/  STL.64 [R1+0x5c08], R202 ;  /* 0x005c08ca01007387 */ /* 0x000fe80000100a00 */
[----:B------:R-:W-:Y:S04]  /*c3640*/  STL.64 [R1+0x5c00], R200 ;  /* 0x005c00c801007387 */ /* 0x000fe80000100a00 */
[----:B------:R-:W-:Y:S01]  /*c3650*/  STL.64 [R1+0x59a0], R198 ;  /* 0x0059a0c601007387 */ /* 0x000fe20000100a00 */
[C---:B------:R-:W-:Y:S06]  /*c3660*/  HMMA.1688.F32.TF32 R188, R140.reuse, R74, R248 ;  /* 0x0000004a8cbc723c */ /* 0x040fec00000810f8 */
[C---:B------:R-:W-:Y:S07]  /*c3670*/  HMMA.1688.F32.TF32 R184, R140.reuse, R70, R148 ;  /* 0x000000468cb8723c */ /* 0x040fee0000081094 */
[----:B------:R-:W-:Y:S04]  /*c3680*/  STL.64 [R1+0x60], R108 ;  /* 0x0000606c01007387 */ /* 0x000fe80000100a00 */
        /* <DEDUP_REMOVED lines=9> */
[----:B------:R-:W-:Y:S04]  /*c3720*/  STL.64 [R1+0x59b8], R188 ;  /* 0x0059b8bc01007387 */ /* 0x000fe80000100a00 */
[----:B------:R-:W-:Y:S04]  /*c3730*/  STL.64 [R1+0x59d0], R186 ;  /* 0x0059d0ba01007387 */ /* 0x000fe80000100a00 */
[----:B------:R-:W-:Y:S01]  /*c3740*/  STL.64 [R1+0x59c8], R184 ;  /* 0x0059c8b801007387 */ /* 0x000fe20000100a00 */
[C---:B------:R-:W-:Y:S03]  /*c3750*/  HMMA.1688.F32.TF32 R180, R140.reuse, R66, R244 ;  /* 0x000000428cb4723c */ /* 0x040fe600000810f4 */
[----:B------:R-:W3:Y:S04]  /*c3760*/  LDL.LU R244, [R1+0xf40] ;  /* 0x000f400001f47983 */ /* 0x000ee80000300800 */
[----:B------:R-:W3:Y:S04]  /*c3770*/  LDL.LU R245, [R1+0xf44] ;  /* 0x000f440001f57983 */ /* 0x000ee80000300800 */
[----:B------:R-:W3:Y:S04]  /*c3780*/  LDL.LU R246, [R1+0xf48] ;  /* 0x000f480001f67983 */ /* 0x000ee80000300800 */
[----:B------:R-:W3:Y:S01]  /*c3790*/  LDL.LU R247, [R1+0xf4c] ;  /* 0x000f4c0001f77983 */ /* 0x000ee20000300800 */
[C---:B----4-:R-:W-:Y:S06]  /*c37a0*/  HMMA.1688.F32.TF32 R176, R140.reuse, R62, R144 ;  /* 0x0000003e8cb0723c */ /* 0x050fec0000081090 */
[----:B------:R-:W-:Y:S01]  /*c37b0*/  HMMA.1688.F32.TF32 R172, R140, R58, R112 ;  /* 0x0000003a8cac723c */ /* 0x000fe20000081070 */
[----:B------:R-:W-:Y:S04]  /*c37c0*/  STL.64 [R1+0x59e0], R182 ;  /* 0x0059e0b601007387 */ /* 0x000fe80000100a00 */
[----:B------:R-:W-:-:S12]  /*c37d0*/  STL.64 [R1+0x59d8], R180 ;  /* 0x0059d8b401007387 */ /* 0x000fd80000100a00 */
        /* <DEDUP_REMOVED lines=22> */
[----:B------:R-:W2:Y:S01]  /*c3940*/  LDL.LU R251, [R1+0xf0c] ;  /* 0x000f0c0001fb7983 */ /* 0x000ea20000300800 */
[C---:B---3--:R-:W-:Y:S07]  /*c3950*/  HMMA.1688.F32.TF32 R164, R140.reuse, R50, R244 ;  /* 0x000000328ca4723c */ /* 0x048fee00000810f4 */
        /* <DEDUP_REMOVED lines=8> */
[C---:B----4-:R-:W-:Y:S06]  /*c39e0*/  HMMA.1688.F32.TF32 R160, R140.reuse, R46, R148 ;  /* 0x0000002e8ca0723c */ /* 0x050fec0000081094 */
[C---:B------:R-:W-:Y:S06]  /*c39f0*/  HMMA.1688.F32.TF32 R156, R140.reuse, R42, R144 ;  /* 0x0000002a8c9c723c */ /* 0x040fec0000081090 */
[C---:B------:R-:W-:Y:S01]  /*c3a00*/  HMMA.1688.F32.TF32 R152, R140.reuse, R38, R112 ;  /* 0x000000268c98723c */ /* 0x040fe20000081070 */
        /* <DEDUP_REMOVED lines=24> */
[----:B------:R-:W2:Y:S08]  /*c3b90*/  LDL.LU R251, [R1+0xdbc] ;  /* 0x000dbc0001fb7983 */ /* 0x000eb00000300800 */
[----:B------:R-:W-:Y:S04]  /*c3ba0*/  STL [R1+0x5964], R148 ;  /* 0x0059649401007387 */ /* 0x000fe80000100800 */
[----:B------:R-:W-:Y:S04]  /*c3bb0*/  STL [R1+0x5960], R149 ;  /* 0x0059609501007387 */ /* 0x000fe80000100800 */
[----:B------:R-:W-:Y:S04]  /*c3bc0*/  STL [R1+0x595c], R150 ;  /* 0x00595c9601007387 */ /* 0x000fe80000100800 */
[----:B------:R-:W-:Y:S04]  /*c3bd0*/  STL [R1+0x58f8], R151 ;  /* 0x0058f89701007387 */ /* 0x000fe80000100800 */
        /* <DEDUP_REMOVED lines=8> */
[----:B------:R-:W3:Y:S01]  /*c3c60*/  LDL.LU R247, [R1+0xd9c] ;  /* 0x000d9c0001f77983 */ /* 0x000ee20000300800 */
[----:B------:R-:W-:-:S02]  /*c3c70*/  LOP3.LUT R218, R0, 0x40, RZ, 0x3c, !PT ;  /* 0x0000004000da7812 */ /* 0x000fc400078e3cff */
[----:B------:R-:W-:Y:S01]  /*c3c80*/  LOP3.LUT R219, R0, 0x60, RZ, 0x3c, !PT ;  /* 0x0000006000db7812 */ /* 0x000fe200078e3cff */
[----:B------:R-:W3:Y:S04]  /*c3c90*/  LDL.LU R232, [R1+0xd80] ;  /* 0x000d800001e87983 */ /* 0x000ee80000300800 */
[----:B------:R-:W3:Y:S04]  /*c3ca0*/  LDL.LU R233, [R1+0xd84] ;  /* 0x000d840001e97983 */ /* 0x000ee80000300800 */
[----:B------:R-:W-:Y:S04]  /*c3cb0*/  LDS R220, [R218+UR12+0x4b100] ;  /* 0x04b1000cdadc7984 */ /* 0x000fe80008000800 */
[----:B------:R-:W-:Y:S04]  /*c3cc0*/  LDS R222, [R218+UR12+0x4b900] ;  /* 0x04b9000cdade7984 */ /* 0x000fe80008000800 */
[----:B------:R-:W-:Y:S04]  /*c3cd0*/  LDS R221, [R219+UR12+0x4b100] ;  /* 0x04b1000cdbdd7984 */ /* 0x000fe80008000800 */
[----:B------:R-:W2:Y:S04]  /*c3ce0*/  LDS R223, [R219+UR12+0x4b900] ;  /* 0x04b9000cdbdf7984 */ /* 0x000ea80008000800 */
[----:B------:R-:W3:Y:S04]  /*c3cf0*/  LDL.LU R234, [R1+0xd88] ;  /* 0x000d880001ea7983 */ /* 0x000ee80000300800 */
[----:B------:R-:W3:Y:S04]  /*c3d00*/  LDL.LU R235, [R1+0xd8c] ;  /* 0x000d8c0001eb7983 */ /* 0x000ee80000300800 */
[----:B------:R-:W3:Y:S04]  /*c3d10*/  LDL.LU R236, [R1+0xd70] ;  /* 0x000d700001ec7983 */ /* 0x000ee80000300800 */
[----:B------:R-:W3:Y:S04]  /*c3d20*/  LDL.LU R237, [R1+0xd74] ;  /* 0x000d740001ed7983 */ /* 0x000ee80000300800 */
[----:B------:R-:W3:Y:S04]  /*c3d30*/  LDL.LU R238, [R1+0xd78] ;  /* 0x000d780001ee7983 */ /* 0x000ee80000300800 */
[----:B------:R-:W3:Y:S01]  /*c3d40*/  LDL.LU R239, [R1+0xd7c] ;  /* 0x000d7c0001ef7983 */ /* 0x000ee20000300800 */
[----:B----4-:R-:W-:Y:S03]  /*c3d50*/  HMMA.1688.F32.TF32 R140, R140, R22, R228 ;  /* 0x000000168c8c723c */ /* 0x010fe600000810e4 */
[----:B------:R-:W-:Y:S04]  /*c3d60*/  STL [R1+0x5974], R144 ;  /* 0x0059749001007387 */ /* 0x000fe80000100800 */
[----:B------:R-:W-:Y:S04]  /*c3d70*/  STL [R1+0x5970], R145 ;  /* 0x0059709101007387 */ /* 0x000fe80000100800 */
[----:B------:R-:W-:Y:S04]  /*c3d80*/  STL [R1+0x596c], R146 ;  /* 0x00596c9201007387 */ /* 0x000fe80000100800 */
[----:B------:R-:W-:Y:S08]  /*c3d90*/  STL [R1+0x5968], R147 ;  /* 0x0059689301007387 */ /* 0x000ff00000100800 */
        /* <DEDUP_REMOVED lines=12> */
[----:B------:R-:W-:Y:S01]  /*c3e60*/  STL [R1+0x5988], R111 ;  /* 0x0059886f01007387 */ /* 0x000fe20000100800 */
[C---:B---3--:R-:W-:Y:S06]  /*c3e70*/  HMMA.1688.F32.TF32 R112, R220.reuse, R14, R112 ;  /* 0x0000000edc70723c */ /* 0x048fec0000081070 */
[----:B------:R-:W-:Y:S04]  /*c3e80*/  STL.64 [R1+0x5cc0], R14 ;  /* 0x005cc00e01007387 */ /* 0x000fe80000100a00 */
[----:B------:R1:W-:Y:S02]  /*c3e90*/  STL.64 [R1+0x5cb8], R12 ;  /* 0x005cb80c01007387 */ /* 0x0003e40000100a00 */
[C---:B-1----:R-:W-:Y:S11]  /*c3ea0*/  HMMA.1688.F32.TF32 R12, R220.reuse, R30, R244 ;  /* 0x0000001edc0c723c */ /* 0x042ff600000810f4 */
[----:B------:R-:W-:Y:S04]  /*c3eb0*/  STL.64 [R1+0x5a00], R114 ;  /* 0x005a007201007387 */ /* 0x000fe80000100a00 */
[----:B------:R-:W-:Y:S04]  /*c3ec0*/  STL.64 [R1+0x59f8], R112 ;  /* 0x0059f87001007387 */ /* 0x000fe80000100a00 */
[----:B------:R-:W3:Y:S04]  /*c3ed0*/  LDL.LU R244, [R1+0xd50] ;  /* 0x000d500001f47983 */ /* 0x000ee80000300800 */
        /* <DEDUP_REMOVED lines=13> */
[----:B------:R-:W4:Y:S09]  /*c3fb0*/  LDL.LU R235, [R1+0xd3c] ;  /* 0x000d3c0001eb7983 */ /* 0x000f320000300800 */
[----:B------:R-:W-:Y:S01]  /*c3fc0*/  MOV R153, R12 ;  /* 0x0000000c00997202 */ /* 0x000fe20000000f00 */
[----:B------:R-:W-:-:S02]  /*c3fd0*/  IMAD.MOV.U32 R156, RZ, RZ, R13 ;  /* 0x000000ffff9c7224 */ /* 0x000fc400078e000d */
[----:B------:R-:W-:Y:S01]  /*c3fe0*/  IMAD.MOV.U32 R157, RZ, RZ, R14 ;  /* 0x000000ffff9d7224 */ /* 0x000fe200078e000e */
[----:B------:R-:W-:Y:S02]  /*c3ff0*/  MOV R172, R15 ;  /* 0x0000000f00ac7202 */ /* 0x000fe40000000f00 */
[----:B------:R-:W-:Y:S01]  /*c4000*/  HMMA.1688.F32.TF32 R12, R220, R138, R236 ;  /* 0x0000008adc0c723c */ /* 0x000fe200000810ec */
[----:B------:R-:W4:Y:S04]  /*c4010*/  LDL.LU R236, [R1+0xd20] ;  /* 0x000d200001ec7983 */ /* 0x000f280000300800 */
[----:B------:R-:W4:Y:S04]  /*c4020*/  LDL.LU R237, [R1+0xd24] ;  /* 0x000d240001ed7983 */ /* 0x000f280000300800 */
[----:B------:R-:W4:Y:S04]  /*c4030*/  LDL.LU R238, [R1+0xd28] ;  /* 0x000d280001ee7983 */ /* 0x000f280000300800 */
[----:B------:R-:W4:Y:S11]  /*c4040*/  LDL.LU R239, [R1+0xd2c] ;  /* 0x000d2c0001ef7983 */ /* 0x000f360000300800 */
[----:B------:R-:W-:-:S02]  /*c4050*/  IMAD.MOV.U32 R148, RZ, RZ, R12 ;  /* 0x000000ffff947224 */ /* 0x000fc400078e000c */
[----:B------:R-:W-:Y:S01]  /*c4060*/  IMAD.MOV.U32 R149, RZ, RZ, R13 ;  /* 0x000000ffff957224 */ /* 0x000fe200078e000d */
[----:B------:R-:W-:Y:S01]  /*c4070*/  MOV R150, R14 ;  /* 0x0000000e00967202 */ /* 0x000fe20000000f00 */
        /* <DEDUP_REMOVED lines=9> */
[----:B------:R-:W-:Y:S01]  /*c4110*/  IMAD.MOV.U32 R158, RZ, RZ, R15 ;  /* 0x000000ffff9e7224 */ /* 0x000fe200078e000f */
[----:B------:R-:W-:Y:S04]  /*c4120*/  STL.64 [R1+0x5a10], R174 ;  /* 0x005a10ae01007387 */ /* 0x000fe80000100a00 */
[----:B------:R-:W-:Y:S01]  /*c4130*/  STL.64 [R1+0x5a08], R172 ;  /* 0x005a08ac01007387 */ /* 0x000fe20000100a00 */
        /* <DEDUP_REMOVED lines=8> */
[----:B------:R-:W-:Y:S02]  /*c41c0*/  MOV R147, R15 ;  /* 0x0000000f00937202 */ /* 0x000fe40000000f00 */
[----:B----4-:R-:W-:-:S15]  /*c41d0*/  HMMA.1688.F32.TF32 R12, R220, R126, R228 ;  /* 0x0000007edc0c723c */ /* 0x010fde00000810e4 */
        /* <DEDUP_REMOVED lines=22> */
[----:B------:R4:W-:Y:S01]  /*c4340*/  STL.64 [R1+0x5a48], R108 ;  /* 0x005a486c01007387 */ /* 0x0009e20000100a00 */
[----:B--2---:R-:W-:-:S15]  /*c4350*/  HMMA.1688.F32.TF32 R12, R220, R106, R248 ;  /* 0x0000006adc0c723c */ /* 0x004fde00000810f8 */
[----:B------:R-:W-:-:S09]  /*c4360*/  NOP ;  /* 0x0000000000007918 */ /* 0x000fd20000000000 */
[----:B------:R-:W-:Y:S01]  /*c4370*/  IMAD.MOV.U32 R166, RZ, RZ, R13 ;  /* 0x000000ffffa67224 */ /* 0x000fe200078e000d */
[----:B------:R-:W-:Y:S01]  /*c4380*/  MOV R167, R14 ;  /* 0x0000000e00a77202 */ /* 0x000fe20000000f00 */
[----:B------:R-:W-:Y:S02]  /*c4390*/  IMAD.MOV.U32 R165, RZ, RZ, R12 ;  /* 0x000000ffffa57224 */ /* 0x000fe400078e000c */
[----:B------:R-:W-:Y:S02]  /*c43a0*/  IMAD.MOV.U32 R168, RZ, RZ, R15 ;  /* 0x000000ffffa87224 */ /* 0x000fe400078e000f */
[----:B------:R-:W-:Y:S04]  /*c43b0*/  STL.64 [R1+0x5c18], R166 ;  /* 0x005c18a601007387 */ /* 0x000fe80000100a00 */
[----:B------:R-:W-:Y:S01]  /*c43c0*/  STL.64 [R1+0x5c10], R164 ;  /* 0x005c10a401007387 */ /* 0x000fe20000100a00 */
[----:B---3--:R-:W-:Y:S03]  /*c43d0*/  HMMA.1688.F32.TF32 R12, R220, R102, R244 ;  /* 0x00000066dc0c723c */ /* 0x008fe600000810f4 */
        /* <DEDUP_REMOVED lines=48> */
[----:B-1----:R-:W4:Y:S04]  /*c46e0*/  LDL.LU R144, [R1+0xec0] ;  /* 0x000ec00001907983 */ /* 0x002f280000300800 */
[----:B------:R-:W4:Y:S04]  /*c46f0*/  LDL.LU R145, [R1+0xec4] ;  /* 0x000ec40001917983 */ /* 0x000f280000300800 */
[----:B------:R-:W4:Y:S04]  /*c4700*/  LDL.LU R146, [R1+0xec8] ;  /* 0x000ec80001927983 */ /* 0x000f280000300800 */
[----:B------:R-:W4:Y:S01]  /*c4710*/  LDL.LU R147, [R1+0xecc] ;  /* 0x000ecc0001937983 */ /* 0x000f220000300800 */
[----:B------:R-:W-:Y:S01]  /*c4720*/  IMAD.MOV.U32 R169, RZ, RZ, R12 ;  /* 0x000000ffffa97224 */ /* 0x000fe200078e000c */
[----:B------:R-:W-:-:S02]  /*c4730*/  MOV R170, R13 ;  /* 0x0000000d00aa7202 */ /* 0x000fc40000000f00 */
[----:B------:R-:W2:Y:S01]  /*c4740*/  LDL.LU R12, [R1+0xe90] ;  /* 0x000e9000010c7983 */ /* 0x000ea20000300800 */
[----:B------:R-:W-:-:S03]  /*c4750*/  IMAD.MOV.U32 R171, RZ, RZ, R14 ;  /* 0x000000ffffab7224 */ /* 0x000fc600078e000e */
[----:B------:R-:W2:Y:S01]  /*c4760*/  LDL.LU R13, [R1+0xe94] ;  /* 0x000e9400010d7983 */ /* 0x000ea20000300800 */
[----:B------:R-:W-:-:S03]  /*c4770*/  IMAD.MOV.U32 R163, RZ, RZ, R15 ;  /* 0x000000ffffa37224 */ /* 0x000fc600078e000f */
        /* <DEDUP_REMOVED lines=30> */
[C---:B----4-:R-:W-:Y:S06]  /*c4960*/  HMMA.1688.F32.TF32 R108, R220.reuse, R98, R144 ;  /* 0x00000062dc6c723c */ /* 0x050fec0000081090 */
[C---:B---3--:R-:W-:Y:S06]  /*c4970*/  HMMA.1688.F32.TF32 R112, R220.reuse, R90, R112 ;  /* 0x0000005adc70723c */ /* 0x048fec0000081070 */
[----:B--2---:R-:W-:-:S12]  /*c4980*/  HMMA.1688.F32.TF32 R140, R220, R94, R172 ;  /* 0x0000005edc8c723c */ /* 0x004fd800000810ac */
[----:B------:R-:W-:Y:S01]  /*c4990*/  MOV R159, R108 ;  /* 0x0000006c009f7202 */ /* 0x000fe20000000f00 */
[----:B------:R-:W-:Y:S02]  /*c49a0*/  IMAD.MOV.U32 R154, RZ, RZ, R109 ;  /* 0x000000ffff9a7224 */ /* 0x000fe400078e006d */
[----:B------:R-:W-:Y:S01]  /*c49b0*/  IMAD.MOV.U32 R155, RZ, RZ, R110 ;  /* 0x000000ffff9b7224 */ /* 0x000fe200078e006e */
[----:B------:R-:W-:Y:S02]  /*c49c0*/  MOV R151, R111 ;  /* 0x0000006f00977202 */ /* 0x000fe40000000f00 */
        /* <DEDUP_REMOVED lines=54> */
[----:B--2---:R-:W-:Y:S01]  /*c4d30*/  HMMA.1688.F32.TF32 R12, R220, R22, R244 ;  /* 0x00000016dc0c723c */ /* 0x004fe200000810f4 */
[----:B------:R-:W-:Y:S04]  /*c4d40*/  LDS R220, [R218+UR12+0x4b180] ;  /* 0x04b1800cdadc7984 */ /* 0x000fe80008000800 */
[----:B------:R-:W-:Y:S04]  /*c4d50*/  LDS R222, [R218+UR12+0x4b980] ;  /* 0x04b9800cdade7984 */ /* 0x000fe80008000800 */
[----:B------:R-:W-:Y:S04]  /*c4d60*/  LDS R221, [R219+UR12+0x4b180] ;  /* 0x04b1800cdbdd7984 */ /* 0x000fe80008000800 */
[----:B------:R-:W1:Y:S04]  /*c4d70*/  LDS R223, [R219+UR12+0x4b980] ;  /* 0x04b9800cdbdf7984 */ /* 0x000e680008000800 */
        /* <DEDUP_REMOVED lines=122> */
[----:B-1----:R-:W4:Y:S01]  /*c5520*/  LDL.LU.64 R14, [R1+0x5cc0] ;  /* 0x005cc000010e7983 */ /* 0x002f220000300a00 */
[C---:B---3--:R-:W-:Y:S03]  /*c5530*/  HMMA.1688.F32.TF32 R156, R240.reuse, R30, R156 ;  /* 0x0000001ef09c723c */ /* 0x048fe6000008109c */
[----:B------:R-:W2:Y:S03]  /*c5540*/  LDL.LU.64 R12, [R1+0x5cb8] ;  /* 0x005cb800010c7983 */ /* 0x000ea60000300a00 */
[----:B----4-:R-:W-:-:S15]  /*c5550*/  HMMA.1688.F32.TF32 R244, R240, R14, R244 ;  /* 0x0000000ef0f4723c */ /* 0x010fde00000810f4 */
[----:B------:R-:W-:-:S08]  /*c5560*/  NOP ;  /* 0x0000000000007918 */ /* 0x000fd00000000000 */
[----:B------:R-:W-:Y:S04]  /*c5570*/  STL.64 [R1+0xd00], R244 ;  /* 0x000d00f401007387 */ /* 0x000fe80000100a00 */
[----:B------:R1:W-:Y:S04]  /*c5580*/  STL.64 [R1+0xd08], R246 ;  /* 0x000d08f601007387 */ /* 0x0003e80000100a00 */
[----:B-1----:R-:W3:Y:S04]  /*c5590*/  LDL.LU.64 R246, [R1+0x5cb0] ;  /* 0x005cb00001f67983 */ /* 0x002ee80000300a00 */
[----:B------:R-:W3:Y:S04]  /*c55a0*/  LDL.LU.64 R244, [R1+0x5ca8] ;  /* 0x005ca80001f47983 */ /* 0x000ee80000300a00 */
[----:B------:R-:W-:Y:S04]  /*c55b0*/  STL.64 [R1+0xcf0], R156 ;  /* 0x000cf09c01007387 */ /* 0x000fe80000100a00 */
[----:B------:R1:W-:Y:S02]  /*c55c0*/  STL.64 [R1+0xcf8], R158 ;  /* 0x000cf89e01007387 */ /* 0x0003e40000100a00 */
[C---:B-1----:R-:W-:Y:S06]  /*c55d0*/  HMMA.1688.F32.TF32 R156, R240.reuse, R86, R152 ;  /* 0x00000056f09c723c */ /* 0x042fec0000081098 */
[C---:B------:R-:W-:Y:S06]  /*c55e0*/  HMMA.1688.F32.TF32 R152, R240.reuse, R138, R148 ;  /* 0x0000008af098723c */ /* 0x040fec0000081094 */
        /* <DEDUP_REMOVED lines=8> */
[C---:B----4-:R-:W-:Y:S06]  /*c5670*/  HMMA.1688.F32.TF32 R152, R240.reuse, R126, R164 ;  /* 0x0000007ef098723c */ /* 0x050fec00000810a4 */
[C---:B--2---:R-:W-:Y:S06]  /*c5680*/  HMMA.1688.F32.TF32 R148, R240.reuse, R122, R108 ;  /* 0x0000007af094723c */ /* 0x044fec000008106c */
        /* <DEDUP_REMOVED lines=15> */
[----:B------:R-:W-:Y:S01]  /*c5780*/  STL.64 [R1+0xc58], R146 ;  /* 0x000c589201007387 */ /* 0x000fe20000100a00 */
[C---:B------:R-:W-:Y:S06]  /*c5790*/  HMMA.1688.F32.TF32 R112, R240.reuse, R90, R180 ;  /* 0x0000005af070723c */ /* 0x040fec00000810b4 */
[C---:B-1----:R-:W-:Y:S02]  /*c57a0*/  HMMA.1688.F32.TF32 R140, R240.reuse, R94, R176 ;  /* 0x0000005ef08c723c */ /* 0x042fe400000810b0 */
[----:B------:R-:W-:Y:S04]  /*c57b0*/  STL.64 [R1+0xc40], R108 ;  /* 0x000c406c01007387 */ /* 0x000fe80000100a00 */
[----:B------:R1:W-:Y:S02]  /*c57c0*/  STL.64 [R1+0xc48], R110 ;  /* 0x000c486e01007387 */ /* 0x0003e40000100a00 */
[----:B-1----:R-:W-:-:S15]  /*c57d0*/  HMMA.1688.F32.TF32 R108, R240, R10, R184 ;  /* 0x0000000af06c723c */ /* 0x002fde00000810b8 */
        /* <DEDUP_REMOVED lines=104> */
[----:B------:R-:W-:Y:S01]  /*c5e60*/  IMAD.MOV.U32 R237, RZ, RZ, R133 ;  /* 0x000000ffffed7224 */ /* 0x000fe200078e0085 */
[----:B------:R-:W-:Y:S01]  /*c5e70*/  MOV R238, R132 ;  /* 0x0000008400ee7202 */ /* 0x000fe20000000f00 */
[----:B------:R-:W-:Y:S01]  /*c5e80*/  IMAD.MOV.U32 R239, RZ, RZ, R129 ;  /* 0x000000ffffef7224 */ /* 0x000fe200078e0081 */
[C---:B--2---:R-:W-:Y:S06]  /*c5e90*/  HMMA.1688.F32.TF32 R140, R240.reuse, R38, R112 ;  /* 0x00000026f08c723c */ /* 0x044fec0000081070 */
[C---:B---3--:R-:W-:Y:S06]  /*c5ea0*/  HMMA.1688.F32.TF32 R112, R240.reuse, R34, R176 ;  /* 0x00000022f070723c */ /* 0x048fec00000810b0 */
[C---:B----4-:R-:W-:Y:S11]  /*c5eb0*/  HMMA.1688.F32.TF32 R108, R240.reuse, R26, R248 ;  /* 0x0000001af06c723c */ /* 0x050ff600000810f8 */
[----:B------:R-:W-:Y:S04]  /*c5ec0*/  STL.64 [R1+0x800], R140 ;  /* 0x0008008c01007387 */ /* 0x000fe80000100a00 */
[----:B------:R-:W-:Y:S04]  /*c5ed0*/  STL.64 [R1+0x808], R142 ;  /* 0x0008088e01007387 */ /* 0x000fe80000100a00 */
[----:B------:R-:W-:Y:S04]  /*c5ee0*/  STL.64 [R1+0x7f0], R112 ;  /* 0x0007f07001007387 */ /* 0x000fe80000100a00 */
[----:B------:R1:W-:Y:S04]  /*c5ef0*/  STL.64 [R1+0x7f8], R114 ;  /* 0x0007f87201007387 */ /* 0x0003e80000100a00 */
[----:B------:R-:W-:Y:S04]  /*c5f00*/  STL.64 [R1+0x7e0], R108 ;  /* 0x0007e06c01007387 */ /* 0x000fe80000100a00 */
[----:B------:R2:W-:Y:S01]  /*c5f10*/  STL.64 [R1+0x7e8], R110 ;  /* 0x0007e86e01007387 */ /* 0x0005e20000100a00 */
[----:B-1----:R-:W-:Y:S06]  /*c5f20*/  HMMA.1688.F32.TF32 R112, R240, R22, R180 ;  /* 0x00000016f070723c */ /* 0x002fec00000810b4 */
        /* <DEDUP_REMOVED lines=8> */
[----:B------:R-:W-:Y:S05]  /*c5fb0*/  STL.64 [R1+0x7b0], R140 ;  /* 0x0007b08c01007387 */ /* 0x000fea0000100a00 */
[C---:B------:R-:W-:Y:S01]  /*c5fc0*/  HMMA.1688.F32.TF32 R136, R220.reuse, R138, R200 ;  /* 0x0000008adc88723c */ /* 0x040fe200000810c8 */
[----:B------:R-:W-:Y:S10]  /*c5fd0*/  STL.64 [R1+0x7b8], R142 ;  /* 0x0007b88e01007387 */ /* 0x000ff40000100a00 */
        /* <DEDUP_REMOVED lines=8> */
[----:B------:R1:W-:Y:S05]  /*c6060*/  STL.64 [R1+0x788], R138 ;  /* 0x0007888a01007387 */ /* 0x0003ea0000100a00 */
[----:B------:R-:W-:Y:S01]  /*c6070*/  HMMA.1688.F32.TF32 R132, R220, R118, R228 ;  /* 0x00000076dc84723c */ /* 0x000fe200000810e4 */
[----:B------:R-:W-:-:S02]  /*c6080*/  IMAD.MOV.U32 R248, RZ, RZ, R128 ;  /* 0x000000fffff87224 */ /* 0x000fc400078e0080 */
[----:B------:R-:W-:-:S03]  /*c6090*/  IMAD.MOV.U32 R251, RZ, RZ, R3 ;  /* 0x000000fffffb7224 */ /* 0x000fc600078e0003 */
[C---:B------:R-:W-:Y:S01]  /*c60a0*/  HMMA.1688.F32.TF32 R128, R220.reuse, R106, R232 ;  /* 0x0000006adc80723c */ /* 0x040fe200000810e8 */
[----:B------:R-:W-:Y:S01]  /*c60b0*/  MOV R249, R117 ;  /* 0x0000007500f97202 */ /* 0x000fe20000000f00 */
[----:B------:R-:W-:Y:S01]  /*c60c0*/  IMAD.MOV.U32 R250, RZ, RZ, R116 ;  /* 0x000000fffffa7224 */ /* 0x000fe200078e0074 */
[----:B------:R-:W-:Y:S03]  /*c60d0*/  LDS R118, [R0+UR12+0x4c800] ;  /* 0x04c8000c00767984 */ /* 0x000fe60008000800 */
[----:B-1----:R-:W-:Y:S01]  /*c60e0*/  HMMA.1688.F32.TF32 R136, R220, R122, R224 ;  /* 0x0000007adc88723c */ /* 0x002fe200000810e0 */
[----:B------:R-:W-:Y:S04]  /*c60f0*/  STL.64 [R1+0x770], R112 ;  /* 0x0007707001007387 */ /* 0x000fe80000100a00 */
[----:B------:R-:W-:Y:S01]  /*c6100*/  STL.64 [R1+0x778], R114 ;  /* 0x0007787201007387 */ /* 0x000fe20000100a00 */
[----:B------:R-:W-:-:S03]  /*c6110*/  MOV R3, R110 ;  /* 0x0000006e00037202 */ /* 0x000fc60000000f00 */
[----:B------:R1:W-:Y:S01]  /*c6120*/  STL.64 [R1+0x760], R108 ;  /* 0x0007606c01007387 */ /* 0x0003e20000100a00 */
[----:B------:R-:W-:Y:S02]  /*c6130*/  IMAD.MOV.U32 R252, RZ, RZ, R111 ;  /* 0x000000fffffc7224 */ /* 0x000fe400078e006f */
[----:B------:R-:W-:Y:S01]  /*c6140*/  IMAD.MOV.U32 R230, RZ, RZ, R124 ;  /* 0x000000ffffe67224 */ /* 0x000fe200078e007c */
[----:B------:R-:W-:Y:S01]  /*c6150*/  MOV R231, R125 ;  /* 0x0000007d00e77202 */ /* 0x000fe20000000f00 */
[----:B------:R-:W-:Y:S04]  /*c6160*/  LDS R116, [R0+UR12+0x4c000] ;  /* 0x04c0000c00747984 */ /* 0x000fe80008000800 */
[----:B------:R-:W-:Y:S04]  /*c6170*/  LDS R122, [R218+UR12+0x4c800] ;  /* 0x04c8000cda7a7984 */ /* 0x000fe80008000800 */
[----:B------:R-:W-:Y:S01]  /*c6180*/  LDS R123, [R219+UR12+0x4c800] ;  /* 0x04c8000cdb7b7984 */ /* 0x000fe20008000800 */
[C---:B-1----:R-:W-:Y:S03]  /*c6190*/  HMMA.1688.F32.TF32 R108, R220.reuse, R102, R236 ;  /* 0x00000066dc6c723c */ /* 0x042fe600000810ec */
        /* <DEDUP_REMOVED lines=8> */
[----:B------:R-:W1:Y:S04]  /*c6220*/  LDSM.16.M88.4 R132, [R2+UR15+0x180] ;  /* 0x0001800f0284783b */ /* 0x000e680008000200 */
[----:B------:R-:W-:Y:S04]  /*c6230*/  STL.64 [R1+0xe20], R108 ;  /* 0x000e206c01007387 */ /* 0x000fe80000100a00 */
[----:B------:R2:W-:Y:S02]  /*c6240*/  STL.64 [R1+0xe28], R110 ;  /* 0x000e286e01007387 */ /* 0x0005e40000100a00 */
[----:B--2---:R-:W-:Y:S01]  /*c6250*/  HMMA.1688.F32.TF32 R108, R220, R98, R248 ;  /* 0x00000062dc6c723c */ /* 0x004fe200000810f8 */
[----:B------:R-:W-:-:S05]  /*c6260*/  LOP3.LUT R131, R0, 0x20, RZ, 0x3c, !PT ;  /* 0x0000002000837812 */ /* 0x000fca00078e3cff */
[----:B------:R-:W-:Y:S04]  /*c6270*/  STL [R1+0x5c90], R131 ;  /* 0x005c908301007387 */ /* 0x000fe80000100800 */
[----:B------:R-:W2:Y:S01]  /*c6280*/  LDL.LU R232, [R1+0x1140] ;  /* 0x0011400001e87983 */ /* 0x000ea20000300800 */
[----:B------:R-:W-:Y:S01]  /*c6290*/  IMAD.MOV.U32 R250, RZ, RZ, R105 ;  /* 0x000000fffffa7224 */ /* 0x000fe200078e0069 */
[----:B------:R-:W-:Y:S02]  /*c62a0*/  MOV R251, R104 ;  /* 0x0000006800fb7202 */ /* 0x000fe40000000f00 */
[----:B------:R-:W-:Y:S04]  /*c62b0*/  LDS R117, [R131+UR12+0x4c000] ;  /* 0x04c0000c83757984 */ /* 0x000fe80008000800 */
[----:B------:R-:W-:Y:S05]  /*c62c0*/  LDS R119, [R131+UR12+0x4c800] ;  /* 0x04c8000c83777984 */ /* 0x000fea0008000800 */
[----:B------:R-:W-:Y:S04]  /*c62d0*/  STL.64 [R1+0xb10], R108 ;  /* 0x000b106c01007387 */ /* 0x000fe80000100a00 */
[----:B------:R-:W-:Y:S04]  /*c62e0*/  STL.64 [R1+0xb18], R110 ;  /* 0x000b186e01007387 */ /* 0x000fe80000100a00 */
[----:B------:R-:W2:Y:S04]  /*c62f0*/  LDL.LU R233, [R1+0x1144] ;  /* 0x0011440001e97983 */ /* 0x000ea80000300800 */
[----:B------:R-:W2:Y:S04]  /*c6300*/  LDL.LU R234, [R1+0x1148] ;  /* 0x0011480001ea7983 */ /* 0x000ea80000300800 */
[----:B------:R-:W2:Y:S04]  /*c6310*/  LDL.LU R235, [R1+0x114c] ;  /* 0x00114c0001eb7983 */ /* 0x000ea80000300800 */
[----:B------:R-:W3:Y:S04]  /*c6320*/  LDL.LU R228, [R1+0x1270] ;  /* 0x0012700001e47983 */ /* 0x000ee80000300800 */
[----:B------:R-:W3:Y:S04]  /*c6330*/  LDL.LU R229, [R1+0x1274] ;  /* 0x0012740001e57983 */ /* 0x000ee80000300800 */
        /* <DEDUP_REMOVED lines=68> */
[----:B-1----:R-:W-:Y:S04]  /*c6780*/  STL.64 [R1+0x38], R134 ;  /* 0x0000388601007387 */ /* 0x002fe80000100a00 */
[----:B------:R-:W-:Y:S01]  /*c6790*/  LDSM.16.M88.4 R108, [R2+UR15+0x3180] ;  /* 0x0031800f026c783b */ /* 0x000fe20008000200 */
[----:B------:R-:W-:Y:S01]  /*c67a0*/  MOV R248, R121 ;  /* 0x0000007900f87202 */ /* 0x000fe20000000f00 */
[----:B------:R-:W-:-:S02]  /*c67b0*/  IMAD.MOV.U32 R249, RZ, RZ, R120 ;  /* 0x000000fffff97224 */ /* 0x000fc400078e0078 */
[----:B------:R-:W-:Y:S04]  /*c67c0*/  LDS R121, [R219+UR12+0x4c000] ;  /* 0x04c0000cdb797984 */ /* 0x000fe80008000800 */
[----:B------:R-:W-:Y:S01]  /*c67d0*/  LDS R120, [R218+UR12+0x4c000] ;  /* 0x04c0000cda787984 */ /* 0x000fe20008000800 */
[----:B----4-:R-:W-:Y:S02]  /*c67e0*/  IMAD.MOV.U32 R215, RZ, RZ, R124 ;  /* 0x000000ffffd77224 */ /* 0x010fe400078e007c */
[----:B--2---:R-:W-:Y:S02]  /*c67f0*/  IMAD.MOV.U32 R214, RZ, RZ, R125 ;  /* 0x000000ffffd67224 */ /* 0x004fe400078e007d */
[----:B------:R-:W1:Y:S01]  /*c6800*/  LDSM.16.M88.4 R124, [R2+UR15+0x1180] ;  /* 0x0011800f027c783b */ /* 0x000e620008000200 */
[----:B---3--:R-:W-:Y:S03]  /*c6810*/  HMMA.1688.F32.TF32 R104, R220, R94, R112 ;  /* 0x0000005edc68723c */ /* 0x008fe60000081070 */
[----:B------:R-:W2:-:S15]  /*c6820*/  LDSM.16.M88.4 R112, [R2+UR15+0x2180] ;  /* 0x0021800f0270783b */ /* 0x000e9e0008000200 */
[----:B------:R-:W-:-:S05]  /*c6830*/  NOP ;  /* 0x0000000000007918 */ /* 0x000fca0000000000 */
[----:B------:R-:W-:Y:S04]  /*c6840*/  STL.64 [R1+0xb00], R104 ;  /* 0x000b006801007387 */ /* 0x000fe80000100a00 */
[----:B------:R3:W-:Y:S02]  /*c6850*/  STL.64 [R1+0xb08], R106 ;  /* 0x000b086a01007387 */ /* 0x0007e40000100a00 */
[----:B---3--:R-:W-:Y:S07]  /*c6860*/  HMMA.1688.F32.TF32 R104, R220, R90, R236 ;  /* 0x0000005adc68723c */ /* 0x008fee00000810ec */
[----:B------:R-:W-:Y:S01]  /*c6870*/  MOV R238, R97 ;  /* 0x0000006100ee7202 */ /* 0x000fe20000000f00 */
[----:B------:R-:W-:-:S02]  /*c6880*/  IMAD.MOV.U32 R239, RZ, RZ, R96 ;  /* 0x000000ffffef7224 */ /* 0x000fc400078e0060 */
[----:B------:R-:W-:Y:S01]  /*c6890*/  HMMA.1688.F32.TF32 R96, R220, R10, R164 ;  /* 0x0000000adc60723c */ /* 0x000fe200000810a4 */
[----:B------:R-:W-:Y:S02]  /*c68a0*/  IMAD.MOV.U32 R236, RZ, RZ, R101 ;  /* 0x000000ffffec7224 */ /* 0x000fe400078e0065 */
[----:B------:R-:W-:-:S03]  /*c68b0*/  IMAD.MOV.U32 R237, RZ, RZ, R100 ;  /* 0x000000ffffed7224 */ /* 0x000fc600078e0064 */
[C---:B------:R-:W-:Y:S07]  /*c68c0*/  HMMA.1688.F32.TF32 R100, R220.reuse, R18, R140 ;  /* 0x00000012dc64723c */ /* 0x040fee000008108c */
[----:B------:R-:W-:Y:S04]  /*c68d0*/  STL.64 [R1+0xaf0], R104 ;  /* 0x000af06801007387 */ /* 0x000fe80000100a00 */
[----:B------:R-:W-:Y:S04]  /*c68e0*/  STL.64 [R1+0xaf8], R106 ;  /* 0x000af86a01007387 */ /* 0x000fe80000100a00 */
[----:B-1----:R-:W-:Y:S04]  /*c68f0*/  STL.64 [R1+0x28], R126 ;  /* 0x0000287e01007387 */ /* 0x002fe80000100a00 */
[----:B--2---:R-:W-:Y:S04]  /*c6900*/  STL.64 [R1+0x18], R114 ;  /* 0x0000187201007387 */ /* 0x004fe80000100a00 */
[----:B------:R-:W-:Y:S04]  /*c6910*/  STL.64 [R1+0xae0], R96 ;  /* 0x000ae06001007387 */ /* 0x000fe80000100a00 */
[----:B------:R1:W-:Y:S02]  /*c6920*/  STL.64 [R1+0xae8], R98 ;  /* 0x000ae86201007387 */ /* 0x0003e40000100a00 */
[C---:B-1----:R-:W-:Y:S02]  /*c6930*/  HMMA.1688.F32.TF32 R96, R220.reuse, R82, R144 ;  /* 0x00000052dc60723c */ /* 0x042fe40000081090 */
[----:B------:R-:W-:Y:S04]  /*c6940*/  STL.64 [R1+0x8], R110 ;  /* 0x0000086e01007387 */ /* 0x000fe80000100a00 */
[----:B------:R-:W-:Y:S01]  /*c6950*/  STL.64 [R1+0xc20], R100 ;  /* 0x000c206401007387 */ /* 0x000fe20000100a00 */
[C---:B------:R-:W-:Y:S03]  /*c6960*/  HMMA.1688.F32.TF32 R104, R220.reuse, R78, R172 ;  /* 0x0000004edc68723c */ /* 0x040fe600000810ac */
[----:B------:R1:W-:Y:S03]  /*c6970*/  STL.64 [R1+0xc28], R102 ;  /* 0x000c286601007387 */ /* 0x0003e60000100a00 */
        /* <DEDUP_REMOVED lines=37> */
[----:B------:R-:W-:Y:S04]  /*c6bd0*/  STL.64 [R1+0xb40], R96 ;  /* 0x000b406001007387 */ /* 0x000fe80000100a00 */
[----:B------:R1:W-:Y:S02]  /*c6be0*/  STL.64 [R1+0xb48], R98 ;  /* 0x000b486201007387 */ /* 0x0003e40000100a00 */
[C---:B-1----:R-:W-:Y:S10]  /*c6bf0*/  HMMA.1688.F32.TF32 R96, R116.reuse, R132, R248 ;  /* 0x000000847460723c */ /* 0x042ff400000810f8 */
[----:B------:R-:W-:Y:S04]  /*c6c00*/  STL.64 [R1+0xb30], R104 ;  /* 0x000b306801007387 */ /* 0x000fe80000100a00 */
[----:B------:R-:W-:Y:S04]  /*c6c10*/  STL.64 [R1+0xb38], R106 ;  /* 0x000b386a01007387 */ /* 0x000fe80000100a00 */
[----:B------:R-:W-:Y:S04]  /*c6c20*/  STL.64 [R1+0xb20], R100 ;  /* 0x000b206401007387 */ /* 0x000fe80000100a00 */
[----:B------:R-:W-:Y:S01]  /*c6c30*/  STL.64 [R1+0xb28], R102 ;  /* 0x000b286601007387 */ /* 0x000fe20000100a00 */
[C---:B------:R-:W-:Y:S03]  /*c6c40*/  HMMA.1688.F32.TF32 R128, R116.reuse, R112, R236 ;  /* 0x000000707480723c */ /* 0x040fe600000810ec */
[----:B------:R-:W1:Y:S04]  /*c6c50*/  LDSM.16.M88.4 R248, [R2+UR15+0x4180] ;  /* 0x0041800f02f8783b */ /* 0x000e680008000200 */
[----:B------:R-:W-:Y:S04]  /*c6c60*/  LDSM.16.M88.4 R104, [R2+UR15+0x6180] ;  /* 0x0061800f0268783b */ /* 0x000fe80008000200 */
[----:B------:R-:W-:Y:S04]  /*c6c70*/  LDSM.16.M88.4 R100, [R2+UR15+0x7180] ;  /* 0x0071800f0264783b */ /* 0x000fe80008000200 */
[----:B------:R-:W-:Y:S04]  /*c6c80*/  STL.64 [R1+0x1540], R96 ;  /* 0x0015406001007387 */ /* 0x000fe80000100a00 */
[----:B------:R2:W-:Y:S02]  /*c6c90*/  STL.64 [R1+0x1548], R98 ;  /* 0x0015486201007387 */ /* 0x0005e40000100a00 */
[----:B--2---:R-:W-:Y:S01]  /*c6ca0*/  HMMA.1688.F32.TF32 R96, R116, R124, R244 ;  /* 0x0000007c7460723c */ /* 0x004fe200000810f4 */
[----:B------:R-:W-:Y:S01]  /*c6cb0*/  IMAD.MOV.U32 R236, RZ, RZ, R64 ;  /* 0x000000ffffec7224 */ /* 0x000fe200078e0040 */
[----:B------:R-:W-:Y:S01]  /*c6cc0*/  MOV R237, R65 ;  /* 0x0000004100ed7202 */ /* 0x000fe20000000f00 */
[----:B------:R-:W2:-:S15]  /*c6cd0*/  LDSM.16.M88.4 R244, [R2+UR15+0x5180] ;  /* 0x0051800f02f4783b */ /* 0x000e9e0008000200 */
[----:B------:R-:W-:-:S05]  /*c6ce0*/  NOP ;  /* 0x0000000000007918 */ /* 0x000fca0000000000 */
[----:B------:R-:W-:Y:S04]  /*c6cf0*/  STL.64 [R1+0x1530], R96 ;  /* 0x0015306001007387 */ /* 0x000fe80000100a00 */
[----:B------:R-:W-:Y:S04]  /*c6d00*/  STL.64 [R1+0x1538], R98 ;  /* 0x0015386201007387 */ /* 0x000fe80000100a00 */
[----:B------:R-:W3:Y:S04]  /*c6d10*/  LDL.LU R64, [R1+0x5c98] ;  /* 0x005c980001407983 */ /* 0x000ee80000300800 */
[----:B------:R-:W-:Y:S04]  /*c6d20*/  STL.64 [R1+0x1520], R128 ;  /* 0x0015208001007387 */ /* 0x000fe80000100a00 */
[----:B------:R2:W-:Y:S04]  /*c6d30*/  STL.64 [R1+0x1528], R130 ;  /* 0x0015288201007387 */ /* 0x0005e80000100a00 */
[----:B------:R-:W4:Y:S04]  /*c6d40*/  LDL.LU R65, [R1+0x5c94] ;  /* 0x005c940001417983 */ /* 0x000f280000300800 */
[----:B------:R-:W4:Y:S01]  /*c6d50*/  LDSM.16.M88.4 R96, [R2+UR15+0x8180] ;  /* 0x0081800f0260783b */ /* 0x000f220008000200 */
[----:B------:R-:W-:Y:S01]  /*c6d60*/  IMAD.MOV.U32 R186, RZ, RZ, R61 ;  /* 0x000000ffffba7224 */ /* 0x000fe200078e003d */
[----:B------:R-:W-:Y:S01]  /*c6d70*/  MOV R187, R60 ;  /* 0x0000003c00bb7202 */ /* 0x000fe20000000f00 */
[----:B------:R-:W-:Y:S01]  /*c6d80*/  IMAD.MOV.U32 R188, RZ, RZ, R25 ;  /* 0x000000ffffbc7224 */ /* 0x000fe200078e0019 */
[----:B------:R-:W-:Y:S01]  /*c6d90*/  MOV R189, R24 ;  /* 0x0000001800bd7202 */ /* 0x000fe20000000f00 */
[----:B------:R-:W-:-:S02]  /*c6da0*/  IMAD.MOV.U32 R190, RZ, RZ, R21 ;  /* 0x000000ffffbe7224 */ /* 0x000fc400078e0015 */
[----:B------:R-:W-:Y:S02]  /*c6db0*/  IMAD.MOV.U32 R191, RZ, RZ, R20 ;  /* 0x000000ffffbf7224 */ /* 0x000fe400078e0014 */
[----:B------:R-:W-:Y:S02]  /*c6dc0*/  IMAD.MOV.U32 R192, RZ, RZ, R33 ;  /* 0x000000ffffc07224 */ /* 0x000fe400078e0021 */
[----:B------:R-:W-:Y:S01]  /*c6dd0*/  IMAD.MOV.U32 R193, RZ, RZ, R32 ;  /* 0x000000ffffc17224 */ /* 0x000fe200078e0020 */
[----:B------:R-:W-:Y:S01]  /*c6de0*/  MOV R194, R29 ;  /* 0x0000001d00c27202 */ /* 0x000fe20000000f00 */
[----:B------:R-:W-:Y:S01]  /*c6df0*/  IMAD.MOV.U32 R195, RZ, RZ, R28 ;  /* 0x000000ffffc37224 */ /* 0x000fe200078e001c */
[----:B------:R-:W-:Y:S01]  /*c6e00*/  MOV R214, R5 ;  /* 0x0000000500d67202 */ /* 0x000fe20000000f00 */
[----:B------:R-:W-:Y:S01]  /*c6e10*/  IMAD.MOV.U32 R215, RZ, RZ, R4 ;  /* 0x000000ffffd77224 */ /* 0x000fe200078e0004 */
[C---:B-1----:R-:W-:Y:S06]  /*c6e20*/  HMMA.1688.F32.TF32 R136, R116.reuse, R248, R188 ;  /* 0x000000f87488723c */ /* 0x042fec00000810bc */
[----:B--2---:R-:W-:Y:S01]  /*c6e30*/  HMMA.1688.F32.TF32 R128, R116, R244, R192 ;  /* 0x000000f47480723c */ /* 0x004fe200000810c0 */
[----:B------:R-:W-:-:S02]  /*c6e40*/  IMAD.MOV.U32 R238, RZ, RZ, R93 ;  /* 0x000000ffffee7224 */ /* 0x000fc400078e005d */
[----:B------:R-:W-:Y:S01]  /*c6e50*/  IMAD.MOV.U32 R239, RZ, RZ, R92 ;  /* 0x000000ffffef7224 */ /* 0x000fe200078e005c */
[----:B------:R-:W-:Y:S01]  /*c6e60*/  MOV R232, R89 ;  /* 0x0000005900e87202 */ /* 0x000fe20000000f00 */
[----:B------:R-:W1:Y:S01]  /*c6e70*/  LDSM.16.M88.4 R92, [R2+UR15+0x9180] ;  /* 0x0091800f025c783b */ /* 0x000e620008000200 */
[----:B------:R-:W-:-:S03]  /*c6e80*/  IMAD.MOV.U32 R233, RZ, RZ, R88 ;  /* 0x000000ffffe97224 */ /* 0x000fc600078e0058 */
[----:B------:R-:W2:Y:S01]  /*c6e90*/  LDSM.16.M88.4 R88, [R2+UR15+0xa180] ;  /* 0x00a1800f0258783b */ /* 0x000ea20008000200 */
[----:B------:R-:W-:Y:S01]  /*c6ea0*/  IMAD.MOV.U32 R234, RZ, RZ, R85 ;  /* 0x000000ffffea7224 */ /* 0x000fe200078e0055 */
[----:B------:R-:W-:Y:S02]  /*c6eb0*/  MOV R235, R84 ;  /* 0x0000005400eb7202 */ /* 0x000fe40000000f00 */
[----:B------:R-:W-:Y:S01]  /*c6ec0*/  MOV R196, R17 ;  /* 0x0000001100c47202 */ /* 0x000fe20000000f00 */
[----:B------:R-:W2:Y:S01]  /*c6ed0*/  LDSM.16.M88.4 R84, [R2+UR15+0xb180] ;  /* 0x00b1800f0254783b */ /* 0x000ea20008000200 */
[----:B------:R-:W-:Y:S02]  /*c6ee0*/  IMAD.MOV.U32 R197, RZ, RZ, R16 ;  /* 0x000000ffffc57224 */ /* 0x000fe400078e0010 */
[----:B------:R-:W-:Y:S01]  /*c6ef0*/  IMAD.MOV.U32 R198, RZ, RZ, R13 ;  /* 0x000000ffffc67224 */ /* 0x000fe200078e000d */
[----:B------:R-:W-:Y:S02]  /*c6f00*/  MOV R199, R12 ;  /* 0x0000000c00c77202 */ /* 0x000fe40000000f00 */
[----:B------:R-:W-:Y:S01]  /*c6f10*/  MOV R200, R41 ;  /* 0x0000002900c87202 */ /* 0x000fe20000000f00 */
[----:B------:R-:W-:-:S02]  /*c6f20*/  IMAD.MOV.U32 R201, RZ, RZ, R40 ;  /* 0x000000ffffc97224 */ /* 0x000fc400078e0028 */
[----:B------:R-:W-:Y:S01]  /*c6f30*/  IMAD.MOV.U32 R202, RZ, RZ, R37 ;  /* 0x000000ffffca7224 */ /* 0x000fe200078e0025 */
[----:B------:R-:W-:Y:S01]  /*c6f40*/  MOV R203, R36 ;  /* 0x0000002400cb7202 */ /* 0x000fe20000000f00 */
[----:B------:R-:W-:Y:S01]  /*c6f50*/  IMAD.MOV.U32 R208, RZ, RZ, R49 ;  /* 0x000000ffffd07224 */ /* 0x000fe200078e0031 */
[----:B------:R-:W-:Y:S01]  /*c6f60*/  MOV R209, R48 ;  /* 0x0000003000d17202 */ /* 0x000fe20000000f00 */
[----:B------:R-:W-:Y:S02]  /*c6f70*/  IMAD.MOV.U32 R210, RZ, RZ, R45 ;  /* 0x000000ffffd27224 */ /* 0x000fe400078e002d */
[----:B------:R-:W-:Y:S01]  /*c6f80*/  IMAD.MOV.U32 R211, RZ, RZ, R44 ;  /* 0x000000ffffd37224 */ /* 0x000fe200078e002c */
[----:B------:R-:W-:Y:S01]  /*c6f90*/  HMMA.1688.F32.TF32 R140, R116, R104, R196 ;  /* 0x00000068748c723c */ /* 0x000fe200000810c4 */
[----:B------:R-:W-:Y:S02]  /*c6fa0*/  IMAD.MOV.U32 R228, RZ, RZ, R81 ;  /* 0x000000ffffe47224 */ /* 0x000fe400078e0051 */
[----:B------:R-:W-:Y:S01]  /*c6fb0*/  IMAD.MOV.U32 R229, RZ, RZ, R80 ;  /* 0x000000ffffe57224 */ /* 0x000fe200078e0050 */
[----:B------:R-:W-:Y:S01]  /*c6fc0*/  MOV R230, R77 ;  /* 0x0000004d00e67202 */ /* 0x000fe20000000f00 */
[----:B------:R-:W2:Y:S01]  /*c6fd0*/  LDSM.16.M88.4 R80, [R2+UR15+0xc180] ;  /* 0x00c1800f0250783b */ /* 0x000ea20008000200 */
[----:B------:R-:W-:-:S03]  /*c6fe0*/  IMAD.MOV.U32 R231, RZ, RZ, R76 ;  /* 0x000000ffffe77224 */ /* 0x000fc600078e004c */
[----:B------:R-:W2:Y:S01]  /*c6ff0*/  LDSM.16.M88.4 R76, [R2+UR15+0xd180] ;  /* 0x00d1800f024c783b */ /* 0x000ea20008000200 */
[----:B------:R-:W-:Y:S01]  /*c7000*/  IMAD.MOV.U32 R224, RZ, RZ, R73 ;  /* 0x000000ffffe07224 */ /* 0x000fe200078e0049 */
[----:B------:R-:W-:Y:S01]  /*c7010*/  MOV R225, R72 ;  /* 0x0000004800e17202 */ /* 0x000fe20000000f00 */
[----:B------:R-:W-:Y:S01]  /*c7020*/  IMAD.MOV.U32 R204, RZ, RZ, R57 ;  /* 0x000000ffffcc7224 */ /* 0x000fe200078e0039 */
[----:B------:R-:W2:Y:S01]  /*c7030*/  LDSM.16.M88.4 R72, [R2+UR15+0xe180] ;  /* 0x00e1800f0248783b */ /* 0x000ea20008000200 */
[----:B------:R-:W-:Y:S01]  /*c7040*/  IMAD.MOV.U32 R205, RZ, RZ, R56 ;  /* 0x000000ffffcd7224 */ /* 0x000fe200078e0038 */
[----:B------:R-:W-:Y:S01]  /*c7050*/  MOV R206, R53 ;  /* 0x0000003500ce7202 */ /* 0x000fe20000000f00 */
[----:B------:R-:W-:Y:S02]  /*c7060*/  IMAD.MOV.U32 R207, RZ, RZ, R52 ;  /* 0x000000ffffcf7224 */ /* 0x000fe400078e0034 */
[----:B------:R-:W-:Y:S02]  /*c7070*/  IMAD.MOV.U32 R212, RZ, RZ, R9 ;  /* 0x000000ffffd47224 */ /* 0x000fe400078e0009 */
[----:B------:R-:W-:-:S02]  /*c7080*/  IMAD.MOV.U32 R213, RZ, RZ, R8 ;  /* 0x000000ffffd57224 */ /* 0x000fc400078e0008 */
[----:B------:R-:W-:Y:S02]  /*c7090*/  IMAD.MOV.U32 R226, RZ, RZ, R69 ;  /* 0x000000ffffe27224 */ /* 0x000fe400078e0045 */
[----:B------:R-:W-:Y:S01]  /*c70a0*/  IMAD.MOV.U32 R227, RZ, RZ, R68 ;  /* 0x000000ffffe37224 */ /* 0x000fe200078e0044 */
        /* <DEDUP_REMOVED lines=14> */
[----:B------:R-:W-:Y:S01]  /*c7190*/  LDSM.16.M88.4 R12, [R2+UR15+0x1f180] ;  /* 0x01f1800f020c783b */ /* 0x000fe20008000200 */
[----:B---3--:R-:W-:Y:S01]  /*c71a0*/  IMAD.MOV.U32 R185, RZ, RZ, R64 ;  /* 0x000000ffffb97224 */ /* 0x008fe200078e0040 */
[----:B----4-:R-:W-:-:S02]  /*c71b0*/  MOV R184, R65 ;  /* 0x0000004100b87202 */ /* 0x010fc40000000f00 */
[----:B------:R-:W-:Y:S05]  /*c71c0*/  LDSM.16.M88.4 R64, [R2+UR15+0x12180] ;  /* 0x0121800f0240783b */ /* 0x000fea0008000200 */
[----:B------:R-:W-:-:S15]  /*c71d0*/  HMMA.1688.F32.TF32 R4, R116, R108, R184 ;  /* 0x0000006c7404723c */ /* 0x000fde00000810b8 */
[----:B------:R-:W-:-:S08]  /*c71e0*/  NOP ;  /* 0x0000000000007918 */ /* 0x000fd00000000000 */
[----:B------:R-:W-:Y:S04]  /*c71f0*/  STL.64 [R1+0x1510], R4 ;  /* 0x0015100401007387 */ /* 0x000fe80000100a00 */
[----:B------:R-:W-:Y:S04]  /*c7200*/  STL.64 [R1+0x1518], R6 ;  /* 0x0015180601007387 */ /* 0x000fe80000100a00 */
[----:B------:R-:W-:Y:S04]  /*c7210*/  STL.64 [R1+0x1500], R136 ;  /* 0x0015008801007387 */ /* 0x000fe80000100a00 */
[----:B------:R3:W-:Y:S04]  /*c7220*/  STL.64 [R1+0x1508], R138 ;  /* 0x0015088a01007387 */ /* 0x0007e80000100a00 */
[----:B------:R-:W-:Y:S04]  /*c7230*/  STL.64 [R1+0x14f0], R128 ;  /* 0x0014f08001007387 */ /* 0x000fe80000100a00 */
[----:B------:R4:W-:Y:S04]  /*c7240*/  STL.64 [R1+0x14f8], R130 ;  /* 0x0014f88201007387 */ /* 0x0009e80000100a00 */
[----:B------:R-:W2:Y:S01]  /*c7250*/  LDSM.16.M88.4 R4, [R2+UR15+0x10180] ;  /* 0x0101800f0204783b */ /* 0x000ea20008000200 */
[C---:B---3--:R-:W-:Y:S06]  /*c7260*/  HMMA.1688.F32.TF32 R136, R116.reuse, R100, R200 ;  /* 0x000000647488723c */ /* 0x048fec00000810c8 */
        /* <DEDUP_REMOVED lines=8> */
[C---:B--2---:R-:W-:Y:S06]  /*c72f0*/  HMMA.1688.F32.TF32 R136, R116.reuse, R88, R212 ;  /* 0x000000587488723c */ /* 0x044fec00000810d4 */
[C---:B-1----:R-:W-:Y:S01]  /*c7300*/  HMMA.1688.F32.TF32 R128, R116.reuse, R84, R224 ;  /* 0x000000547480723c */ /* 0x042fe200000810e0 */
        /* <DEDUP_REMOVED lines=10> */
[----:B------:R-:W-:Y:S04]  /*c73b0*/  STL.64 [R1+0x1488], R142 ;  /* 0x0014888e01007387 */ /* 0x000fe80000100a00 */
[----:B------:R-:W2:Y:S08]  /*c73c0*/  LDL.LU R232, [R1+0x960] ;  /* 0x0009600001e87983 */ /* 0x000eb00000300800 */
        /* <DEDUP_REMOVED lines=113> */
[----:B---3--:R-:W-:-:S15]  /*c7ae0*/  HMMA.1688.F32.TF32 R136, R116, R68, R136 ;  /* 0x000000447488723c */ /* 0x008fde0000081088 */
[----:B------:R-:W-:-:S02]  /*c7af0*/  NOP ;  /* 0x0000000000007918 */ /* 0x000fc40000000000 */
[----:B------:R-:W-:Y:S04]  /*c7b00*/  STL.64 [R1+0x1450], R128 ;  /* 0x0014508001007387 */ /* 0x000fe80000100a00 */
[----:B------:R1:W-:Y:S04]  /*c7b10*/  STL.64 [R1+0x1458], R130 ;  /* 0x0014588201007387 */ /* 0x0003e80000100a00 */
[----:B-1----:R-:W2:Y:S04]  /*c7b20*/  LDL.LU R131, [R1+0x5c90] ;  /* 0x005c900001837983 */ /* 0x002ea80000300800 */
[----:B------:R-:W-:Y:S04]  /*c7b30*/  STL.64 [R1+0x1440], R220 ;  /* 0x001440dc01007387 */ /* 0x000fe80000100a00 */
[----:B------:R1:W-:Y:S04]  /*c7b40*/  STL.64 [R1+0x1448], R222 ;  /* 0x001448de01007387 */ /* 0x0003e80000100a00 */
[----:B------:R-:W-:Y:S04]  /*c7b50*/  STL.64 [R1+0x1430], R136 ;  /* 0x0014308801007387 */ /* 0x000fe80000100a00 */
[----:B------:R3:W-:Y:S01]  /*c7b60*/  STL.64 [R1+0x1438], R138 ;  /* 0x0014388a01007387 */ /* 0x0007e20000100a00 */
[C---:B-1----:R-:W-:Y:S06]  /*c7b70*/  HMMA.1688.F32.TF32 R220, R116.reuse, R64, R240 ;  /* 0x0000004074dc723c */ /* 0x042fec00000810f0 */
[C---:B---3--:R-:W-:Y:S06]  /*c7b80*/  HMMA.1688.F32.TF32 R136, R116.reuse, R60, R156 ;  /* 0x0000003c7488723c */ /* 0x048fec000008109c */
        /* <DEDUP_REMOVED lines=17> */
[----:B------:R-:W-:Y:S01]  /*c7ca0*/  STL.64 [R1+0x13a8], R154 ;  /* 0x0013a89a01007387 */ /* 0x000fe20000100a00 */
[C---:B------:R-:W-:Y:S03]  /*c7cb0*/  HMMA.1688.F32.TF32 R144, R116.reuse, R32, R144 ;  /* 0x000000207490723c */ /* 0x040fe60000081090 */
[----:B------:R-:W-:Y:S04]  /*c7cc0*/  STL.64 [R1+0x1360], R148 ;  /* 0x0013609401007387 */ /* 0x000fe80000100a00 */
[----:B------:R-:W-:Y:S01]  /*c7cd0*/  STL.64 [R1+0x1368], R150 ;  /* 0x0013689601007387 */ /* 0x000fe20000100a00 */
[C---:B------:R-:W-:Y:S03]  /*c7ce0*/  HMMA.1688.F32.TF32 R140, R116.reuse, R28, R172 ;  /* 0x0000001c748c723c */ /* 0x040fe600000810ac */
        /* <DEDUP_REMOVED lines=13> */
[----:B------:R-:W-:Y:S01]  /*c7dc0*/  STL.64 [R1+0x1318], R146 ;  /* 0x0013189201007387 */ /* 0x000fe20000100a00 */
[C---:B------:R-:W-:Y:S03]  /*c7dd0*/  HMMA.1688.F32.TF32 R116, R120.reuse, R132, R192 ;  /* 0x000000847874723c */ /* 0x040fe600000810c0 */
[----:B------:R-:W-:Y:S04]  /*c7de0*/  STL.64 [R1+0x1300], R140 ;  /* 0x0013008c01007387 */ /* 0x000fe80000100a00 */
[----:B------:R1:W-:Y:S02]  /*c7df0*/  STL.64 [R1+0x1308], R142 ;  /* 0x0013088e01007387 */ /* 0x0003e40000100a00 */
[C---:B-1----:R-:W-:Y:S02]  /*c7e00*/  HMMA.1688.F32.TF32 R140, R120.reuse, R124, R196 ;  /* 0x0000007c788c723c */ /* 0x042fe400000810c4 */
[----:B------:R-:W-:Y:S04]  /*c7e10*/  STL.64 [R1+0x12f0], R136 ;  /* 0x0012f08801007387 */ /* 0x000fe80000100a00 */
[----:B------:R1:W-:Y:S02]  /*c7e20*/  STL.64 [R1+0x12f8], R138 ;  /* 0x0012f88a01007387 */ /* 0x0003e40000100a00 */
[C---:B-1----:R-:W-:Y:S06]  /*c7e30*/  HMMA.1688.F32.TF32 R136, R120.reuse, R112, R200 ;  /* 0x000000707888723c */ /* 0x042fec00000810c8 */
[----:B------:R-:W-:Y:S04]  /*c7e40*/  STL.64 [R1+0xad0], R116 ;  /* 0x000ad07401007387 */ /* 0x000fe80000100a00 */
[----:B------:R1:W-:Y:S05]  /*c7e50*/  STL.64 [R1+0xad8], R118 ;  /* 0x000ad87601007387 */ /* 0x0003ea0000100a00 */
        /* <DEDUP_REMOVED lines=10> */
[----:B------:R-:W-:Y:S04]  /*c7f00*/  STL.64 [R1+0xa98], R142 ;  /* 0x000a988e01007387 */ /* 0x000fe80000100a00 */
[----:B------:R-:W-:Y:S01]  /*c7f10*/  STL.64 [R1+0x5c88], R106 ;  /* 0x005c886a01007387 */ /* 0x000fe20000100a00 */
[C---:B-1----:R-:W-:Y:S03]  /*c7f20*/  HMMA.1688.F32.TF32 R116, R120.reuse, R104, R224 ;  /* 0x000000687874723c */ /* 0x042fe600000810e0 */
[----:B------:R-:W-:Y:S04]  /*c7f30*/  STL.64 [R1+0xa80], R136 ;  /* 0x000a808801007387 */ /* 0x000fe80000100a00 */
[----:B------:R-:W-:Y:S04]  /*c7f40*/  STL.64 [R1+0xa88], R138 ;  /* 0x000a888a01007387 */ /* 0x000fe80000100a00 */
[----:B------:R1:W-:Y:S02]  /*c7f50*/  STL.64 [R1+0x5c80], R104 ;  /* 0x005c806801007387 */ /* 0x0003e40000100a00 */
[C---:B-1----:R-:W-:Y:S10]  /*c7f60*/  HMMA.1688.F32.TF32 R104, R120.reuse, R100, R228 ;  /* 0x000000647868723c */ /* 0x042ff400000810e4 */
        /* <DEDUP_REMOVED lines=8> */
[----:B------:R1:W-:Y:S04]  /*c7ff0*/  STL.64 [R1+0xa68], R106 ;  /* 0x000a686a01007387 */ /* 0x0003e80000100a00 */
[----:B------:R-:W3:Y:S04]  /*c8000*/  LDL.LU R236, [R1+0x4c0] ;  /* 0x0004c00001ec7983 */ /* 0x000ee80000300800 */
[----:B--2---:R-:W-:Y:S04]  /*c8010*/  LDS R117, [R131+UR12+0x4c080] ;  /* 0x04c0800c83757984 */ /* 0x004fe80008000800 */
[----:B------:R-:W2:Y:S01]  /*c8020*/  LDS R119, [R131+UR12+0x4c880] ;  /* 0x04c8800c83777984 */ /* 0x000ea20008000800 */
[----:B-1----:R-:W-:-:S15]  /*c8030*/  HMMA.1688.F32.TF32 R104, R120, R96, R232 ;  /* 0x000000607868723c */ /* 0x002fde00000810e8 */
[----:B------:R-:W-:-:S08]  /*c8040*/  NOP ;  /* 0x0000000000007918 */ /* 0x000fd00000000000 */
        /* <DEDUP_REMOVED lines=113> */
[C---:B----4-:R-:W-:Y:S11]  /*c8760*/  HMMA.1688.F32.TF32 R104, R120.reuse, R80, R136 ;  /* 0x000000507868723c */ /* 0x050ff60000081088 */
        /* <DEDUP_REMOVED lines=60> */
[----:B------:R1:W-:Y:S04]  /*c8b30*/  STL.64 [R1+0x8f8], R106 ;  /* 0x0008f86a01007387 */ /* 0x0003e80000100a00 */
[----:B------:R-:W-:Y:S04]  /*c8b40*/  LDS R120, [R218+UR12+0x4c080] ;  /* 0x04c0800cda787984 */ /* 0x000fe80008000800 */
[----:B------:R-:W-:Y:S04]  /*c8b50*/  LDS R122, [R218+UR12+0x4c880] ;  /* 0x04c8800cda7a7984 */ /* 0x000fe80008000800 */
[----:B------:R-:W-:Y:S04]  /*c8b60*/  LDS R121, [R219+UR12+0x4c080] ;  /* 0x04c0800cdb797984 */ /* 0x000fe80008000800 */
[----:B------:R-:W2:Y:S01]  /*c8b70*/  LDS R123, [R219+UR12+0x4c880] ;  /* 0x04c8800cdb7b7984 */ /* 0x000ea20008000800 */
[C---:B-1----:R-:W-:Y:S03]  /*c8b80*/  HMMA.1688.F32.TF32 R104, R116.reuse, R132, R212 ;  /* 0x000000847468723c */ /* 0x042fe600000810d4 */
[----:B------:R-:W-:Y:S04]  /*c8b90*/  STL.64 [R1+0x8e0], R100 ;  /* 0x0008e06401007387 */ /* 0x000fe80000100a00 */
[----:B------:R1:W-:Y:S02]  /*c8ba0*/  STL.64 [R1+0x8e8], R102 ;  /* 0x0008e86601007387 */ /* 0x0003e40000100a00 */
[C---:B-1----:R-:W-:Y:S06]  /*c8bb0*/  HMMA.1688.F32.TF32 R100, R116.reuse, R124, R224 ;  /* 0x0000007c7464723c */ /* 0x042fec00000810e0 */
[C---:B------:R-:W-:Y:S08]  /*c8bc0*/  HMMA.1688.F32.TF32 R136, R116.reuse, R112, R228 ;  /* 0x000000707488723c */ /* 0x040ff000000810e4 */
[----:B------:R-:W-:Y:S04]  /*c8bd0*/  STL.64 [R1+0x1190], R104 ;  /* 0x0011906801007387 */ /* 0x000fe80000100a00 */
[----:B------:R1:W-:Y:S02]  /*c8be0*/  STL.64 [R1+0x1198], R106 ;  /* 0x0011986a01007387 */ /* 0x0003e40000100a00 */
[C---:B-1----:R-:W-:Y:S03]  /*c8bf0*/  HMMA.1688.F32.TF32 R104, R116.reuse, R108, R232 ;  /* 0x0000006c7468723c */ /* 0x042fe600000810e8 */
[----:B------:R-:W-:Y:S04]  /*c8c00*/  STL.64 [R1+0x1180], R100 ;  /* 0x0011806401007387 */ /* 0x000fe80000100a00 */
[----:B------:R1:W-:Y:S02]  /*c8c10*/  STL.64 [R1+0x1188], R102 ;  /* 0x0011886601007387 */ /* 0x0003e40000100a00 */
[C---:B-1----:R-:W-:Y:S02]  /*c8c20*/  HMMA.1688.F32.TF32 R100, R116.reuse, R248, R236 ;  /* 0x000000f87464723c */ /* 0x042fe400000810ec */
[----:B------:R-:W-:Y:S04]  /*c8c30*/  STL.64 [R1+0x1170], R136 ;  /* 0x0011708801007387 */ /* 0x000fe80000100a00 */
[----:B------:R-:W-:Y:S04]  /*c8c40*/  STL.64 [R1+0x1178], R138 ;  /* 0x0011788a01007387 */ /* 0x000fe80000100a00 */
[----:B------:R-:W2:Y:S04]  /*c8c50*/  LDL.LU R192, [R1+0x50] ;  /* 0x0000500001c07983 */ /* 0x000ea80000300800 */
[----:B------:R-:W-:Y:S04]  /*c8c60*/  STL.64 [R1+0x1160], R104 ;  /* 0x0011606801007387 */ /* 0x000fe80000100a00 */
[----:B------:R-:W-:Y:S05]  /*c8c70*/  STL.64 [R1+0x1168], R106 ;  /* 0x0011686a01007387 */ /* 0x000fea0000100a00 */
        /* <DEDUP_REMOVED lines=128> */
[----:B------:R-:W3:Y:S01]  /*c9480*/  LDL.LU.64 R100, [R1+0x5c70] ;  /* 0x005c700001647983 */ /* 0x000ee20000300a00 */
        /* <DEDUP_REMOVED lines=80> */
[C---:B------:R-:W-:Y:S03]  /*c9990*/  HMMA.1688.F32.TF32 R140, R116.reuse, R36, R140 ;  /* 0x00000024748c723c */ /* 0x040fe6000008108c */
        /* <DEDUP_REMOVED lines=8> */
[----:B------:R1:W-:Y:S04]  /*c9a20*/  STL.64 [R1+0x11f8], R142 ;  /* 0x0011f88e01007387 */ /* 0x0003e80000100a00 */
        /* <DEDUP_REMOVED lines=8> */
[----:B------:R1:W-:Y:S04]  /*c9ab0*/  STL.64 [R1+0x11c8], R142 ;  /* 0x0011c88e01007387 */ /* 0x0003e80000100a00 */
[----:B------:R-:W-:Y:S04]  /*c9ac0*/  STL.64 [R1+0x11b0], R136 ;  /* 0x0011b08801007387 */ /* 0x000fe80000100a00 */
[----:B------:R1:W-:Y:S02]  /*c9ad0*/  STL.64 [R1+0x11b8], R138 ;  /* 0x0011b88a01007387 */ /* 0x0003e40000100a00 */
[----:B-1----:R-:W-:Y:S06]  /*c9ae0*/  HMMA.1688.F32.TF32 R140, R116, R12, R188 ;  /* 0x0000000c748c723c */ /* 0x002fec00000810bc */
[----:B------:R-:W-:Y:S06]  /*c9af0*/  HMMA.1688.F32.TF32 R136, R120, R132, R192 ;  /* 0x000000847888723c */ /* 0x000fec00000810c0 */
[----:B------:R-:W-:Y:S01]  /*c9b00*/  IMAD.MOV.U32 R117, RZ, RZ, R132 ;  /* 0x000000ffff757224 */ /* 0x000fe200078e0084 */
[----:B------:R-:W-:-:S02]  /*c9b10*/  MOV R116, R133 ;  /* 0x0000008500747202 */ /* 0x000fc40000000f00 */
[----:B------:R-:W-:Y:S01]  /*c9b20*/  HMMA.1688.F32.TF32 R132, R120, R124, R196 ;  /* 0x0000007c7884723c */ /* 0x000fe200000810c4 */
[----:B------:R-:W-:Y:S04]  /*c9b30*/  STL.64 [R1+0x11a0], R144 ;  /* 0x0011a09001007387 */ /* 0x000fe80000100a00 */
[----:B------:R-:W-:Y:S01]  /*c9b40*/  STL.64 [R1+0x11a8], R146 ;  /* 0x0011a89201007387 */ /* 0x000fe20000100a00 */
[----:B------:R-:W-:Y:S02]  /*c9b50*/  IMAD.MOV.U32 R119, RZ, RZ, R124 ;  /* 0x000000ffff777224 */ /* 0x000fe400078e007c */
[----:B------:R-:W-:Y:S01]  /*c9b60*/  IMAD.MOV.U32 R118, RZ, RZ, R125 ;  /* 0x000000ffff767224 */ /* 0x000fe200078e007d */
[----:B------:R-:W-:Y:S04]  /*c9b70*/  STL.64 [R1+0x10f0], R140 ;  /* 0x0010f08c01007387 */ /* 0x000fe80000100a00 */
[----:B------:R-:W-:Y:S04]  /*c9b80*/  STL.64 [R1+0x10f8], R142 ;  /* 0x0010f88e01007387 */ /* 0x000fe80000100a00 */
[----:B------:R-:W-:Y:S04]  /*c9b90*/  STL.64 [R1+0x680], R136 ;  /* 0x0006808801007387 */ /* 0x000fe80000100a00 */
[----:B------:R-:W-:Y:S01]  /*c9ba0*/  STL.64 [R1+0x688], R138 ;  /* 0x0006888a01007387 */ /* 0x000fe20000100a00 */
[----:B------:R-:W-:Y:S01]  /*c9bb0*/  MOV R125, R112 ;  /* 0x00000070007d7202 */ /* 0x000fe20000000f00 */
[----:B------:R-:W-:-:S02]  /*c9bc0*/  IMAD.MOV.U32 R124, RZ, RZ, R113 ;  /* 0x000000ffff7c7224 */ /* 0x000fc400078e0071 */
[----:B------:R-:W-:Y:S04]  /*c9bd0*/  STL.64 [R1+0x670], R132 ;  /* 0x0006708401007387 */ /* 0x000fe80000100a00 */
[----:B------:R1:W-:Y:S01]  /*c9be0*/  STL.64 [R1+0x678], R134 ;  /* 0x0006788601007387 */ /* 0x0003e20000100a00 */
[----:B------:R-:W-:Y:S01]  /*c9bf0*/  IMAD.MOV.U32 R127, RZ, RZ, R108 ;  /* 0x000000ffff7f7224 */ /* 0x000fe200078e006c */
[----:B------:R-:W-:Y:S01]  /*c9c00*/  MOV R126, R109 ;  /* 0x0000006d007e7202 */ /* 0x000fe20000000f00 */
[----:B--2---:R-:W-:Y:S02]  /*c9c10*/  IMAD.MOV.U32 R195, RZ, RZ, R204 ;  /* 0x000000ffffc37224 */ /* 0x004fe400078e00cc */
[----:B------:R-:W-:Y:S02]  /*c9c20*/  IMAD.MOV.U32 R188, RZ, RZ, R205 ;  /* 0x000000ffffbc7224 */ /* 0x000fe400078e00cd */
[----:B---3--:R-:W-:Y:S01]  /*c9c30*/  IMAD.MOV.U32 R190, RZ, RZ, R210 ;  /* 0x000000ffffbe7224 */ /* 0x008fe200078e00d2 */
[----:B----4-:R-:W-:Y:S01]  /*c9c40*/  MOV R189, R209 ;  /* 0x000000d100bd7202 */ /* 0x010fe20000000f00 */
[----:B------:R-:W-:-:S02]  /*c9c50*/  IMAD.MOV.U32 R192, RZ, RZ, R217 ;  /* 0x000000ffffc07224 */ /* 0x000fc400078e00d9 */
[----:B------:R-:W-:Y:S01]  /*c9c60*/  IMAD.MOV.U32 R193, RZ, RZ, R218 ;  /* 0x000000ffffc17224 */ /* 0x000fe200078e00da */
[----:B------:R-:W-:Y:S01]  /*c9c70*/  MOV R194, R219 ;  /* 0x000000db00c27202 */ /* 0x000fe20000000f00 */
[C---:B-1----:R-:W-:Y:S06]  /*c9c80*/  HMMA.1688.F32.TF32 R132, R120.reuse, R112, R236 ;  /* 0x000000707884723c */ /* 0x042fec00000810ec */
[C---:B------:R-:W-:Y:S06]  /*c9c90*/  HMMA.1688.F32.TF32 R112, R120.reuse, R108, R232 ;  /* 0x0000006c7870723c */ /* 0x040fec00000810e8 */
[----:B------:R-:W-:Y:S11]  /*c9ca0*/  HMMA.1688.F32.TF32 R108, R120, R248, R228 ;  /* 0x000000f8786c723c */ /* 0x000ff600000810e4 */
[----:B------:R-:W-:Y:S04]  /*c9cb0*/  STL.64 [R1+0x650], R132 ;  /* 0x0006508401007387 */ /* 0x000fe80000100a00 */
[----:B------:R-:W-:Y:S04]  /*c9cc0*/  STL.64 [R1+0x658], R134 ;  /* 0x0006588601007387 */ /* 0x000fe80000100a00 */
[----:B------:R1:W-:Y:S04]  /*c9cd0*/  STL.64 [R1+0x620], R112 ;  /* 0x0006207001007387 */ /* 0x0003e80000100a00 */
[----:B------:R2:W-:Y:S04]  /*c9ce0*/  STL.64 [R1+0x628], R114 ;  /* 0x0006287201007387 */ /* 0x0005e80000100a00 */
[----:B------:R-:W3:Y:S04]  /*c9cf0*/  LDL.LU R217, [R1+0x5b7c] ;  /* 0x005b7c0001d97983 */ /* 0x000ee80000300800 */
[----:B------:R4:W-:Y:S04]  /*c9d00*/  STL.64 [R1+0x610], R108 ;  /* 0x0006106c01007387 */ /* 0x0009e80000100a00 */
[----:B------:R4:W-:Y:S04]  /*c9d10*/  STL.64 [R1+0x618], R110 ;  /* 0x0006186e01007387 */ /* 0x0009e80000100a00 */
[----:B------:R-:W2:Y:S04]  /*c9d20*/  LDL.LU R218, [R1+0x5b78] ;  /* 0x005b780001da7983 */ /* 0x000ea80000300800 */
[----:B------:R-:W4:Y:S04]  /*c9d30*/  LDL.LU R219, [R1+0x5b74] ;  /* 0x005b740001db7983 */ /* 0x000f280000300800 */
[----:B------:R-:W4:Y:S04]  /*c9d40*/  LDL.LU R204, [R1+0x5b70] ;  /* 0x005b700001cc7983 */ /* 0x000f280000300800 */
[----:B------:R-:W4:Y:S04]  /*c9d50*/  LDL.LU R205, [R1+0x5b6c] ;  /* 0x005b6c0001cd7983 */ /* 0x000f280000300800 */
[----:B------:R-:W4:Y:S04]  /*c9d60*/  LDL.LU R209, [R1+0x5b68] ;  /* 0x005b680001d17983 */ /* 0x000f280000300800 */
[----:B------:R-:W1:Y:S01]  /*c9d70*/  LDL.LU R210, [R1+0x5b64] ;  /* 0x005b640001d27983 */ /* 0x000e620000300800 */
[----:B------:R-:W-:-:S03]  /*c9d80*/  IMAD.MOV.U32 R191, RZ, RZ, R208 ;  /* 0x000000ffffbf7224 */ /* 0x000fc600078e00d0 */
[----:B------:R-:W4:Y:S01]  /*c9d90*/  LDL.LU R208, [R1+0x5b60] ;  /* 0x005b600001d07983 */ /* 0x000f220000300800 */
[----:B------:R-:W-:Y:S01]  /*c9da0*/  MOV R184, R214 ;  /* 0x000000d600b87202 */ /* 0x000fe20000000f00 */
[----:B------:R-:W-:Y:S02]  /*c9db0*/  IMAD.MOV.U32 R185, RZ, RZ, R213 ;  /* 0x000000ffffb97224 */ /* 0x000fe400078e00d5 */
[----:B------:R-:W4:Y:S04]  /*c9dc0*/  LDL.LU R214, [R1+0x5b5c] ;  /* 0x005b5c0001d67983 */ /* 0x000f280000300800 */
[----:B------:R-:W4:Y:S01]  /*c9dd0*/  LDL.LU R213, [R1+0x5b58] ;  /* 0x005b580001d57983 */ /* 0x000f220000300800 */
[----:B------:R-:W-:Y:S01]  /*c9de0*/  IMAD.MOV.U32 R186, RZ, RZ, R212 ;  /* 0x000000ffffba7224 */ /* 0x000fe200078e00d4 */
[----:B------:R-:W-:-:S02]  /*c9df0*/  MOV R187, R224 ;  /* 0x000000e000bb7202 */ /* 0x000fc40000000f00 */
[----:B------:R-:W4:Y:S04]  /*c9e00*/  LDL.LU R212, [R1+0x5b54] ;  /* 0x005b540001d47983 */ /* 0x000f280000300800 */
[----:B------:R-:W4:Y:S01]  /*c9e10*/  LDL.LU R224, [R1+0x5b50] ;  /* 0x005b500001e07983 */ /* 0x000f220000300800 */
[----:B------:R-:W-:Y:S01]  /*c9e20*/  IMAD.MOV.U32 R179, RZ, RZ, R216 ;  /* 0x000000ffffb37224 */ /* 0x000fe200078e00d8 */
[----:B---3--:R-:W-:Y:S01]  /*c9e30*/  MOV R178, R217 ;  /* 0x000000d900b27202 */ /* 0x008fe20000000f00 */
[----:B--2---:R-:W-:Y:S02]  /*c9e40*/  IMAD.MOV.U32 R177, RZ, RZ, R218 ;  /* 0x000000ffffb17224 */ /* 0x004fe400078e00da */
[----:B----4-:R-:W-:Y:S02]  /*c9e50*/  IMAD.MOV.U32 R176, RZ, RZ, R219 ;  /* 0x000000ffffb07224 */ /* 0x010fe400078e00db */
[----:B------:R-:W2:Y:S04]  /*c9e60*/  LDL.LU R219, [R1+0x5b4c] ;  /* 0x005b4c0001db7983 */ /* 0x000ea80000300800 */
[----:B------:R-:W3:Y:S04]  /*c9e70*/  LDL.LU R218, [R1+0x5b48] ;  /* 0x005b480001da7983 */ /* 0x000ee80000300800 */
[----:B------:R-:W4:Y:S04]  /*c9e80*/  LDL.LU R217, [R1+0x5b44] ;  /* 0x005b440001d97983 */ /* 0x000f280000300800 */
[----:B------:R-:W2:Y:S01]  /*c9e90*/  LDL.LU R216, [R1+0x5b40] ;  /* 0x005b400001d87983 */ /* 0x000ea20000300800 */
[----:B-1----:R-:W-:Y:S01]  /*c9ea0*/  IMAD.MOV.U32 R112, RZ, RZ, R210 ;  /* 0x000000ffff707224 */ /* 0x002fe200078e00d2 */
[----:B------:R-:W-:-:S02]  /*c9eb0*/  MOV R113, R209 ;  /* 0x000000d100717202 */ /* 0x000fc40000000f00 */
[----:B------:R-:W3:Y:S04]  /*c9ec0*/  LDL.LU R210, [R1+0x5b3c] ;  /* 0x005b3c0001d27983 */ /* 0x000ee80000300800 */
[----:B------:R-:W4:Y:S01]  /*c9ed0*/  LDL.LU R209, [R1+0x5b38] ;  /* 0x005b380001d17983 */ /* 0x000f220000300800 */
[----:B------:R-:W-:-:S03]  /*c9ee0*/  IMAD.MOV.U32 R114, RZ, RZ, R205 ;  /* 0x000000ffff727224 */ /* 0x000fc600078e00cd */
[----:B------:R-:W2:Y:S01]  /*c9ef0*/  LDL.LU R205, [R1+0x5b34] ;  /* 0x005b340001cd7983 */ /* 0x000ea20000300800 */
[----:B------:R-:W-:-:S03]  /*c9f00*/  IMAD.MOV.U32 R115, RZ, RZ, R204 ;  /* 0x000000ffff737224 */ /* 0x000fc600078e00cc */
[----:B------:R-:W2:Y:S01]  /*c9f10*/  LDL.LU R204, [R1+0x5b30] ;  /* 0x005b300001cc7983 */ /* 0x000ea20000300800 */
[----:B------:R-:W-:Y:S01]  /*c9f20*/  MOV R172, R212 ;  /* 0x000000d400ac7202 */ /* 0x000fe20000000f00 */
[----:B------:R-:W-:Y:S02]  /*c9f30*/  IMAD.MOV.U32 R173, RZ, RZ, R213 ;  /* 0x000000ffffad7224 */ /* 0x000fe400078e00d5 */
[----:B------:R-:W2:Y:S04]  /*c9f40*/  LDL.LU R212, [R1+0x5b2c] ;  /* 0x005b2c0001d47983 */ /* 0x000ea80000300800 */
[----:B------:R-:W2:Y:S01]  /*c9f50*/  LDL.LU R213, [R1+0x5b28] ;  /* 0x005b280001d57983 */ /* 0x000ea20000300800 */
[----:B------:R-:W-:Y:S01]  /*c9f60*/  IMAD.MOV.U32 R174, RZ, RZ, R214 ;  /* 0x000000ffffae7224 */ /* 0x000fe200078e00d6 */
[----:B------:R-:W-:-:S02]  /*c9f70*/  MOV R175, R208 ;  /* 0x000000d000af7202 */ /* 0x000fc40000000f00 */
[----:B------:R-:W2:Y:S04]  /*c9f80*/  LDL.LU R214, [R1+0x5b24] ;  /* 0x005b240001d67983 */ /* 0x000ea80000300800 */
[----:B------:R-:W2:Y:S01]  /*c9f90*/  LDL.LU R208, [R1+0x5b20] ;  /* 0x005b200001d07983 */ /* 0x000ea20000300800 */
[----:B---3--:R-:W-:Y:S01]  /*c9fa0*/  MOV R142, R210 ;  /* 0x000000d2008e7202 */ /* 0x008fe20000000f00 */
[----:B----4-:R-:W-:Y:S02]  /*c9fb0*/  IMAD.MOV.U32 R141, RZ, RZ, R209 ;  /* 0x000000ffff8d7224 */ /* 0x010fe400078e00d1 */
[----:B--2---:R-:W-:Y:S02]  /*c9fc0*/  IMAD.MOV.U32 R140, RZ, RZ, R205 ;  /* 0x000000ffff8c7224 */ /* 0x004fe400078e00cd */
[----:B------:R-:W2:Y:S04]  /*c9fd0*/  LDL.LU R205, [R1+0x5b1c] ;  /* 0x005b1c0001cd7983 */ /* 0x000ea80000300800 */
[----:B------:R-:W3:Y:S04]  /*c9fe0*/  LDL.LU R209, [R1+0x5b18] ;  /* 0x005b180001d17983 */ /* 0x000ee80000300800 */
[----:B------:R-:W4:Y:S01]  /*c9ff0*/  LDL.LU R210, [R1+0x5b14] ;  /* 0x005b140001d27983 */ /* 0x000f220000300800 */
[----:B------:R-:W-:Y:S01]  /*ca000*/  IMAD.MOV.U32 R143, RZ, RZ, R216 ;  /* 0x000000ffff8f7224 */ /* 0x000fe200078e00d8 */
[----:B------:R-:W-:-:S02]  /*ca010*/  MOV R109, R213 ;  /* 0x000000d5006d7202 */ /* 0x000fc40000000f00 */
[----:B------:R-:W4:Y:S01]  /*ca020*/  LDL.LU R216, [R1+0x5b10] ;  /* 0x005b100001d87983 */ /* 0x000f220000300800 */
[----:B------:R-:W-:Y:S02]  /*ca030*/  IMAD.MOV.U32 R108, RZ, RZ, R214 ;  /* 0x000000ffff6c7224 */ /* 0x000fe400078e00d6 */
[----:B------:R-:W-:Y:S01]  /*ca040*/  IMAD.MOV.U32 R110, RZ, RZ, R212 ;  /* 0x000000ffff6e7224 */ /* 0x000fe200078e00d4 */
[----:B------:R-:W4:Y:S04]  /*ca050*/  LDL.LU R214, [R1+0x5b0c] ;  /* 0x005b0c0001d67983 */ /* 0x000f280000300800 */
[----:B------:R-:W4:Y:S04]  /*ca060*/  LDL.LU R213, [R1+0x5b08] ;  /* 0x005b080001d57983 */ /* 0x000f280000300800 */
[----:B------:R-:W4:Y:S01]  /*ca070*/  LDL.LU R212, [R1+0x5b04] ;  /* 0x005b040001d47983 */ /* 0x000f220000300800 */
[----:B------:R-:W-:-:S03]  /*ca080*/  IMAD.MOV.U32 R111, RZ, RZ, R204 ;  /* 0x000000ffff6f7224 */ /* 0x000fc600078e00cc */
[----:B------:R-:W4:Y:S01]  /*ca090*/  LDL.LU R204, [R1+0x5b00] ;  /* 0x005b000001cc7983 */ /* 0x000f220000300800 */
[----:B------:R-:W-:Y:S01]  /*ca0a0*/  MOV R243, R208 ;  /* 0x000000d000f37202 */ /* 0x000fe20000000f00 */
[----:B--2---:R-:W-:Y:S02]  /*ca0b0*/  IMAD.MOV.U32 R242, RZ, RZ, R205 ;  /* 0x000000fffff27224 */ /* 0x004fe400078e00cd */
[----:B---3--:R-:W-:Y:S01]  /*ca0c0*/  IMAD.MOV.U32 R241, RZ, RZ, R209 ;  /* 0x000000fffff17224 */ /* 0x008fe200078e00d1 */
[----:B----4-:R-:W-:Y:S02]  /*ca0d0*/  MOV R240, R210 ;  /* 0x000000d200f07202 */ /* 0x010fe40000000f00 */
[----:B------:R-:W2:Y:S04]  /*ca0e0*/  LDL.LU R210, [R1+0x5afc] ;  /* 0x005afc0001d27983 */ /* 0x000ea80000300800 */
[----:B------:R-:W3:Y:S04]  /*ca0f0*/  LDL.LU R209, [R1+0x5af8] ;  /* 0x005af80001d17983 */ /* 0x000ee80000300800 */
[----:B------:R-:W4:Y:S04]  /*ca100*/  LDL.LU R205, [R1+0x5af4] ;  /* 0x005af40001cd7983 */ /* 0x000f280000300800 */
[----:B------:R-:W2:Y:S04]  /*ca110*/  LDL.LU R208, [R1+0x5af0] ;  /* 0x005af00001d07983 */ /* 0x000ea80000300800 */
[----:B------:R-:W3:Y:S04]  /*ca120*/  LDL.LU R132, [R1+0x2a0] ;  /* 0x0002a00001847983 */ /* 0x000ee80000300800 */
[----:B------:R-:W3:Y:S04]  /*ca130*/  LDL.LU R133, [R1+0x2a4] ;  /* 0x0002a40001857983 */ /* 0x000ee80000300800 */
[----:B------:R-:W3:Y:S01]  /*ca140*/  LDL.LU R134, [R1+0x2a8] ;  /* 0x0002a80001867983 */ /* 0x000ee20000300800 */
[----:B------:R-:W-:-:S03]  /*ca150*/  IMAD.MOV.U32 R135, RZ, RZ, R204 ;  /* 0x000000ffff877224 */ /* 0x000fc600078e00cc */
[----:B------:R-:W3:Y:S01]  /*ca160*/  LDL.LU R204, [R1+0x5aec] ;  /* 0x005aec0001cc7983 */ /* 0x000ee20000300800 */
        /* <DEDUP_REMOVED lines=14> */
[----:B------:R-:W-:Y:S02]  /*ca250*/  IMAD.MOV.U32 R198, RZ, RZ, R207 ;  /* 0x000000ffffc67224 */ /* 0x000fe400078e00cf */
[----:B----4-:R-:W-:Y:S01]  /*ca260*/  IMAD.MOV.U32 R220, RZ, RZ, R205 ;  /* 0x000000ffffdc7224 */ /* 0x010fe200078e00cd */
[----:B--2---:R-:W-:Y:S01]  /*ca270*/  MOV R221, R208 ;  /* 0x000000d000dd7202 */ /* 0x004fe20000000f00 */
[----:B------:R-:W2:Y:S04]  /*ca280*/  LDL.LU R205, [R1+0x5ae8] ;  /* 0x005ae80001cd7983 */ /* 0x000ea80000300800 */
[----:B------:R-:W4:Y:S01]  /*ca290*/  LDL.LU R208, [R1+0x5ae4] ;  /* 0x005ae40001d07983 */ /* 0x000f220000300800 */
[----:B---3--:R-:W-:-:S02]  /*ca2a0*/  IMAD.MOV.U32 R222, RZ, RZ, R209 ;  /* 0x000000ffffde7224 */ /* 0x008fc400078e00d1 */
[----:B------:R-:W-:Y:S01]  /*ca2b0*/  IMAD.MOV.U32 R223, RZ, RZ, R210 ;  /* 0x000000ffffdf7224 */ /* 0x000fe200078e00d2 */
        /* <DEDUP_REMOVED lines=21> */
[----:B------:R-:W2:Y:S01]  /*ca410*/  LDL.LU R199, [R1+0x1dc] ;  /* 0x0001dc0001c77983 */ /* 0x000ea20000300800 */
[C---:B------:R-:W-:Y:S06]  /*ca420*/  HMMA.1688.F32.TF32 R220, R120.reuse, R84, R220 ;  /* 0x0000005478dc723c */ /* 0x040fec00000810dc */
[C---:B----4-:R-:W-:Y:S06]  /*ca430*/  HMMA.1688.F32.TF32 R216, R120.reuse, R104, R216 ;  /* 0x0000006878d8723c */ /* 0x050fec00000810d8 */
[C---:B---3--:R-:W-:Y:S06]  /*ca440*/  HMMA.1688.F32.TF32 R224, R120.reuse, R244, R224 ;  /* 0x000000f478e0723c */ /* 0x048fec00000810e0 */
[C---:B--2---:R-:W-:Y:S06]  /*ca450*/  HMMA.1688.F32.TF32 R212, R120.reuse, R100, R212 ;  /* 0x0000006478d4723c */ /* 0x044fec00000810d4 */
        /* <DEDUP_REMOVED lines=17> */
[C---:B-1----:R-:W-:Y:S06]  /*ca570*/  HMMA.1688.F32.TF32 R208, R120.reuse, R76, R136 ;  /* 0x0000004c78d0723c */ /* 0x042fec0000081088 */
        /* <DEDUP_REMOVED lines=17> */
[C---:B------:R-:W-:Y:S05]  /*ca690*/  HMMA.1688.F32.TF32 R112, R120.reuse, R52, R180 ;  /* 0x000000347870723c */ /* 0x040fea00000810b4 */
[----:B------:R-:W-:Y:S04]  /*ca6a0*/  STL.64 [R1+0x540], R132 ;  /* 0x0005408401007387 */ /* 0x000fe80000100a00 */
[----:B------:R1:W-:Y:S04]  /*ca6b0*/  STL.64 [R1+0x548], R134 ;  /* 0x0005488601007387 */ /* 0x0003e80000100a00 */
[----:B------:R-:W-:Y:S04]  /*ca6c0*/  STL.64 [R1+0x530], R136 ;  /* 0x0005308801007387 */ /* 0x000fe80000100a00 */
[----:B------:R-:W-:Y:S04]  /*ca6d0*/  STL.64 [R1+0x538], R138 ;  /* 0x0005388a01007387 */ /* 0x000fe80000100a00 */
[----:B------:R-:W-:Y:S04]  /*ca6e0*/  STL.64 [R1+0x520], R108 ;  /* 0x0005206c01007387 */ /* 0x000fe80000100a00 */
[----:B------:R2:W-:Y:S01]  /*ca6f0*/  STL.64 [R1+0x528], R110 ;  /* 0x0005286e01007387 */ /* 0x0005e20000100a00 */
[C---:B-1----:R-:W-:Y:S06]  /*ca700*/  HMMA.1688.F32.TF32 R132, R120.reuse, R56, R176 ;  /* 0x000000387884723c */ /* 0x042fec00000810b0 */
[----:B--2---:R-:W-:-:S15]  /*ca710*/  HMMA.1688.F32.TF32 R108, R120, R48, R184 ;  /* 0x00000030786c723c */ /* 0x004fde00000810b8 */
        /* <DEDUP_REMOVED lines=9> */
[----:B---3--:R-:W-:Y:S01]  /*ca7b0*/  HMMA.1688.F32.TF32 R108, R120, R36, R196 ;  /* 0x00000024786c723c */ /* 0x008fe200000810c4 */
[----:B------:R-:W-:Y:S01]  /*ca7c0*/  MOV R136, R200 ;  /* 0x000000c800887202 */ /* 0x000fe20000000f00 */
[----:B------:R-:W-:-:S02]  /*ca7d0*/  IMAD.MOV.U32 R137, RZ, RZ, R202 ;  /* 0x000000ffff897224 */ /* 0x000fc400078e00ca */
[----:B------:R-:W-:Y:S01]  /*ca7e0*/  IMAD.MOV.U32 R138, RZ, RZ, R203 ;  /* 0x000000ffff8a7224 */ /* 0x000fe200078e00cb */
[----:B------:R-:W-:-:S06]  /*ca7f0*/  MOV R139, R201 ;  /* 0x000000c9008b7202 */ /* 0x000fcc0000000f00 */
[----:B------:R1:W-:Y:S04]  /*ca800*/  STL.64 [R1+0x4e0], R132 ;  /* 0x0004e08401007387 */ /* 0x0003e80000100a00 */
[----:B------:R2:W-:Y:S04]  /*ca810*/  STL.64 [R1+0x4e8], R134 ;  /* 0x0004e88601007387 */ /* 0x0005e80000100a00 */
[----:B------:R-:W-:Y:S04]  /*ca820*/  STL.64 [R1+0x4d0], R112 ;  /* 0x0004d07001007387 */ /* 0x000fe80000100a00 */
[----:B------:R-:W-:Y:S04]  /*ca830*/  STL.64 [R1+0x4d8], R114 ;  /* 0x0004d87201007387 */ /* 0x000fe80000100a00 */
[----:B------:R-:W3:Y:S04]  /*ca840*/  LDL.LU R200, [R1+0x5a9c] ;  /* 0x005a9c0001c87983 */ /* 0x000ee80000300800 */
[----:B------:R4:W-:Y:S04]  /*ca850*/  STL.64 [R1+0x4c0], R108 ;  /* 0x0004c06c01007387 */ /* 0x0009e80000100a00 */
[----:B------:R4:W-:Y:S04]  /*ca860*/  STL.64 [R1+0x4c8], R110 ;  /* 0x0004c86e01007387 */ /* 0x0009e80000100a00 */
[----:B------:R-:W4:Y:S04]  /*ca870*/  LDL.LU R202, [R1+0x5a98] ;  /* 0x005a980001ca7983 */ /* 0x000f280000300800 */
[----:B------:R-:W3:Y:S04]  /*ca880*/  LDL.LU R203, [R1+0x5a94] ;  /* 0x005a940001cb7983 */ /* 0x000ee80000300800 */
[----:B------:R-:W4:Y:S04]  /*ca890*/  LDL.LU R201, [R1+0x5a90] ;  /* 0x005a900001c97983 */ /* 0x000f280000300800 */
[----:B-1----:R-:W4:Y:S04]  /*ca8a0*/  LDL.LU R132, [R1+0x80] ;  /* 0x0000800001847983 */ /* 0x002f280000300800 */
[----:B------:R-:W4:Y:S04]  /*ca8b0*/  LDL.LU R133, [R1+0x84] ;  /* 0x0000840001857983 */ /* 0x000f280000300800 */
[----:B--2---:R-:W2:Y:S04]  /*ca8c0*/  LDL.LU R134, [R1+0x88] ;  /* 0x0000880001867983 */ /* 0x004ea80000300800 */
[----:B------:R-:W2:Y:S01]  /*ca8d0*/  LDL.LU R135, [R1+0x8c] ;  /* 0x00008c0001877983 */ /* 0x000ea20000300800 */
[----:B---3--:R-:W-:-:S02]  /*ca8e0*/  IMAD.MOV.U32 R220, RZ, RZ, R203 ;  /* 0x000000ffffdc7224 */ /* 0x008fc400078e00cb */
[----:B----4-:R-:W-:Y:S01]  /*ca8f0*/  IMAD.MOV.U32 R221, RZ, RZ, R201 ;  /* 0x000000ffffdd7224 */ /* 0x010fe200078e00c9 */
[----:B------:R-:W3:Y:S04]  /*ca900*/  LDL.LU R203, [R1+0x5a8c] ;  /* 0x005a8c0001cb7983 */ /* 0x000ee80000300800 */
[----:B------:R-:W4:Y:S01]  /*ca910*/  LDL.LU R201, [R1+0x5a88] ;  /* 0x005a880001c97983 */ /* 0x000f220000300800 */
[----:B------:R-:W-:Y:S01]  /*ca920*/  MOV R222, R202 ;  /* 0x000000ca00de7202 */ /* 0x000fe20000000f00 */
[----:B------:R-:W-:Y:S02]  /*ca930*/  IMAD.MOV.U32 R223, RZ, RZ, R200 ;  /* 0x000000ffffdf7224 */ /* 0x000fe400078e00c8 */
[----:B------:R-:W2:Y:S04]  /*ca940*/  LDL.LU R202, [R1+0x5a84] ;  /* 0x005a840001ca7983 */ /* 0x000ea80000300800 */
[----:B------:R-:W2:Y:S04]  /*ca950*/  LDL.LU R200, [R1+0x5a80] ;  /* 0x005a800001c87983 */ /* 0x000ea80000300800 */
[----:B------:R-:W2:Y:S04]  /*ca960*/  LDL.LU R228, [R1+0xb0] ;  /* 0x0000b00001e47983 */ /* 0x000ea80000300800 */
[----:B------:R-:W2:Y:S01]  /*ca970*/  LDL.LU R229, [R1+0xb4] ;  /* 0x0000b40001e57983 */ /* 0x000ea20000300800 */
[----:B---3--:R-:W-:Y:S01]  /*ca980*/  IMAD.MOV.U32 R230, RZ, RZ, R203 ;  /* 0x000000ffffe67224 */ /* 0x008fe200078e00cb */
[----:B----4-:R-:W-:-:S02]  /*ca990*/  MOV R231, R201 ;  /* 0x000000c900e77202 */ /* 0x010fc40000000f00 */
[----:B------:R-:W3:Y:S04]  /*ca9a0*/  LDL.LU R203, [R1+0x5a7c] ;  /* 0x005a7c0001cb7983 */ /* 0x000ee80000300800 */
[----:B------:R-:W4:Y:S04]  /*ca9b0*/  LDL.LU R201, [R1+0x5a78] ;  /* 0x005a780001c97983 */ /* 0x000f280000300800 */
[----:B------:R-:W4:Y:S04]  /*ca9c0*/  LDL.LU R216, [R1+0xc0] ;  /* 0x0000c00001d87983 */ /* 0x000f280000300800 */
[----:B------:R-:W4:Y:S01]  /*ca9d0*/  LDL.LU R217, [R1+0xc4] ;  /* 0x0000c40001d97983 */ /* 0x000f220000300800 */
[----:B--2---:R-:W-:-:S02]  /*ca9e0*/  IMAD.MOV.U32 R218, RZ, RZ, R200 ;  /* 0x000000ffffda7224 */ /* 0x004fc400078e00c8 */
[----:B------:R-:W-:Y:S01]  /*ca9f0*/  IMAD.MOV.U32 R219, RZ, RZ, R202 ;  /* 0x000000ffffdb7224 */ /* 0x000fe200078e00ca */
[----:B------:R-:W2:Y:S04]  /*caa00*/  LDL.LU R200, [R1+0x5a74] ;  /* 0x005a740001c87983 */ /* 0x000ea80000300800 */
[----:B------:R-:W2:Y:S01]  /*caa10*/  LDL.LU R202, [R1+0x5a70] ;  /* 0x005a700001ca7983 */ /* 0x000ea20000300800 */
[----:B---3--:R-:W-:Y:S01]  /*caa20*/  MOV R208, R203 ;  /* 0x000000cb00d07202 */ /* 0x008fe20000000f00 */
[----:B----4-:R-:W-:Y:S02]  /*caa30*/  IMAD.MOV.U32 R209, RZ, RZ, R201 ;  /* 0x000000ffffd17224 */ /* 0x010fe400078e00c9 */
[----:B------:R-:W3:Y:S04]  /*caa40*/  LDL.LU R203, [R1+0x5a6c] ;  /* 0x005a6c0001cb7983 */ /* 0x000ee80000300800 */
[----:B------:R-:W4:Y:S04]  /*caa50*/  LDL.LU R201, [R1+0x5a68] ;  /* 0x005a680001c97983 */ /* 0x000f280000300800 */
[----:B------:R-:W4:Y:S04]  /*caa60*/  LDL.LU R210, [R1+0xe8] ;  /* 0x0000e80001d27983 */ /* 0x000f280000300800 */
[----:B------:R-:W4:Y:S01]  /*caa70*/  LDL.LU R211, [R1+0xec] ;  /* 0x0000ec0001d37983 */ /* 0x000f220000300800 */
[----:B--2---:R-:W-:Y:S01]  /*caa80*/  IMAD.MOV.U32 R196, RZ, RZ, R200 ;  /* 0x000000ffffc47224 */ /* 0x004fe200078e00c8 */
[----:B------:R-:W-:-:S02]  /*caa90*/  MOV R197, R202 ;  /* 0x000000ca00c57202 */ /* 0x000fc40000000f00 */
[----:B------:R-:W2:Y:S04]  /*caaa0*/  LDL.LU R200, [R1+0x5a64] ;  /* 0x005a640001c87983 */ /* 0x000ea80000300800 */
[----:B------:R-:W2:Y:S01]  /*caab0*/  LDL.LU R202, [R1+0x5a60] ;  /* 0x005a600001ca7983 */ /* 0x000ea20000300800 */
[----:B---3--:R-:W-:Y:S02]  /*caac0*/  IMAD.MOV.U32 R198, RZ, RZ, R203 ;  /* 0x000000ffffc67224 */ /* 0x008fe400078e00cb */
[----:B----4-:R-:W-:Y:S01]  /*caad0*/  IMAD.MOV.U32 R199, RZ, RZ, R201 ;  /* 0x000000ffffc77224 */ /* 0x010fe200078e00c9 */
[----:B------:R-:W3:Y:S04]  /*caae0*/  LDL.LU R203, [R1+0x5a5c] ;  /* 0x005a5c0001cb7983 */ /* 0x000ee80000300800 */
[----:B------:R-:W4:Y:S04]  /*caaf0*/  LDL.LU R201, [R1+0x5a58] ;  /* 0x005a580001c97983 */ /* 0x000f280000300800 */
[----:B------:R-:W3:Y:S04]  /*cab00*/  LDL.LU R192, [R1+0x110] ;  /* 0x0001100001c07983 */ /* 0x000ee80000300800 */
[----:B------:R-:W3:Y:S04]  /*cab10*/  LDL.LU R193, [R1+0x114] ;  /* 0x0001140001c17983 */ /* 0x000ee80000300800 */
[----:B------:R-:W3:Y:S04]  /*cab20*/  LDL.LU R194, [R1+0x118] ;  /* 0x0001180001c27983 */ /* 0x000ee80000300800 */
[----:B------:R-:W3:Y:S04]  /*cab30*/  LDL.LU R195, [R1+0x11c] ;  /* 0x00011c0001c37983 */ /* 0x000ee80000300800 */
[----:B------:R-:W3:Y:S04]  /*cab40*/  LDL.LU R236, [R1+0x180] ;  /* 0x0001800001ec7983 */ /* 0x000ee80000300800 */
[----:B------:R-:W3:Y:S04]  /*cab50*/  LDL.LU R237, [R1+0x184] ;  /* 0x0001840001ed7983 */ /* 0x000ee80000300800 */
[----:B------:R-:W3:Y:S01]  /*cab60*/  LDL.LU R238, [R1+0x188] ;  /* 0x0001880001ee7983 */ /* 0x000ee20000300800 */
[----:B--2---:R-:W-:-:S03]  /*cab70*/  MOV R191, R200 ;  /* 0x000000c800bf7202 */ /* 0x004fc60000000f00 */
[----:B------:R-:W2:Y:S04]  /*cab80*/  LDL.LU R239, [R1+0x18c] ;  /* 0x00018c0001ef7983 */ /* 0x000ea80000300800 */
[----:B------:R-:W2:Y:S01]  /*cab90*/  LDL.LU R200, [R1+0x190] ;  /* 0x0001900001c87983 */ /* 0x000ea20000300800 */
[----:B------:R-:W-:Y:S02]  /*caba0*/  IMAD.MOV.U32 R189, RZ, RZ, R202 ;  /* 0x000000ffffbd7224 */ /* 0x000fe400078e00ca */
[----:B----4-:R-:W-:Y:S01]  /*cabb0*/  IMAD.MOV.U32 R190, RZ, RZ, R201 ;  /* 0x000000ffffbe7224 */ /* 0x010fe200078e00c9 */
[----:B---3--:R-:W-:Y:S01]  /*cabc0*/  MOV R188, R203 ;  /* 0x000000cb00bc7202 */ /* 0x008fe20000000f00 */
        /* <DEDUP_REMOVED lines=44> */
[C---:B----4-:R-:W-:Y:S06]  /*cae90*/  HMMA.1688.F32.TF32 R108, R120.reuse, R32, R108 ;  /* 0x00000020786c723c */ /* 0x050fec000008106c */
[C---:B--2---:R-:W-:Y:S06]  /*caea0*/  HMMA.1688.F32.TF32 R200, R120.reuse, R20, R200 ;  /* 0x0000001478c8723c */ /* 0x044fec00000810c8 */
[C---:B------:R-:W-:Y:S11]  /*caeb0*/  HMMA.1688.F32.TF32 R144, R120.reuse, R24, R144 ;  /* 0x000000187890723c */ /* 0x040ff60000081090 */
        /* <DEDUP_REMOVED lines=16> */
[----:B------:R-:W-:Y:S01]  /*cafc0*/  HMMA.1688.F32.TF32 R236, R120, R16, R236 ;  /* 0x0000001078ec723c */ /* 0x000fe200000810ec */
[----:B------:R-:W-:Y:S01]  /*cafd0*/  MOV R224, R127 ;  /* 0x0000007f00e07202 */ /* 0x000fe20000000f00 */
[----:B------:R-:W-:-:S02]  /*cafe0*/  IMAD.MOV.U32 R225, RZ, RZ, R126 ;  /* 0x000000ffffe17224 */ /* 0x000fc400078e007e */
[----:B------:R-:W-:Y:S01]  /*caff0*/  IMAD.MOV.U32 R212, RZ, RZ, R125 ;  /* 0x000000ffffd47224 */ /* 0x000fe200078e007d */
[----:B------:R-:W-:Y:S01]  /*cb000*/  MOV R213, R124 ;  /* 0x0000007c00d57202 */ /* 0x000fe20000000f00 */
[----:B------:R-:W-:Y:S04]  /*cb010*/  LDS R126, [R0+UR12+0x4c900] ;  /* 0x04c9000c007e7984 */ /* 0x000fe80008000800 */
[----:B------:R-:W-:Y:S04]  /*cb020*/  LDS R124, [R0+UR12+0x4c100] ;  /* 0x04c1000c007c7984 */ /* 0x000fe80008000800 */
[----:B------:R-:W-:Y:S04]  /*cb030*/  LDS R125, [R131+UR12+0x4c100] ;  /* 0x04c1000c837d7984 */ /* 0x000fe80008000800 */
[----:B------:R-:W1:Y:S01]  /*cb040*/  LDS R127, [R131+UR12+0x4c900] ;  /* 0x04c9000c837f7984 */ /* 0x000e620008000800 */
[----:B------:R-:W-:-:S02]  /*cb050*/  IMAD.MOV.U32 R204, RZ, RZ, R119 ;  /* 0x000000ffffcc7224 */ /* 0x000fc400078e0077 */
[----:B------:R-:W-:-:S07]  /*cb060*/  IMAD.MOV.U32 R205, RZ, RZ, R118 ;  /* 0x000000ffffcd7224 */ /* 0x000fce00078e0076 */
[C---:B-1----:R-:W-:Y:S06]  /*cb070*/  HMMA.1688.F32.TF32 R112, R124.reuse, R204, R112 ;  /* 0x000000cc7c70723c */ /* 0x042fec0000081070 */
[C---:B------:R-:W-:Y:S06]  /*cb080*/  HMMA.1688.F32.TF32 R176, R124.reuse, R212, R176 ;  /* 0x000000d47cb0723c */ /* 0x040fec00000810b0 */
[C---:B------:R-:W-:Y:S06]  /*cb090*/  HMMA.1688.F32.TF32 R180, R124.reuse, R224, R180 ;  /* 0x000000e07cb4723c */ /* 0x040fec00000810b4 */
[C---:B------:R-:W-:Y:S06]  /*cb0a0*/  HMMA.1688.F32.TF32 R184, R124.reuse, R248, R184 ;  /* 0x000000f87cb8723c */ /* 0x040fec00000810b8 */
[C---:B------:R-:W-:Y:S06]  /*cb0b0*/  HMMA.1688.F32.TF32 R188, R124.reuse, R244, R188 ;  /* 0x000000f47cbc723c */ /* 0x040fec00000810bc */
[C---:B------:R-:W-:Y:S06]  /*cb0c0*/  HMMA.1688.F32.TF32 R192, R124.reuse, R104, R192 ;  /* 0x000000687cc0723c */ /* 0x040fec00000810c0 */
[----:B------:R-:W-:Y:S06]  /*cb0d0*/  HMMA.1688.F32.TF32 R196, R124, R100, R196 ;  /* 0x000000647cc4723c */ /* 0x000fec00000810c4 */
[----:B--2---:R-:W-:Y:S01]  /*cb0e0*/  HMMA.1688.F32.TF32 R120, R120, R12, R200 ;  /* 0x0000000c7878723c */ /* 0x004fe200000810c8 */
[----:B------:R-:W2:Y:S04]  /*cb0f0*/  LDL.LU R200, [R1+0xf0] ;  /* 0x0000f00001c87983 */ /* 0x000ea80000300800 */
[----:B------:R-:W-:Y:S04]  /*cb100*/  STL.64 [R1+0x410], R236 ;  /* 0x000410ec01007387 */ /* 0x000fe80000100a00 */
[----:B------:R-:W-:-:S14]  /*cb110*/  STL.64 [R1+0x418], R238 ;  /* 0x000418ee01007387 */ /* 0x000fdc0000100a00 */
[----:B------:R1:W-:Y:S04]  /*cb120*/  STL.64 [R1+0x3c0], R120 ;  /* 0x0003c07801007387 */ /* 0x0003e80000100a00 */
[----:B------:R-:W-:Y:S04]  /*cb130*/  STL.64 [R1+0x3c8], R122 ;  /* 0x0003c87a01007387 */ /* 0x000fe80000100a00 */
[----:B------:R-:W2:Y:S04]  /*cb140*/  LDL.LU R201, [R1+0xf4] ;  /* 0x0000f40001c97983 */ /* 0x000ea80000300800 */
[----:B------:R-:W2:Y:S04]  /*cb150*/  LDL.LU R202, [R1+0xf8] ;  /* 0x0000f80001ca7983 */ /* 0x000ea80000300800 */
[----:B------:R-:W2:Y:S01]  /*cb160*/  LDL.LU R203, [R1+0xfc] ;  /* 0x0000fc0001cb7983 */ /* 0x000ea20000300800 */
[----:B-1----:R-:W-:-:S02]  /*cb170*/  IMAD.MOV.U32 R120, RZ, RZ, R117 ;  /* 0x000000ffff787224 */ /* 0x002fc400078e0075 */
[----:B------:R-:W-:-:S07]  /*cb180*/  IMAD.MOV.U32 R121, RZ, RZ, R116 ;  /* 0x000000ffff797224 */ /* 0x000fce00078e0074 */
[----:B------:R-:W-:-:S15]  /*cb190*/  HMMA.1688.F32.TF32 R172, R124, R120, R172 ;  /* 0x000000787cac723c */ /* 0x000fde00000810ac */
[----:B------:R-:W-:-:S08]  /*cb1a0*/  NOP ;  /* 0x0000000000007918 */ /* 0x000fd00000000000 */
        /* <DEDUP_REMOVED lines=32> */
[C---:B------:R-:W-:Y:S06]  /*cb3b0*/  HMMA.1688.F32.TF32 R136, R124.reuse, R8, R136 ;  /* 0x000000087c88723c */ /* 0x040fec0000081088 */
[----:B--2---:R-:W-:-:S15]  /*cb3c0*/  HMMA.1688.F32.TF32 R200, R124, R96, R200 ;  /* 0x000000607cc8723c */ /* 0x004fde00000810c8 */
[----:B------:R-:W-:-:S08]  /*cb3d0*/  NOP ;  /* 0x0000000000007918 */ /* 0x000fd00000000000 */
[----:B------:R-:W-:Y:S04]  /*cb3e0*/  STL.64 [R1+0x1080], R200 ;  /* 0x001080c801007387 */ /* 0x000fe80000100a00 */
[----:B------:R1:W-:Y:S02]  /*cb3f0*/  STL.64 [R1+0x1088], R202 ;  /* 0x001088ca01007387 */ /* 0x0003e40000100a00 */
[C---:B-1----:R-:W-:Y:S06]  /*cb400*/  HMMA.1688.F32.TF32 R200, R124.reuse, R92, R208 ;  /* 0x0000005c7cc8723c */ /* 0x042fec00000810d0 */
[----:B------:R-:W-:-:S15]  /*cb410*/  HMMA.1688.F32.TF32 R208, R124, R88, R216 ;  /* 0x000000587cd0723c */ /* 0x000fde00000810d8 */
[----:B------:R-:W-:-:S02]  /*cb420*/  NOP ;  /* 0x0000000000007918 */ /* 0x000fc40000000000 */
        /* <DEDUP_REMOVED lines=9> */
[C---:B-1----:R-:W-:Y:S06]  /*cb4c0*/  HMMA.1688.F32.TF32 R200, R124.reuse, R72, R132 ;  /* 0x000000487cc8723c */ /* 0x042fec0000081084 */
        /* <DEDUP_REMOVED lines=11> */
[C---:B---3--:R-:W-:Y:S06]  /*cb580*/  HMMA.1688.F32.TF32 R136, R124.reuse, R64, R192 ;  /* 0x000000407c88723c */ /* 0x048fec00000810c0 */
[C---:B----4-:R-:W-:Y:S06]  /*cb590*/  HMMA.1688.F32.TF32 R132, R124.reuse, R60, R188 ;  /* 0x0000003c7c84723c */ /* 0x050fec00000810bc */
[C---:B------:R-:W-:Y:S06]  /*cb5a0*/  HMMA.1688.F32.TF32 R196, R124.reuse, R68, R196 ;  /* 0x000000447cc4723c */ /* 0x040fec00000810c4 */
[----:B------:R-:W-:-:S15]  /*cb5b0*/  HMMA.1688.F32.TF32 R184, R124, R56, R184 ;  /* 0x000000387cb8723c */ /* 0x000fde00000810b8 */
[----:B------:R-:W-:-:S02]  /*cb5c0*/  NOP ;  /* 0x0000000000007918 */ /* 0x000fc40000000000 */
        /* <DEDUP_REMOVED lines=9> */
[----:B------:R-:W-:Y:S01]  /*cb660*/  STL.64 [R1+0xfa8], R186 ;  /* 0x000fa8ba01007387 */ /* 0x000fe20000100a00 */
        /* <DEDUP_REMOVED lines=9> */
[----:B------:R-:W-:Y:S04]  /*cb700*/  STL.64 [R1+0xf90], R136 ;  /* 0x000f908801007387 */ /* 0x000fe80000100a00 */
[----:B------:R-:W-:Y:S04]  /*cb710*/  STL.64 [R1+0xf98], R138 ;  /* 0x000f988a01007387 */ /* 0x000fe80000100a00 */
[----:B------:R-:W2:Y:S04]  /*cb720*/  LDL.LU R108, [R1+0x5994] ;  /* 0x00599400016c7983 */ /* 0x000ea80000300800 */
        /* <DEDUP_REMOVED lines=10> */
[----:B------:R-:W-:-:S03]  /*cb7d0*/  MOV R217, R145 ;  /* 0x0000009100d97202 */ /* 0x000fc60000000f00 */
[----:B------:R-:W2:Y:S01]  /*cb7e0*/  LDL.LU R145, [R1+0x5970] ;  /* 0x0059700001917983 */ /* 0x000ea20000300800 */
[----:B------:R-:W-:Y:S02]  /*cb7f0*/  IMAD.MOV.U32 R218, RZ, RZ, R146 ;  /* 0x000000ffffda7224 */ /* 0x000fe400078e0092 */
[----:B------:R-:W-:Y:S01]  /*cb800*/  IMAD.MOV.U32 R219, RZ, RZ, R147 ;  /* 0x000000ffffdb7224 */ /* 0x000fe200078e0093 */
[----:B------:R-:W2:Y:S04]  /*cb810*/  LDL.LU R146, [R1+0x596c] ;  /* 0x00596c0001927983 */ /* 0x000ea80000300800 */
[----:B------:R-:W2:Y:S01]  /*cb820*/  LDL.LU R147, [R1+0x5968] ;  /* 0x0059680001937983 */ /* 0x000ea20000300800 */
        /* <DEDUP_REMOVED lines=15> */
[----:B------:R-:W2:Y:S04]  /*cb920*/  LDL.LU R172, [R1+0x5948] ;  /* 0x0059480001ac7983 */ /* 0x000ea80000300800 */
[----:B------:R-:W4:Y:S04]  /*cb930*/  LDL.LU R192, [R1+0x3e0] ;  /* 0x0003e00001c07983 */ /* 0x000f280000300800 */
[----:B------:R-:W4:Y:S04]  /*cb940*/  LDL.LU R193, [R1+0x3e4] ;  /* 0x0003e40001c17983 */ /* 0x000f280000300800 */
[----:B------:R-:W4:Y:S04]  /*cb950*/  LDL.LU R194, [R1+0x3e8] ;  /* 0x0003e80001c27983 */ /* 0x000f280000300800 */
[----:B------:R-:W4:Y:S01]  /*cb960*/  LDL.LU R195, [R1+0x3ec] ;  /* 0x0003ec0001c37983 */ /* 0x000f220000300800 */
[----:B------:R-:W-:Y:S01]  /*cb970*/  IMAD.MOV.U32 R208, RZ, RZ, R173 ;  /* 0x000000ffffd07224 */ /* 0x000fe200078e00ad */
[----:B------:R-:W-:-:S02]  /*cb980*/  MOV R209, R174 ;  /* 0x000000ae00d17202 */ /* 0x000fc40000000f00 */
[----:B------:R-:W2:Y:S04]  /*cb990*/  LDL.LU R173, [R1+0x5944] ;  /* 0x0059440001ad7983 */ /* 0x000ea80000300800 */
[----:B------:R-:W2:Y:S01]  /*cb9a0*/  LDL.LU R174, [R1+0x5940] ;  /* 0x0059400001ae7983 */ /* 0x000ea20000300800 */
[----:B------:R-:W-:-:S03]  /*cb9b0*/  IMAD.MOV.U32 R210, RZ, RZ, R175 ;  /* 0x000000ffffd27224 */ /* 0x000fc600078e00af */
[----:B------:R-:W2:Y:S01]  /*cb9c0*/  LDL.LU R175, [R1+0x593c] ;  /* 0x00593c0001af7983 */ /* 0x000ea20000300800 */
        /* <DEDUP_REMOVED lines=10> */
[----:B-1----:R-:W-:-:S03]  /*cba70*/  IMAD.MOV.U32 R132, RZ, RZ, R165 ;  /* 0x000000ffff847224 */ /* 0x002fc600078e00a5 */
[----:B------:R-:W4:Y:S01]  /*cba80*/  LDL.LU R165, [R1+0x5924] ;  /* 0x0059240001a57983 */ /* 0x000f220000300800 */
[----:B------:R-:W-:Y:S01]  /*cba90*/  IMAD.MOV.U32 R133, RZ, RZ, R166 ;  /* 0x000000ffff857224 */ /* 0x000fe200078e00a6 */
[----:B---3--:R-:W-:Y:S01]  /*cbaa0*/  MOV R134, R167 ;  /* 0x000000a700867202 */ /* 0x008fe20000000f00 */
[----:B------:R-:W-:Y:S01]  /*cbab0*/  IMAD.MOV.U32 R135, RZ, RZ, R168 ;  /* 0x000000ffff877224 */ /* 0x000fe200078e00a8 */
[----:B------:R-:W-:Y:S01]  /*cbac0*/  MOV R240, R159 ;  /* 0x0000009f00f07202 */ /* 0x000fe20000000f00 */
[----:B------:R-:W-:Y:S02]  /*cbad0*/  IMAD.MOV.U32 R241, RZ, RZ, R154 ;  /* 0x000000fffff17224 */ /* 0x000fe400078e009a */
[----:B------:R-:W-:Y:S01]  /*cbae0*/  IMAD.MOV.U32 R242, RZ, RZ, R155 ;  /* 0x000000fffff27224 */ /* 0x000fe200078e009b */
[----:B------:R-:W-:Y:S01]  /*cbaf0*/  MOV R243, R151 ;  /* 0x0000009700f37202 */ /* 0x000fe20000000f00 */
[----:B--2---:R-:W-:-:S15]  /*cbb00*/  HMMA.1688.F32.TF32 R136, R124, R44, R172 ;  /* 0x0000002c7c88723c */ /* 0x004fde00000810ac */
[----:B------:R-:W-:-:S08]  /*cbb10*/  NOP ;  /* 0x0000000000007918 */ /* 0x000fd00000000000 */
[----:B------:R1:W-:Y:S04]  /*cbb20*/  STL.64 [R1+0xf70], R136 ;  /* 0x000f708801007387 */ /* 0x0003e80000100a00 */
[----:B------:R2:W-:Y:S04]  /*cbb30*/  STL.64 [R1+0xf78], R138 ;  /* 0x000f788a01007387 */ /* 0x0005e80000100a00 */
[----:B------:R-:W3:Y:S04]  /*cbb40*/  LDL.LU R166, [R1+0x5920] ;  /* 0x0059200001a67983 */ /* 0x000ee80000300800 */
[----:B------:R-:W3:Y:S04]  /*cbb50*/  LDL.LU R167, [R1+0x591c] ;  /* 0x00591c0001a77983 */ /* 0x000ee80000300800 */
[----:B------:R-:W3:Y:S01]  /*cbb60*/  LDL.LU R168, [R1+0x5918] ;  /* 0x0059180001a87983 */ /* 0x000ee20000300800 */
[----:B-1----:R-:W-:Y:S01]  /*cbb70*/  IMAD.MOV.U32 R136, RZ, RZ, R169 ;  /* 0x000000ffff887224 */ /* 0x002fe200078e00a9 */
[----:B------:R-:W-:-:S02]  /*cbb80*/  MOV R137, R170 ;  /* 0x000000aa00897202 */ /* 0x000fc40000000f00 */
[----:B------:R-:W3:Y:S04]  /*cbb90*/  LDL.LU R169, [R1+0x5914] ;  /* 0x0059140001a97983 */ /* 0x000ee80000300800 */
[----:B------:R-:W3:Y:S01]  /*cbba0*/  LDL.LU R170, [R1+0x5910] ;  /* 0x0059100001aa7983 */ /* 0x000ee20000300800 */
[----:B--2---:R-:W-:-:S03]  /*cbbb0*/  IMAD.MOV.U32 R138, RZ, RZ, R171 ;  /* 0x000000ffff8a7224 */ /* 0x004fc600078e00ab */
[----:B------:R-:W2:Y:S01]  /*cbbc0*/  LDL.LU R171, [R1+0x590c] ;  /* 0x00590c0001ab7983 */ /* 0x000ea20000300800 */
[----:B------:R-:W-:-:S03]  /*cbbd0*/  IMAD.MOV.U32 R139, RZ, RZ, R163 ;  /* 0x000000ffff8b7224 */ /* 0x000fc600078e00a3 */
        /* <DEDUP_REMOVED lines=11> */
[C---:B------:R-:W-:Y:S06]  /*cbc90*/  HMMA.1688.F32.TF32 R144, R124.reuse, R16, R144 ;  /* 0x000000107c90723c */ /* 0x040fec0000081090 */
[----:B----4-:R-:W-:Y:S01]  /*cbca0*/  HMMA.1688.F32.TF32 R140, R124, R12, R140 ;  /* 0x0000000c7c8c723c */ /* 0x010fe2000008108c */
[----:B------:R-:W-:Y:S04]  /*cbcb0*/  LDS R236, [R238+UR12+0x4c180] ;  /* 0x04c1800ceeec7984 */ /* 0x000fe80008000800 */
[----:B------:R-:W-:Y:S04]  /*cbcc0*/  LDS R237, [R239+UR12+0x4c180] ;  /* 0x04c1800cefed7984 */ /* 0x000fe80008000800 */
[----:B------:R-:W-:Y:S04]  /*cbcd0*/  LDS R238, [R238+UR12+0x4c980] ;  /* 0x04c9800ceeee7984 */ /* 0x000fe80008000800 */
[----:B------:R-:W-:Y:S01]  /*cbce0*/  LDS R239, [R239+UR12+0x4c980] ;  /* 0x04c9800cefef7984 */ /* 0x000fe20008000800 */
[----:B-1----:R-:W-:Y:S06]  /*cbcf0*/  HMMA.1688.F32.TF32 R108, R116, R120, R108 ;  /* 0x00000078746c723c */ /* 0x002fec000008106c */
[C---:B---3--:R-:W-:Y:S06]  /*cbd00*/  HMMA.1688.F32.TF32 R164, R124.reuse, R36, R164 ;  /* 0x000000247ca4723c */ /* 0x048fec00000810a4 */
[C---:B--2---:R-:W-:Y:S06]  /*cbd10*/  HMMA.1688.F32.TF32 R168, R124.reuse, R40, R168 ;  /* 0x000000287ca8723c */ /* 0x044fec00000810a8 */
[C---:B------:R-:W-:Y:S06]  /*cbd20*/  HMMA.1688.F32.TF32 R160, R124.reuse, R32, R160 ;  /* 0x000000207ca0723c */ /* 0x040fec00000810a0 */
[C---:B------:R-:W-:Y:S06]  /*cbd30*/  HMMA.1688.F32.TF32 R156, R124.reuse, R28, R156 ;  /* 0x0000001c7c9c723c */ /* 0x040fec000008109c */
[C---:B------:R-:W-:Y:S06]  /*cbd40*/  HMMA.1688.F32.TF32 R152, R124.reuse, R24, R152 ;  /* 0x000000187c98723c */ /* 0x040fec0000081098 */
[----:B------:R-:W-:Y:S06]  /*cbd50*/  HMMA.1688.F32.TF32 R148, R124, R20, R148 ;  /* 0x000000147c94723c */ /* 0x000fec0000081094 */
        /* <DEDUP_REMOVED lines=39> */
[----:B------:R-:W-:Y:S04]  /*cbfd0*/  STL.64 [R1+0x308], R126 ;  /* 0x0003087e01007387 */ /* 0x000fe80000100a00 */
        /* <DEDUP_REMOVED lines=8> */
[----:B------:R-:W-:Y:S04]  /*cc060*/  STL.64 [R1+0x2e8], R110 ;  /* 0x0002e86e01007387 */ /* 0x000fe80000100a00 */
[----:B------:R-:W-:Y:S04]  /*cc070*/  STL.64 [R1+0x58d8], R90 ;  /* 0x0058d85a01007387 */ /* 0x000fe80000100a00 */
[----:B------:R1:W-:Y:S04]  /*cc080*/  STL.64 [R1+0x58d0], R88 ;  /* 0x0058d05801007387 */ /* 0x0003e80000100a00 */
[----:B------:R-:W-:Y:S04]  /*cc090*/  LDS R109, [R131+UR12+0x4c180] ;  /* 0x04c1800c836d7984 */ /* 0x000fe80008000800 */
[----:B------:R-:W-:Y:S04]  /*cc0a0*/  STL.64 [R1+0x2d0], R92 ;  /* 0x0002d05c01007387 */ /* 0x000fe80000100a00 */
[----:B------:R-:W-:Y:S04]  /*cc0b0*/  STL.64 [R1+0x2d8], R94 ;  /* 0x0002d85e01007387 */ /* 0x000fe80000100a00 */
[----:B------:R-:W-:Y:S04]  /*cc0c0*/  STL.64 [R1+0x58c8], R86 ;  /* 0x0058c85601007387 */ /* 0x000fe80000100a00 */
[----:B------:R2:W-:Y:S04]  /*cc0d0*/  STL.64 [R1+0x58c0], R84 ;  /* 0x0058c05401007387 */ /* 0x0005e80000100a00 */
[----:B------:R3:W-:Y:S04]  /*cc0e0*/  LDS R111, [R131+UR12+0x4c980] ;  /* 0x04c9800c836f7984 */ /* 0x0007e80008000800 */
[----:B------:R-:W-:Y:S04]  /*cc0f0*/  LDS R108, [R0+UR12+0x4c180] ;  /* 0x04c1800c006c7984 */ /* 0x000fe80008000800 */
[----:B------:R-:W4:Y:S01]  /*cc100*/  LDS R110, [R0+UR12+0x4c980] ;  /* 0x04c9800c006e7984 */ /* 0x000f220008000800 */
[C---:B-1----:R-:W-:Y:S06]  /*cc110*/  HMMA.1688.F32.TF32 R88, R116.reuse, R84, R136 ;  /* 0x000000547458723c */ /* 0x042fec0000081088 */
        /* <DEDUP_REMOVED lines=17> */
[----:B---3--:R-:W2:Y:S04]  /*cc230*/  LDL.LU R131, [R1+0xcdc] ;  /* 0x000cdc0001837983 */ /* 0x008ea80000300800 */
        /* <DEDUP_REMOVED lines=150> */
[----:B------:R1:W-:Y:S02]  /*ccba0*/  STL.64 [R1+0xf8], R90 ;  /* 0x0000f85a01007387 */ /* 0x0003e40000100a00 */
[C---:B-1----:R-:W-:Y:S02]  /*ccbb0*/  HMMA.1688.F32.TF32 R88, R108.reuse, R120, R216 ;  /* 0x000000786c58723c */ /* 0x042fe400000810d8 */
[----:B------:R-:W-:Y:S04]  /*ccbc0*/  STL.64 [R1+0xe0], R84 ;  /* 0x0000e05401007387 */ /* 0x000fe80000100a00 */
[----:B------:R1:W-:Y:S02]  /*ccbd0*/  STL.64 [R1+0xe8], R86 ;  /* 0x0000e85601007387 */ /* 0x0003e40000100a00 */
[C---:B-1----:R-:W-:Y:S06]  /*ccbe0*/  HMMA.1688.F32.TF32 R84, R108.reuse, R204, R228 ;  /* 0x000000cc6c54723c */ /* 0x042fec00000810e4 */
[C---:B------:R-:W-:Y:S09]  /*ccbf0*/  HMMA.1688.F32.TF32 R92, R108.reuse, R212, R232 ;  /* 0x000000d46c5c723c */ /* 0x040ff200000810e8 */
[----:B------:R-:W-:Y:S04]  /*ccc00*/  STL.64 [R1+0xee0], R88 ;  /* 0x000ee05801007387 */ /* 0x000fe80000100a00 */
[----:B------:R1:W-:Y:S02]  /*ccc10*/  STL.64 [R1+0xee8], R90 ;  /* 0x000ee85a01007387 */ /* 0x0003e40000100a00 */
[C---:B-1----:R-:W-:Y:S02]  /*ccc20*/  HMMA.1688.F32.TF32 R88, R108.reuse, R224, R220 ;  /* 0x000000e06c58723c */ /* 0x042fe400000810dc */
[----:B------:R-:W-:Y:S04]  /*ccc30*/  STL.64 [R1+0xed0], R84 ;  /* 0x000ed05401007387 */ /* 0x000fe80000100a00 */
[----:B------:R1:W-:Y:S02]  /*ccc40*/  STL.64 [R1+0xed8], R86 ;  /* 0x000ed85601007387 */ /* 0x0003e40000100a00 */
[C---:B-1----:R-:W-:Y:S02]  /*ccc50*/  HMMA.1688.F32.TF32 R84, R108.reuse, R248, R128 ;  /* 0x000000f86c54723c */ /* 0x042fe40000081080 */
[----:B------:R-:W-:Y:S04]  /*ccc60*/  STL.64 [R1+0xec0], R92 ;  /* 0x000ec05c01007387 */ /* 0x000fe80000100a00 */
[----:B------:R1:W-:Y:S09]  /*ccc70*/  STL.64 [R1+0xec8], R94 ;  /* 0x000ec85e01007387 */ /* 0x0003f20000100a00 */
        /* <DEDUP_REMOVED lines=136> */
[----:B------:R-:W-:Y:S01]  /*cd500*/  IMAD.MOV.U32 R223, RZ, RZ, R252 ;  /* 0x000000ffffdf7224 */ /* 0x000fe200078e00fc */
        /* <DEDUP_REMOVED lines=19> */
[----:B------:R-:W3:Y:S01]  /*cd640*/  LDL.LU.64 R84, [R1+0x58c0] ;  /* 0x0058c00001547983 */ /* 0x000ee20000300a00 */
        /* <DEDUP_REMOVED lines=26> */
[C---:B------:R-:W-:Y:S01]  /*cd7f0*/  HMMA.1688.F32.TF32 R124, R108.reuse, R64, R140 ;  /* 0x000000406c7c723c */ /* 0x040fe2000008108c */
[----:B------:R-:W-:Y:S10]  /*cd800*/  LDSM.16.M88.4 R140, [R3+UR15+0x19180] ;  /* 0x0191800f038c783b */ /* 0x000ff40008000200 */
[----:B------:R-:W-:Y:S04]  /*cd810*/  STL.64 [R1+0xdd0], R116 ;  /* 0x000dd07401007387 */ /* 0x000fe80000100a00 */
[----:B------:R1:W-:Y:S04]  /*cd820*/  STL.64 [R1+0xdd8], R118 ;  /* 0x000dd87601007387 */ /* 0x0003e80000100a00 */
[----:B------:R-:W-:Y:S04]  /*cd830*/  STL.64 [R1+0xdc0], R112 ;  /* 0x000dc07001007387 */ /* 0x000fe80000100a00 */
[----:B------:R1:W-:Y:S02]  /*cd840*/  STL.64 [R1+0xdc8], R114 ;  /* 0x000dc87201007387 */ /* 0x0003e40000100a00 */
[C---:B-1----:R-:W-:Y:S06]  /*cd850*/  HMMA.1688.F32.TF32 R116, R108.reuse, R60, R144 ;  /* 0x0000003c6c74723c */ /* 0x042fec0000081090 */
[C---:B------:R-:W-:Y:S01]  /*cd860*/  HMMA.1688.F32.TF32 R112, R108.reuse, R56, R148 ;  /* 0x000000386c70723c */ /* 0x040fe20000081094 */
[----:B------:R-:W-:Y:S04]  /*cd870*/  STL.64 [R1+0xdb0], R124 ;  /* 0x000db07c01007387 */ /* 0x000fe80000100a00 */
[----:B------:R1:W-:Y:S04]  /*cd880*/  STL.64 [R1+0xdb8], R126 ;  /* 0x000db87e01007387 */ /* 0x0003e80000100a00 */
[----:B------:R-:W-:Y:S04]  /*cd890*/  LDSM.16.M88.4 R148, [R3+UR15+0x17180] ;  /* 0x0171800f0394783b */ /* 0x000fe80008000200 */
[----:B------:R-:W-:Y:S01]  /*cd8a0*/  LDSM.16.M88.4 R144, [R3+UR15+0x18180] ;  /* 0x0181800f0390783b */ /* 0x000fe20008000200 */
[C---:B-1----:R-:W-:Y:S03]  /*cd8b0*/  HMMA.1688.F32.TF32 R124, R108.reuse, R52, R152 ;  /* 0x000000346c7c723c */ /* 0x042fe60000081098 */
[----:B------:R-:W-:Y:S04]  /*cd8c0*/  LDSM.16.M88.4 R152, [R3+UR15+0x16180] ;  /* 0x0161800f0398783b */ /* 0x000fe80008000200 */
        /* <DEDUP_REMOVED lines=39> */
[----:B------:R2:W-:Y:S01]  /*cdb40*/  STL.64 [R1+0xc58], R114 ;  /* 0x000c587201007387 */ /* 0x0005e20000100a00 */
[----:B-1----:R-:W-:Y:S06]  /*cdb50*/  HMMA.1688.F32.TF32 R116, R108, R12, R192 ;  /* 0x0000000c6c74723c */ /* 0x002fec00000810c0 */
[C---:B--2---:R-:W-:Y:S06]  /*cdb60*/  HMMA.1688.F32.TF32 R112, R236.reuse, R120, R196 ;  /* 0x00000078ec70723c */ /* 0x044fec00000810c4 */
[C---:B------:R-:W-:Y:S01]  /*cdb70*/  HMMA.1688.F32.TF32 R108, R236.reuse, R204, R200 ;  /* 0x000000ccec6c723c */ /* 0x040fe200000810c8 */
[----:B------:R-:W-:Y:S04]  /*cdb80*/  STL.64 [R1+0xc40], R124 ;  /* 0x000c407c01007387 */ /* 0x000fe80000100a00 */
[----:B------:R-:W-:Y:S04]  /*cdb90*/  STL.64 [R1+0xc48], R126 ;  /* 0x000c487e01007387 */ /* 0x000fe80000100a00 */
[----:B------:R-:W-:Y:S04]  /*cdba0*/  LDSM.16.M88.4 R204, [R3+UR15+0x7180] ;  /* 0x0071800f03cc783b */ /* 0x000fe80008000200 */
[----:B------:R-:W-:Y:S04]  /*cdbb0*/  LDSM.16.M88.4 R200, [R3+UR15+0x8180] ;  /* 0x0081800f03c8783b */ /* 0x000fe80008000200 */
[----:B------:R-:W-:Y:S04]  /*cdbc0*/  LDSM.16.M88.4 R196, [R3+UR15+0x9180] ;  /* 0x0091800f03c4783b */ /* 0x000fe80008000200 */
[----:B------:R-:W-:Y:S04]  /*cdbd0*/  LDSM.16.M88.4 R192, [R3+UR15+0xa180] ;  /* 0x00a1800f03c0783b */ /* 0x000fe80008000200 */
[----:B------:R-:W-:Y:S04]  /*cdbe0*/  LDSM.16.M88.4 R124, [R3+UR15+0x1d180] ;  /* 0x01d1800f037c783b */ /* 0x000fe80008000200 */
[----:B------:R-:W-:Y:S04]  /*cdbf0*/  LDSM.16.M88.4 R120, [R3+UR15+0x1e180] ;  /* 0x01e1800f0378783b */ /* 0x000fe80008000200 */
        /* <DEDUP_REMOVED lines=8> */
[C---:B----4-:R-:W-:Y:S01]  /*cdc80*/  HMMA.1688.F32.TF32 R108, R236.reuse, R248, R228 ;  /* 0x000000f8ec6c723c */ /* 0x050fe200000810e4 */
        /* <DEDUP_REMOVED lines=12> */
[C---:B--2---:R-:W-:Y:S01]  /*cdd50*/  HMMA.1688.F32.TF32 R112, R236.reuse, R104, R220 ;  /* 0x00000068ec70723c */ /* 0x044fe200000810dc */
[----:B------:R-:W-:Y:S04]  /*cdd60*/  LDSM.16.M88.4 R232, [R3+UR15+0x180] ;  /* 0x0001800f03e8783b */ /* 0x000fe80008000200 */
[----:B------:R-:W1:Y:S01]  /*cdd70*/  LDSM.16.M88.4 R220, [R3+UR15+0x3180] ;  /* 0x0031800f03dc783b */ /* 0x000e620008000200 */
[C---:B---3--:R-:W-:Y:S11]  /*cdd80*/  HMMA.1688.F32.TF32 R108, R236.reuse, R100, R240 ;  /* 0x00000064ec6c723c */ /* 0x048ff600000810f0 */
[----:B------:R-:W-:Y:S04]  /*cdd90*/  STL.64 [R1+0x80], R116 ;  /* 0x0000807401007387 */ /* 0x000fe80000100a00 */
[----:B------:R2:W-:Y:S04]  /*cdda0*/  STL.64 [R1+0x88], R118 ;  /* 0x0000887601007387 */ /* 0x0005e80000100a00 */
[----:B------:R-:W-:Y:S04]  /*cddb0*/  STL.64 [R1+0x70], R112 ;  /* 0x0000707001007387 */ /* 0x000fe80000100a00 */
[----:B------:R3:W-:Y:S01]  /*cddc0*/  STL.64 [R1+0x78], R114 ;  /* 0x0000787201007387 */ /* 0x0007e20000100a00 */
[C---:B--2---:R-:W-:Y:S06]  /*cddd0*/  HMMA.1688.F32.TF32 R116, R236.reuse, R96, R136 ;  /* 0x00000060ec74723c */ /* 0x044fec0000081088 */
[C---:B---3--:R-:W-:Y:S01]  /*cdde0*/  HMMA.1688.F32.TF32 R112, R236.reuse, R92, R132 ;  /* 0x0000005cec70723c */ /* 0x048fe20000081084 */
[----:B------:R-:W-:Y:S04]  /*cddf0*/  LDSM.16.M88.4 R136, [R3+UR15+0x1a180] ;  /* 0x01a1800f0388783b */ /* 0x000fe80008000200 */
[----:B------:R-:W-:Y:S04]  /*cde00*/  LDSM.16.M88.4 R132, [R3+UR15+0x1b180] ;  /* 0x01b1800f0384783b */ /* 0x000fe80008000200 */
[----:B------:R-:W-:Y:S04]  /*cde10*/  STL.64 [R1+0x60], R108 ;  /* 0x0000606c01007387 */ /* 0x000fe80000100a00 */
[----:B------:R2:W-:Y:S02]  /*cde20*/  STL.64 [R1+0x68], R110 ;  /* 0x0000686e01007387 */ /* 0x0005e40000100a00 */
[C---:B--2---:R-:W-:Y:S02]  /*cde30*/  HMMA.1688.F32.TF32 R108, R236.reuse, R88, R128 ;  /* 0x00000058ec6c723c */ /* 0x044fe40000081080 */
[----:B------:R-:W-:Y:S04]  /*cde40*/  STL.64 [R1+0x50], R116 ;  /* 0x0000507401007387 */ /* 0x000fe80000100a00 */
[----:B------:R-:W-:Y:S04]  /*cde50*/  STL.64 [R1+0x58], R118 ;  /* 0x0000587601007387 */ /* 0x000fe80000100a00 */
[----:B------:R-:W-:Y:S04]  /*cde60*/  STL.64 [R1+0x40], R112 ;  /* 0x0000407001007387 */ /* 0x000fe80000100a00 */
[----:B------:R-:W-:Y:S04]  /*cde70*/  STL.64 [R1+0x48], R114 ;  /* 0x0000487201007387 */ /* 0x000fe80000100a00 */
[----:B------:R-:W-:Y:S04]  /*cde80*/  LDSM.16.M88.4 R112, [R3+UR15+0x10180] ;  /* 0x0101800f0370783b */ /* 0x000fe80008000200 */
[----:B------:R-:W-:Y:S04]  /*cde90*/  LDSM.16.M88.4 R128, [R3+UR15+0x1c180] ;  /* 0x01c1800f0380783b */ /* 0x000fe80008000200 */
[----:B------:R-:W-:Y:S04]  /*cdea0*/  LDSM.16.M88.4 R116, [R3+UR15+0x1f180] ;  /* 0x01f1800f0374783b */ /* 0x000fe80008000200 */
[----:B------:R-:W-:Y:S04]  /*cdeb0*/  STL.64 [R1+0x220], R108 ;  /* 0x0002206c01007387 */ /* 0x000fe80000100a00 */
[----:B------:R-:W-:Y:S04]  /*cdec0*/  STL.64 [R1+0x228], R110 ;  /* 0x0002286e01007387 */ /* 0x000fe80000100a00 */
[----:B------:R-:W2:Y:S04]  /*cded0*/  LDSM.16.M88.4 R108, [R3+UR15+0xf180] ;  /* 0x00f1800f036c783b */ /* 0x000ea80008000200 */
[----:B------:R-:W-:Y:S04]  /*cdee0*/  STL [R1+0x6270], R0 ;  /* 0x0062700001007387 */ /* 0x000fe80000100800 */
[----:B-1----:R1:W-:Y:S04]  /*cdef0*/  STL [R1+0x607c], R220 ;  /* 0x00607cdc01007387 */ /* 0x0023e80000100800 */
[----:B-1----:R-:W3:Y:S04]  /*cdf00*/  LDL R220, [R1+0x2d34] ;  /* 0x002d340001dc7983 */ /* 0x002ee80000100800 */
[----:B------:R1:W-:Y:S04]  /*cdf10*/  STL [R1+0x6078], R221 ;  /* 0x006078dd01007387 */ /* 0x0003e80000100800 */
[----:B-1----:R-:W4:Y:S04]  /*cdf20*/  LDL R221, [R1+0x2d30] ;  /* 0x002d300001dd7983 */ /* 0x002f280000100800 */
[----:B------:R-:W-:Y:S04]  /*cdf30*/  STL [R1+0x6074], R216 ;  /* 0x006074d801007387 */ /* 0x000fe80000100800 */
[----:B------:R-:W-:Y:S04]  /*cdf40*/  STL [R1+0x6070], R217 ;  /* 0x006070d901007387 */ /* 0x000fe80000100800 */
        /* <DEDUP_REMOVED lines=67> */
[----:B------:R3:W-:Y:S04]  /*ce380*/  STL [R1+0x5d58], R211 ;  /* 0x005d58d301007387 */ /* 0x0007e80000100800 */
[----:B-1----:R-:W4:Y:S04]  /*ce390*/  LDL.LU R208, [R1+0xc20] ;  /* 0x000c200001d07983 */ /* 0x002f280000300800 */
[----:B------:R-:W4:Y:S04]  /*ce3a0*/  LDL.LU R209, [R1+0xc24] ;  /* 0x000c240001d17983 */ /* 0x000f280000300800 */
[----:B--2---:R-:W2:Y:S04]  /*ce3b0*/  LDL.LU R210, [R1+0xc28] ;  /* 0x000c280001d27983 */ /* 0x004ea80000300800 */
[----:B---3--:R-:W2:Y:S04]  /*ce3c0*/  LDL.LU R211, [R1+0xc2c] ;  /* 0x000c2c0001d37983 */ /* 0x008ea80000300800 */
        /* <DEDUP_REMOVED lines=12> */
[----:B------:R1:W-:Y:S04]  /*ce490*/  STL [R1+0x5d54], R206 ;  /* 0x005d54ce01007387 */ /* 0x0003e80000100800 */
[----:B------:R1:W-:Y:S04]  /*ce4a0*/  STL [R1+0x5d50], R207 ;  /* 0x005d50cf01007387 */ /* 0x0003e80000100800 */
[----:B------:R-:W3:Y:S04]  /*ce4b0*/  LDL.LU R204, [R1+0xb10] ;  /* 0x000b100001cc7983 */ /* 0x000ee80000300800 */
[----:B------:R-:W3:Y:S04]  /*ce4c0*/  LDL.LU R205, [R1+0xb14] ;  /* 0x000b140001cd7983 */ /* 0x000ee80000300800 */
[----:B-1----:R-:W3:Y:S04]  /*ce4d0*/  LDL.LU R206, [R1+0xb18] ;  /* 0x000b180001ce7983 */ /* 0x002ee80000300800 */
[----:B------:R-:W3:Y:S04]  /*ce4e0*/  LDL.LU R207, [R1+0xb1c] ;  /* 0x000b1c0001cf7983 */ /* 0x000ee80000300800 */
        /* <DEDUP_REMOVED lines=49> */
[----:B------:R-:W-:Y:S01]  /*ce800*/  STL [R1+0x587c], R2 ;  /* 0x00587c0201007387 */ /* 0x000fe20000100800 */
[C---:B----4-:R-:W-:Y:S06]  /*ce810*/  HMMA.1688.F32.TF32 R112, R236.reuse, R72, R216 ;  /* 0x00000048ec70723c */ /* 0x050fec00000810d8 */
[C---:B--2---:R-:W-:Y:S06]  /*ce820*/  HMMA.1688.F32.TF32 R116, R236.reuse, R76, R212 ;  /* 0x0000004cec74723c */ /* 0x044fec00000810d4 */
[----:B---3--:R-:W-:-:S15]  /*ce830*/  HMMA.1688.F32.TF32 R108, R236, R80, R204 ;  /* 0x00000050ec6c723c */ /* 0x008fde00000810cc */
[----:B------:R-:W-:-:S08]  /*ce840*/  NOP ;  /* 0x0000000000007918 */ /* 0x000fd00000000000 */
[----:B------:R-:W-:Y:S04]  /*ce850*/  STL.64 [R1+0x210], R108 ;  /* 0x0002106c01007387 */ /* 0x000fe80000100a00 */
[----:B------:R1:W-:Y:S04]  /*ce860*/  STL.64 [R1+0x218], R110 ;  /* 0x0002186e01007387 */ /* 0x0003e80000100a00 */
[----:B------:R-:W-:Y:S04]  /*ce870*/  STL.64 [R1+0x200], R116 ;  /* 0x0002007401007387 */ /* 0x000fe80000100a00 */
[----:B------:R-:W-:Y:S01]  /*ce880*/  STL.64 [R1+0x208], R118 ;  /* 0x0002087601007387 */ /* 0x000fe20000100a00 */
[C---:B-1----:R-:W-:Y:S03]  /*ce890*/  HMMA.1688.F32.TF32 R108, R236.reuse, R8, R240 ;  /* 0x00000008ec6c723c */ /* 0x042fe600000810f0 */
[----:B------:R-:W2:Y:S04]  /*ce8a0*/  LDL.LU R216, [R1+0xbd0] ;  /* 0x000bd00001d87983 */ /* 0x000ea80000300800 */
[----:B------:R-:W-:Y:S04]  /*ce8b0*/  STL.64 [R1+0x1f0], R112 ;  /* 0x0001f07001007387 */ /* 0x000fe80000100a00 */
[----:B------:R-:W-:Y:S04]  /*ce8c0*/  STL.64 [R1+0x1f8], R114 ;  /* 0x0001f87201007387 */ /* 0x000fe80000100a00 */
        /* <DEDUP_REMOVED lines=20> */
[----:B-1----:R-:W-:Y:S03]  /*cea10*/  HMMA.1688.F32.TF32 R108, R236, R4, R208 ;  /* 0x00000004ec6c723c */ /* 0x002fe600000810d0 */
[----:B------:R-:W2:Y:S04]  /*cea20*/  LDL.LU R200, [R1+0xbc0] ;  /* 0x000bc00001c87983 */ /* 0x000ea80000300800 */
[----:B------:R-:W2:Y:S04]  /*cea30*/  LDL.LU R201, [R1+0xbc4] ;  /* 0x000bc40001c97983 */ /* 0x000ea80000300800 */
[----:B------:R-:W2:Y:S04]  /*cea40*/  LDL.LU R202, [R1+0xbc8] ;  /* 0x000bc80001ca7983 */ /* 0x000ea80000300800 */
[----:B------:R-:W2:Y:S04]  /*cea50*/  LDL.LU R203, [R1+0xbcc] ;  /* 0x000bcc0001cb7983 */ /* 0x000ea80000300800 */
[----:B------:R-:W2:Y:S04]  /*cea60*/  LDL.LU R204, [R1+0xbb0] ;  /* 0x000bb00001cc7983 */ /* 0x000ea80000300800 */
[----:B------:R-:W2:Y:S01]  /*cea70*/  LDL.LU R205, [R1+0xbb4] ;  /* 0x000bb40001cd7983 */ /* 0x000ea20000300800 */
[----:B------:R-:W-:Y:S01]  /*cea80*/  MOV R0, R108 ;  /* 0x0000006c00007202 */ /* 0x000fe20000000f00 */
[----:B------:R-:W-:Y:S01]  /*cea90*/  IMAD.MOV.U32 R252, RZ, RZ, R109 ;  /* 0x000000fffffc7224 */ /* 0x000fe200078e006d */
[----:B------:R-:W-:Y:S01]  /*ceaa0*/  MOV R248, R111 ;  /* 0x0000006f00f87202 */ /* 0x000fe20000000f00 */
[----:B------:R-:W2:Y:S01]  /*ceab0*/  LDL.LU R206, [R1+0xbb8] ;  /* 0x000bb80001ce7983 */ /* 0x000ea20000300800 */
[----:B------:R-:W-:-:S03]  /*ceac0*/  IMAD.MOV.U32 R249, RZ, RZ, R110 ;  /* 0x000000fffff97224 */ /* 0x000fc600078e006e */
[----:B------:R-:W2:Y:S04]  /*cead0*/  LDL.LU R207, [R1+0xbbc] ;  /* 0x000bbc0001cf7983 */ /* 0x000ea80000300800 */
[----:B------:R-:W2:Y:S04]  /*ceae0*/  LDL.LU R208, [R1+0xba0] ;  /* 0x000ba00001d07983 */ /* 0x000ea80000300800 */
[----:B------:R-:W2:Y:S04]  /*ceaf0*/  LDL.LU R209, [R1+0xba4] ;  /* 0x000ba40001d17983 */ /* 0x000ea80000300800 */
[----:B------:R-:W2:Y:S04]  /*ceb00*/  LDL.LU R210, [R1+0xba8] ;  /* 0x000ba80001d27983 */ /* 0x000ea80000300800 */
[----:B------:R-:W2:Y:S04]  /*ceb10*/  LDL.LU R211, [R1+0xbac] ;  /* 0x000bac0001d37983 */ /* 0x000ea80000300800 */
[----:B------:R1:W-:Y:S04]  /*ceb20*/  STL [R1+0x6280], R248 ;  /* 0x006280f801007387 */ /* 0x0003e80000100800 */
[----:B------:R-:W-:Y:S04]  /*ceb30*/  STL [R1+0x627c], R249 ;  /* 0x00627cf901007387 */ /* 0x000fe80000100800 */
[----:B------:R1:W-:Y:S04]  /*ceb40*/  STL [R1+0x6278], R252 ;  /* 0x006278fc01007387 */ /* 0x0003e80000100800 */
[----:B------:R1:W-:Y:S04]  /*ceb50*/  STL [R1+0x6274], R0 ;  /* 0x0062740001007387 */ /* 0x0003e80000100800 */
[----:B------:R-:W2:Y:S01]  /*ceb60*/  LDS R243, [R220+UR12+0x4d800] ;  /* 0x04d8000cdcf37984 */ /* 0x000ea20008000800 */
[C---:B----4-:R-:W-:Y:S06]  /*ceb70*/  HMMA.1688.F32.TF32 R108, R236.reuse, R64, R196 ;  /* 0x00000040ec6c723c */ /* 0x050fec00000810c4 */
[----:B---3--:R-:W-:-:S15]  /*ceb80*/  HMMA.1688.F32.TF32 R112, R236, R68, R192 ;  /* 0x00000044ec70723c */ /* 0x008fde00000810c0 */
[----:B------:R-:W-:-:S03]  /*ceb90*/  NOP ;  /* 0x0000000000007918 */ /* 0x000fc60000000000 */
[----:B-1----:R-:W-:Y:S01]  /*ceba0*/  IMAD.MOV.U32 R248, RZ, RZ, R108 ;  /* 0x000000fffff87224 */ /* 0x002fe200078e006c */
[----:B------:R-:W-:Y:S01]  /*cebb0*/  MOV R252, R110 ;  /* 0x0000006e00fc7202 */ /* 0x000fe20000000f00 */
[----:B------:R-:W-:Y:S02]  /*cebc0*/  IMAD.MOV.U32 R249, RZ, RZ, R109 ;  /* 0x000000fffff97224 */ /* 0x000fe400078e006d */
[----:B------:R-:W-:Y:S02]  /*cebd0*/  IMAD.MOV.U32 R0, RZ, RZ, R111 ;  /* 0x000000ffff007224 */ /* 0x000fe400078e006f */
[----:B--2---:R-:W-:Y:S01]  /*cebe0*/  HMMA.1688.F32.TF32 R108, R236, R60, R212 ;  /* 0x0000003cec6c723c */ /* 0x004fe200000810d4 */
[----:B------:R-:W-:Y:S04]  /*cebf0*/  STL.64 [R1+0x1c0], R112 ;  /* 0x0001c07001007387 */ /* 0x000fe80000100a00 */
[----:B------:R-:W-:Y:S04]  /*cec00*/  STL.64 [R1+0x1c8], R114 ;  /* 0x0001c87201007387 */ /* 0x000fe80000100a00 */
[----:B------:R-:W2:-:S14]  /*cec10*/  LDL.LU R212, [R1+0xb90] ;  /* 0x000b900001d47983 */ /* 0x000e9c0000300800 */
[----:B------:R-:W-:Y:S04]  /*cec20*/  STL.64 [R1+0x1a0], R108 ;  /* 0x0001a06c01007387 */ /* 0x000fe80000100a00 */
[----:B------:R1:W-:Y:S04]  /*cec30*/  STL.64 [R1+0x1a8], R110 ;  /* 0x0001a86e01007387 */ /* 0x0003e80000100a00 */
[----:B------:R-:W2:Y:S04]  /*cec40*/  LDL.LU R213, [R1+0xb94] ;  /* 0x000b940001d57983 */ /* 0x000ea80000300800 */
[----:B------:R-:W2:Y:S04]  /*cec50*/  LDL.LU R214, [R1+0xb98] ;  /* 0x000b980001d67983 */ /* 0x000ea80000300800 */
[----:B------:R-:W2:Y:S01]  /*cec60*/  LDL.LU R215, [R1+0xb9c] ;  /* 0x000b9c0001d77983 */ /* 0x000ea20000300800 */
        /* <DEDUP_REMOVED lines=33> */
[----:B--2---:R-:W-:Y:S01]  /*cee80*/  HMMA.1688.F32.TF32 R108, R236, R40, R212 ;  /* 0x00000028ec6c723c */ /* 0x004fe200000810d4 */
        /* <DEDUP_REMOVED lines=10> */
[----:B------:R-:W2:Y:S01]  /*cef30*/  LDL.LU R200, [R1+0xb30] ;  /* 0x000b300001c87983 */ /* 0x000ea20000300800 */
[----:B------:R-:W-:Y:S01]  /*cef40*/  IMAD.MOV.U32 R41, RZ, RZ, R110 ;  /* 0x000000ffff297224 */ /* 0x000fe200078e006e */
[----:B------:R-:W-:Y:S02]  /*cef50*/  MOV R40, R111 ;  /* 0x0000006f00287202 */ /* 0x000fe40000000f00 */
[----:B------:R-:W2:Y:S01]  /*cef60*/  LDL.LU R201, [R1+0xb34] ;  /* 0x000b340001c97983 */ /* 0x000ea20000300800 */
[----:B---3--:R-:W-:Y:S03]  /*cef70*/  HMMA.1688.F32.TF32 R108, R236, R36, R216 ;  /* 0x00000024ec6c723c */ /* 0x008fe600000810d8 */
        /* <DEDUP_REMOVED lines=16> */
[C---:B------:R-:W-:Y:S01]  /*cf080*/  HMMA.1688.F32.TF32 R108, R236.reuse, R28, R208 ;  /* 0x0000001cec6c723c */ /* 0x040fe200000810d0 */
[----:B------:R-:W4:Y:S04]  /*cf090*/  LDL.LU R208, [R1+0xb20] ;  /* 0x000b200001d07983 */ /* 0x000f280000300800 */
[----:B------:R-:W4:Y:S04]  /*cf0a0*/  LDL.LU R209, [R1+0xb24] ;  /* 0x000b240001d17983 */ /* 0x000f280000300800 */
[----:B------:R-:W4:Y:S04]  /*cf0b0*/  LDL.LU R210, [R1+0xb28] ;  /* 0x000b280001d27983 */ /* 0x000f280000300800 */
[----:B------:R-:W4:Y:S04]  /*cf0c0*/  LDL.LU R211, [R1+0xb2c] ;  /* 0x000b2c0001d37983 */ /* 0x000f280000300800 */
[----:B------:R-:W4:Y:S04]  /*cf0d0*/  LDL.LU R204, [R1+0xad0] ;  /* 0x000ad00001cc7983 */ /* 0x000f280000300800 */
[----:B------:R-:W4:Y:S03]  /*cf0e0*/  LDL.LU R205, [R1+0xad4] ;  /* 0x000ad40001cd7983 */ /* 0x000f260000300800 */
[----:B------:R-:W-:Y:S01]  /*cf0f0*/  MOV R33, R108 ;  /* 0x0000006c00217202 */ /* 0x000fe20000000f00 */
[----:B------:R-:W-:Y:S01]  /*cf100*/  IMAD.MOV.U32 R32, RZ, RZ, R109 ;  /* 0x000000ffff207224 */ /* 0x000fe200078e006d */
[----:B------:R-:W-:Y:S01]  /*cf110*/  MOV R28, R111 ;  /* 0x0000006f001c7202 */ /* 0x000fe20000000f00 */
[----:B------:R-:W-:Y:S01]  /*cf120*/  IMAD.MOV.U32 R29, RZ, RZ, R110 ;  /* 0x000000ffff1d7224 */ /* 0x000fe200078e006e */
[----:B------:R-:W4:Y:S04]  /*cf130*/  LDL.LU R206, [R1+0xad8] ;  /* 0x000ad80001ce7983 */ /* 0x000f280000300800 */
[----:B------:R-:W4:Y:S01]  /*cf140*/  LDL.LU R207, [R1+0xadc] ;  /* 0x000adc0001cf7983 */ /* 0x000f220000300800 */
[----:B--2---:R-:W-:Y:S03]  /*cf150*/  HMMA.1688.F32.TF32 R108, R236, R24, R212 ;  /* 0x00000018ec6c723c */ /* 0x004fe600000810d4 */
[----:B------:R-:W2:-:S15]  /*cf160*/  LDL.LU.64 R214, [R1+0x38] ;  /* 0x0000380001d67983 */ /* 0x000e9e0000300a00 */
[----:B------:R-:W-:-:S06]  /*cf170*/  NOP ;  /* 0x0000000000007918 */ /* 0x000fcc0000000000 */
        /* <DEDUP_REMOVED lines=10> */
[----:B---3--:R-:W-:-:S15]  /*cf220*/  HMMA.1688.F32.TF32 R108, R236, R16, R200 ;  /* 0x00000010ec6c723c */ /* 0x008fde00000810c8 */
[----:B------:R-:W-:-:S09]  /*cf230*/  NOP ;  /* 0x0000000000007918 */ /* 0x000fd20000000000 */
[----:B------:R-:W-:Y:S01]  /*cf240*/  MOV R101, R108 ;  /* 0x0000006c00657202 */ /* 0x000fe20000000f00 */
[----:B------:R-:W-:Y:S01]  /*cf250*/  IMAD.MOV.U32 R100, RZ, RZ, R109 ;  /* 0x000000ffff647224 */ /* 0x000fe200078e006d */
[----:B------:R-:W-:Y:S01]  /*cf260*/  MOV R96, R111 ;  /* 0x0000006f00607202 */ /* 0x000fe20000000f00 */
[----:B------:R-:W-:Y:S02]  /*cf270*/  IMAD.MOV.U32 R97, RZ, RZ, R110 ;  /* 0x000000ffff617224 */ /* 0x000fe400078e006e */
[C---:B------:R-:W-:Y:S01]  /*cf280*/  HMMA.1688.F32.TF32 R108, R236.reuse, R84, R216 ;  /* 0x00000054ec6c723c */ /* 0x040fe200000810d8 */
[----:B------:R-:W3:Y:S04]  /*cf290*/  LDL.LU R216, [R1+0xac0] ;  /* 0x000ac00001d87983 */ /* 0x000ee80000300800 */
[----:B------:R-:W3:Y:S04]  /*cf2a0*/  LDL.LU R217, [R1+0xac4] ;  /* 0x000ac40001d97983 */ /* 0x000ee80000300800 */
[----:B------:R-:W3:Y:S04]  /*cf2b0*/  LDL.LU R218, [R1+0xac8] ;  /* 0x000ac80001da7983 */ /* 0x000ee80000300800 */
[----:B------:R-:W3:Y:S04]  /*cf2c0*/  LDL.LU R219, [R1+0xacc] ;  /* 0x000acc0001db7983 */ /* 0x000ee80000300800 */
[----:B------:R-:W3:Y:S04]  /*cf2d0*/  LDL.LU.64 R222, [R1+0x28] ;  /* 0x0000280001de7983 */ /* 0x000ee80000300a00 */
[----:B------:R-:W3:Y:S03]  /*cf2e0*/  LDL.LU R188, [R1+0xab0] ;  /* 0x000ab00001bc7983 */ /* 0x000ee60000300800 */
[----:B------:R-:W-:Y:S01]  /*cf2f0*/  IMAD.MOV.U32 R17, RZ, RZ, R108 ;  /* 0x000000ffff117224 */ /* 0x000fe200078e006c */
[----:B------:R-:W3:Y:S01]  /*cf300*/  LDL.LU R189, [R1+0xab4] ;  /* 0x000ab40001bd7983 */ /* 0x000ee20000300800 */
[----:B------:R-:W-:Y:S01]  /*cf310*/  IMAD.MOV.U32 R16, RZ, RZ, R109 ;  /* 0x000000ffff107224 */ /* 0x000fe200078e006d */
[----:B------:R-:W-:Y:S01]  /*cf320*/  MOV R3, R110 ;  /* 0x0000006e00037202 */ /* 0x000fe20000000f00 */
[----:B------:R-:W-:Y:S01]  /*cf330*/  IMAD.MOV.U32 R2, RZ, RZ, R111 ;  /* 0x000000ffff027224 */ /* 0x000fe200078e006f */
[----:B------:R-:W3:Y:S01]  /*cf340*/  LDL.LU R190, [R1+0xab8] ;  /* 0x000ab80001be7983 */ /* 0x000ee20000300800 */
[----:B----4-:R-:W-:Y:S03]  /*cf350*/  HMMA.1688.F32.TF32 R108, R236, R12, R208 ;  /* 0x0000000cec6c723c */ /* 0x010fe600000810d0 */
[----:B------:R-:W4:Y:S04]  /*cf360*/  LDL.LU R191, [R1+0xabc] ;  /* 0x000abc0001bf7983 */ /* 0x000f280000300800 */
[----:B------:R-:W4:Y:S04]  /*cf370*/  LDL.LU.64 R210, [R1+0x18] ;  /* 0x0000180001d27983 */ /* 0x000f280000300a00 */
[----:B------:R-:W4:Y:S04]  /*cf380*/  LDL.LU R180, [R1+0xaa0] ;  /* 0x000aa00001b47983 */ /* 0x000f280000300800 */
[----:B------:R-:W4:Y:S04]  /*cf390*/  LDL.LU R181, [R1+0xaa4] ;  /* 0x000aa40001b57983 */ /* 0x000f280000300800 */
[----:B------:R-:W4:Y:S04]  /*cf3a0*/  LDL.LU R182, [R1+0xaa8] ;  /* 0x000aa80001b67983 */ /* 0x000f280000300800 */
[----:B------:R-:W4:Y:S04]  /*cf3b0*/  LDL.LU R183, [R1+0xaac] ;  /* 0x000aac0001b77983 */ /* 0x000f280000300800 */
[----:B------:R-:W4:Y:S01]  /*cf3c0*/  LDL.LU.64 R194, [R1+0x8] ;  /* 0x0000080001c27983 */ /* 0x000f220000300a00 */
[----:B------:R-:W-:Y:S01]  /*cf3d0*/  IMAD.MOV.U32 R85, RZ, RZ, R108 ;  /* 0x000000ffff557224 */ /* 0x000fe200078e006c */
[----:B------:R-:W-:Y:S01]  /*cf3e0*/  MOV R84, R109 ;  /* 0x0000006d00547202 */ /* 0x000fe20000000f00 */
[----:B------:R-:W-:Y:S01]  /*cf3f0*/  IMAD.MOV.U32 R13, RZ, RZ, R110 ;  /* 0x000000ffff0d7224 */ /* 0x000fe200078e006e */
[----:B------:R-:W4:Y:S01]  /*cf400*/  LDL.LU R212, [R1+0xa90] ;  /* 0x000a900001d47983 */ /* 0x000f220000300800 */
[----:B------:R-:W-:-:S03]  /*cf410*/  IMAD.MOV.U32 R12, RZ, RZ, R111 ;  /* 0x000000ffff0c7224 */ /* 0x000fc600078e006f */
[----:B------:R-:W4:Y:S04]  /*cf420*/  LDL.LU R213, [R1+0xa94] ;  /* 0x000a940001d57983 */ /* 0x000f280000300800 */
[----:B------:R-:W-:Y:S04]  /*cf430*/  LDS R236, [R221+UR12+0x4d080] ;  /* 0x04d0800cddec7984 */ /* 0x000fe80008000800 */
[----:B------:R-:W-:Y:S04]  /*cf440*/  LDS R238, [R221+UR12+0x4d880] ;  /* 0x04d8800cddee7984 */ /* 0x000fe80008000800 */
[----:B------:R-:W-:Y:S04]  /*cf450*/  LDS R237, [R220+UR12+0x4d080] ;  /* 0x04d0800cdced7984 */ /* 0x000fe80008000800 */
[----:B------:R1:W1:Y:S01]  /*cf460*/  LDS R239, [R220+UR12+0x4d880] ;  /* 0x04d8800cdcef7984 */ /* 0x0002620008000800 */
[----:B--2---:R-:W-:Y:S06]  /*cf470*/  HMMA.1688.F32.TF32 R108, R240, R214, R204 ;  /* 0x000000d6f06c723c */ /* 0x004fec00000810cc */
[----:B------:R-:W-:Y:S01]  /*cf480*/  MOV R119, R214 ;  /* 0x000000d600777202 */ /* 0x000fe20000000f00 */
[----:B------:R-:W-:Y:S01]  /*cf490*/  IMAD.MOV.U32 R118, RZ, RZ, R215 ;  /* 0x000000ffff767224 */ /* 0x000fe200078e00d7 */
        /* <DEDUP_REMOVED lines=8> */
[----:B------:R-:W-:Y:S01]  /*cf520*/  IMAD.MOV.U32 R199, RZ, RZ, R110 ;  /* 0x000000ffffc77224 */ /* 0x000fe200078e006e */
[----:B------:R-:W2:Y:S01]  /*cf530*/  LDL.LU R208, [R1+0xa70] ;  /* 0x000a700001d07983 */ /* 0x000ea20000300800 */
[----:B------:R-:W-:-:S03]  /*cf540*/  IMAD.MOV.U32 R198, RZ, RZ, R111 ;  /* 0x000000ffffc67224 */ /* 0x000fc600078e006f */
[----:B------:R-:W2:Y:S01]  /*cf550*/  LDL.LU R209, [R1+0xa74] ;  /* 0x000a740001d17983 */ /* 0x000ea20000300800 */
[----:B---3--:R-:W-:Y:S01]  /*cf560*/  HMMA.1688.F32.TF32 R108, R240, R222, R216 ;  /* 0x000000def06c723c */ /* 0x008fe200000810d8 */
[----:B----4-:R-:W-:Y:S01]  /*cf570*/  MOV R121, R210 ;  /* 0x000000d200797202 */ /* 0x010fe20000000f00 */
[----:B------:R-:W-:-:S15]  /*cf580*/  IMAD.MOV.U32 R120, RZ, RZ, R211 ;  /* 0x000000ffff787224 */ /* 0x000fde00078e00d3 */
[----:B------:R-:W-:-:S07]  /*cf590*/  NOP ;  /* 0x0000000000007918 */ /* 0x000fce0000000000 */
[----:B-1----:R-:W-:Y:S01]  /*cf5a0*/  IMAD.MOV.U32 R220, RZ, RZ, R108 ;  /* 0x000000ffffdc7224 */ /* 0x002fe200078e006c */
[----:B------:R-:W-:Y:S01]  /*cf5b0*/  MOV R221, R109 ;  /* 0x0000006d00dd7202 */ /* 0x000fe20000000f00 */
[----:B------:R-:W-:Y:S02]  /*cf5c0*/  IMAD.MOV.U32 R216, RZ, RZ, R110 ;  /* 0x000000ffffd87224 */ /* 0x000fe400078e006e */
[----:B------:R-:W-:Y:S02]  /*cf5d0*/  IMAD.MOV.U32 R217, RZ, RZ, R111 ;  /* 0x000000ffffd97224 */ /* 0x000fe400078e006f */
[----:B------:R-:W-:Y:S01]  /*cf5e0*/  HMMA.1688.F32.TF32 R108, R240, R210, R188 ;  /* 0x000000d2f06c723c */ /* 0x000fe200000810bc */
        /* <DEDUP_REMOVED lines=19> */
[----:B------:R-:W-:Y:S01]  /*cf720*/  IMAD.MOV.U32 R4, RZ, RZ, R111 ;  /* 0x000000ffff047224 */ /* 0x000fe200078e006f */
[----:B------:R-:W-:Y:S01]  /*cf730*/  MOV R9, R194 ;  /* 0x000000c200097202 */ /* 0x000fe20000000f00 */
[----:B------:R-:W-:Y:S01]  /*cf740*/  IMAD.MOV.U32 R8, RZ, RZ, R195 ;  /* 0x000000ffff087224 */ /* 0x000fe200078e00c3 */
[----:B------:R-:W-:Y:S01]  /*cf750*/  MOV R117, R222 ;  /* 0x000000de00757202 */ /* 0x000fe20000000f00 */
[----:B------:R-:W-:Y:S01]  /*cf760*/  IMAD.MOV.U32 R116, RZ, RZ, R223 ;  /* 0x000000ffff747224 */ /* 0x000fe200078e00df */
[----:B--2---:R-:W-:-:S15]  /*cf770*/  HMMA.1688.F32.TF32 R108, R240, R250, R212 ;  /* 0x000000faf06c723c */ /* 0x004fde00000810d4 */
[----:B------:R-:W-:-:S09]  /*cf780*/  NOP ;  /* 0x0000000000007918 */ /* 0x000fd20000000000 */
[----:B------:R-:W-:Y:S01]  /*cf790*/  MOV R212, R108 ;  /* 0x0000006c00d47202 */ /* 0x000fe20000000f00 */
[----:B------:R-:W-:Y:S01]  /*cf7a0*/  IMAD.MOV.U32 R213, RZ, RZ, R109 ;  /* 0x000000ffffd57224 */ /* 0x000fe200078e006d */
[----:B------:R-:W-:Y:S01]  /*cf7b0*/  MOV R194, R111 ;  /* 0x0000006f00c27202 */ /* 0x000fe20000000f00 */
[----:B------:R-:W-:Y:S02]  /*cf7c0*/  IMAD.MOV.U32 R195, RZ, RZ, R110 ;  /* 0x000000ffffc37224 */ /* 0x000fe400078e006e */
[----:B------:R-:W-:-:S15]  /*cf7d0*/  HMMA.1688.F32.TF32 R108, R240, R246, R204 ;  /* 0x000000f6f06c723c */ /* 0x000fde00000810cc */
[----:B------:R-:W-:-:S09]  /*cf7e0*/  NOP ;  /* 0x0000000000007918 */ /* 0x000fd20000000000 */
[----:B------:R-:W-:Y:S01]  /*cf7f0*/  IMAD.MOV.U32 R227, RZ, RZ, R108 ;  /* 0x000000ffffe37224 */ /* 0x000fe200078e006c */
[----:B------:R-:W-:Y:S01]  /*cf800*/  MOV R223, R110 ;  /* 0x0000006e00df7202 */ /* 0x000fe20000000f00 */
[----:B------:R-:W-:Y:S01]  /*cf810*/  IMAD.MOV.U32 R226, RZ, RZ, R109 ;  /* 0x000000ffffe27224 */ /* 0x000fe200078e006d */
[----:B------:R-:W2:Y:S01]  /*cf820*/  LDL.LU R108, [R1+0xa40] ;  /* 0x000a4000016c7983 */ /* 0x000ea20000300800 */
[----:B------:R-:W-:-:S03]  /*cf830*/  IMAD.MOV.U32 R222, RZ, RZ, R111 ;  /* 0x000000ffffde7224 */ /* 0x000fc600078e006f */
[----:B------:R-:W2:Y:S04]  /*cf840*/  LDL.LU R109, [R1+0xa44] ;  /* 0x000a4400016d7983 */ /* 0x000ea80000300800 */
[----:B------:R-:W2:Y:S04]  /*cf850*/  LDL.LU R110, [R1+0xa48] ;  /* 0x000a4800016e7983 */ /* 0x000ea80000300800 */
[----:B------:R-:W2:Y:S04]  /*cf860*/  LDL.LU R111, [R1+0xa4c] ;  /* 0x000a4c00016f7983 */ /* 0x000ea80000300800 */
[----:B------:R-:W-:Y:S04]  /*cf870*/  STL.64 [R1+0x6098], R222 ;  /* 0x006098de01007387 */ /* 0x000fe80000100a00 */
[----:B------:R-:W-:Y:S04]  /*cf880*/  STL.64 [R1+0x6090], R220 ;  /* 0x006090dc01007387 */ /* 0x000fe80000100a00 */
[----:B------:R-:W-:Y:S04]  /*cf890*/  STL.64 [R1+0x6088], R226 ;  /* 0x006088e201007387 */ /* 0x000fe80000100a00 */
[----:B------:R-:W-:Y:S01]  /*cf8a0*/  STL.64 [R1+0x6080], R224 ;  /* 0x006080e001007387 */ /* 0x000fe20000100a00 */
[----:B---3--:R-:W-:-:S15]  /*cf8b0*/  HMMA.1688.F32.TF32 R124, R240, R106, R208 ;  /* 0x0000006af07c723c */ /* 0x008fde00000810d0 */
[----:B------:R-:W-:-:S09]  /*cf8c0*/  NOP ;  /* 0x0000000000007918 */ /* 0x000fd20000000000 */
[----:B------:R-:W-:Y:S01]  /*cf8d0*/  IMAD.MOV.U32 R211, RZ, RZ, R124 ;  /* 0x000000ffffd37224 */ /* 0x000fe200078e007c */
[----:B------:R-:W-:Y:S01]  /*cf8e0*/  MOV R210, R125 ;  /* 0x0000007d00d27202 */ /* 0x000fe20000000f00 */
[----:B------:R-:W-:Y:S02]  /*cf8f0*/  IMAD.MOV.U32 R207, RZ, RZ, R126 ;  /* 0x000000ffffcf7224 */ /* 0x000fe400078e007e */
[----:B------:R-:W-:Y:S02]  /*cf900*/  IMAD.MOV.U32 R206, RZ, RZ, R127 ;  /* 0x000000ffffce7224 */ /* 0x000fe400078e007f */
[C---:B----4-:R-:W-:Y:S01]  /*cf910*/  HMMA.1688.F32.TF32 R124, R240.reuse, R102, R176 ;  /* 0x00000066f07c723c */ /* 0x050fe200000810b0 */
[----:B------:R-:W3:Y:S04]  /*cf920*/  LDL.LU R176, [R1+0xa30] ;  /* 0x000a300001b07983 */ /* 0x000ee80000300800 */
[----:B------:R-:W3:Y:S04]  /*cf930*/  LDL.LU R177, [R1+0xa34] ;  /* 0x000a340001b17983 */ /* 0x000ee80000300800 */
[----:B------:R-:W3:Y:S04]  /*cf940*/  LDL.LU R178, [R1+0xa38] ;  /* 0x000a380001b27983 */ /* 0x000ee80000300800 */
[----:B------:R-:W3:Y:S01]  /*cf950*/  LDL.LU R179, [R1+0xa3c] ;  /* 0x000a3c0001b37983 */ /* 0x000ee20000300800 */
[----:B------:R-:W-:Y:S10]  /*cf960*/  HMMA.1688.F32.TF32 R112, R240, R98, R112 ;  /* 0x00000062f070723c */ /* 0x000ff40000081070 */
[----:B------:R-:W-:Y:S01]  /*cf970*/  IMAD.MOV.U32 R215, RZ, RZ, R126 ;  /* 0x000000ffffd77224 */ /* 0x000fe200078e007e */
[----:B------:R-:W-:Y:S01]  /*cf980*/  MOV R214, R127 ;  /* 0x0000007f00d67202 */ /* 0x000fe20000000f00 */
[----:B------:R-:W-:Y:S01]  /*cf990*/  IMAD.MOV.U32 R218, RZ, RZ, R125 ;  /* 0x000000ffffda7224 */ /* 0x000fe200078e007d */
[----:B------:R-:W-:-:S03]  /*cf9a0*/  MOV R219, R124 ;  /* 0x0000007c00db7202 */ /* 0x000fc60000000f00 */
        /* <DEDUP_REMOVED lines=8> */
[----:B------:R-:W-:Y:S01]  /*cfa30*/  MOV R204, R114 ;  /* 0x0000007200cc7202 */ /* 0x000fe20000000f00 */
[----:B------:R-:W-:-:S02]  /*cfa40*/  IMAD.MOV.U32 R205, RZ, RZ, R115 ;  /* 0x000000ffffcd7224 */ /* 0x000fc400078e0073 */
[----:B------:R-:W-:Y:S02]  /*cfa50*/  IMAD.MOV.U32 R208, RZ, RZ, R112 ;  /* 0x000000ffffd07224 */ /* 0x000fe400078e0070 */
[----:B------:R-:W-:Y:S01]  /*cfa60*/  IMAD.MOV.U32 R209, RZ, RZ, R113 ;  /* 0x000000ffffd17224 */ /* 0x000fe200078e0071 */
        /* <DEDUP_REMOVED lines=18> */
[----:B------:R-:W-:Y:S01]  /*cfb90*/  IMAD.MOV.U32 R235, RZ, RZ, R108 ;  /* 0x000000ffffeb7224 */ /* 0x000fe200078e006c */
[----:B------:R-:W-:Y:S01]  /*cfba0*/  MOV R234, R109 ;  /* 0x0000006d00ea7202 */ /* 0x000fe20000000f00 */
[----:B------:R-:W-:Y:S02]  /*cfbb0*/  IMAD.MOV.U32 R231, RZ, RZ, R110 ;  /* 0x000000ffffe77224 */ /* 0x000fe400078e006e */
[----:B------:R-:W-:-:S05]  /*cfbc0*/  IMAD.MOV.U32 R230, RZ, RZ, R111 ;  /* 0x000000ffffe67224 */ /* 0x000fca00078e006f */
[----:B------:R-:W-:Y:S04]  /*cfbd0*/  STL.64 [R1+0x60f8], R230 ;  /* 0x0060f8e601007387 */ /* 0x000fe80000100a00 */
[----:B------:R-:W-:Y:S04]  /*cfbe0*/  STL.64 [R1+0x60f0], R228 ;  /* 0x0060f0e401007387 */ /* 0x000fe80000100a00 */
[----:B------:R-:W-:Y:S04]  /*cfbf0*/  STL.64 [R1+0x60e8], R234 ;  /* 0x0060e8ea01007387 */ /* 0x000fe80000100a00 */
[----:B------:R-:W-:Y:S01]  /*cfc00*/  STL.64 [R1+0x60e0], R232 ;  /* 0x0060e0e801007387 */ /* 0x000fe20000100a00 */
[----:B---3--:R-:W-:-:S15]  /*cfc10*/  HMMA.1688.F32.TF32 R108, R240, R90, R176 ;  /* 0x0000005af06c723c */ /* 0x008fde00000810b0 */
[----:B------:R-:W-:-:S08]  /*cfc20*/  NOP ;  /* 0x0000000000007918 */ /* 0x000fd00000000000 */
[----:B------:R1:W-:Y:S01]  /*cfc30*/  STL.64 [R1+0xa60], R108 ;  /* 0x000a606c01007387 */ /* 0x0003e20000100a00 */
[----:B------:R-:W-:Y:S01]  /*cfc40*/  MOV R200, R110 ;  /* 0x0000006e00c87202 */ /* 0x000fe20000000f00 */
[----:B------:R-:W-:Y:S02]  /*cfc50*/  IMAD.MOV.U32 R201, RZ, RZ, R111 ;  /* 0x000000ffffc97224 */ /* 0x000fe400078e006f */
[----:B-1----:R-:W2:Y:S04]  /*cfc60*/  LDL.LU R108, [R1+0x9e0] ;  /* 0x0009e000016c7983 */ /* 0x002ea80000300800 */
[----:B------:R-:W2:Y:S04]  /*cfc70*/  LDL.LU R109, [R1+0x9e4] ;  /* 0x0009e400016d7983 */ /* 0x000ea80000300800 */
[----:B------:R-:W2:Y:S01]  /*cfc80*/  LDL.LU R110, [R1+0x9e8] ;  /* 0x0009e800016e7983 */ /* 0x000ea20000300800 */
[----:B----4-:R-:W-:Y:S03]  /*cfc90*/  HMMA.1688.F32.TF32 R124, R240, R86, R164 ;  /* 0x00000056f07c723c */ /* 0x010fe600000810a4 */
[----:B------:R-:W2:Y:S04]  /*cfca0*/  LDL.LU R111, [R1+0x9ec] ;  /* 0x0009ec00016f7983 */ /* 0x000ea80000300800 */
[----:B------:R-:W3:Y:S04]  /*cfcb0*/  LDL.LU R176, [R1+0x9d0] ;  /* 0x0009d00001b07983 */ /* 0x000ee80000300800 */
[----:B------:R-:W3:Y:S04]  /*cfcc0*/  LDL.LU R177, [R1+0x9d4] ;  /* 0x0009d40001b17983 */ /* 0x000ee80000300800 */
[----:B------:R-:W3:Y:S04]  /*cfcd0*/  LDL.LU R178, [R1+0x9d8] ;  /* 0x0009d80001b27983 */ /* 0x000ee80000300800 */
[----:B------:R-:W3:Y:S05]  /*cfce0*/  LDL.LU R179, [R1+0x9dc] ;  /* 0x0009dc0001b37983 */ /* 0x000eea0000300800 */
[----:B------:R-:W-:Y:S01]  /*cfcf0*/  IMAD.MOV.U32 R196, RZ, RZ, R124 ;  /* 0x000000ffffc47224 */ /* 0x000fe200078e007c */
[----:B------:R-:W-:Y:S01]  /*cfd00*/  MOV R197, R125 ;  /* 0x0000007d00c57202 */ /* 0x000fe20000000f00 */
[----:B------:R-:W-:-:S02]  /*cfd10*/  IMAD.MOV.U32 R192, RZ, RZ, R126 ;  /* 0x000000ffffc07224 */ /* 0x000fc400078e007e */
[----:B------:R-:W-:Y:S01]  /*cfd20*/  IMAD.MOV.U32 R193, RZ, RZ, R127 ;  /* 0x000000ffffc17224 */ /* 0x000fe200078e007f */
[----:B------:R-:W-:Y:S04]  /*cfd30*/  STL.64 [R1+0x6108], R202 ;  /* 0x006108ca01007387 */ /* 0x000fe80000100a00 */
[----:B------:R-:W-:Y:S01]  /*cfd40*/  STL.64 [R1+0x6100], R200 ;  /* 0x006100c801007387 */ /* 0x000fe20000100a00 */
[C---:B------:R-:W-:Y:S03]  /*cfd50*/  HMMA.1688.F32.TF32 R124, R240.reuse, R82, R168 ;  /* 0x00000052f07c723c */ /* 0x040fe600000810a8 */
[----:B------:R-:W-:Y:S04]  /*cfd60*/  STL.64 [R1+0x6128], R194 ;  /* 0x006128c201007387 */ /* 0x000fe80000100a00 */
[----:B------:R-:W-:Y:S04]  /*cfd70*/  STL.64 [R1+0x6120], R192 ;  /* 0x006120c001007387 */ /* 0x000fe80000100a00 */
[----:B------:R-:W-:Y:S04]  /*cfd80*/  STL.64 [R1+0x6118], R198 ;  /* 0x006118c601007387 */ /* 0x000fe80000100a00 */
[----:B------:R-:W-:Y:S04]  /*cfd90*/  STL.64 [R1+0x6110], R196 ;  /* 0x006110c401007387 */ /* 0x000fe80000100a00 */
[----:B------:R-:W4:Y:S04]  /*cfda0*/  LDL.LU R164, [R1+0x9c0] ;  /* 0x0009c00001a47983 */ /* 0x000f280000300800 */
[----:B------:R-:W-:Y:S04]  /*cfdb0*/  STL.64 [R1+0xa40], R124 ;  /* 0x000a407c01007387 */ /* 0x000fe80000100a00 */
[----:B------:R1:W-:Y:S04]  /*cfdc0*/  STL.64 [R1+0xa48], R126 ;  /* 0x000a487e01007387 */ /* 0x0003e80000100a00 */
[----:B------:R-:W4:Y:S04]  /*cfdd0*/  LDL.LU R165, [R1+0x9c4] ;  /* 0x0009c40001a57983 */ /* 0x000f280000300800 */
[----:B------:R-:W4:Y:S04]  /*cfde0*/  LDL.LU R166, [R1+0x9c8] ;  /* 0x0009c80001a67983 */ /* 0x000f280000300800 */
[----:B------:R-:W4:Y:S01]  /*cfdf0*/  LDL.LU R167, [R1+0x9cc] ;  /* 0x0009cc0001a77983 */ /* 0x000f220000300800 */
[C---:B-1----:R-:W-:Y:S06]  /*cfe00*/  HMMA.1688.F32.TF32 R124, R240.reuse, R78, R172 ;  /* 0x0000004ef07c723c */ /* 0x042fec00000810ac */
[----:B------:R-:W-:-:S15]  /*cfe10*/  HMMA.1688.F32.TF32 R112, R240, R74, R112 ;  /* 0x0000004af070723c */ /* 0x000fde0000081070 */
[----:B------:R-:W-:-:S03]  /*cfe20*/  NOP ;  /* 0x0000000000007918 */ /* 0x000fc60000000000 */
[----:B------:R-:W-:Y:S01]  /*cfe30*/  MOV R188, R126 ;  /* 0x0000007e00bc7202 */ /* 0x000fe20000000f00 */
[----:B------:R-:W-:Y:S01]  /*cfe40*/  IMAD.MOV.U32 R189, RZ, RZ, R127 ;  /* 0x000000ffffbd7224 */ /* 0x000fe200078e007f */
[----:B------:R2:W-:Y:S04]  /*cfe50*/  STL.64 [R1+0xa30], R124 ;  /* 0x000a307c01007387 */ /* 0x0005e80000100a00 */
[----:B------:R-:W-:Y:S01]  /*cfe60*/  IMAD.MOV.U32 R184, RZ, RZ, R113 ;  /* 0x000000ffffb87224 */ /* 0x000fe200078e0071 */
[----:B------:R-:W-:Y:S01]  /*cfe70*/  MOV R185, R114 ;  /* 0x0000007200b97202 */ /* 0x000fe20000000f00 */
[----:B------:R-:W-:Y:S04]  /*cfe80*/  STL.64 [R1+0x6138], R190 ;  /* 0x006138be01007387 */ /* 0x000fe80000100a00 */
[----:B------:R-:W-:Y:S04]  /*cfe90*/  STL.64 [R1+0x6130], R188 ;  /* 0x006130bc01007387 */ /* 0x000fe80000100a00 */
[----:B------:R1:W-:Y:S04]  /*cfea0*/  STL [R1+0xa20], R112 ;  /* 0x000a207001007387 */ /* 0x0003e80000100800 */
        /* <DEDUP_REMOVED lines=11> */
[----:B------:R-:W-:Y:S01]  /*cff60*/  STL.64 [R1+0x6158], R182 ;  /* 0x006158b601007387 */ /* 0x000fe20000100a00 */
[----:B--2---:R-:W-:-:S15]  /*cff70*/  HMMA.1688.F32.TF32 R124, R240, R10, R108 ;  /* 0x0000000af07c723c */ /* 0x004fde000008106c */
[----:B------:R-:W-:-:S09]  /*cff80*/  NOP ;  /* 0x0000000000007918 */ /* 0x000fd20000000000 */
[----:B------:R-:W-:Y:S01]  /*cff90*/  IMAD.MOV.U32 R109, RZ, RZ, R124 ;  /* 0x000000ffff6d7224 */ /* 0x000fe200078e007c */
[----:B-1----:R-:W-:Y:S01]  /*cffa0*/  MOV R112, R125 ;  /* 0x0000007d00707202 */ /* 0x002fe20000000f00 */
        /* <DEDUP_REMOVED lines=8> */
[----:B------:R-:W-:Y:S01]  /*d0030*/  STL.64 [R1+0x6150], R180 ;  /* 0x006150b401007387 */ /* 0x000fe20000100a00 */
[----:B----4-:R-:W-:Y:S03]  /*d0040*/  HMMA.1688.F32.TF32 R124, R240, R70, R164 ;  /* 0x00000046f07c723c */ /* 0x010fe600000810a4 */
        /* <DEDUP_REMOVED lines=16> */
[----:B------:R-:W-:Y:S01]  /*d0150*/  STL.64 [R1+0x6178], R110 ;  /* 0x0061786e01007387 */ /* 0x000fe20000100a00 */
[C---:B------:R-:W-:Y:S03]  /*d0160*/  HMMA.1688.F32.TF32 R124, R240.reuse, R66, R156 ;  /* 0x00000042f07c723c */ /* 0x040fe6000008109c */
[----:B------:R1:W-:Y:S03]  /*d0170*/  STL.64 [R1+0x6170], R108 ;  /* 0x0061706c01007387 */ /* 0x0003e60000100a00 */
[----:B-1----:R-:W-:Y:S01]  /*d0180*/  HMMA.1688.F32.TF32 R108, R240, R62, R168 ;  /* 0x0000003ef06c723c */ /* 0x002fe200000810a8 */
[----:B------:R-:W-:-:S15]  /*d0190*/  STL.64 [R1+0x6168], R178 ;  /* 0x006168b201007387 */ /* 0x000fde0000100a00 */
[----:B------:R-:W-:-:S02]  /*d01a0*/  NOP ;  /* 0x0000000000007918 */ /* 0x000fc40000000000 */
[----:B------:R-:W-:Y:S02]  /*d01b0*/  IMAD.MOV.U32 R115, RZ, RZ, R126 ;  /* 0x000000ffff737224 */ /* 0x000fe400078e007e */
[----:B------:R-:W-:Y:S01]  /*d01c0*/  IMAD.MOV.U32 R114, RZ, RZ, R127 ;  /* 0x000000ffff727224 */ /* 0x000fe200078e007f */
[----:B------:R-:W-:Y:S04]  /*d01d0*/  STL.64 [R1+0x6160], R176 ;  /* 0x006160b001007387 */ /* 0x000fe80000100a00 */
[----:B------:R-:W-:Y:S04]  /*d01e0*/  STL.64 [R1+0x6188], R114 ;  /* 0x0061887201007387 */ /* 0x000fe80000100a00 */
[----:B------:R-:W-:Y:S04]  /*d01f0*/  STL.64 [R1+0x6180], R112 ;  /* 0x0061807001007387 */ /* 0x000fe80000100a00 */
        /* <DEDUP_REMOVED lines=11> */
[----:B------:R-:W-:Y:S01]  /*d02b0*/  IMAD.MOV.U32 R168, RZ, RZ, R111 ;  /* 0x000000ffffa87224 */ /* 0x000fe200078e006f */
[----:B------:R-:W-:Y:S01]  /*d02c0*/  MOV R174, R125 ;  /* 0x0000007d00ae7202 */ /* 0x000fe20000000f00 */
[----:B------:R-:W-:-:S05]  /*d02d0*/  IMAD.MOV.U32 R175, RZ, RZ, R124 ;  /* 0x000000ffffaf7224 */ /* 0x000fca00078e007c */
[----:B------:R-:W-:Y:S04]  /*d02e0*/  STL.64 [R1+0x6198], R174 ;  /* 0x006198ae01007387 */ /* 0x000fe80000100a00 */
[----:B------:R-:W-:Y:S01]  /*d02f0*/  STL.64 [R1+0x6190], R172 ;  /* 0x006190ac01007387 */ /* 0x000fe20000100a00 */
[----:B--2---:R-:W-:-:S15]  /*d0300*/  HMMA.1688.F32.TF32 R108, R240, R58, R164 ;  /* 0x0000003af06c723c */ /* 0x004fde00000810a4 */
[----:B------:R-:W-:-:S08]  /*d0310*/  NOP ;  /* 0x0000000000007918 */ /* 0x000fd00000000000 */
[----:B------:R-:W-:Y:S01]  /*d0320*/  STL [R1+0x9c4], R109 ;  /* 0x0009c46d01007387 */ /* 0x000fe20000100800 */
[----:B------:R-:W-:Y:S01]  /*d0330*/  IMAD.MOV.U32 R169, RZ, RZ, R108 ;  /* 0x000000ffffa97224 */ /* 0x000fe200078e006c */
[----:B------:R-:W-:Y:S02]  /*d0340*/  MOV R164, R111 ;  /* 0x0000006f00a47202 */ /* 0x000fe40000000f00 */
[----:B------:R4:W-:Y:S04]  /*d0350*/  STL [R1+0x9c8], R110 ;  /* 0x0009c86e01007387 */ /* 0x0009e80000100800 */
[----:B------:R-:W2:Y:S04]  /*d0360*/  LDL.LU R144, [R1+0x940] ;  /* 0x0009400001907983 */ /* 0x000ea80000300800 */
[----:B------:R-:W2:Y:S01]  /*d0370*/  LDL.LU R145, [R1+0x944] ;  /* 0x0009440001917983 */ /* 0x000ea20000300800 */
[----:B----4-:R-:W-:Y:S03]  /*d0380*/  HMMA.1688.F32.TF32 R108, R240, R54, R160 ;  /* 0x00000036f06c723c */ /* 0x010fe600000810a0 */
[----:B------:R-:W2:Y:S04]  /*d0390*/  LDL.LU R146, [R1+0x948] ;  /* 0x0009480001927983 */ /* 0x000ea80000300800 */
[----:B------:R-:W2:Y:S04]  /*d03a0*/  LDL.LU R147, [R1+0x94c] ;  /* 0x00094c0001937983 */ /* 0x000ea80000300800 */
        /* <DEDUP_REMOVED lines=14> */
[----:B------:R-:W-:Y:S03]  /*d0490*/  HMMA.1688.F32.TF32 R108, R240, R46, R152 ;  /* 0x0000002ef06c723c */ /* 0x000fe60000081098 */
[----:B------:R-:W-:Y:S04]  /*d04a0*/  STL.64 [R1+0x61b8], R166 ;  /* 0x0061b8a601007387 */ /* 0x000fe80000100a00 */
[----:B------:R-:W-:Y:S04]  /*d04b0*/  STL.64 [R1+0x61b0], R164 ;  /* 0x0061b0a401007387 */ /* 0x000fe80000100a00 */
[----:B------:R-:W-:Y:S04]  /*d04c0*/  STL.64 [R1+0x61a8], R170 ;  /* 0x0061a8aa01007387 */ /* 0x000fe80000100a00 */
[----:B------:R-:W-:Y:S08]  /*d04d0*/  STL.64 [R1+0x61a0], R168 ;  /* 0x0061a0a801007387 */ /* 0x000ff00000100a00 */
[----:B------:R-:W-:Y:S01]  /*d04e0*/  STL [R1+0x994], R109 ;  /* 0x0009946d01007387 */ /* 0x000fe20000100800 */
[----:B------:R-:W-:Y:S01]  /*d04f0*/  MOV R157, R108 ;  /* 0x0000006c009d7202 */ /* 0x000fe20000000f00 */
[----:B------:R-:W-:-:S02]  /*d0500*/  IMAD.MOV.U32 R152, RZ, RZ, R111 ;  /* 0x000000ffff987224 */ /* 0x000fc400078e006f */
[----:B------:R1:W-:Y:S02]  /*d0510*/  STL [R1+0x998], R110 ;  /* 0x0009986e01007387 */ /* 0x0003e40000100800 */
[----:B-1----:R-:W-:-:S15]  /*d0520*/  HMMA.1688.F32.TF32 R108, R240, R42, R148 ;  /* 0x0000002af06c723c */ /* 0x002fde0000081094 */
[----:B------:R-:W-:-:S08]  /*d0530*/  NOP ;  /* 0x0000000000007918 */ /* 0x000fd00000000000 */
        /* <DEDUP_REMOVED lines=12> */
[----:B------:R-:W-:Y:S01]  /*d0600*/  IMAD.MOV.U32 R202, RZ, RZ, R121 ;  /* 0x000000ffffca7224 */ /* 0x000fe200078e0079 */
[----:B------:R-:W-:-:S02]  /*d0610*/  MOV R203, R120 ;  /* 0x0000007800cb7202 */ /* 0x000fc40000000f00 */
[----:B------:R-:W3:Y:S04]  /*d0620*/  LDL.LU R120, [R1+0x8f0] ;  /* 0x0008f00001787983 */ /* 0x000ee80000300800 */
[----:B------:R-:W3:Y:S04]  /*d0630*/  LDL.LU R121, [R1+0x8f4] ;  /* 0x0008f40001797983 */ /* 0x000ee80000300800 */
[----:B------:R-:W3:Y:S04]  /*d0640*/  LDL.LU R122, [R1+0x8f8] ;  /* 0x0008f800017a7983 */ /* 0x000ee80000300800 */
[----:B------:R-:W3:Y:S01]  /*d0650*/  LDL.LU R123, [R1+0x8fc] ;  /* 0x0008fc00017b7983 */ /* 0x000ee20000300800 */
[----:B--2---:R-:W-:-:S15]  /*d0660*/  HMMA.1688.F32.TF32 R108, R240, R38, R144 ;  /* 0x00000026f06c723c */ /* 0x004fde0000081090 */
[----:B------:R-:W-:-:S09]  /*d0670*/  NOP ;  /* 0x0000000000007918 */ /* 0x000fd20000000000 */
[----:B------:R-:W-:Y:S01]  /*d0680*/  IMAD.MOV.U32 R149, RZ, RZ, R108 ;  /* 0x000000ffff957224 */ /* 0x000fe200078e006c */
[----:B------:R-:W-:Y:S01]  /*d0690*/  MOV R145, R110 ;  /* 0x0000006e00917202 */ /* 0x000fe20000000f00 */
[----:B------:R-:W-:Y:S02]  /*d06a0*/  IMAD.MOV.U32 R144, RZ, RZ, R109 ;  /* 0x000000ffff907224 */ /* 0x000fe400078e006d */
[----:B------:R-:W-:Y:S02]  /*d06b0*/  IMAD.MOV.U32 R140, RZ, RZ, R111 ;  /* 0x000000ffff8c7224 */ /* 0x000fe400078e006f */
[----:B----4-:R-:W-:Y:S01]  /*d06c0*/  HMMA.1688.F32.TF32 R108, R240, R34, R128 ;  /* 0x00000022f06c723c */ /* 0x010fe20000081080 */
[----:B------:R-:W2:Y:S04]  /*d06d0*/  LDL.LU R128, [R1+0x900] ;  /* 0x0009000001807983 */ /* 0x000ea80000300800 */
[----:B------:R-:W2:Y:S04]  /*d06e0*/  LDL.LU R129, [R1+0x904] ;  /* 0x0009040001817983 */ /* 0x000ea80000300800 */
[----:B------:R-:W2:Y:S04]  /*d06f0*/  LDL.LU R130, [R1+0x908] ;  /* 0x0009080001827983 */ /* 0x000ea80000300800 */
[----:B------:R-:W2:Y:S11]  /*d0700*/  LDL.LU R131, [R1+0x90c] ;  /* 0x00090c0001837983 */ /* 0x000eb60000300800 */
[----:B------:R-:W-:Y:S01]  /*d0710*/  IMAD.MOV.U32 R163, RZ, RZ, R108 ;  /* 0x000000ffffa37224 */ /* 0x000fe200078e006c */
[----:B------:R-:W-:Y:S01]  /*d0720*/  MOV R159, R110 ;  /* 0x0000006e009f7202 */ /* 0x000fe20000000f00 */
[----:B------:R-:W-:-:S02]  /*d0730*/  IMAD.MOV.U32 R162, RZ, RZ, R109 ;  /* 0x000000ffffa27224 */ /* 0x000fc400078e006d */
[----:B------:R-:W-:-:S05]  /*d0740*/  IMAD.MOV.U32 R158, RZ, RZ, R111 ;  /* 0x000000ffff9e7224 */ /* 0x000fca00078e006f */
[----:B------:R-:W-:Y:S04]  /*d0750*/  STL.64 [R1+0x61d8], R158 ;  /* 0x0061d89e01007387 */ /* 0x000fe80000100a00 */
[----:B------:R-:W-:Y:S04]  /*d0760*/  STL.64 [R1+0x61d0], R156 ;  /* 0x0061d09c01007387 */ /* 0x000fe80000100a00 */
[----:B------:R-:W-:Y:S04]  /*d0770*/  STL.64 [R1+0x61c8], R162 ;  /* 0x0061c8a201007387 */ /* 0x000fe80000100a00 */
[----:B------:R-:W-:Y:S01]  /*d0780*/  STL.64 [R1+0x61c0], R160 ;  /* 0x0061c0a001007387 */ /* 0x000fe20000100a00 */
[----:B---3--:R-:W-:-:S15]  /*d0790*/  HMMA.1688.F32.TF32 R108, R240, R30, R136 ;  /* 0x0000001ef06c723c */ /* 0x008fde0000081088 */
[----:B------:R-:W-:-:S08]  /*d07a0*/  NOP ;  /* 0x0000000000007918 */ /* 0x000fd00000000000 */
[----:B------:R-:W-:Y:S01]  /*d07b0*/  STL [R1+0x954], R109 ;  /* 0x0009546d01007387 */ /* 0x000fe20000100800 */
[----:B------:R-:W-:Y:S01]  /*d07c0*/  IMAD.MOV.U32 R141, RZ, RZ, R108 ;  /* 0x000000ffff8d7224 */ /* 0x000fe200078e006c */
[----:B------:R-:W-:Y:S02]  /*d07d0*/  MOV R136, R111 ;  /* 0x0000006f00887202 */ /* 0x000fe40000000f00 */
        /* <DEDUP_REMOVED lines=27> */
[----:B------:R-:W4:Y:S01]  /*d0990*/  LDL.LU R208, [R1+0x610] ;  /* 0x0006100001d07983 */ /* 0x000f220000300800 */
[----:B------:R-:W-:Y:S02]  /*d09a0*/  IMAD.MOV.U32 R195, RZ, RZ, R116 ;  /* 0x000000ffffc37224 */ /* 0x000fe400078e0074 */
[----:B------:R-:W-:Y:S01]  /*d09b0*/  IMAD.MOV.U32 R186, RZ, RZ, R119 ;  /* 0x000000ffffba7224 */ /* 0x000fe200078e0077 */
[----:B------:R-:W4:Y:S01]  /*d09c0*/  LDL.LU R209, [R1+0x614] ;  /* 0x0006140001d17983 */ /* 0x000f220000300800 */
[----:B------:R-:W-:-:S03]  /*d09d0*/  IMAD.MOV.U32 R187, RZ, RZ, R118 ;  /* 0x000000ffffbb7224 */ /* 0x000fc600078e0076 */
[----:B------:R-:W4:Y:S04]  /*d09e0*/  LDL.LU R210, [R1+0x618] ;  /* 0x0006180001d27983 */ /* 0x000f280000300800 */
[----:B------:R-:W4:Y:S01]  /*d09f0*/  LDL.LU R211, [R1+0x61c] ;  /* 0x00061c0001d37983 */ /* 0x000f220000300800 */
        /* <DEDUP_REMOVED lines=15> */
[----:B---3--:R-:W-:-:S15]  /*d0af0*/  HMMA.1688.F32.TF32 R108, R240, R14, R204 ;  /* 0x0000000ef06c723c */ /* 0x008fde00000810cc */
[----:B------:R-:W-:-:S09]  /*d0b00*/  NOP ;  /* 0x0000000000007918 */ /* 0x000fd20000000000 */
[----:B------:R-:W-:Y:S01]  /*d0b10*/  IMAD.MOV.U32 R155, RZ, RZ, R108 ;  /* 0x000000ffff9b7224 */ /* 0x000fe200078e006c */
[----:B------:R-:W-:Y:S01]  /*d0b20*/  MOV R154, R109 ;  /* 0x0000006d009a7202 */ /* 0x000fe20000000f00 */
[----:B------:R-:W-:Y:S02]  /*d0b30*/  IMAD.MOV.U32 R151, RZ, RZ, R110 ;  /* 0x000000ffff977224 */ /* 0x000fe400078e006e */
[----:B------:R-:W-:Y:S02]  /*d0b40*/  IMAD.MOV.U32 R150, RZ, RZ, R111 ;  /* 0x000000ffff967224 */ /* 0x000fe400078e006f */
[C---:B----4-:R-:W-:Y:S03]  /*d0b50*/  HMMA.1688.F32.TF32 R108, R236.reuse, R186, R216 ;  /* 0x000000baec6c723c */ /* 0x050fe600000810d8 */
[----:B------:R-:W-:Y:S04]  /*d0b60*/  STL.64 [R1+0x61f8], R150 ;  /* 0x0061f89601007387 */ /* 0x000fe80000100a00 */
[----:B------:R1:W-:Y:S04]  /*d0b70*/  STL.64 [R1+0x61f0], R148 ;  /* 0x0061f09401007387 */ /* 0x0003e80000100a00 */
[----:B------:R-:W-:Y:S04]  /*d0b80*/  STL.64 [R1+0x61e8], R154 ;  /* 0x0061e89a01007387 */ /* 0x000fe80000100a00 */
[----:B------:R-:W-:Y:S01]  /*d0b90*/  STL.64 [R1+0x61e0], R152 ;  /* 0x0061e09801007387 */ /* 0x000fe20000100a00 */
[----:B-1----:R-:W-:Y:S07]  /*d0ba0*/  HMMA.1688.F32.TF32 R148, R236, R194, R212 ;  /* 0x000000c2ec94723c */ /* 0x002fee00000810d4 */
[----:B------:R-:W-:Y:S01]  /*d0bb0*/  STL [R1+0x904], R109 ;  /* 0x0009046d01007387 */ /* 0x000fe20000100800 */
[----:B------:R-:W-:-:S03]  /*d0bc0*/  MOV R117, R108 ;  /* 0x0000006c00757202 */ /* 0x000fc60000000f00 */
[----:B------:R1:W-:Y:S04]  /*d0bd0*/  STL.64 [R1+0x908], R110 ;  /* 0x0009086e01007387 */ /* 0x0003e80000100a00 */
[----:B------:R-:W2:Y:S01]  /*d0be0*/  LDL.LU R204, [R1+0x600] ;  /* 0x0006000001cc7983 */ /* 0x000ea20000300800 */
[C---:B------:R-:W-:Y:S03]  /*d0bf0*/  HMMA.1688.F32.TF32 R112, R236.reuse, R202, R224 ;  /* 0x000000caec70723c */ /* 0x040fe600000810e0 */
[----:B------:R-:W2:Y:S03]  /*d0c00*/  LDL.LU R205, [R1+0x604] ;  /* 0x0006040001cd7983 */ /* 0x000ea60000300800 */
[C---:B-1----:R-:W-:Y:S01]  /*d0c10*/  HMMA.1688.F32.TF32 R108, R236.reuse, R234, R220 ;  /* 0x000000eaec6c723c */ /* 0x042fe200000810dc */
[----:B------:R-:W2:Y:S04]  /*d0c20*/  LDL.LU R206, [R1+0x608] ;  /* 0x0006080001ce7983 */ /* 0x000ea80000300800 */
[----:B------:R-:W2:Y:S04]  /*d0c30*/  LDL.LU R207, [R1+0x60c] ;  /* 0x00060c0001cf7983 */ /* 0x000ea80000300800 */
        /* <DEDUP_REMOVED lines=24> */
[----:B------:R-:W4:-:S15]  /*d0dc0*/  LDL.LU R233, [R1+0x2d34] ;  /* 0x002d340001e97983 */ /* 0x000f1e0000300800 */
[----:B------:R-:W-:-:S02]  /*d0dd0*/  NOP ;  /* 0x0000000000007918 */ /* 0x000fc40000000000 */
[----:B------:R-:W-:Y:S01]  /*d0de0*/  IMAD.MOV.U32 R147, RZ, RZ, R108 ;  /* 0x000000ffff937224 */ /* 0x000fe200078e006c */
[----:B------:R-:W-:Y:S01]  /*d0df0*/  MOV R143, R110 ;  /* 0x0000006e008f7202 */ /* 0x000fe20000000f00 */
[----:B------:R-:W-:Y:S02]  /*d0e00*/  IMAD.MOV.U32 R146, RZ, RZ, R109 ;  /* 0x000000ffff927224 */ /* 0x000fe400078e006d */
[----:B------:R-:W-:-:S05]  /*d0e10*/  IMAD.MOV.U32 R142, RZ, RZ, R111 ;  /* 0x000000ffff8e7224 */ /* 0x000fca00078e006f */
[----:B------:R1:W-:Y:S04]  /*d0e20*/  STL [R1+0x5f94], R142 ;  /* 0x005f948e01007387 */ /* 0x0003e80000100800 */
[----:B------:R1:W-:Y:S04]  /*d0e30*/  STL [R1+0x5f90], R143 ;  /* 0x005f908f01007387 */ /* 0x0003e80000100800 */
[----:B------:R-:W-:Y:S04]  /*d0e40*/  STL [R1+0x5f8c], R146 ;  /* 0x005f8c9201007387 */ /* 0x000fe80000100800 */
[----:B------:R1:W-:Y:S01]  /*d0e50*/  STL [R1+0x5f88], R147 ;  /* 0x005f889301007387 */ /* 0x0003e20000100800 */
[----:B--2---:R-:W-:-:S15]  /*d0e60*/  HMMA.1688.F32.TF32 R108, R236, R246, R204 ;  /* 0x000000f6ec6c723c */ /* 0x004fde00000810cc */
[----:B------:R-:W-:-:S09]  /*d0e70*/  NOP ;  /* 0x0000000000007918 */ /* 0x000fd20000000000 */
[----:B------:R-:W-:Y:S01]  /*d0e80*/  IMAD.MOV.U32 R139, RZ, RZ, R108 ;  /* 0x000000ffff8b7224 */ /* 0x000fe200078e006c */
[----:B------:R-:W-:Y:S01]  /*d0e90*/  MOV R138, R109 ;  /* 0x0000006d008a7202 */ /* 0x000fe20000000f00 */
[----:B------:R-:W-:Y:S02]  /*d0ea0*/  IMAD.MOV.U32 R135, RZ, RZ, R110 ;  /* 0x000000ffff877224 */ /* 0x000fe400078e006e */
[----:B------:R-:W-:Y:S02]  /*d0eb0*/  IMAD.MOV.U32 R134, RZ, RZ, R111 ;  /* 0x000000ffff867224 */ /* 0x000fe400078e006f */
[----:B---3--:R-:W-:Y:S03]  /*d0ec0*/  HMMA.1688.F32.TF32 R108, R236, R106, R216 ;  /* 0x0000006aec6c723c */ /* 0x008fe600000810d8 */
[----:B------:R-:W-:Y:S04]  /*d0ed0*/  STL.64 [R1+0x6218], R134 ;  /* 0x0062188601007387 */ /* 0x000fe80000100a00 */
[----:B------:R4:W-:Y:S04]  /*d0ee0*/  STL.64 [R1+0x6210], R132 ;  /* 0x0062108401007387 */ /* 0x0009e80000100a00 */
[----:B------:R-:W-:-:S13]  /*d0ef0*/  STL.64 [R1+0x6208], R138 ;  /* 0x0062088a01007387 */ /* 0x000fda0000100a00 */
[----:B-1----:R-:W-:Y:S01]  /*d0f00*/  MOV R142, R108 ;  /* 0x0000006c008e7202 */ /* 0x002fe20000000f00 */
[----:B------:R-:W-:Y:S01]  /*d0f10*/  IMAD.MOV.U32 R143, RZ, RZ, R109 ;  /* 0x000000ffff8f7224 */ /* 0x000fe200078e006d */
[----:B------:R-:W-:Y:S01]  /*d0f20*/  MOV R147, R111 ;  /* 0x0000006f00937202 */ /* 0x000fe20000000f00 */
[----:B------:R-:W-:Y:S01]  /*d0f30*/  IMAD.MOV.U32 R146, RZ, RZ, R110 ;  /* 0x000000ffff927224 */ /* 0x000fe200078e006e */
[C---:B----4-:R-:W-:Y:S06]  /*d0f40*/  HMMA.1688.F32.TF32 R132, R236.reuse, R102, R212 ;  /* 0x00000066ec84723c */ /* 0x050fec00000810d4 */
        /* <DEDUP_REMOVED lines=43> */
[----:B------:R-:W4:Y:S04]  /*d1200*/  LDL.LU R217, [R1+0x544] ;  /* 0x0005440001d97983 */ /* 0x000f280000300800 */
[----:B------:R-:W4:Y:S04]  /*d1210*/  LDL.LU R218, [R1+0x548] ;  /* 0x0005480001da7983 */ /* 0x000f280000300800 */
[----:B------:R-:W4:Y:S04]  /*d1220*/  LDL.LU R219, [R1+0x54c] ;  /* 0x00054c0001db7983 */ /* 0x000f280000300800 */
[----:B------:R-:W-:Y:S04]  /*d1230*/  STL [R1+0x5f3c], R9 ;  /* 0x005f3c0901007387 */ /* 0x000fe80000100800 */
[----:B------:R-:W-:Y:S04]  /*d1240*/  STL [R1+0x5f38], R8 ;  /* 0x005f380801007387 */ /* 0x000fe80000100800 */
[----:B------:R-:W-:Y:S04]  /*d1250*/  LDS R240, [R232+UR12+0x4d100] ;  /* 0x04d1000ce8f07984 */ /* 0x000fe80008000800 */
[----:B------:R-:W-:Y:S04]  /*d1260*/  LDS R242, [R232+UR12+0x4d900] ;  /* 0x04d9000ce8f27984 */ /* 0x000fe80008000800 */
[----:B------:R-:W-:Y:S04]  /*d1270*/  LDS R241, [R233+UR12+0x4d100] ;  /* 0x04d1000ce9f17984 */ /* 0x000fe80008000800 */
[----:B------:R-:W4:Y:S01]  /*d1280*/  LDS R243, [R233+UR12+0x4d900] ;  /* 0x04d9000ce9f37984 */ /* 0x000f220008000800 */
[C---:B-1----:R-:W-:Y:S03]  /*d1290*/  HMMA.1688.F32.TF32 R108, R236.reuse, R86, R212 ;  /* 0x00000056ec6c723c */ /* 0x042fe600000810d4 */
[----:B------:R-:W4:Y:S03]  /*d12a0*/  LDL.LU R212, [R1+0x530] ;  /* 0x0005300001d47983 */ /* 0x000f260000300800 */
[----:B--2---:R-:W-:-:S15]  /*d12b0*/  HMMA.1688.F32.TF32 R112, R236, R90, R196 ;  /* 0x0000005aec70723c */ /* 0x004fde00000810c4 */
[----:B------:R-:W-:-:S08]  /*d12c0*/  NOP ;  /* 0x0000000000007918 */ /* 0x000fd00000000000 */
[----:B------:R-:W-:Y:S04]  /*d12d0*/  STL.64 [R1+0x860], R112 ;  /* 0x0008607001007387 */ /* 0x000fe80000100a00 */
[----:B------:R-:W-:Y:S04]  /*d12e0*/  STL.64 [R1+0x868], R114 ;  /* 0x0008687201007387 */ /* 0x000fe80000100a00 */
[----:B------:R-:W-:Y:S04]  /*d12f0*/  STL.64 [R1+0x850], R108 ;  /* 0x0008506c01007387 */ /* 0x000fe80000100a00 */
[----:B------:R3:W-:Y:S04]  /*d1300*/  STL.64 [R1+0x858], R110 ;  /* 0x0008586e01007387 */ /* 0x0007e80000100a00 */
[----:B------:R-:W2:Y:S04]  /*d1310*/  LDL.LU R213, [R1+0x534] ;  /* 0x0005340001d57983 */ /* 0x000ea80000300800 */
[----:B------:R-:W2:Y:S01]  /*d1320*/  LDL.LU R214, [R1+0x538] ;  /* 0x0005380001d67983 */ /* 0x000ea20000300800 */
[C---:B---3--:R-:W-:Y:S03]  /*d1330*/  HMMA.1688.F32.TF32 R108, R236.reuse, R82, R224 ;  /* 0x00000052ec6c723c */ /* 0x048fe600000810e0 */
[----:B------:R-:W2:Y:S04]  /*d1340*/  LDL.LU R215, [R1+0x53c] ;  /* 0x00053c0001d77983 */ /* 0x000ea80000300800 */
[----:B------:R-:W3:Y:S01]  /*d1350*/  LDL.LU R224, [R1+0x520] ;  /* 0x0005200001e07983 */ /* 0x000ee20000300800 */
[----:B----4-:R-:W-:-:S15]  /*d1360*/  HMMA.1688.F32.TF32 R112, R236, R78, R228 ;  /* 0x0000004eec70723c */ /* 0x010fde00000810e4 */
[----:B------:R-:W-:Y:S04]  /*d1370*/  STL.64 [R1+0x840], R108 ;  /* 0x0008406c01007387 */ /* 0x000fe80000100a00 */
[----:B------:R1:W-:Y:S04]  /*d1380*/  STL.64 [R1+0x848], R110 ;  /* 0x0008486e01007387 */ /* 0x0003e80000100a00 */
[----:B------:R-:W3:Y:S04]  /*d1390*/  LDL.LU R225, [R1+0x524] ;  /* 0x0005240001e17983 */ /* 0x000ee80000300800 */
[----:B------:R-:W3:Y:S01]  /*d13a0*/  LDL.LU R226, [R1+0x528] ;  /* 0x0005280001e27983 */ /* 0x000ee20000300800 */
[----:B-1----:R-:W-:Y:S03]  /*d13b0*/  HMMA.1688.F32.TF32 R108, R236, R74, R220 ;  /* 0x0000004aec6c723c */ /* 0x002fe600000810dc */
[----:B------:R-:W3:Y:S04]  /*d13c0*/  LDL.LU R227, [R1+0x52c] ;  /* 0x00052c0001e37983 */ /* 0x000ee80000300800 */
[----:B------:R-:W-:Y:S04]  /*d13d0*/  STL.64 [R1+0x830], R112 ;  /* 0x0008307001007387 */ /* 0x000fe80000100a00 */
[----:B------:R1:W-:-:S12]  /*d13e0*/  STL.64 [R1+0x838], R114 ;  /* 0x0008387201007387 */ /* 0x0003d80000100a00 */
[----:B------:R4:W-:Y:S04]  /*d13f0*/  STL.64 [R1+0x820], R108 ;  /* 0x0008206c01007387 */ /* 0x0009e80000100a00 */
[----:B------:R-:W3:Y:S04]  /*d1400*/  LDL.LU R220, [R1+0x510] ;  /* 0x0005100001dc7983 */ /* 0x000ee80000300800 */
[----:B------:R-:W3:Y:S04]  /*d1410*/  LDL.LU R221, [R1+0x514] ;  /* 0x0005140001dd7983 */ /* 0x000ee80000300800 */
[----:B------:R-:W3:Y:S04]  /*d1420*/  LDL.LU R222, [R1+0x518] ;  /* 0x0005180001de7983 */ /* 0x000ee80000300800 */
[----:B------:R-:W3:Y:S01]  /*d1430*/  LDL.LU R223, [R1+0x51c] ;  /* 0x00051c0001df7983 */ /* 0x000ee20000300800 */
[----:B------:R-:W-:Y:S01]  /*d1440*/  MOV R9, R110 ;  /* 0x0000006e00097202 */ /* 0x000fe20000000f00 */
[----:B------:R-:W-:Y:S01]  /*d1450*/  IMAD.MOV.U32 R8, RZ, RZ, R111 ;  /* 0x000000ffff087224 */ /* 0x000fe200078e006f */
[C---:B-1----:R-:W-:Y:S06]  /*d1460*/  HMMA.1688.F32.TF32 R112, R236.reuse, R10, R208 ;  /* 0x0000000aec70723c */ /* 0x042fec00000810d0 */
[----:B----4-:R-:W-:Y:S01]  /*d1470*/  HMMA.1688.F32.TF32 R108, R236, R6, R204 ;  /* 0x00000006ec6c723c */ /* 0x010fe200000810cc */
[----:B------:R1:W-:Y:S04]  /*d1480*/  STL [R1+0x5f44], R8 ;  /* 0x005f440801007387 */ /* 0x0003e80000100800 */
[----:B------:R4:W-:-:S12]  /*d1490*/  STL [R1+0x5f40], R9 ;  /* 0x005f400901007387 */ /* 0x0009d80000100800 */
[----:B------:R-:W-:Y:S04]  /*d14a0*/  STL.64 [R1+0x810], R112 ;  /* 0x0008107001007387 */ /* 0x000fe80000100a00 */
[----:B------:R-:W-:Y:S03]  /*d14b0*/  STL.64 [R1+0x818], R114 ;  /* 0x0008187201007387 */ /* 0x000fe60000100a00 */
[----:B-1----:R-:W-:Y:S01]  /*d14c0*/  IMAD.MOV.U32 R8, RZ, RZ, R110 ;  /* 0x000000ffff087224 */ /* 0x002fe200078e006e */
[----:B------:R1:W-:Y:S01]  /*d14d0*/  STL.64 [R1+0x800], R108 ;  /* 0x0008006c01007387 */ /* 0x0003e20000100a00 */
[----:B----4-:R-:W-:Y:S02]  /*d14e0*/  MOV R9, R111 ;  /* 0x0000006f00097202 */ /* 0x010fe40000000f00 */
[----:B-1----:R-:W-:Y:S01]  /*d14f0*/  HMMA.1688.F32.TF32 R108, R236, R70, R216 ;  /* 0x00000046ec6c723c */ /* 0x002fe200000810d8 */
[----:B------:R1:W-:-:S15]  /*d1500*/  STL [R1+0x5f4c], R8 ;  /* 0x005f4c0801007387 */ /* 0x0003de0000100800 */
[----:B------:R-:W-:-:S08]  /*d1510*/  NOP ;  /* 0x0000000000007918 */ /* 0x000fd00000000000 */
[----:B------:R-:W-:Y:S01]  /*d1520*/  IMAD.MOV.U32 R131, RZ, RZ, R108 ;  /* 0x000000ffff837224 */ /* 0x000fe200078e006c */
[----:B------:R-:W-:Y:S01]  /*d1530*/  MOV R127, R110 ;  /* 0x0000006e007f7202 */ /* 0x000fe20000000f00 */
[----:B------:R-:W-:Y:S02]  /*d1540*/  IMAD.MOV.U32 R130, RZ, RZ, R109 ;  /* 0x000000ffff827224 */ /* 0x000fe400078e006d */
[----:B------:R-:W-:Y:S01]  /*d1550*/  IMAD.MOV.U32 R126, RZ, RZ, R111 ;  /* 0x000000ffff7e7224 */ /* 0x000fe200078e006f */
[----:B------:R4:W-:Y:S04]  /*d1560*/  STL [R1+0x5f48], R9 ;  /* 0x005f480901007387 */ /* 0x0009e80000100800 */
[----:B------:R-:W-:Y:S04]  /*d1570*/  STL [R1+0x5f5c], R126 ;  /* 0x005f5c7e01007387 */ /* 0x000fe80000100800 */
[----:B------:R-:W-:Y:S04]  /*d1580*/  STL [R1+0x5f58], R127 ;  /* 0x005f587f01007387 */ /* 0x000fe80000100800 */
[----:B------:R-:W-:Y:S04]  /*d1590*/  STL [R1+0x5f54], R130 ;  /* 0x005f548201007387 */ /* 0x000fe80000100800 */
[----:B------:R-:W-:Y:S01]  /*d15a0*/  STL [R1+0x5f50], R131 ;  /* 0x005f508301007387 */ /* 0x000fe20000100800 */
[----:B--2---:R-:W-:-:S15]  /*d15b0*/  HMMA.1688.F32.TF32 R108, R236, R66, R212 ;  /* 0x00000042ec6c723c */ /* 0x004fde00000810d4 */
[----:B------:R-:W-:-:S08]  /*d15c0*/  NOP ;  /* 0x0000000000007918 */ /* 0x000fd00000000000 */
[----:B------:R3:W-:Y:S01]  /*d15d0*/  STL.64 [R1+0x7e8], R110 ;  /* 0x0007e86e01007387 */ /* 0x0007e20000100a00 */
[----:B-1----:R-:W-:Y:S01]  /*d15e0*/  IMAD.MOV.U32 R8, RZ, RZ, R108 ;  /* 0x000000ffff087224 */ /* 0x002fe200078e006c */
[----:B----4-:R-:W-:Y:S02]  /*d15f0*/  MOV R9, R109 ;  /* 0x0000006d00097202 */ /* 0x010fe40000000f00 */
[----:B---3--:R-:W-:Y:S02]  /*d1600*/  HMMA.1688.F32.TF32 R108, R236, R62, R224 ;  /* 0x0000003eec6c723c */ /* 0x008fe400000810e0 */
[----:B------:R1:W-:Y:S04]  /*d1610*/  STL [R1+0x5f64], R8 ;  /* 0x005f640801007387 */ /* 0x0003e80000100800 */
[----:B------:R2:W-:-:S15]  /*d1620*/  STL [R1+0x5f60], R9 ;  /* 0x005f600901007387 */ /* 0x0005de0000100800 */
[----:B------:R-:W-:-:S03]  /*d1630*/  NOP ;  /* 0x0000000000007918 */ /* 0x000fc60000000000 */
[----:B------:R-:W-:Y:S01]  /*d1640*/  IMAD.MOV.U32 R126, RZ, RZ, R108 ;  /* 0x000000ffff7e7224 */ /* 0x000fe200078e006c */
[----:B------:R-:W-:Y:S01]  /*d1650*/  MOV R130, R110 ;  /* 0x0000006e00827202 */ /* 0x000fe20000000f00 */
[----:B------:R-:W-:Y:S02]  /*d1660*/  IMAD.MOV.U32 R127, RZ, RZ, R109 ;  /* 0x000000ffff7f7224 */ /* 0x000fe400078e006d */
[----:B------:R-:W-:Y:S02]  /*d1670*/  IMAD.MOV.U32 R131, RZ, RZ, R111 ;  /* 0x000000ffff837224 */ /* 0x000fe400078e006f */
[----:B------:R-:W-:Y:S03]  /*d1680*/  HMMA.1688.F32.TF32 R108, R236, R58, R220 ;  /* 0x0000003aec6c723c */ /* 0x000fe600000810dc */
[----:B------:R-:W-:Y:S04]  /*d1690*/  STL [R1+0x5f74], R131 ;  /* 0x005f748301007387 */ /* 0x000fe80000100800 */
[----:B------:R-:W-:Y:S04]  /*d16a0*/  STL [R1+0x5f70], R130 ;  /* 0x005f708201007387 */ /* 0x000fe80000100800 */
[----:B------:R-:W-:Y:S04]  /*d16b0*/  STL [R1+0x5f6c], R126 ;  /* 0x005f6c7e01007387 */ /* 0x000fe80000100800 */
[----:B------:R-:W-:Y:S08]  /*d16c0*/  STL [R1+0x5f68], R127 ;  /* 0x005f687f01007387 */ /* 0x000ff00000100800 */
        /* <DEDUP_REMOVED lines=42> */
[----:B--2---:R-:W-:-:S05]  /*d1970*/  MOV R9, R111 ;  /* 0x0000006f00097202 */ /* 0x004fca0000000f00 */
        /* <DEDUP_REMOVED lines=8> */
[----:B----4-:R-:W-:Y:S03]  /*d1a00*/  HMMA.1688.F32.TF32 R108, R236, R50, R188 ;  /* 0x00000032ec6c723c */ /* 0x010fe600000810bc */
[----:B------:R-:W-:-:S15]  /*d1a10*/  STL.64 [R1+0x6248], R118 ;  /* 0x0062487601007387 */ /* 0x000fde0000100a00 */
[----:B------:R-:W-:-:S06]  /*d1a20*/  NOP ;  /* 0x0000000000007918 */ /* 0x000fcc0000000000 */
[----:B------:R-:W-:Y:S01]  /*d1a30*/  IMAD.MOV.U32 R131, RZ, RZ, R108 ;  /* 0x000000ffff837224 */ /* 0x000fe200078e006c */
[----:B------:R-:W-:Y:S01]  /*d1a40*/  MOV R130, R109 ;  /* 0x0000006d00827202 */ /* 0x000fe20000000f00 */
[----:B------:R-:W-:Y:S02]  /*d1a50*/  IMAD.MOV.U32 R126, RZ, RZ, R110 ;  /* 0x000000ffff7e7224 */ /* 0x000fe400078e006e */
[----:B------:R-:W-:Y:S02]  /*d1a60*/  IMAD.MOV.U32 R127, RZ, RZ, R111 ;  /* 0x000000ffff7f7224 */ /* 0x000fe400078e006f */
[----:B------:R-:W-:Y:S01]  /*d1a70*/  HMMA.1688.F32.TF32 R108, R236, R46, R196 ;  /* 0x0000002eec6c723c */ /* 0x000fe200000810c4 */
[----:B------:R-:W-:Y:S04]  /*d1a80*/  STL.64 [R1+0x6240], R116 ;  /* 0x0062407401007387 */ /* 0x000fe80000100a00 */
[----:B------:R1:W-:Y:S04]  /*d1a90*/  STL [R1+0x5f84], R122 ;  /* 0x005f847a01007387 */ /* 0x0003e80000100800 */
[----:B------:R2:W-:-:S15]  /*d1aa0*/  STL [R1+0x5f80], R123 ;  /* 0x005f807b01007387 */ /* 0x0005de0000100800 */
[----:B-1----:R-:W-:Y:S01]  /*d1ab0*/  MOV R122, R108 ;  /* 0x0000006c007a7202 */ /* 0x002fe20000000f00 */
[----:B--2---:R-:W-:Y:S01]  /*d1ac0*/  IMAD.MOV.U32 R123, RZ, RZ, R109 ;  /* 0x000000ffff7b7224 */ /* 0x004fe200078e006d */
[----:B------:R-:W-:Y:S01]  /*d1ad0*/  MOV R8, R111 ;  /* 0x0000006f00087202 */ /* 0x000fe20000000f00 */
[----:B------:R-:W-:Y:S02]  /*d1ae0*/  IMAD.MOV.U32 R9, RZ, RZ, R110 ;  /* 0x000000ffff097224 */ /* 0x000fe400078e006e */
[C---:B------:R-:W-:Y:S01]  /*d1af0*/  HMMA.1688.F32.TF32 R108, R236.reuse, R42, R228 ;  /* 0x0000002aec6c723c */ /* 0x040fe200000810e4 */
[----:B------:R-:W-:Y:S04]  /*d1b00*/  STL.64 [R1+0x6268], R126 ;  /* 0x0062687e01007387 */ /* 0x000fe80000100a00 */
[----:B------:R-:W-:Y:S01]  /*d1b10*/  STL.64 [R1+0x6260], R124 ;  /* 0x0062607c01007387 */ /* 0x000fe20000100a00 */
[C---:B------:R-:W-:Y:S03]  /*d1b20*/  HMMA.1688.F32.TF32 R116, R236.reuse, R38, R208 ;  /* 0x00000026ec74723c */ /* 0x040fe600000810d0 */
[----:B------:R-:W-:Y:S03]  /*d1b30*/  STL.64 [R1+0x6258], R130 ;  /* 0x0062588201007387 */ /* 0x000fe60000100a00 */
[C---:B------:R-:W-:Y:S01]  /*d1b40*/  HMMA.1688.F32.TF32 R112, R236.reuse, R34, R204 ;  /* 0x00000022ec70723c */ /* 0x040fe200000810cc */
[----:B------:R-:W-:Y:S10]  /*d1b50*/  STL.64 [R1+0x6250], R128 ;  /* 0x0062508001007387 */ /* 0x000ff40000100a00 */
        /* <DEDUP_REMOVED lines=127> */
[----:B------:R-:W-:Y:S04]  /*d2350*/  LDS R236, [R232+UR12+0x4d180] ;  /* 0x04d1800ce8ec7984 */ /* 0x000fe80008000800 */
[----:B------:R-:W-:Y:S04]  /*d2360*/  LDS R238, [R232+UR12+0x4d980] ;  /* 0x04d9800ce8ee7984 */ /* 0x000fe80008000800 */
[----:B------:R-:W-:Y:S04]  /*d2370*/  LDS R237, [R233+UR12+0x4d180] ;  /* 0x04d1800ce9ed7984 */ /* 0x000fe80008000800 */
[----:B------:R-:W1:Y:S08]  /*d2380*/  LDS R239, [R233+UR12+0x4d980] ;  /* 0x04d9800ce9ef7984 */ /* 0x000e700008000800 */
        /* <DEDUP_REMOVED lines=40> */
[C---:B------:R-:W-:Y:S06]  /*d2610*/  HMMA.1688.F32.TF32 R112, R240.reuse, R10, R108 ;  /* 0x0000000af070723c */ /* 0x040fec000008106c */
[C---:B--2---:R-:W-:Y:S06]  /*d2620*/  HMMA.1688.F32.TF32 R116, R240.reuse, R74, R176 ;  /* 0x0000004af074723c */ /* 0x044fec00000810b0 */
[C---:B------:R-:W-:Y:S01]  /*d2630*/  HMMA.1688.F32.TF32 R108, R240.reuse, R6, R180 ;  /* 0x00000006f06c723c */ /* 0x040fe200000810b4 */
        /* <DEDUP_REMOVED lines=36> */
[----:B------:R3:W-:Y:S01]  /*d2880*/  STL.64 [R1+0x570], R108 ;  /* 0x0005706c01007387 */ /* 0x0007e20000100a00 */
[----:B------:R-:W-:-:S03]  /*d2890*/  IMAD.MOV.U32 R212, RZ, RZ, R248 ;  /* 0x000000ffffd47224 */ /* 0x000fc600078e00f8 */
[----:B------:R4:W-:Y:S01]  /*d28a0*/  STL.64 [R1+0x578], R110 ;  /* 0x0005786e01007387 */ /* 0x0009e20000100a00 */
[----:B------:R-:W-:-:S03]  /*d28b0*/  IMAD.MOV.U32 R213, RZ, RZ, R249 ;  /* 0x000000ffffd57224 */ /* 0x000fc600078e00f9 */
[----:B------:R-:W2:Y:S01]  /*d28c0*/  LDL.LU R225, [R1+0x1a4] ;  /* 0x0001a40001e17983 */ /* 0x000ea20000300800 */
[----:B------:R-:W-:-:S03]  /*d28d0*/  MOV R214, R252 ;  /* 0x000000fc00d67202 */ /* 0x000fc60000000f00 */
        /* <DEDUP_REMOVED lines=96> */
[----:B------:R-:W2:Y:S01]  /*d2ee0*/  LDL.LU R0, [R1+0x6270] ;  /* 0x0062700001007983 */ /* 0x000ea20000300800 */
[----:B-1----:R-:W-:Y:S06]  /*d2ef0*/  HMMA.1688.F32.TF32 R108, R236, R94, R108 ;  /* 0x0000005eec6c723c */ /* 0x002fec000008106c */
        /* <DEDUP_REMOVED lines=8> */
[C---:B-1----:R-:W-:Y:S03]  /*d2f80*/  HMMA.1688.F32.TF32 R124, R240.reuse, R22, R144 ;  /* 0x00000016f07c723c */ /* 0x042fe60000081090 */
[----:B------:R-:W-:Y:S04]  /*d2f90*/  STL.64 [R1+0x540], R116 ;  /* 0x0005407401007387 */ /* 0x000fe80000100a00 */
[----:B------:R1:W-:Y:S01]  /*d2fa0*/  STL.64 [R1+0x548], R118 ;  /* 0x0005487601007387 */ /* 0x0003e20000100a00 */
[C---:B---3--:R-:W-:Y:S06]  /*d2fb0*/  HMMA.1688.F32.TF32 R128, R240.reuse, R18, R136 ;  /* 0x00000012f080723c */ /* 0x048fec0000081088 */
[----:B-1----:R-:W-:Y:S09]  /*d2fc0*/  HMMA.1688.F32.TF32 R116, R240, R14, R132 ;  /* 0x0000000ef074723c */ /* 0x002ff20000081084 */
        /* <DEDUP_REMOVED lines=8> */
[----:B-1----:R-:W-:Y:S01]  /*d3050*/  HMMA.1688.F32.TF32 R116, R236, R202, R160 ;  /* 0x000000caec74723c */ /* 0x002fe200000810a0 */
[----:B------:R-:W-:Y:S01]  /*d3060*/  MOV R205, R252 ;  /* 0x000000fc00cd7202 */ /* 0x000fe20000000f00 */
[----:B------:R-:W-:-:S02]  /*d3070*/  IMAD.MOV.U32 R206, RZ, RZ, R249 ;  /* 0x000000ffffce7224 */ /* 0x000fc400078e00f9 */
[----:B------:R-:W-:Y:S01]  /*d3080*/  IMAD.MOV.U32 R207, RZ, RZ, R248 ;  /* 0x000000ffffcf7224 */ /* 0x000fe200078e00f8 */
[----:B------:R-:W-:-:S04]  /*d3090*/  MOV R220, R245 ;  /* 0x000000f500dc7202 */ /* 0x000fc80000000f00 */
[----:B------:R-:W-:Y:S04]  /*d30a0*/  STL.64 [R1+0x500], R124 ;  /* 0x0005007c01007387 */ /* 0x000fe80000100a00 */
[----:B------:R1:W-:Y:S04]  /*d30b0*/  STL.64 [R1+0x508], R126 ;  /* 0x0005087e01007387 */ /* 0x0003e80000100a00 */
[----:B------:R-:W-:Y:S04]  /*d30c0*/  STL.64 [R1+0x4f0], R128 ;  /* 0x0004f08001007387 */ /* 0x000fe80000100a00 */
[----:B------:R3:W-:Y:S01]  /*d30d0*/  STL.64 [R1+0x4f8], R130 ;  /* 0x0004f88201007387 */ /* 0x0007e20000100a00 */
[C---:B-1----:R-:W-:Y:S03]  /*d30e0*/  HMMA.1688.F32.TF32 R124, R236.reuse, R234, R156 ;  /* 0x000000eaec7c723c */ /* 0x042fe6000008109c */
[----:B------:R-:W-:Y:S04]  /*d30f0*/  STL.64 [R1+0x4e0], R116 ;  /* 0x0004e07401007387 */ /* 0x000fe80000100a00 */
[----:B------:R1:W-:Y:S01]  /*d3100*/  STL.64 [R1+0x4e8], R118 ;  /* 0x0004e87601007387 */ /* 0x0003e20000100a00 */
[----:B---3--:R-:W-:Y:S01]  /*d3110*/  HMMA.1688.F32.TF32 R128, R236, R250, R168 ;  /* 0x000000faec80723c */ /* 0x008fe200000810a8 */
[----:B------:R-:W-:Y:S01]  /*d3120*/  IMAD.MOV.U32 R221, RZ, RZ, R244 ;  /* 0x000000ffffdd7224 */ /* 0x000fe200078e00f4 */
[----:B------:R-:W-:Y:S01]  /*d3130*/  MOV R223, R104 ;  /* 0x0000006800df7202 */ /* 0x000fe20000000f00 */
[----:B------:R-:W-:Y:S01]  /*d3140*/  IMAD.MOV.U32 R222, RZ, RZ, R105 ;  /* 0x000000ffffde7224 */ /* 0x000fe200078e0069 */
[----:B------:R-:W-:Y:S01]  /*d3150*/  MOV R142, R41 ;  /* 0x00000029008e7202 */ /* 0x000fe20000000f00 */
[----:B------:R-:W-:-:S02]  /*d3160*/  IMAD.MOV.U32 R140, RZ, RZ, R69 ;  /* 0x000000ffff8c7224 */ /* 0x000fc400078e0045 */
[----:B------:R-:W-:Y:S02]  /*d3170*/  IMAD.MOV.U32 R141, RZ, RZ, R68 ;  /* 0x000000ffff8d7224 */ /* 0x000fe400078e0044 */
[----:B------:R-:W-:Y:S01]  /*d3180*/  IMAD.MOV.U32 R143, RZ, RZ, R40 ;  /* 0x000000ffff8f7224 */ /* 0x000fe200078e0028 */
[C---:B-1----:R-:W-:Y:S01]  /*d3190*/  HMMA.1688.F32.TF32 R116, R236.reuse, R246, R164 ;  /* 0x000000f6ec74723c */ /* 0x042fe200000810a4 */
[----:B------:R-:W-:Y:S01]  /*d31a0*/  MOV R144, R73 ;  /* 0x0000004900907202 */ /* 0x000fe20000000f00 */
[----:B------:R-:W-:Y:S01]  /*d31b0*/  IMAD.MOV.U32 R145, RZ, RZ, R72 ;  /* 0x000000ffff917224 */ /* 0x000fe200078e0048 */
[----:B------:R-:W-:Y:S01]  /*d31c0*/  MOV R147, R36 ;  /* 0x0000002400937202 */ /* 0x000fe20000000f00 */
[----:B------:R-:W-:Y:S01]  /*d31d0*/  IMAD.MOV.U32 R146, RZ, RZ, R37 ;  /* 0x000000ffff927224 */ /* 0x000fe200078e0025 */
[----:B------:R-:W-:Y:S04]  /*d31e0*/  STL.64 [R1+0x4d0], R124 ;  /* 0x0004d07c01007387 */ /* 0x000fe80000100a00 */
[----:B------:R1:W-:Y:S04]  /*d31f0*/  STL.64 [R1+0x4d8], R126 ;  /* 0x0004d87e01007387 */ /* 0x0003e80000100a00 */
[----:B------:R-:W-:Y:S04]  /*d3200*/  STL.64 [R1+0x4c0], R128 ;  /* 0x0004c08001007387 */ /* 0x000fe80000100a00 */
[----:B------:R-:W-:Y:S01]  /*d3210*/  STL.64 [R1+0x4c8], R130 ;  /* 0x0004c88201007387 */ /* 0x000fe20000100a00 */
[----:B-1----:R-:W-:Y:S01]  /*d3220*/  HMMA.1688.F32.TF32 R124, R236, R106, R172 ;  /* 0x0000006aec7c723c */ /* 0x002fe200000810ac */
[----:B------:R-:W-:-:S04]  /*d3230*/  IMAD.MOV.U32 R136, RZ, RZ, R81 ;  /* 0x000000ffff887224 */ /* 0x000fc800078e0051 */
[----:B------:R-:W-:Y:S04]  /*d3240*/  STL.64 [R1+0x490], R116 ;  /* 0x0004907401007387 */ /* 0x000fe80000100a00 */
[----:B------:R1:W-:Y:S01]  /*d3250*/  STL.64 [R1+0x498], R118 ;  /* 0x0004987601007387 */ /* 0x0003e20000100a00 */
[----:B------:R-:W-:Y:S01]  /*d3260*/  MOV R137, R80 ;  /* 0x0000005000897202 */ /* 0x000fe20000000f00 */
[----:B------:R-:W-:Y:S02]  /*d3270*/  IMAD.MOV.U32 R138, RZ, RZ, R77 ;  /* 0x000000ffff8a7224 */ /* 0x000fe400078e004d */
[----:B------:R-:W-:Y:S01]  /*d3280*/  IMAD.MOV.U32 R139, RZ, RZ, R76 ;  /* 0x000000ffff8b7224 */ /* 0x000fe200078e004c */
[----:B--2---:R-:W-:Y:S04]  /*d3290*/  LDS R240, [R0+UR12+0x4d000] ;  /* 0x04d0000c00f07984 */ /* 0x004fe80008000800 */
[----:B------:R-:W-:Y:S01]  /*d32a0*/  LDS R242, [R0+UR12+0x4d800] ;  /* 0x04d8000c00f27984 */ /* 0x000fe20008000800 */
        /* <DEDUP_REMOVED lines=112> */
[C---:B------:R-:W-:Y:S06]  /*d39b0*/  HMMA.1688.F32.TF32 R128, R236.reuse, R54, R128 ;  /* 0x00000036ec80723c */ /* 0x040fec0000081080 */
[C---:B------:R-:W-:Y:S06]  /*d39c0*/  HMMA.1688.F32.TF32 R124, R236.reuse, R50, R124 ;  /* 0x00000032ec7c723c */ /* 0x040fec000008107c */
[C---:B------:R-:W-:Y:S11]  /*d39d0*/  HMMA.1688.F32.TF32 R116, R236.reuse, R46, R116 ;  /* 0x0000002eec74723c */ /* 0x040ff60000081074 */
        /* <DEDUP_REMOVED lines=8> */
[----:B-1----:R-:W-:Y:S01]  /*d3a60*/  HMMA.1688.F32.TF32 R116, R236, R34, R136 ;  /* 0x00000022ec74723c */ /* 0x002fe20000081088 */
        /* <DEDUP_REMOVED lines=11> */
[----:B------:R-:W-:Y:S01]  /*d3b20*/  IMAD.MOV.U32 R150, RZ, RZ, R21 ;  /* 0x000000ffff967224 */ /* 0x000fe200078e0015 */
[----:B------:R-:W-:Y:S04]  /*d3b30*/  STL.64 [R1+0x1b0], R128 ;  /* 0x0001b08001007387 */ /* 0x000fe80000100a00 */
[----:B------:R1:W-:Y:S04]  /*d3b40*/  STL.64 [R1+0x1b8], R130 ;  /* 0x0001b88201007387 */ /* 0x0003e80000100a00 */
[----:B------:R-:W-:Y:S04]  /*d3b50*/  STL.64 [R1+0x1a0], R124 ;  /* 0x0001a07c01007387 */ /* 0x000fe80000100a00 */
[----:B------:R1:W-:Y:S02]  /*d3b60*/  STL.64 [R1+0x1a8], R126 ;  /* 0x0001a87e01007387 */ /* 0x0003e40000100a00 */
[C---:B-1----:R-:W-:Y:S02]  /*d3b70*/  HMMA.1688.F32.TF32 R128, R236.reuse, R30, R132 ;  /* 0x0000001eec80723c */ /* 0x042fe40000081084 */
[----:B------:R-:W-:Y:S04]  /*d3b80*/  STL.64 [R1+0x190], R116 ;  /* 0x0001907401007387 */ /* 0x000fe80000100a00 */
[----:B------:R1:W-:Y:S01]  /*d3b90*/  STL.64 [R1+0x198], R118 ;  /* 0x0001987601007387 */ /* 0x0003e20000100a00 */
[----:B------:R-:W-:Y:S01]  /*d3ba0*/  HMMA.1688.F32.TF32 R124, R236, R26, R152 ;  /* 0x0000001aec7c723c */ /* 0x000fe20000081098 */
[----:B------:R-:W-:Y:S01]  /*d3bb0*/  LOP3.LUT R104, R0, 0x20, RZ, 0x3c, !PT ;  /* 0x0000002000687812 */ /* 0x000fe200078e3cff */
[----:B------:R-:W-:-:S04]  /*d3bc0*/  IMAD.MOV.U32 R160, RZ, RZ, R101 ;  /* 0x000000ffffa07224 */ /* 0x000fc800078e0065 */
[----:B------:R-:W-:Y:S01]  /*d3bd0*/  LDS R241, [R104+UR12+0x4d000] ;  /* 0x04d0000c68f17984 */ /* 0x000fe20008000800 */
[----:B-1----:R-:W-:Y:S03]  /*d3be0*/  HMMA.1688.F32.TF32 R116, R236, R22, R148 ;  /* 0x00000016ec74723c */ /* 0x002fe60000081094 */
[----:B------:R-:W4:Y:S01]  /*d3bf0*/  LDS R243, [R104+UR12+0x4d800] ;  /* 0x04d8000c68f37984 */ /* 0x000f220008000800 */
[----:B------:R-:W-:Y:S01]  /*d3c00*/  MOV R161, R100 ;  /* 0x0000006400a17202 */ /* 0x000fe20000000f00 */
[----:B------:R-:W-:Y:S02]  /*d3c10*/  IMAD.MOV.U32 R162, RZ, RZ, R97 ;  /* 0x000000ffffa27224 */ /* 0x000fe400078e0061 */
[----:B------:R-:W-:Y:S01]  /*d3c20*/  IMAD.MOV.U32 R163, RZ, RZ, R96 ;  /* 0x000000ffffa37224 */ /* 0x000fe200078e0060 */
[----:B------:R-:W-:Y:S01]  /*d3c30*/  MOV R156, R17 ;  /* 0x00000011009c7202 */ /* 0x000fe20000000f00 */
[----:B------:R-:W-:Y:S01]  /*d3c40*/  IMAD.MOV.U32 R157, RZ, RZ, R16 ;  /* 0x000000ffff9d7224 */ /* 0x000fe200078e0010 */
[----:B------:R-:W-:Y:S01]  /*d3c50*/  MOV R159, R2 ;  /* 0x00000002009f7202 */ /* 0x000fe20000000f00 */
[----:B------:R-:W-:Y:S01]  /*d3c60*/  IMAD.MOV.U32 R158, RZ, RZ, R3 ;  /* 0x000000ffff9e7224 */ /* 0x000fe200078e0003 */
[----:B------:R-:W-:Y:S01]  /*d3c70*/  MOV R170, R13 ;  /* 0x0000000d00aa7202 */ /* 0x000fe20000000f00 */
[----:B------:R-:W-:Y:S01]  /*d3c80*/  IMAD.MOV.U32 R168, RZ, RZ, R85 ;  /* 0x000000ffffa87224 */ /* 0x000fe200078e0055 */
[----:B------:R-:W-:Y:S01]  /*d3c90*/  STL.64 [R1+0x180], R128 ;  /* 0x0001808001007387 */ /* 0x000fe20000100a00 */
[----:B------:R-:W-:-:S02]  /*d3ca0*/  IMAD.MOV.U32 R169, RZ, RZ, R84 ;  /* 0x000000ffffa97224 */ /* 0x000fc400078e0054 */
[----:B------:R-:W-:Y:S01]  /*d3cb0*/  IMAD.MOV.U32 R171, RZ, RZ, R12 ;  /* 0x000000ffffab7224 */ /* 0x000fe200078e000c */
        /* <DEDUP_REMOVED lines=8> */
[----:B------:R-:W-:Y:S04]  /*d3d40*/  LDS R237, [R104+UR12+0x4d080] ;  /* 0x04d0800c68ed7984 */ /* 0x000fe80008000800 */
[----:B------:R-:W-:Y:S05]  /*d3d50*/  LDS R239, [R104+UR12+0x4d880] ;  /* 0x04d8800c68ef7984 */ /* 0x000fea0008000800 */
[----:B------:R-:W-:Y:S04]  /*d3d60*/  STL.64 [R1+0x150], R128 ;  /* 0x0001508001007387 */ /* 0x000fe80000100a00 */
[----:B------:R-:W-:Y:S04]  /*d3d70*/  STL.64 [R1+0x158], R130 ;  /* 0x0001588201007387 */ /* 0x000fe80000100a00 */
[----:B------:R-:W-:Y:S04]  /*d3d80*/  STL.64 [R1+0x200], R124 ;  /* 0x0002007c01007387 */ /* 0x000fe80000100a00 */
[----:B------:R-:W-:Y:S04]  /*d3d90*/  STL.64 [R1+0x208], R126 ;  /* 0x0002087e01007387 */ /* 0x000fe80000100a00 */
[----:B------:R-:W-:Y:S04]  /*d3da0*/  STL.64 [R1+0x60], R116 ;  /* 0x0000607401007387 */ /* 0x000fe80000100a00 */
[----:B------:R4:W-:Y:S04]  /*d3db0*/  STL.64 [R1+0x68], R118 ;  /* 0x0000687601007387 */ /* 0x0009e80000100a00 */
[----:B------:R-:W-:Y:S04]  /*d3dc0*/  LDS R236, [R0+UR12+0x4d080] ;  /* 0x04d0800c00ec7984 */ /* 0x000fe80008000800 */
[----:B------:R-:W1:Y:S01]  /*d3dd0*/  LDS R238, [R0+UR12+0x4d880] ;  /* 0x04d8800c00ee7984 */ /* 0x000e620008000800 */
[C---:B----4-:R-:W-:Y:S06]  /*d3de0*/  HMMA.1688.F32.TF32 R116, R240.reuse, R186, R164 ;  /* 0x000000baf074723c */ /* 0x050fec00000810a4 */
[C---:B--2---:R-:W-:Y:S06]  /*d3df0*/  HMMA.1688.F32.TF32 R128, R240.reuse, R194, R172 ;  /* 0x000000c2f080723c */ /* 0x044fec00000810ac */
[C---:B---3--:R-:W-:Y:S11]  /*d3e00*/  HMMA.1688.F32.TF32 R124, R240.reuse, R202, R112 ;  /* 0x000000caf07c723c */ /* 0x048ff60000081070 */
[----:B------:R-:W-:Y:S04]  /*d3e10*/  STL.64 [R1+0x310], R116 ;  /* 0x0003107401007387 */ /* 0x000fe80000100a00 */
[----:B------:R2:W-:Y:S01]  /*d3e20*/  STL.64 [R1+0x318], R118 ;  /* 0x0003187601007387 */ /* 0x0005e20000100a00 */
[C---:B------:R-:W-:Y:S06]  /*d3e30*/  HMMA.1688.F32.TF32 R112, R240.reuse, R250, R108 ;  /* 0x000000faf070723c */ /* 0x040fec000008106c */
[C---:B------:R-:W-:Y:S06]  /*d3e40*/  HMMA.1688.F32.TF32 R108, R240.reuse, R246, R180 ;  /* 0x000000f6f06c723c */ /* 0x040fec00000810b4 */
[C---:B--2---:R-:W-:Y:S01]  /*d3e50*/  HMMA.1688.F32.TF32 R116, R240.reuse, R234, R176 ;  /* 0x000000eaf074723c */ /* 0x044fe200000810b0 */
[----:B------:R-:W-:Y:S04]  /*d3e60*/  STL.64 [R1+0x300], R128 ;  /* 0x0003008001007387 */ /* 0x000fe80000100a00 */
[----:B------:R-:W-:Y:S04]  /*d3e70*/  STL.64 [R1+0x308], R130 ;  /* 0x0003088201007387 */ /* 0x000fe80000100a00 */
[----:B------:R-:W-:Y:S04]  /*d3e80*/  STL.64 [R1+0x2f0], R124 ;  /* 0x0002f07c01007387 */ /* 0x000fe80000100a00 */
[----:B------:R-:W-:Y:S10]  /*d3e90*/  STL.64 [R1+0x2f8], R126 ;  /* 0x0002f87e01007387 */ /* 0x000ff40000100a00 */
        /* <DEDUP_REMOVED lines=144> */
[----:B------:R-:W-:-:S15]  /*d47a0*/  HMMA.1688.F32.TF32 R116, R240, R70, R116 ;  /* 0x00000046f074723c */ /* 0x000fde0000081074 */
[----:B------:R-:W-:-:S02]  /*d47b0*/  NOP ;  /* 0x0000000000007918 */ /* 0x000fc40000000000 */
[----:B------:R-:W-:Y:S04]  /*d47c0*/  STL.64 [R1+0x220], R124 ;  /* 0x0002207c01007387 */ /* 0x000fe80000100a00 */
[----:B------:R2:W-:Y:S04]  /*d47d0*/  STL.64 [R1+0x228], R126 ;  /* 0x0002287e01007387 */ /* 0x0005e80000100a00 */
[----:B--2---:R-:W2:Y:S04]  /*d47e0*/  LDL.LU.64 R126, [R1+0x6268] ;  /* 0x00626800017e7983 */ /* 0x004ea80000300a00 */
[----:B------:R-:W3:Y:S04]  /*d47f0*/  LDL.LU.64 R124, [R1+0x6260] ;  /* 0x00626000017c7983 */ /* 0x000ee80000300a00 */
[----:B------:R-:W-:Y:S04]  /*d4800*/  STL.64 [R1+0x210], R128 ;  /* 0x0002108001007387 */ /* 0x000fe80000100a00 */
[----:B------:R4:W-:Y:S04]  /*d4810*/  STL.64 [R1+0x218], R130 ;  /* 0x0002188201007387 */ /* 0x0009e80000100a00 */
[----:B------:R-:W-:Y:S04]  /*d4820*/  STL.64 [R1+0x140], R116 ;  /* 0x0001407401007387 */ /* 0x000fe80000100a00 */
[----:B------:R4:W-:Y:S02]  /*d4830*/  STL.64 [R1+0x148], R118 ;  /* 0x0001487601007387 */ /* 0x0009e40000100a00 */
[C---:B----4-:R-:W-:Y:S06]  /*d4840*/  HMMA.1688.F32.TF32 R128, R240.reuse, R66, R140 ;  /* 0x00000042f080723c */ /* 0x050fec000008108c */
[----:B------:R-:W-:-:S15]  /*d4850*/  HMMA.1688.F32.TF32 R116, R240, R62, R144 ;  /* 0x0000003ef074723c */ /* 0x000fde0000081090 */
[----:B------:R-:W-:-:S02]  /*d4860*/  NOP ;  /* 0x0000000000007918 */ /* 0x000fc40000000000 */
[----:B------:R-:W-:Y:S04]  /*d4870*/  STL.64 [R1+0x130], R128 ;  /* 0x0001308001007387 */ /* 0x000fe80000100a00 */
[----:B------:R4:W-:Y:S04]  /*d4880*/  STL.64 [R1+0x138], R130 ;  /* 0x0001388201007387 */ /* 0x0009e80000100a00 */
[----:B------:R-:W-:Y:S04]  /*d4890*/  STL.64 [R1+0x120], R116 ;  /* 0x0001207401007387 */ /* 0x000fe80000100a00 */
[----:B------:R1:W-:Y:S01]  /*d48a0*/  STL.64 [R1+0x128], R118 ;  /* 0x0001287601007387 */ /* 0x0003e20000100a00 */
[C---:B----4-:R-:W-:Y:S06]  /*d48b0*/  HMMA.1688.F32.TF32 R128, R240.reuse, R54, R132 ;  /* 0x00000036f080723c */ /* 0x050fec0000081084 */
[C---:B-1----:R-:W-:Y:S01]  /*d48c0*/  HMMA.1688.F32.TF32 R116, R240.reuse, R50, R152 ;  /* 0x00000032f074723c */ /* 0x042fe20000081098 */
        /* <DEDUP_REMOVED lines=8> */
[C---:B----4-:R-:W-:Y:S01]  /*d4950*/  HMMA.1688.F32.TF32 R116, R240.reuse, R38, R156 ;  /* 0x00000026f074723c */ /* 0x050fe2000008109c */
[----:B------:R-:W-:Y:S04]  /*d4960*/  STL.64 [R1+0xe0], R132 ;  /* 0x0000e08401007387 */ /* 0x000fe80000100a00 */
[----:B------:R1:W-:Y:S01]  /*d4970*/  STL.64 [R1+0xe8], R134 ;  /* 0x0000e88601007387 */ /* 0x0003e20000100a00 */
[C---:B------:R-:W-:Y:S11]  /*d4980*/  HMMA.1688.F32.TF32 R112, R240.reuse, R22, R112 ;  /* 0x00000016f070723c */ /* 0x040ff60000081070 */
        /* <DEDUP_REMOVED lines=8> */
[----:B------:R-:W-:Y:S08]  /*d4a10*/  STL.64 [R1+0xb8], R134 ;  /* 0x0000b88601007387 */ /* 0x000ff00000100a00 */
[----:B------:R-:W-:Y:S04]  /*d4a20*/  STL.64 [R1+0xa0], R128 ;  /* 0x0000a08001007387 */ /* 0x000fe80000100a00 */
[----:B------:R1:W-:Y:S04]  /*d4a30*/  STL.64 [R1+0xa8], R130 ;  /* 0x0000a88201007387 */ /* 0x0003e80000100a00 */
[----:B------:R-:W-:Y:S04]  /*d4a40*/  STL.64 [R1+0x90], R116 ;  /* 0x0000907401007387 */ /* 0x000fe80000100a00 */
[----:B------:R4:W-:Y:S01]  /*d4a50*/  STL.64 [R1+0x98], R118 ;  /* 0x0000987601007387 */ /* 0x0009e20000100a00 */
[C---:B-1----:R-:W-:Y:S03]  /*d4a60*/  HMMA.1688.F32.TF32 R128, R240.reuse, R18, R176 ;  /* 0x00000012f080723c */ /* 0x042fe600000810b0 */
[----:B------:R-:W-:Y:S04]  /*d4a70*/  STL.64 [R1+0x80], R112 ;  /* 0x0000807001007387 */ /* 0x000fe80000100a00 */
[----:B------:R1:W-:Y:S01]  /*d4a80*/  STL.64 [R1+0x88], R114 ;  /* 0x0000887201007387 */ /* 0x0003e20000100a00 */
[----:B----4-:R-:W-:Y:S03]  /*d4a90*/  HMMA.1688.F32.TF32 R116, R240, R14, R108 ;  /* 0x0000000ef074723c */ /* 0x010fe6000008106c */
[----:B------:R-:W-:Y:S04]  /*d4aa0*/  LDS R241, [R104+UR12+0x4d100] ;  /* 0x04d1000c68f17984 */ /* 0x000fe80008000800 */
[----:B------:R-:W-:Y:S01]  /*d4ab0*/  LDS R243, [R104+UR12+0x4d900] ;  /* 0x04d9000c68f37984 */ /* 0x000fe20008000800 */
[C---:B------:R-:W-:Y:S03]  /*d4ac0*/  HMMA.1688.F32.TF32 R108, R236.reuse, R194, R188 ;  /* 0x000000c2ec6c723c */ /* 0x040fe600000810bc */
[----:B------:R-:W-:Y:S03]  /*d4ad0*/  LDS R240, [R0+UR12+0x4d100] ;  /* 0x04d1000c00f07984 */ /* 0x000fe60008000800 */
[C---:B-1----:R-:W-:Y:S01]  /*d4ae0*/  HMMA.1688.F32.TF32 R112, R236.reuse, R186, R180 ;  /* 0x000000baec70723c */ /* 0x042fe200000810b4 */
[----:B------:R-:W1:Y:S04]  /*d4af0*/  LDS R242, [R0+UR12+0x4d900] ;  /* 0x04d9000c00f27984 */ /* 0x000e680008000800 */
[----:B------:R-:W-:Y:S04]  /*d4b00*/  STL.64 [R1+0x70], R128 ;  /* 0x0000708001007387 */ /* 0x000fe80000100a00 */
[----:B------:R-:W-:Y:S04]  /*d4b10*/  STL.64 [R1+0x78], R130 ;  /* 0x0000788201007387 */ /* 0x000fe80000100a00 */
[----:B------:R-:W-:Y:S04]  /*d4b20*/  STL.64 [R1+0x50], R116 ;  /* 0x0000507401007387 */ /* 0x000fe80000100a00 */
[----:B------:R4:W-:Y:S06]  /*d4b30*/  STL.64 [R1+0x58], R118 ;  /* 0x0000587601007387 */ /* 0x0009ec0000100a00 */
[----:B------:R-:W-:Y:S04]  /*d4b40*/  STL.64 [R1+0x40], R112 ;  /* 0x0000407001007387 */ /* 0x000fe80000100a00 */
[----:B------:R1:W-:Y:S01]  /*d4b50*/  STL.64 [R1+0x48], R114 ;  /* 0x0000487201007387 */ /* 0x0003e20000100a00 */
[C---:B----4-:R-:W-:Y:S03]  /*d4b60*/  HMMA.1688.F32.TF32 R116, R236.reuse, R202, R196 ;  /* 0x000000caec74723c */ /* 0x050fe600000810c4 */
[----:B------:R-:W-:Y:S04]  /*d4b70*/  STL.64 [R1+0x380], R108 ;  /* 0x0003806c01007387 */ /* 0x000fe80000100a00 */
[----:B------:R4:W-:Y:S01]  /*d4b80*/  STL.64 [R1+0x388], R110 ;  /* 0x0003886e01007387 */ /* 0x0009e20000100a00 */
[C---:B-1----:R-:W-:Y:S06]  /*d4b90*/  HMMA.1688.F32.TF32 R112, R236.reuse, R234, R228 ;  /* 0x000000eaec70723c */ /* 0x042fec00000810e4 */
[C---:B----4-:R-:W-:Y:S09]  /*d4ba0*/  HMMA.1688.F32.TF32 R108, R236.reuse, R250, R208 ;  /* 0x000000faec6c723c */ /* 0x050ff200000810d0 */
        /* <DEDUP_REMOVED lines=8> */
[----:B-1----:R-:W-:Y:S09]  /*d4c30*/  HMMA.1688.F32.TF32 R108, R236, R102, R212 ;  /* 0x00000066ec6c723c */ /* 0x002ff200000810d4 */
[----:B------:R-:W-:Y:S04]  /*d4c40*/  STL.64 [R1+0x3d0], R116 ;  /* 0x0003d07401007387 */ /* 0x000fe80000100a00 */
[----:B------:R-:W-:Y:S04]  /*d4c50*/  STL.64 [R1+0x3d8], R118 ;  /* 0x0003d87601007387 */ /* 0x000fe80000100a00 */
[----:B------:R-:W-:Y:S04]  /*d4c60*/  STL.64 [R1+0x3f0], R112 ;  /* 0x0003f07001007387 */ /* 0x000fe80000100a00 */
[----:B------:R-:W-:Y:S04]  /*d4c70*/  STL.64 [R1+0x3f8], R114 ;  /* 0x0003f87201007387 */ /* 0x000fe80000100a00 */
[----:B------:R1:W-:Y:S01]  /*d4c80*/  STL.64 [R1+0x428], R110 ;  /* 0x0004286e01007387 */ /* 0x0003e20000100a00 */
[----:B------:R-:W-:-:S02]  /*d4c90*/  IMAD.MOV.U32 R248, RZ, RZ, R108 ;  /* 0x000000fffff87224 */ /* 0x000fc400078e006c */
[----:B------:R-:W-:Y:S02]  /*d4ca0*/  IMAD.MOV.U32 R249, RZ, RZ, R109 ;  /* 0x000000fffff97224 */ /* 0x000fe400078e006d */
[----:B-1----:R-:W-:-:S15]  /*d4cb0*/  HMMA.1688.F32.TF32 R108, R236, R98, R224 ;  /* 0x00000062ec6c723c */ /* 0x002fde00000810e0 */
[----:B------:R-:W-:-:S08]  /*d4cc0*/  NOP ;  /* 0x0000000000007918 */ /* 0x000fd00000000000 */
[----:B------:R1:W-:Y:S01]  /*d4cd0*/  STL.64 [R1+0x448], R110 ;  /* 0x0004486e01007387 */ /* 0x0003e20000100a00 */
[----:B------:R-:W-:Y:S01]  /*d4ce0*/  MOV R244, R108 ;  /* 0x0000006c00f47202 */ /* 0x000fe20000000f00 */
[----:B------:R-:W-:Y:S02]  /*d4cf0*/  IMAD.MOV.U32 R245, RZ, RZ, R109 ;  /* 0x000000fffff57224 */ /* 0x000fe400078e006d */
[----:B------:R-:W4:Y:S01]  /*d4d00*/  LDL.LU R224, [R1+0x10f0] ;  /* 0x0010f00001e07983 */ /* 0x000f220000300800 */
[----:B-1----:R-:W-:-:S15]  /*d4d10*/  HMMA.1688.F32.TF32 R108, R236, R94, R220 ;  /* 0x0000005eec6c723c */ /* 0x002fde00000810dc */
[----:B------:R-:W-:-:S08]  /*d4d20*/  NOP ;  /* 0x0000000000007918 */ /* 0x000fd00000000000 */
        /* <DEDUP_REMOVED lines=95> */
[----:B------:R-:W-:-:S03]  /*d5320*/  NOP ;  /* 0x0000000000007918 */ /* 0x000fc60000000000 */
[----:B------:R-:W-:Y:S01]  /*d5330*/  IMAD.MOV.U32 R13, RZ, RZ, R118 ;  /* 0x000000ffff0d7224 */ /* 0x000fe200078e0076 */
[----:B------:R-:W-:Y:S01]  /*d5340*/  MOV R12, R119 ;  /* 0x00000077000c7202 */ /* 0x000fe20000000f00 */
[C---:B------:R-:W-:Y:S03]  /*d5350*/  HMMA.1688.F32.TF32 R132, R236.reuse, R82, R132 ;  /* 0x00000052ec84723c */ /* 0x040fe60000081084 */
[----:B------:R-:W-:Y:S04]  /*d5360*/  STL.64 [R1+0xb10], R128 ;  /* 0x000b108001007387 */ /* 0x000fe80000100a00 */
[----:B------:R1:W-:Y:S04]  /*d5370*/  STL.64 [R1+0xb18], R130 ;  /* 0x000b188201007387 */ /* 0x0003e80000100a00 */
[----:B------:R3:W-:Y:S01]  /*d5380*/  STL.64 [R1+0xb20], R116 ;  /* 0x000b207401007387 */ /* 0x0007e20000100a00 */
[C---:B-1----:R-:W-:Y:S06]  /*d5390*/  HMMA.1688.F32.TF32 R128, R236.reuse, R78, R152 ;  /* 0x0000004eec80723c */ /* 0x042fec0000081098 */
[C---:B---3--:R-:W-:Y:S05]  /*d53a0*/  HMMA.1688.F32.TF32 R116, R236.reuse, R74, R148 ;  /* 0x0000004aec74723c */ /* 0x048fea0000081094 */
        /* <DEDUP_REMOVED lines=10> */
[----:B------:R1:W-:Y:S01]  /*d5450*/  STL.64 [R1+0xb98], R134 ;  /* 0x000b988601007387 */ /* 0x0003e20000100a00 */
[C---:B--2---:R-:W-:Y:S11]  /*d5460*/  HMMA.1688.F32.TF32 R108, R236.reuse, R50, R108 ;  /* 0x00000032ec6c723c */ /* 0x044ff6000008106c */
[----:B------:R-:W-:Y:S01]  /*d5470*/  STL.64 [R1+0xbb0], R128 ;  /* 0x000bb08001007387 */ /* 0x000fe20000100a00 */
[C---:B-1----:R-:W-:Y:S03]  /*d5480*/  HMMA.1688.F32.TF32 R132, R236.reuse, R66, R164 ;  /* 0x00000042ec84723c */ /* 0x042fe600000810a4 */
[----:B------:R1:W-:Y:S04]  /*d5490*/  STL.64 [R1+0xbb8], R130 ;  /* 0x000bb88201007387 */ /* 0x0003e80000100a00 */
[----:B------:R-:W-:Y:S04]  /*d54a0*/  STL.64 [R1+0xbd0], R116 ;  /* 0x000bd07401007387 */ /* 0x000fe80000100a00 */
[----:B------:R2:W-:Y:S01]  /*d54b0*/  STL.64 [R1+0xbd8], R118 ;  /* 0x000bd87601007387 */ /* 0x0005e20000100a00 */
[C---:B-1----:R-:W-:Y:S06]  /*d54c0*/  HMMA.1688.F32.TF32 R128, R236.reuse, R62, R172 ;  /* 0x0000003eec80723c */ /* 0x042fec00000810ac */
[C---:B--2---:R-:W-:Y:S06]  /*d54d0*/  HMMA.1688.F32.TF32 R116, R236.reuse, R58, R112 ;  /* 0x0000003aec74723c */ /* 0x044fec0000081070 */
[C---:B------:R-:W-:Y:S01]  /*d54e0*/  HMMA.1688.F32.TF32 R112, R236.reuse, R54, R176 ;  /* 0x00000036ec70723c */ /* 0x040fe200000810b0 */
[----:B------:R-:W-:Y:S04]  /*d54f0*/  STL.64 [R1+0xbf0], R132 ;  /* 0x000bf08401007387 */ /* 0x000fe80000100a00 */
[----:B------:R-:W-:Y:S06]  /*d5500*/  STL.64 [R1+0xbf8], R134 ;  /* 0x000bf88601007387 */ /* 0x000fec0000100a00 */
        /* <DEDUP_REMOVED lines=28> */
[----:B-1----:R-:W-:Y:S01]  /*d56d0*/  HMMA.1688.F32.TF32 R108, R236, R14, R224 ;  /* 0x0000000eec6c723c */ /* 0x002fe200000810e0 */
[----:B------:R-:W-:Y:S04]  /*d56e0*/  LDS R237, [R104+UR12+0x4d180] ;  /* 0x04d1800c68ed7984 */ /* 0x000fe80008000800 */
[----:B------:R-:W-:Y:S04]  /*d56f0*/  LDS R239, [R104+UR12+0x4d980] ;  /* 0x04d9800c68ef7984 */ /* 0x000fe80008000800 */
[----:B------:R-:W-:Y:S04]  /*d5700*/  STL.64 [R1+0xd60], R116 ;  /* 0x000d607401007387 */ /* 0x000fe80000100a00 */
[----:B------:R-:W-:Y:S04]  /*d5710*/  STL.64 [R1+0xd68], R118 ;  /* 0x000d687601007387 */ /* 0x000fe80000100a00 */
[----:B------:R-:W-:Y:S04]  /*d5720*/  STL.64 [R1+0xd90], R112 ;  /* 0x000d907001007387 */ /* 0x000fe80000100a00 */
[----:B------:R-:W-:Y:S04]  /*d5730*/  STL.64 [R1+0xd98], R114 ;  /* 0x000d987201007387 */ /* 0x000fe80000100a00 */
        /* <DEDUP_REMOVED lines=126> */
[C---:B------:R-:W-:Y:S03]  /*d5f20*/  HMMA.1688.F32.TF32 R132, R240.reuse, R246, R132 ;  /* 0x000000f6f084723c */ /* 0x040fe60000081084 */
[----:B------:R2:W-:Y:S03]  /*d5f30*/  STL.64 [R1+0xfc8], R130 ;  /* 0x000fc88201007387 */ /* 0x0005e60000100a00 */
[----:B------:R-:W-:Y:S01]  /*d5f40*/  IMAD.MOV.U32 R105, RZ, RZ, R147 ;  /* 0x000000ffff697224 */ /* 0x000fe200078e0093 */
[----:B--2---:R-:W2:Y:S01]  /*d5f50*/  LDL.LU.64 R130, [R1+0x6258] ;  /* 0x0062580001827983 */ /* 0x004ea20000300a00 */
[C---:B------:R-:W-:Y:S03]  /*d5f60*/  HMMA.1688.F32.TF32 R148, R240.reuse, R102, R148 ;  /* 0x00000066f094723c */ /* 0x040fe60000081094 */
[----:B------:R-:W3:Y:S04]  /*d5f70*/  LDL.LU.64 R128, [R1+0x6250] ;  /* 0x0062500001807983 */ /* 0x000ee80000300a00 */
[----:B------:R-:W-:Y:S04]  /*d5f80*/  STL.64 [R1+0x12f0], R116 ;  /* 0x0012f07401007387 */ /* 0x000fe80000100a00 */
[----:B------:R4:W-:Y:S04]  /*d5f90*/  STL.64 [R1+0x12f8], R118 ;  /* 0x0012f87601007387 */ /* 0x0009e80000100a00 */
[----:B----4-:R-:W4:Y:S04]  /*d5fa0*/  LDL.LU.64 R118, [R1+0x6248] ;  /* 0x0062480001767983 */ /* 0x010f280000300a00 */
[----:B------:R-:W2:Y:S04]  /*d5fb0*/  LDL.LU.64 R116, [R1+0x6240] ;  /* 0x0062400001747983 */ /* 0x000ea80000300a00 */
[----:B------:R-:W-:Y:S04]  /*d5fc0*/  STL.64 [R1+0x12e0], R144 ;  /* 0x0012e09001007387 */ /* 0x000fe80000100a00 */
[----:B------:R1:W-:Y:S01]  /*d5fd0*/  STL [R1+0x12e8], R146 ;  /* 0x0012e89201007387 */ /* 0x0003e20000100800 */
[----:B------:R-:W-:Y:S03]  /*d5fe0*/  HMMA.1688.F32.TF32 R160, R240, R90, R160 ;  /* 0x0000005af0a0723c */ /* 0x000fe600000810a0 */
[----:B-1----:R-:W4:Y:S04]  /*d5ff0*/  LDL.LU.64 R146, [R1+0x6238] ;  /* 0x0062380001927983 */ /* 0x002f280000300a00 */
[----:B------:R-:W3:Y:S04]  /*d6000*/  LDL.LU.64 R144, [R1+0x6230] ;  /* 0x0062300001907983 */ /* 0x000ee80000300a00 */
[----:B------:R1:W-:Y:S04]  /*d6010*/  STL [R1+0x5f08], R105 ;  /* 0x005f086901007387 */ /* 0x0003e80000100800 */
[----:B------:R-:W-:Y:S04]  /*d6020*/  STL.64 [R1+0x12d0], R140 ;  /* 0x0012d08c01007387 */ /* 0x000fe80000100a00 */
[----:B------:R1:W-:Y:S02]  /*d6030*/  STL.64 [R1+0x12d8], R142 ;  /* 0x0012d88e01007387 */ /* 0x0003e40000100a00 */
[----:B-1----:R-:W-:-:S02]  /*d6040*/  IMAD.MOV.U32 R105, RZ, RZ, R135 ;  /* 0x000000ffff697224 */ /* 0x002fc400078e0087 */
[----:B------:R-:W4:Y:S04]  /*d6050*/  LDL.LU.64 R142, [R1+0x6228] ;  /* 0x00622800018e7983 */ /* 0x000f280000300a00 */
[----:B------:R-:W4:Y:S04]  /*d6060*/  LDL.LU.64 R140, [R1+0x6220] ;  /* 0x00622000018c7983 */ /* 0x000f280000300a00 */
[----:B------:R-:W-:Y:S04]  /*d6070*/  STL.64 [R1+0x12c0], R132 ;  /* 0x0012c08401007387 */ /* 0x000fe80000100a00 */
[----:B------:R1:W-:Y:S04]  /*d6080*/  STL [R1+0x12c8], R134 ;  /* 0x0012c88601007387 */ /* 0x0003e80000100800 */
[----:B-1----:R-:W4:Y:S04]  /*d6090*/  LDL.LU.64 R134, [R1+0x6218] ;  /* 0x0062180001867983 */ /* 0x002f280000300a00 */
[----:B------:R-:W4:Y:S04]  /*d60a0*/  LDL.LU.64 R132, [R1+0x6210] ;  /* 0x0062100001847983 */ /* 0x000f280000300a00 */
[----:B------:R1:W-:Y:S04]  /*d60b0*/  STL [R1+0x5f0c], R105 ;  /* 0x005f0c6901007387 */ /* 0x0003e80000100800 */
[----:B------:R-:W-:Y:S04]  /*d60c0*/  STL.64 [R1+0x12b0], R136 ;  /* 0x0012b08801007387 */ /* 0x000fe80000100a00 */
[----:B------:R1:W-:Y:S02]  /*d60d0*/  STL.64 [R1+0x12b8], R138 ;  /* 0x0012b88a01007387 */ /* 0x0003e40000100a00 */
[----:B-1----:R-:W-:Y:S01]  /*d60e0*/  MOV R105, R151 ;  /* 0x0000009700697202 */ /* 0x002fe20000000f00 */
[C---:B------:R-:W-:Y:S01]  /*d60f0*/  HMMA.1688.F32.TF32 R112, R240.reuse, R74, R112 ;  /* 0x0000004af070723c */ /* 0x040fe20000081070 */
[----:B------:R-:W4:Y:S04]  /*d6100*/  LDL.LU.64 R138, [R1+0x6208] ;  /* 0x00620800018a7983 */ /* 0x000f280000300a00 */
[----:B------:R-:W4:Y:S04]  /*d6110*/  LDL.LU.64 R136, [R1+0x6200] ;  /* 0x0062000001887983 */ /* 0x000f280000300a00 */
[----:B------:R-:W-:Y:S04]  /*d6120*/  STL.64 [R1+0x12a0], R148 ;  /* 0x0012a09401007387 */ /* 0x000fe80000100a00 */
[----:B------:R1:W-:Y:S04]  /*d6130*/  STL [R1+0x12a8], R150 ;  /* 0x0012a89601007387 */ /* 0x0003e80000100800 */
[----:B-1----:R-:W4:Y:S04]  /*d6140*/  LDL.LU.64 R150, [R1+0x61f8] ;  /* 0x0061f80001967983 */ /* 0x002f280000300a00 */
[----:B------:R-:W3:Y:S04]  /*d6150*/  LDL.LU.64 R148, [R1+0x61f0] ;  /* 0x0061f00001947983 */ /* 0x000ee80000300a00 */
[----:B------:R-:W-:Y:S04]  /*d6160*/  STL.64 [R1+0x1290], R152 ;  /* 0x0012909801007387 */ /* 0x000fe80000100a00 */
[----:B------:R1:W-:Y:S04]  /*d6170*/  STL.64 [R1+0x1298], R154 ;  /* 0x0012989a01007387 */ /* 0x0003e80000100a00 */
        /* <DEDUP_REMOVED lines=109> */
[C---:B------:R-:W-:Y:S11]  /*d6850*/  HMMA.1688.F32.TF32 R216, R240.reuse, R22, R216 ;  /* 0x00000016f0d8723c */ /* 0x040ff600000810d8 */
[----:B------:R-:W-:Y:S04]  /*d6860*/  STL.64 [R1+0x1160], R176 ;  /* 0x001160b001007387 */ /* 0x000fe80000100a00 */
[----:B------:R1:W-:Y:S04]  /*d6870*/  STL.64 [R1+0x1168], R178 ;  /* 0x001168b201007387 */ /* 0x0003e80000100a00 */
[----:B-1----:R-:W2:Y:S04]  /*d6880*/  LDL.LU.64 R178, [R1+0x6168] ;  /* 0x0061680001b27983 */ /* 0x002ea80000300a00 */
[----:B------:R-:W3:Y:S04]  /*d6890*/  LDL.LU.64 R176, [R1+0x6160] ;  /* 0x0061600001b07983 */ /* 0x000ee80000300a00 */
[----:B------:R1:W-:Y:S04]  /*d68a0*/  STL.64 [R1+0x1150], R212 ;  /* 0x001150d401007387 */ /* 0x0003e80000100a00 */
[----:B------:R4:W-:Y:S04]  /*d68b0*/  STL.64 [R1+0x1158], R214 ;  /* 0x001158d601007387 */ /* 0x0009e80000100a00 */
[----:B-1----:R-:W2:Y:S04]  /*d68c0*/  LDL.LU R212, [R1+0xe80] ;  /* 0x000e800001d47983 */ /* 0x002ea80000300800 */
[----:B------:R-:W2:Y:S04]  /*d68d0*/  LDL.LU R213, [R1+0xe84] ;  /* 0x000e840001d57983 */ /* 0x000ea80000300800 */
[----:B----4-:R-:W2:Y:S04]  /*d68e0*/  LDL.LU R214, [R1+0xe88] ;  /* 0x000e880001d67983 */ /* 0x010ea80000300800 */
[----:B------:R-:W2:Y:S04]  /*d68f0*/  LDL.LU R215, [R1+0xe8c] ;  /* 0x000e8c0001d77983 */ /* 0x000ea80000300800 */
[----:B------:R1:W-:Y:S04]  /*d6900*/  STL.64 [R1+0x1140], R216 ;  /* 0x001140d801007387 */ /* 0x0003e80000100a00 */
[----:B------:R4:W-:Y:S04]  /*d6910*/  STL.64 [R1+0x1148], R218 ;  /* 0x001148da01007387 */ /* 0x0009e80000100a00 */
[----:B-1----:R-:W3:Y:S04]  /*d6920*/  LDL.LU R216, [R1+0xe70] ;  /* 0x000e700001d87983 */ /* 0x002ee80000300800 */
[----:B------:R-:W-:Y:S04]  /*d6930*/  STL.64 [R1+0x1130], R224 ;  /* 0x001130e001007387 */ /* 0x000fe80000100a00 */
[----:B------:R1:W-:Y:S04]  /*d6940*/  STL.64 [R1+0x1138], R226 ;  /* 0x001138e201007387 */ /* 0x0003e80000100a00 */
[----:B------:R-:W3:Y:S04]  /*d6950*/  LDL.LU R217, [R1+0xe74] ;  /* 0x000e740001d97983 */ /* 0x000ee80000300800 */
[----:B----4-:R-:W3:Y:S01]  /*d6960*/  LDL.LU R218, [R1+0xe78] ;  /* 0x000e780001da7983 */ /* 0x010ee20000300800 */
[----:B-1----:R-:W-:Y:S03]  /*d6970*/  HMMA.1688.F32.TF32 R224, R240, R14, R220 ;  /* 0x0000000ef0e0723c */ /* 0x002fe600000810dc */
[----:B------:R-:W3:Y:S04]  /*d6980*/  LDL.LU R219, [R1+0xe7c] ;  /* 0x000e7c0001db7983 */ /* 0x000ee80000300800 */
[----:B------:R-:W4:-:S15]  /*d6990*/  LDL.LU R220, [R1+0xe60] ;  /* 0x000e600001dc7983 */ /* 0x000f1e0000300800 */
[----:B------:R-:W-:-:S01]  /*d69a0*/  NOP ;  /* 0x0000000000007918 */ /* 0x000fc20000000000 */
[----:B------:R1:W-:Y:S04]  /*d69b0*/  STL.64 [R1+0x1120], R224 ;  /* 0x001120e001007387 */ /* 0x0003e80000100a00 */
[----:B------:R1:W-:Y:S04]  /*d69c0*/  STL.64 [R1+0x1128], R226 ;  /* 0x001128e201007387 */ /* 0x0003e80000100a00 */
[----:B------:R-:W4:Y:S04]  /*d69d0*/  LDL.LU R221, [R1+0xe64] ;  /* 0x000e640001dd7983 */ /* 0x000f280000300800 */
[----:B------:R-:W4:Y:S04]  /*d69e0*/  LDL.LU R222, [R1+0xe68] ;  /* 0x000e680001de7983 */ /* 0x000f280000300800 */
[----:B------:R-:W4:Y:S01]  /*d69f0*/  LDL.LU R223, [R1+0xe6c] ;  /* 0x000e6c0001df7983 */ /* 0x000f220000300800 */
[C---:B------:R-:W-:Y:S03]  /*d6a00*/  HMMA.1688.F32.TF32 R184, R236.reuse, R186, R180 ;  /* 0x000000baecb8723c */ /* 0x040fe600000810b4 */
[----:B-1----:R-:W4:Y:S03]  /*d6a10*/  LDL.LU R224, [R1+0xe50] ;  /* 0x000e500001e07983 */ /* 0x002f260000300800 */
[C---:B------:R-:W-:Y:S01]  /*d6a20*/  HMMA.1688.F32.TF32 R192, R236.reuse, R194, R188 ;  /* 0x000000c2ecc0723c */ /* 0x040fe200000810bc */
[----:B------:R-:W4:Y:S04]  /*d6a30*/  LDL.LU R225, [R1+0xe54] ;  /* 0x000e540001e17983 */ /* 0x000f280000300800 */
[----:B------:R-:W4:Y:S01]  /*d6a40*/  LDL.LU R226, [R1+0xe58] ;  /* 0x000e580001e27983 */ /* 0x000f220000300800 */
[C---:B------:R-:W-:Y:S03]  /*d6a50*/  HMMA.1688.F32.TF32 R200, R236.reuse, R202, R196 ;  /* 0x000000caecc8723c */ /* 0x040fe600000810c4 */
[----:B------:R-:W4:Y:S03]  /*d6a60*/  LDL.LU R227, [R1+0xe5c] ;  /* 0x000e5c0001e37983 */ /* 0x000f260000300800 */
[C---:B------:R-:W-:Y:S01]  /*d6a70*/  HMMA.1688.F32.TF32 R232, R236.reuse, R234, R228 ;  /* 0x000000eaece8723c */ /* 0x040fe200000810e4 */
[----:B------:R-:W4:Y:S04]  /*d6a80*/  LDL.LU R240, [R1+0xe10] ;  /* 0x000e100001f07983 */ /* 0x000f280000300800 */
[----:B------:R-:W4:Y:S01]  /*d6a90*/  LDL.LU R241, [R1+0xe14] ;  /* 0x000e140001f17983 */ /* 0x000f220000300800 */
[C---:B------:R-:W-:Y:S03]  /*d6aa0*/  HMMA.1688.F32.TF32 R204, R236.reuse, R250, R204 ;  /* 0x000000faeccc723c */ /* 0x040fe600000810cc */
[----:B------:R-:W4:Y:S04]  /*d6ab0*/  LDL.LU R242, [R1+0xe18] ;  /* 0x000e180001f27983 */ /* 0x000f280000300800 */
[----:B------:R-:W4:Y:S04]  /*d6ac0*/  LDL.LU R243, [R1+0xe1c] ;  /* 0x000e1c0001f37983 */ /* 0x000f280000300800 */
[----:B------:R-:W4:Y:S04]  /*d6ad0*/  LDL.LU.64 R182, [R1+0x6158] ;  /* 0x0061580001b67983 */ /* 0x000f280000300a00 */
[----:B------:R-:W4:Y:S01]  /*d6ae0*/  LDL.LU.64 R180, [R1+0x6150] ;  /* 0x0061500001b47983 */ /* 0x000f220000300a00 */
[C---:B------:R-:W-:Y:S03]  /*d6af0*/  HMMA.1688.F32.TF32 R208, R236.reuse, R246, R208 ;  /* 0x000000f6ecd0723c */ /* 0x040fe600000810d0 */
[----:B------:R-:W-:Y:S04]  /*d6b00*/  STL.64 [R1+0x1110], R184 ;  /* 0x001110b801007387 */ /* 0x000fe80000100a00 */
[----:B------:R1:W-:Y:S04]  /*d6b10*/  STL.64 [R1+0x1118], R186 ;  /* 0x001118ba01007387 */ /* 0x0003e80000100a00 */
[----:B-1----:R-:W4:Y:S04]  /*d6b20*/  LDL.LU.64 R186, [R1+0x6148] ;  /* 0x0061480001ba7983 */ /* 0x002f280000300a00 */
[----:B------:R-:W4:Y:S04]  /*d6b30*/  LDL.LU.64 R184, [R1+0x6140] ;  /* 0x0061400001b87983 */ /* 0x000f280000300a00 */
[----:B------:R-:W4:Y:S04]  /*d6b40*/  LDL.LU.64 R190, [R1+0x6138] ;  /* 0x0061380001be7983 */ /* 0x000f280000300a00 */
        /* <DEDUP_REMOVED lines=25> */
[C---:B--2---:R-:W-:Y:S03]  /*d6ce0*/  HMMA.1688.F32.TF32 R212, R236.reuse, R106, R212 ;  /* 0x0000006aecd4723c */ /* 0x044fe600000810d4 */
[----:B------:R1:W-:Y:S04]  /*d6cf0*/  STL.64 [R1+0x5f10], R244 ;  /* 0x005f10f401007387 */ /* 0x0003e80000100a00 */
[----:B-1----:R-:W2:Y:S04]  /*d6d00*/  LDL.LU R244, [R1+0xe00] ;  /* 0x000e000001f47983 */ /* 0x002ea80000300800 */
[----:B------:R-:W2:Y:S04]  /*d6d10*/  LDL.LU R245, [R1+0xe04] ;  /* 0x000e040001f57983 */ /* 0x000ea80000300800 */
[----:B------:R-:W2:Y:S04]  /*d6d20*/  LDL.LU R246, [R1+0xe08] ;  /* 0x000e080001f67983 */ /* 0x000ea80000300800 */
[----:B------:R-:W2:Y:S01]  /*d6d30*/  LDL.LU R247, [R1+0xe0c] ;  /* 0x000e0c0001f77983 */ /* 0x000ea20000300800 */
[C---:B---3--:R-:W-:Y:S03]  /*d6d40*/  HMMA.1688.F32.TF32 R100, R236.reuse, R102, R216 ;  /* 0x00000066ec64723c */ /* 0x048fe600000810d8 */
[----:B------:R-:W-:Y:S04]  /*d6d50*/  STL.64 [R1+0x10b0], R212 ;  /* 0x0010b0d401007387 */ /* 0x000fe80000100a00 */
[----:B------:R1:W-:Y:S04]  /*d6d60*/  STL.64 [R1+0x10b8], R214 ;  /* 0x0010b8d601007387 */ /* 0x0003e80000100a00 */
[----:B-1----:R-:W3:Y:S04]  /*d6d70*/  LDL.LU.64 R214, [R1+0x60b8] ;  /* 0x0060b80001d67983 */ /* 0x002ee80000300a00 */
[----:B------:R-:W3:Y:S04]  /*d6d80*/  LDL.LU.64 R212, [R1+0x60b0] ;  /* 0x0060b00001d47983 */ /* 0x000ee80000300a00 */
[----:B------:R1:W-:Y:S04]  /*d6d90*/  STL.64 [R1+0x5f18], R104 ;  /* 0x005f186801007387 */ /* 0x0003e80000100a00 */
[----:B-1----:R-:W3:Y:S01]  /*d6da0*/  LDL.LU R104, [R1+0xdf0] ;  /* 0x000df00001687983 */ /* 0x002ee20000300800 */
[C---:B----4-:R-:W-:Y:S03]  /*d6db0*/  HMMA.1688.F32.TF32 R96, R236.reuse, R98, R220 ;  /* 0x00000062ec60723c */ /* 0x050fe600000810dc */
[----:B------:R-:W3:Y:S04]  /*d6dc0*/  LDL.LU R105, [R1+0xdf4] ;  /* 0x000df40001697983 */ /* 0x000ee80000300800 */
[----:B------:R-:W3:Y:S04]  /*d6dd0*/  LDL.LU R106, [R1+0xdf8] ;  /* 0x000df800016a7983 */ /* 0x000ee80000300800 */
[----:B------:R-:W3:Y:S04]  /*d6de0*/  LDL.LU R107, [R1+0xdfc] ;  /* 0x000dfc00016b7983 */ /* 0x000ee80000300800 */
[----:B------:R-:W4:Y:S04]  /*d6df0*/  LDL.LU.64 R218, [R1+0x60a8] ;  /* 0x0060a80001da7983 */ /* 0x000f280000300a00 */
[----:B------:R-:W4:Y:S04]  /*d6e00*/  LDL.LU.64 R216, [R1+0x60a0] ;  /* 0x0060a00001d87983 */ /* 0x000f280000300a00 */
[----:B------:R1:W-:Y:S04]  /*d6e10*/  STL.64 [R1+0x10a0], R100 ;  /* 0x0010a06401007387 */ /* 0x0003e80000100a00 */
[----:B------:R1:W-:Y:S04]  /*d6e20*/  STL.64 [R1+0x10a8], R102 ;  /* 0x0010a86601007387 */ /* 0x0003e80000100a00 */
[----:B-1----:R-:W4:Y:S04]  /*d6e30*/  LDL.LU R100, [R1+0xe30] ;  /* 0x000e300001647983 */ /* 0x002f280000300800 */
[----:B------:R-:W4:Y:S04]  /*d6e40*/  LDL.LU R101, [R1+0xe34] ;  /* 0x000e340001657983 */ /* 0x000f280000300800 */
[----:B------:R-:W4:Y:S04]  /*d6e50*/  LDL.LU R102, [R1+0xe38] ;  /* 0x000e380001667983 */ /* 0x000f280000300800 */
[----:B------:R-:W4:Y:S04]  /*d6e60*/  LDL.LU R103, [R1+0xe3c] ;  /* 0x000e3c0001677983 */ /* 0x000f280000300800 */
[----:B------:R-:W4:Y:S04]  /*d6e70*/  LDL.LU.64 R222, [R1+0x6098] ;  /* 0x0060980001de7983 */ /* 0x000f280000300a00 */
[----:B------:R-:W4:Y:S04]  /*d6e80*/  LDL.LU.64 R220, [R1+0x6090] ;  /* 0x0060900001dc7983 */ /* 0x000f280000300a00 */
[----:B------:R1:W-:Y:S04]  /*d6e90*/  STL.64 [R1+0x1090], R96 ;  /* 0x0010906001007387 */ /* 0x0003e80000100a00 */
[----:B------:R1:W-:Y:S04]  /*d6ea0*/  STL.64 [R1+0x1098], R98 ;  /* 0x0010986201007387 */ /* 0x0003e80000100a00 */
[----:B-1----:R-:W2:Y:S04]  /*d6eb0*/  LDL.LU R96, [R1+0xe40] ;  /* 0x000e400001607983 */ /* 0x002ea80000300800 */
[----:B------:R-:W2:Y:S04]  /*d6ec0*/  LDL.LU R97, [R1+0xe44] ;  /* 0x000e440001617983 */ /* 0x000ea80000300800 */
[----:B------:R-:W2:Y:S04]  /*d6ed0*/  LDL.LU R98, [R1+0xe48] ;  /* 0x000e480001627983 */ /* 0x000ea80000300800 */
[----:B------:R-:W2:Y:S01]  /*d6ee0*/  LDL.LU R99, [R1+0xe4c] ;  /* 0x000e4c0001637983 */ /* 0x000ea20000300800 */
[C---:B------:R-:W-:Y:S03]  /*d6ef0*/  HMMA.1688.F32.TF32 R92, R236.reuse, R94, R224 ;  /* 0x0000005eec5c723c */ /* 0x040fe600000810e0 */
[----:B------:R-:W4:Y:S03]  /*d6f00*/  LDL.LU.64 R226, [R1+0x6088] ;  /* 0x0060880001e27983 */ /* 0x000f260000300a00 */
[----:B------:R-:W-:Y:S01]  /*d6f10*/  HMMA.1688.F32.TF32 R80, R236, R82, R240 ;  /* 0x00000052ec50723c */ /* 0x000fe200000810f0 */
[----:B------:R-:W4:-:S15]  /*d6f20*/  LDL.LU.64 R224, [R1+0x6080] ;  /* 0x0060800001e07983 */ /* 0x000f1e0000300a00 */
[----:B------:R-:W-:-:S01]  /*d6f30*/  NOP ;  /* 0x0000000000007918 */ /* 0x000fc20000000000 */
[----:B------:R1:W-:Y:S01]  /*d6f40*/  STL.64 [R1+0x1088], R94 ;  /* 0x0010885e01007387 */ /* 0x0003e20000100a00 */
[----:B------:R-:W-:Y:S02]  /*d6f50*/  IMAD.MOV.U32 R16, RZ, RZ, R92 ;  /* 0x000000ffff107224 */ /* 0x000fe400078e005c */
[----:B------:R-:W-:Y:S01]  /*d6f60*/  IMAD.MOV.U32 R17, RZ, RZ, R93 ;  /* 0x000000ffff117224 */ /* 0x000fe200078e005d */
[----:B--2---:R-:W-:-:S15]  /*d6f70*/  HMMA.1688.F32.TF32 R88, R236, R90, R96 ;  /* 0x0000005aec58723c */ /* 0x004fde0000081060 */
[----:B------:R-:W-:-:S08]  /*d6f80*/  NOP ;  /* 0x0000000000007918 */ /* 0x000fd00000000000 */
[----:B------:R2:W-:Y:S04]  /*d6f90*/  STL.64 [R1+0x1078], R90 ;  /* 0x0010785a01007387 */ /* 0x0005e80000100a00 */
[----:B------:R-:W-:Y:S04]  /*d6fa0*/  STL [R1+0x1058], R82 ;  /* 0x0010585201007387 */ /* 0x000fe80000100800 */
[----:B------:R-:W4:Y:S04]  /*d6fb0*/  LDL.LU R240, [R1+0xde0] ;  /* 0x000de00001f07983 */ /* 0x000f280000300800 */
[----:B------:R-:W4:Y:S04]  /*d6fc0*/  LDL.LU R241, [R1+0xde4] ;  /* 0x000de40001f17983 */ /* 0x000f280000300800 */
[----:B------:R-:W4:Y:S04]  /*d6fd0*/  LDL.LU R242, [R1+0xde8] ;  /* 0x000de80001f27983 */ /* 0x000f280000300800 */
[----:B------:R-:W4:Y:S01]  /*d6fe0*/  LDL.LU R243, [R1+0xdec] ;  /* 0x000dec0001f37983 */ /* 0x000f220000300800 */
[----:B------:R-:W-:-:S15]  /*d6ff0*/  HMMA.1688.F32.TF32 R76, R236, R78, R244 ;  /* 0x0000004eec4c723c */ /* 0x000fde00000810f4 */
[----:B------:R-:W-:-:S08]  /*d7000*/  NOP ;  /* 0x0000000000007918 */ /* 0x000fd00000000000 */
[----:B------:R4:W-:Y:S04]  /*d7010*/  STL.64 [R1+0x1048], R78 ;  /* 0x0010484e01007387 */ /* 0x0009e80000100a00 */
[----:B------:R-:W4:Y:S04]  /*d7020*/  LDL.LU R244, [R1+0xdd0] ;  /* 0x000dd00001f47983 */ /* 0x000f280000300800 */
[----:B------:R-:W4:Y:S04]  /*d7030*/  LDL.LU R245, [R1+0xdd4] ;  /* 0x000dd40001f57983 */ /* 0x000f280000300800 */
[----:B------:R-:W4:Y:S04]  /*d7040*/  LDL.LU R246, [R1+0xdd8] ;  /* 0x000dd80001f67983 */ /* 0x000f280000300800 */
[----:B------:R-:W4:Y:S01]  /*d7050*/  LDL.LU R247, [R1+0xddc] ;  /* 0x000ddc0001f77983 */ /* 0x000f220000300800 */
[----:B---3--:R-:W-:Y:S01]  /*d7060*/  HMMA.1688.F32.TF32 R72, R236, R74, R104 ;  /* 0x0000004aec48723c */ /* 0x008fe20000081068 */
[----:B------:R-:W-:Y:S01]  /*d7070*/  MOV R20, R88 ;  /* 0x0000005800147202 */ /* 0x000fe20000000f00 */
[----:B------:R-:W-:-:S15]  /*d7080*/  IMAD.MOV.U32 R21, RZ, RZ, R89 ;  /* 0x000000ffff157224 */ /* 0x000fde00078e0059 */
[----:B------:R-:W-:-:S06]  /*d7090*/  NOP ;  /* 0x0000000000007918 */ /* 0x000fcc0000000000 */
[----:B------:R-:W-:Y:S04]  /*d70a0*/  STL.64 [R1+0x1038], R74 ;  /* 0x0010384a01007387 */ /* 0x000fe80000100a00 */
[----:B------:R-:W3:Y:S04]  /*d70b0*/  LDL.LU R92, [R1+0xdb0] ;  /* 0x000db000015c7983 */ /* 0x000ee80000300800 */
[----:B------:R-:W3:Y:S04]  /*d70c0*/  LDL.LU R93, [R1+0xdb4] ;  /* 0x000db400015d7983 */ /* 0x000ee80000300800 */
[----:B-1----:R-:W3:Y:S04]  /*d70d0*/  LDL.LU R94, [R1+0xdb8] ;  /* 0x000db800015e7983 */ /* 0x002ee80000300800 */
        /* <DEDUP_REMOVED lines=15> */
[----:B----4-:R-:W-:-:S15]  /*d71d0*/  HMMA.1688.F32.TF32 R76, R236, R10, R240 ;  /* 0x0000000aec4c723c */ /* 0x010fde00000810f0 */
[----:B------:R-:W-:-:S08]  /*d71e0*/  NOP ;  /* 0x0000000000007918 */ /* 0x000fd00000000000 */
[----:B------:R1:W-:Y:S04]  /*d71f0*/  STL.64 [R1+0x1028], R78 ;  /* 0x0010284e01007387 */ /* 0x0003e80000100a00 */
[----:B------:R-:W4:Y:S04]  /*d7200*/  LDL.LU R240, [R1+0xd50] ;  /* 0x000d500001f07983 */ /* 0x000f280000300800 */
[----:B------:R-:W4:Y:S04]  /*d7210*/  LDL.LU R241, [R1+0xd54] ;  /* 0x000d540001f17983 */ /* 0x000f280000300800 */
[----:B------:R-:W4:Y:S04]  /*d7220*/  LDL.LU R242, [R1+0xd58] ;  /* 0x000d580001f27983 */ /* 0x000f280000300800 */
[----:B------:R-:W4:Y:S01]  /*d7230*/  LDL.LU R243, [R1+0xd5c] ;  /* 0x000d5c0001f37983 */ /* 0x000f220000300800 */
[----:B------:R-:W-:-:S02]  /*d7240*/  IMAD.MOV.U32 R40, RZ, RZ, R76 ;  /* 0x000000ffff287224 */ /* 0x000fc400078e004c */
[----:B------:R-:W-:Y:S02]  /*d7250*/  IMAD.MOV.U32 R41, RZ, RZ, R77 ;  /* 0x000000ffff297224 */ /* 0x000fe400078e004d */
[C---:B-1----:R-:W-:Y:S06]  /*d7260*/  HMMA.1688.F32.TF32 R76, R236.reuse, R6, R244 ;  /* 0x00000006ec4c723c */ /* 0x042fec00000810f4 */
[----:B------:R-:W-:-:S15]  /*d7270*/  HMMA.1688.F32.TF32 R84, R236, R86, R100 ;  /* 0x00000056ec54723c */ /* 0x000fde0000081064 */
[----:B------:R-:W-:-:S02]  /*d7280*/  NOP ;  /* 0x0000000000007918 */ /* 0x000fc40000000000 */
[----:B------:R-:W-:Y:S04]  /*d7290*/  STL.64 [R1+0x1018], R78 ;  /* 0x0010184e01007387 */ /* 0x000fe80000100a00 */
[----:B------:R-:W4:Y:S04]  /*d72a0*/  LDL.LU R100, [R1+0xd30] ;  /* 0x000d300001647983 */ /* 0x000f280000300800 */
[----:B------:R-:W4:Y:S04]  /*d72b0*/  LDL.LU R101, [R1+0xd34] ;  /* 0x000d340001657983 */ /* 0x000f280000300800 */
[----:B------:R-:W4:Y:S04]  /*d72c0*/  LDL.LU R102, [R1+0xd38] ;  /* 0x000d380001667983 */ /* 0x000f280000300800 */
[----:B------:R-:W4:Y:S01]  /*d72d0*/  LDL.LU R103, [R1+0xd3c] ;  /* 0x000d3c0001677983 */ /* 0x000f220000300800 */
[C---:B---3--:R-:W-:Y:S03]  /*d72e0*/  HMMA.1688.F32.TF32 R64, R236.reuse, R66, R92 ;  /* 0x00000042ec40723c */ /* 0x048fe6000008105c */
[----:B------:R-:W3:Y:S04]  /*d72f0*/  LDL.LU R244, [R1+0xd10] ;  /* 0x000d100001f47983 */ /* 0x000ee80000300800 */
[----:B------:R-:W3:Y:S04]  /*d7300*/  LDL.LU R245, [R1+0xd14] ;  /* 0x000d140001f57983 */ /* 0x000ee80000300800 */
[----:B------:R-:W3:Y:S01]  /*d7310*/  LDL.LU R246, [R1+0xd18] ;  /* 0x000d180001f67983 */ /* 0x000ee20000300800 */
[C---:B--2---:R-:W-:Y:S03]  /*d7320*/  HMMA.1688.F32.TF32 R68, R236.reuse, R70, R88 ;  /* 0x00000046ec44723c */ /* 0x044fe60000081058 */
[----:B------:R-:W3:Y:S03]  /*d7330*/  LDL.LU R247, [R1+0xd1c] ;  /* 0x000d1c0001f77983 */ /* 0x000ee60000300800 */
[----:B------:R-:W-:-:S15]  /*d7340*/  HMMA.1688.F32.TF32 R60, R236, R62, R96 ;  /* 0x0000003eec3c723c */ /* 0x000fde0000081060 */
[----:B------:R-:W-:-:S02]  /*d7350*/  NOP ;  /* 0x0000000000007918 */ /* 0x000fc40000000000 */
[----:B------:R-:W-:Y:S04]  /*d7360*/  STL.64 [R1+0x1008], R70 ;  /* 0x0010084601007387 */ /* 0x000fe80000100a00 */
[----:B------:R-:W-:Y:S04]  /*d7370*/  STL.64 [R1+0xff8], R66 ;  /* 0x000ff84201007387 */ /* 0x000fe80000100a00 */
[----:B------:R1:W-:Y:S01]  /*d7380*/  STL.64 [R1+0xfe8], R62 ;  /* 0x000fe83e01007387 */ /* 0x0003e20000100a00 */
[----:B------:R-:W-:Y:S01]  /*d7390*/  MOV R56, R60 ;  /* 0x0000003c00387202 */ /* 0x000fe20000000f00 */
[----:B------:R-:W-:-:S02]  /*d73a0*/  IMAD.MOV.U32 R57, RZ, RZ, R61 ;  /* 0x000000ffff397224 */ /* 0x000fc400078e003d */
[----:B-1----:R-:W-:Y:S01]  /*d73b0*/  HMMA.1688.F32.TF32 R60, R236, R58, R104 ;  /* 0x0000003aec3c723c */ /* 0x002fe20000081068 */
[----:B------:R-:W2:Y:S04]  /*d73c0*/  LDL.LU R104, [R1+0xcf0] ;  /* 0x000cf00001687983 */ /* 0x000ea80000300800 */
[----:B------:R-:W2:Y:S04]  /*d73d0*/  LDL.LU R105, [R1+0xcf4] ;  /* 0x000cf40001697983 */ /* 0x000ea80000300800 */
[----:B------:R-:W2:Y:S04]  /*d73e0*/  LDL.LU R106, [R1+0xcf8] ;  /* 0x000cf800016a7983 */ /* 0x000ea80000300800 */
[----:B------:R-:W2:Y:S01]  /*d73f0*/  LDL.LU R107, [R1+0xcfc] ;  /* 0x000cfc00016b7983 */ /* 0x000ea20000300800 */
[----:B------:R-:W-:-:S03]  /*d7400*/  IMAD.MOV.U32 R52, RZ, RZ, R64 ;  /* 0x000000ffff347224 */ /* 0x000fc600078e0040 */
[----:B------:R-:W-:Y:S01]  /*d7410*/  STL.64 [R1+0x5e20], R56 ;  /* 0x005e203801007387 */ /* 0x000fe20000100a00 */
[----:B------:R-:W-:-:S05]  /*d7420*/  IMAD.MOV.U32 R53, RZ, RZ, R65 ;  /* 0x000000ffff357224 */ /* 0x000fca00078e0041 */
[----:B------:R-:W-:Y:S04]  /*d7430*/  STL [R1+0x5e1c], R60 ;  /* 0x005e1c3c01007387 */ /* 0x000fe80000100800 */
[----:B------:R-:W-:Y:S04]  /*d7440*/  STL [R1+0x5e18], R61 ;  /* 0x005e183d01007387 */ /* 0x000fe80000100800 */
[----:B------:R-:W-:Y:S04]  /*d7450*/  STL [R1+0x5e14], R62 ;  /* 0x005e143e01007387 */ /* 0x000fe80000100800 */
[----:B------:R-:W-:Y:S01]  /*d7460*/  STL [R1+0x5e10], R63 ;  /* 0x005e103f01007387 */ /* 0x000fe20000100800 */
[----:B----4-:R-:W-:Y:S03]  /*d7470*/  HMMA.1688.F32.TF32 R64, R236, R54, R240 ;  /* 0x00000036ec40723c */ /* 0x010fe600000810f0 */
[----:B------:R-:W4:Y:S04]  /*d7480*/  LDL.LU R240, [R1+0xcd0] ;  /* 0x000cd00001f07983 */ /* 0x000f280000300800 */
[----:B------:R-:W4:Y:S04]  /*d7490*/  LDL.LU R241, [R1+0xcd4] ;  /* 0x000cd40001f17983 */ /* 0x000f280000300800 */
[----:B------:R-:W4:Y:S04]  /*d74a0*/  LDL.LU R242, [R1+0xcd8] ;  /* 0x000cd80001f27983 */ /* 0x000f280000300800 */
[----:B------:R-:W4:Y:S01]  /*d74b0*/  LDL.LU R243, [R1+0xcdc] ;  /* 0x000cdc0001f37983 */ /* 0x000f220000300800 */
[----:B------:R-:W-:Y:S01]  /*d74c0*/  IMAD.MOV.U32 R48, RZ, RZ, R68 ;  /* 0x000000ffff307224 */ /* 0x000fe200078e0044 */
[----:B------:R-:W-:-:S06]  /*d74d0*/  MOV R49, R69 ;  /* 0x0000004500317202 */ /* 0x000fcc0000000f00 */
[----:B------:R-:W-:Y:S01]  /*d74e0*/  STL.64 [R1+0x5e38], R66 ;  /* 0x005e384201007387 */ /* 0x000fe20000100a00 */
[----:B------:R-:W-:Y:S03]  /*d74f0*/  HMMA.1688.F32.TF32 R68, R236, R50, R100 ;  /* 0x00000032ec44723c */ /* 0x000fe60000081064 */
[----:B------:R-:W-:Y:S04]  /*d7500*/  STL.64 [R1+0x5e30], R64 ;  /* 0x005e304001007387 */ /* 0x000fe80000100a00 */
[----:B------:R3:W-:-:S15]  /*d7510*/  STL.64 [R1+0x5e28], R52 ;  /* 0x005e283401007387 */ /* 0x0007de0000100a00 */
[----:B------:R-:W-:-:S01]  /*d7520*/  NOP ;  /* 0x0000000000007918 */ /* 0x000fc20000000000 */
[----:B------:R-:W-:Y:S04]  /*d7530*/  STL.64 [R1+0x5e50], R70 ;  /* 0x005e504601007387 */ /* 0x000fe80000100a00 */
[----:B------:R1:W-:Y:S04]  /*d7540*/  STL.64 [R1+0x5e48], R68 ;  /* 0x005e484401007387 */ /* 0x0003e80000100a00 */
[----:B------:R-:W-:Y:S04]  /*d7550*/  STL.64 [R1+0x5e40], R48 ;  /* 0x005e403001007387 */ /* 0x000fe80000100a00 */
[----:B------:R-:W4:Y:S04]  /*d7560*/  LDL.LU R96, [R1+0xcb0] ;  /* 0x000cb00001607983 */ /* 0x000f280000300800 */
[----:B------:R-:W4:Y:S04]  /*d7570*/  LDL.LU R97, [R1+0xcb4] ;  /* 0x000cb40001617983 */ /* 0x000f280000300800 */
[----:B------:R-:W4:Y:S04]  /*d7580*/  LDL.LU R98, [R1+0xcb8] ;  /* 0x000cb80001627983 */ /* 0x000f280000300800 */
[----:B------:R-:W4:Y:S01]  /*d7590*/  LDL.LU R99, [R1+0xcbc] ;  /* 0x000cbc0001637983 */ /* 0x000f220000300800 */
[----:B---3--:R-:W-:Y:S03]  /*d75a0*/  HMMA.1688.F32.TF32 R52, R236, R46, R244 ;  /* 0x0000002eec34723c */ /* 0x008fe600000810f4 */
[----:B------:R-:W3:Y:S01]  /*d75b0*/  LDL.LU R244, [R1+0xc90] ;  /* 0x000c900001f47983 */ /* 0x000ee20000300800 */
[----:B------:R-:W-:Y:S01]  /*d75c0*/  MOV R44, R76 ;  /* 0x0000004c002c7202 */ /* 0x000fe20000000f00 */
[----:B------:R-:W-:-:S02]  /*d75d0*/  IMAD.MOV.U32 R45, RZ, RZ, R77 ;  /* 0x000000ffff2d7224 */ /* 0x000fc400078e004d */
[----:B------:R-:W3:Y:S04]  /*d75e0*/  LDL.LU R245, [R1+0xc94] ;  /* 0x000c940001f57983 */ /* 0x000ee80000300800 */
[----:B------:R-:W3:Y:S04]  /*d75f0*/  LDL.LU R246, [R1+0xc98] ;  /* 0x000c980001f67983 */ /* 0x000ee80000300800 */
[----:B------:R-:W3:Y:S01]  /*d7600*/  LDL.LU R247, [R1+0xc9c] ;  /* 0x000c9c0001f77983 */ /* 0x000ee20000300800 */
[----:B--2---:R-:W-:Y:S08]  /*d7610*/  HMMA.1688.F32.TF32 R76, R236, R42, R104 ;  /* 0x0000002aec4c723c */ /* 0x004ff00000081068 */
[----:B------:R-:W-:Y:S01]  /*d7620*/  IMAD.MOV.U32 R62, RZ, RZ, R54 ;  /* 0x000000ffff3e7224 */ /* 0x000fe200078e0036 */
[----:B------:R-:W-:Y:S01]  /*d7630*/  MOV R61, R53 ;  /* 0x00000035003d7202 */ /* 0x000fe20000000f00 */
[----:B------:R-:W-:-:S02]  /*d7640*/  IMAD.MOV.U32 R63, RZ, RZ, R55 ;  /* 0x000000ffff3f7224 */ /* 0x000fc400078e0037 */
[----:B------:R-:W-:-:S03]  /*d7650*/  IMAD.MOV.U32 R60, RZ, RZ, R52 ;  /* 0x000000ffff3c7224 */ /* 0x000fc600078e0034 */
        /* <DEDUP_REMOVED lines=16> */
[----:B------:R-:W-:Y:S01]  /*d7760*/  MOV R28, R80 ;  /* 0x00000050001c7202 */ /* 0x000fe20000000f00 */
[----:B------:R-:W-:-:S02]  /*d7770*/  IMAD.MOV.U32 R29, RZ, RZ, R81 ;  /* 0x000000ffff1d7224 */ /* 0x000fc400078e0051 */
[----:B------:R-:W-:Y:S02]  /*d7780*/  IMAD.MOV.U32 R252, RZ, RZ, R83 ;  /* 0x000000fffffc7224 */ /* 0x000fe400078e0053 */
[----:B----4-:R-:W-:Y:S01]  /*d7790*/  HMMA.1688.F32.TF32 R80, R236, R38, R240 ;  /* 0x00000026ec50723c */ /* 0x010fe200000810f0 */
        /* <DEDUP_REMOVED lines=9> */
[----:B------:R-:W-:-:S05]  /*d7830*/  IMAD.MOV.U32 R36, RZ, RZ, R72 ;  /* 0x000000ffff247224 */ /* 0x000fca00078e0048 */
[----:B------:R-:W-:Y:S04]  /*d7840*/  STL.64 [R1+0x5e78], R36 ;  /* 0x005e782401007387 */ /* 0x000fe80000100a00 */
[----:B------:R-:W-:Y:S04]  /*d7850*/  STL [R1+0x5dac], R80 ;  /* 0x005dac5001007387 */ /* 0x000fe80000100800 */
[----:B------:R-:W-:Y:S04]  /*d7860*/  STL [R1+0x5da8], R81 ;  /* 0x005da85101007387 */ /* 0x000fe80000100800 */
[----:B------:R-:W-:Y:S04]  /*d7870*/  STL [R1+0x5da4], R82 ;  /* 0x005da45201007387 */ /* 0x000fe80000100800 */
[----:B------:R-:W-:Y:S04]  /*d7880*/  STL [R1+0x5da0], R83 ;  /* 0x005da05301007387 */ /* 0x000fe80000100800 */
[----:B------:R-:W-:Y:S01]  /*d7890*/  STL.64 [R1+0x5e80], R32 ;  /* 0x005e802001007387 */ /* 0x000fe20000100a00 */
[C---:B------:R-:W-:Y:S06]  /*d78a0*/  HMMA.1688.F32.TF32 R84, R236.reuse, R34, R96 ;  /* 0x00000022ec54723c */ /* 0x040fec0000081060 */
[----:B---3--:R-:W-:-:S15]  /*d78b0*/  HMMA.1688.F32.TF32 R88, R236, R30, R244 ;  /* 0x0000001eec58723c */ /* 0x008fde00000810f4 */
[----:B------:R-:W-:-:S02]  /*d78c0*/  NOP ;  /* 0x0000000000007918 */ /* 0x000fc40000000000 */
        /* <DEDUP_REMOVED lines=8> */
[C---:B--2---:R-:W-:Y:S03]  /*d7950*/  HMMA.1688.F32.TF32 R92, R236.reuse, R26, R100 ;  /* 0x0000001aec5c723c */ /* 0x044fe60000081064 */
[----:B------:R-:W-:Y:S04]  /*d7960*/  STL.64 [R1+0x5e88], R28 ;  /* 0x005e881c01007387 */ /* 0x000fe80000100a00 */
[----:B------:R-:W-:Y:S04]  /*d7970*/  STL [R1+0x5dcc], R88 ;  /* 0x005dcc5801007387 */ /* 0x000fe80000100800 */
[----:B------:R-:W-:Y:S04]  /*d7980*/  STL [R1+0x5dc8], R89 ;  /* 0x005dc85901007387 */ /* 0x000fe80000100800 */
[----:B------:R-:W-:Y:S04]  /*d7990*/  STL [R1+0x5dc4], R90 ;  /* 0x005dc45a01007387 */ /* 0x000fe80000100800 */
[----:B------:R-:W-:Y:S01]  /*d79a0*/  STL [R1+0x5dc0], R91 ;  /* 0x005dc05b01007387 */ /* 0x000fe20000100800 */
[C---:B------:R-:W-:Y:S03]  /*d79b0*/  HMMA.1688.F32.TF32 R96, R236.reuse, R22, R104 ;  /* 0x00000016ec60723c */ /* 0x040fe60000081068 */
[----:B------:R-:W-:Y:S04]  /*d79c0*/  STL.64 [R1+0x5e90], R24 ;  /* 0x005e901801007387 */ /* 0x000fe80000100a00 */
[----:B------:R-:W-:Y:S04]  /*d79d0*/  STL [R1+0x5ddc], R92 ;  /* 0x005ddc5c01007387 */ /* 0x000fe80000100800 */
[----:B------:R-:W-:Y:S04]  /*d79e0*/  STL [R1+0x5dd8], R93 ;  /* 0x005dd85d01007387 */ /* 0x000fe80000100800 */
[----:B------:R-:W-:Y:S04]  /*d79f0*/  STL [R1+0x5dd4], R94 ;  /* 0x005dd45e01007387 */ /* 0x000fe80000100800 */
[----:B------:R-:W-:Y:S04]  /*d7a00*/  STL [R1+0x5dd0], R95 ;  /* 0x005dd05f01007387 */ /* 0x000fe80000100800 */
[----:B------:R3:W-:Y:S04]  /*d7a10*/  STL.64 [R1+0x5e98], R20 ;  /* 0x005e981401007387 */ /* 0x0007e80000100a00 */
[----:B------:R-:W-:Y:S04]  /*d7a20*/  STL [R1+0x5dec], R96 ;  /* 0x005dec6001007387 */ /* 0x000fe80000100800 */
[----:B------:R-:W-:Y:S04]  /*d7a30*/  STL [R1+0x5de8], R97 ;  /* 0x005de86101007387 */ /* 0x000fe80000100800 */
[----:B------:R-:W-:Y:S04]  /*d7a40*/  STL [R1+0x5de4], R98 ;  /* 0x005de46201007387 */ /* 0x000fe80000100800 */
[----:B------:R-:W-:Y:S01]  /*d7a50*/  STL [R1+0x5de0], R99 ;  /* 0x005de06301007387 */ /* 0x000fe20000100800 */
[----:B----4-:R-:W-:Y:S07]  /*d7a60*/  HMMA.1688.F32.TF32 R100, R236, R18, R240 ;  /* 0x00000012ec64723c */ /* 0x010fee00000810f0 */
[----:B------:R-:W-:Y:S01]  /*d7a70*/  MOV R240, R220 ;  /* 0x000000dc00f07202 */ /* 0x000fe20000000f00 */
[----:B------:R-:W-:Y:S01]  /*d7a80*/  IMAD.MOV.U32 R241, RZ, RZ, R221 ;  /* 0x000000fffff17224 */ /* 0x000fe200078e00dd */
[----:B------:R-:W2:Y:S04]  /*d7a90*/  LDL.LU R220, [R1+0x607c] ;  /* 0x00607c0001dc7983 */ /* 0x000ea80000300800 */
[----:B------:R-:W2:Y:S01]  /*d7aa0*/  LDL.LU R221, [R1+0x6078] ;  /* 0x0060780001dd7983 */ /* 0x000ea20000300800 */
[----:B------:R-:W-:-:S02]  /*d7ab0*/  LOP3.LUT R251, R0, 0x60, RZ, 0x3c, !PT ;  /* 0x0000006000fb7812 */ /* 0x000fc400078e3cff */
[----:B------:R-:W-:-:S03]  /*d7ac0*/  LOP3.LUT R250, R0, 0x40, RZ, 0x3c, !PT ;  /* 0x0000004000fa7812 */ /* 0x000fc600078e3cff */
[----:B------:R-:W-:Y:S04]  /*d7ad0*/  LDS R73, [R251+UR12+0x4e000] ;  /* 0x04e0000cfb497984 */ /* 0x000fe80008000800 */
[----:B------:R-:W-:Y:S04]  /*d7ae0*/  LDS R72, [R250+UR12+0x4e000] ;  /* 0x04e0000cfa487984 */ /* 0x000fe80008000800 */
[----:B------:R-:W-:Y:S04]  /*d7af0*/  LDS R74, [R250+UR12+0x4e800] ;  /* 0x04e8000cfa4a7984 */ /* 0x000fe80008000800 */
[----:B------:R-:W4:Y:S01]  /*d7b00*/  LDS R75, [R251+UR12+0x4e800] ;  /* 0x04e8000cfb4b7984 */ /* 0x000f220008000800 */
[----:B------:R-:W-:Y:S01]  /*d7b10*/  IMAD.MOV.U32 R242, RZ, RZ, R216 ;  /* 0x000000fffff27224 */ /* 0x000fe200078e00d8 */
[----:B------:R-:W-:-:S02]  /*d7b20*/  MOV R243, R217 ;  /* 0x000000d900f37202 */ /* 0x000fc40000000f00 */
[----:B------:R-:W2:Y:S04]  /*d7b30*/  LDL.LU R216, [R1+0x6074] ;  /* 0x0060740001d87983 */ /* 0x000ea80000300800 */
[----:B------:R-:W2:Y:S04]  /*d7b40*/  LDL.LU R217, [R1+0x6070] ;  /* 0x0060700001d97983 */ /* 0x000ea80000300800 */
[----:B------:R-:W-:Y:S04]  /*d7b50*/  STL.64 [R1+0x5ea0], R16 ;  /* 0x005ea01001007387 */ /* 0x000fe80000100a00 */
[----:B------:R-:W-:Y:S04]  /*d7b60*/  STL [R1+0x5dfc], R100 ;  /* 0x005dfc6401007387 */ /* 0x000fe80000100800 */
[----:B------:R-:W-:Y:S04]  /*d7b70*/  STL [R1+0x5df8], R101 ;  /* 0x005df86501007387 */ /* 0x000fe80000100800 */
[----:B------:R-:W-:Y:S04]  /*d7b80*/  STL [R1+0x5df4], R102 ;  /* 0x005df46601007387 */ /* 0x000fe80000100800 */
[----:B------:R-:W-:Y:S01]  /*d7b90*/  STL [R1+0x5df0], R103 ;  /* 0x005df06701007387 */ /* 0x000fe20000100800 */
[----:B------:R-:W-:Y:S01]  /*d7ba0*/  IMAD.MOV.U32 R104, RZ, RZ, R191 ;  /* 0x000000ffff687224 */ /* 0x000fe200078e00bf */
[----:B------:R-:W-:Y:S01]  /*d7bb0*/  MOV R106, R187 ;  /* 0x000000bb006a7202 */ /* 0x000fe20000000f00 */
[----:B------:R-:W-:Y:S01]  /*d7bc0*/  IMAD.MOV.U32 R105, RZ, RZ, R190 ;  /* 0x000000ffff697224 */ /* 0x000fe200078e00be */
[----:B------:R-:W-:Y:S01]  /*d7bd0*/  MOV R66, R199 ;  /* 0x000000c700427202 */ /* 0x000fe20000000f00 */
[----:B------:R-:W-:Y:S01]  /*d7be0*/  IMAD.MOV.U32 R107, RZ, RZ, R186 ;  /* 0x000000ffff6b7224 */ /* 0x000fe200078e00ba */
[----:B------:R-:W-:Y:S01]  /*d7bf0*/  MOV R57, R182 ;  /* 0x000000b600397202 */ /* 0x000fe20000000f00 */
[----:B------:R-:W-:-:S02]  /*d7c00*/  IMAD.MOV.U32 R67, RZ, RZ, R198 ;  /* 0x000000ffff437224 */ /* 0x000fc400078e00c6 */
[----:B------:R-:W-:Y:S02]  /*d7c10*/  IMAD.MOV.U32 R56, RZ, RZ, R183 ;  /* 0x000000ffff387224 */ /* 0x000fe400078e00b7 */
[----:B------:R-:W-:Y:S02]  /*d7c20*/  IMAD.MOV.U32 R58, RZ, RZ, R5 ;  /* 0x000000ffff3a7224 */ /* 0x000fe400078e0005 */
[----:B------:R-:W-:Y:S02]  /*d7c30*/  IMAD.MOV.U32 R59, RZ, RZ, R4 ;  /* 0x000000ffff3b7224 */ /* 0x000fe400078e0004 */
[----:B------:R-:W-:Y:S02]  /*d7c40*/  IMAD.MOV.U32 R64, RZ, RZ, R203 ;  /* 0x000000ffff407224 */ /* 0x000fe400078e00cb */
[----:B------:R-:W-:Y:S01]  /*d7c50*/  IMAD.MOV.U32 R65, RZ, RZ, R202 ;  /* 0x000000ffff417224 */ /* 0x000fe200078e00ca */
[----:B-1----:R-:W-:Y:S01]  /*d7c60*/  MOV R68, R117 ;  /* 0x0000007500447202 */ /* 0x002fe20000000f00 */
[----:B------:R-:W-:Y:S04]  /*d7c70*/  LDS R4, [R250+UR12+0x4e080] ;  /* 0x04e0800cfa047984 */ /* 0x000fe80008000800 */
[----:B------:R-:W-:Y:S01]  /*d7c80*/  LDS R6, [R250+UR12+0x4e880] ;  /* 0x04e8800cfa067984 */ /* 0x000fe20008000800 */
[----:B---3--:R-:W-:Y:S03]  /*d7c90*/  HMMA.1688.F32.TF32 R20, R236, R14, R244 ;  /* 0x0000000eec14723c */ /* 0x008fe600000810f4 */
[----:B------:R-:W-:Y:S04]  /*d7ca0*/  LDS R5, [R251+UR12+0x4e080] ;  /* 0x04e0800cfb057984 */ /* 0x000fe80008000800 */
[----:B------:R-:W1:Y:S01]  /*d7cb0*/  LDS R7, [R251+UR12+0x4e880] ;  /* 0x04e8800cfb077984 */ /* 0x000e620008000800 */
[----:B------:R-:W-:Y:S01]  /*d7cc0*/  MOV R244, R212 ;  /* 0x000000d400f47202 */ /* 0x000fe20000000f00 */
[----:B------:R-:W-:-:S02]  /*d7cd0*/  IMAD.MOV.U32 R245, RZ, RZ, R213 ;  /* 0x000000fffff57224 */ /* 0x000fc400078e00d5 */
[----:B------:R-:W3:Y:S04]  /*d7ce0*/  LDL.LU R212, [R1+0x606c] ;  /* 0x00606c0001d47983 */ /* 0x000ee80000300800 */
[----:B------:R-:W3:Y:S04]  /*d7cf0*/  LDL.LU R213, [R1+0x6068] ;  /* 0x0060680001d57983 */ /* 0x000ee80000300800 */
[----:B------:R4:W-:Y:S02]  /*d7d00*/  STL.64 [R1+0x5f20], R12 ;  /* 0x005f200c01007387 */ /* 0x0009e40000100a00 */
[----:B----4-:R-:W-:Y:S01]  /*d7d10*/  HMMA.1688.F32.TF32 R12, R72, R228, R240 ;  /* 0x000000e4480c723c */ /* 0x010fe200000810f0 */
[----:B------:R-:W-:Y:S01]  /*d7d20*/  IMAD.MOV.U32 R246, RZ, RZ, R195 ;  /* 0x000000fffff67224 */ /* 0x000fe200078e00c3 */
[----:B------:R-:W-:Y:S01]  /*d7d30*/  MOV R247, R194 ;  /* 0x000000c200f77202 */ /* 0x000fe20000000f00 */
[----:B------:R-:W-:-:S15]  /*d7d40*/  IMAD.MOV.U32 R199, RZ, RZ, R23 ;  /* 0x000000ffffc77224 */ /* 0x000fde00078e0017 */
[----:B------:R-:W-:-:S06]  /*d7d50*/  NOP ;  /* 0x0000000000007918 */ /* 0x000fcc0000000000 */
[----:B------:R-:W-:Y:S01]  /*d7d60*/  IMAD.MOV.U32 R194, RZ, RZ, R12 ;  /* 0x000000ffffc27224 */ /* 0x000fe200078e000c */
[----:B------:R-:W-:Y:S01]  /*d7d70*/  MOV R190, R14 ;  /* 0x0000000e00be7202 */ /* 0x000fe20000000f00 */
[----:B------:R-:W-:Y:S02]  /*d7d80*/  IMAD.MOV.U32 R195, RZ, RZ, R13 ;  /* 0x000000ffffc37224 */ /* 0x000fe400078e000d */
[----:B------:R-:W-:Y:S02]  /*d7d90*/  IMAD.MOV.U32 R191, RZ, RZ, R15 ;  /* 0x000000ffffbf7224 */ /* 0x000fe400078e000f */
[----:B------:R-:W-:Y:S01]  /*d7da0*/  HMMA.1688.F32.TF32 R12, R72, R224, R104 ;  /* 0x000000e0480c723c */ /* 0x000fe20000081068 */
[----:B------:R-:W-:Y:S01]  /*d7db0*/  IMAD.MOV.U32 R198, RZ, RZ, R22 ;  /* 0x000000ffffc67224 */ /* 0x000fe200078e0016 */
[----:B------:R-:W-:Y:S01]  /*d7dc0*/  MOV R203, R21 ;  /* 0x0000001500cb7202 */ /* 0x000fe20000000f00 */
[----:B------:R-:W-:Y:S01]  /*d7dd0*/  IMAD.MOV.U32 R202, RZ, RZ, R20 ;  /* 0x000000ffffca7224 */ /* 0x000fe200078e0014 */
[----:B------:R4:W-:Y:S01]  /*d7de0*/  STL [R1+0x5e0c], R199 ;  /* 0x005e0cc701007387 */ /* 0x0009e20000100800 */
[----:B------:R-:W-:Y:S01]  /*d7df0*/  MOV R240, R211 ;  /* 0x000000d300f07202 */ /* 0x000fe20000000f00 */
[----:B------:R-:W-:Y:S01]  /*d7e00*/  IMAD.MOV.U32 R241, RZ, RZ, R210 ;  /* 0x000000fffff17224 */ /* 0x000fe200078e00d2 */
[----:B------:R-:W-:Y:S01]  /*d7e10*/  MOV R243, R206 ;  /* 0x000000ce00f37202 */ /* 0x000fe20000000f00 */
[----:B------:R-:W-:Y:S01]  /*d7e20*/  IMAD.MOV.U32 R242, RZ, RZ, R207 ;  /* 0x000000fffff27224 */ /* 0x000fe200078e00cf */
[----:B------:R1:W-:Y:S04]  /*d7e30*/  STL [R1+0x5e08], R198 ;  /* 0x005e08c601007387 */ /* 0x0003e80000100800 */
[----:B------:R1:W-:Y:S04]  /*d7e40*/  STL [R1+0x5e04], R203 ;  /* 0x005e04cb01007387 */ /* 0x0003e80000100800 */
[----:B------:R1:W-:Y:S07]  /*d7e50*/  STL [R1+0x5e00], R202 ;  /* 0x005e00ca01007387 */ /* 0x0003ee0000100800 */
[----:B------:R-:W-:Y:S01]  /*d7e60*/  IMAD.MOV.U32 R210, RZ, RZ, R12 ;  /* 0x000000ffffd27224 */ /* 0x000fe200078e000c */
[----:B------:R-:W-:Y:S01]  /*d7e70*/  MOV R206, R14 ;  /* 0x0000000e00ce7202 */ /* 0x000fe20000000f00 */
[----:B------:R-:W-:-:S02]  /*d7e80*/  IMAD.MOV.U32 R211, RZ, RZ, R13 ;  /* 0x000000ffffd37224 */ /* 0x000fc400078e000d */
[----:B------:R-:W-:Y:S02]  /*d7e90*/  IMAD.MOV.U32 R207, RZ, RZ, R15 ;  /* 0x000000ffffcf7224 */ /* 0x000fe400078e000f */
[----:B--2---:R-:W-:Y:S07]  /*d7ea0*/  HMMA.1688.F32.TF32 R12, R72, R220, R56 ;  /* 0x000000dc480c723c */ /* 0x004fee0000081038 */
[----:B------:R-:W-:Y:S01]  /*d7eb0*/  IMAD.MOV.U32 R56, RZ, RZ, R208 ;  /* 0x000000ffff387224 */ /* 0x000fe200078e00d0 */
[----:B------:R-:W-:Y:S01]  /*d7ec0*/  MOV R57, R209 ;  /* 0x000000d100397202 */ /* 0x000fe20000000f00 */
[----:B------:R-:W2:Y:S04]  /*d7ed0*/  LDL.LU R208, [R1+0x6064] ;  /* 0x0060640001d07983 */ /* 0x000ea80000300800 */
[----:B------:R-:W2:Y:S01]  /*d7ee0*/  LDL.LU R209, [R1+0x6060] ;  /* 0x0060600001d17983 */ /* 0x000ea20000300800 */
[----:B------:R-:W-:-:S02]  /*d7ef0*/  IMAD.MOV.U32 R58, RZ, RZ, R204 ;  /* 0x000000ffff3a7224 */ /* 0x000fc400078e00cc */
[----:B------:R-:W-:Y:S01]  /*d7f00*/  IMAD.MOV.U32 R59, RZ, RZ, R205 ;  /* 0x000000ffff3b7224 */ /* 0x000fe200078e00cd */
[----:B------:R-:W4:Y:S04]  /*d7f10*/  LDL.LU R204, [R1+0x605c] ;  /* 0x00605c0001cc7983 */ /* 0x000f280000300800 */
[----:B------:R-:W4:Y:S01]  /*d7f20*/  LDL.LU R205, [R1+0x6058] ;  /* 0x0060580001cd7983 */ /* 0x000f220000300800 */
        /* <DEDUP_REMOVED lines=8> */
[C---:B------:R-:W-:Y:S06]  /*d7fb0*/  HMMA.1688.F32.TF32 R12, R72.reuse, R216, R244 ;  /* 0x000000d8480c723c */ /* 0x040fec00000810f4 */
[----:B------:R-:W-:Y:S07]  /*d7fc0*/  HMMA.1688.F32.TF32 R16, R72, R232, R64 ;  /* 0x000000e84810723c */ /* 0x000fee0000081040 */
[----:B------:R-:W-:Y:S01]  /*d7fd0*/  IMAD.MOV.U32 R64, RZ, RZ, R227 ;  /* 0x000000ffff407224 */ /* 0x000fe200078e00e3 */
[----:B------:R-:W-:Y:S01]  /*d7fe0*/  MOV R65, R226 ;  /* 0x000000e200417202 */ /* 0x000fe20000000f00 */
[----:B------:R-:W-:-:S02]  /*d7ff0*/  IMAD.MOV.U32 R66, RZ, RZ, R223 ;  /* 0x000000ffff427224 */ /* 0x000fc400078e00df */
[----:B------:R-:W-:-:S07]  /*d8000*/  IMAD.MOV.U32 R67, RZ, RZ, R222 ;  /* 0x000000ffff437224 */ /* 0x000fce00078e00de */
        /* <DEDUP_REMOVED lines=8> */
[----:B---3--:R-:W-:-:S15]  /*d8090*/  HMMA.1688.F32.TF32 R12, R72, R212, R64 ;  /* 0x000000d4480c723c */ /* 0x008fde0000081040 */
[----:B------:R-:W-:-:S09]  /*d80a0*/  NOP ;  /* 0x0000000000007918 */ /* 0x000fd20000000000 */
[----:B------:R-:W-:Y:S01]  /*d80b0*/  IMAD.MOV.U32 R234, RZ, RZ, R12 ;  /* 0x000000ffffea7224 */ /* 0x000fe200078e000c */
[----:B------:R-:W-:Y:S01]  /*d80c0*/  MOV R230, R14 ;  /* 0x0000000e00e67202 */ /* 0x000fe20000000f00 */
[----:B------:R-:W-:Y:S02]  /*d80d0*/  IMAD.MOV.U32 R235, RZ, RZ, R13 ;  /* 0x000000ffffeb7224 */ /* 0x000fe400078e000d */
[----:B------:R-:W-:Y:S02]  /*d80e0*/  IMAD.MOV.U32 R231, RZ, RZ, R15 ;  /* 0x000000ffffe77224 */ /* 0x000fe400078e000f */
[----:B--2---:R-:W-:Y:S01]  /*d80f0*/  HMMA.1688.F32.TF32 R12, R72, R208, R240 ;  /* 0x000000d0480c723c */ /* 0x004fe200000810f0 */
[----:B------:R-:W2:Y:S04]  /*d8100*/  LDL.LU R240, [R1+0xa60] ;  /* 0x000a600001f07983 */ /* 0x000ea80000300800 */
[----:B------:R-:W2:Y:S02]  /*d8110*/  LDL.LU R241, [R1+0xa64] ;  /* 0x000a640001f17983 */ /* 0x000ea40000300800 */
[----:B------:R-:W-:Y:S01]  /*d8120*/  MOV R242, R200 ;  /* 0x000000c800f27202 */ /* 0x000fe20000000f00 */
[----:B------:R-:W-:Y:S01]  /*d8130*/  IMAD.MOV.U32 R243, RZ, RZ, R201 ;  /* 0x000000fffff37224 */ /* 0x000fe200078e00c9 */
[----:B------:R-:W3:Y:S04]  /*d8140*/  LDL.LU R200, [R1+0x6054] ;  /* 0x0060540001c87983 */ /* 0x000ee80000300800 */
[----:B------:R-:W3:Y:S11]  /*d8150*/  LDL.LU R201, [R1+0x6050] ;  /* 0x0060500001c97983 */ /* 0x000ef60000300800 */
[----:B------:R-:W-:Y:S01]  /*d8160*/  IMAD.MOV.U32 R78, RZ, RZ, R14 ;  /* 0x000000ffff4e7224 */ /* 0x000fe200078e000e */
[----:B------:R-:W-:Y:S01]  /*d8170*/  MOV R77, R13 ;  /* 0x0000000d004d7202 */ /* 0x000fe20000000f00 */
[----:B------:R-:W-:-:S02]  /*d8180*/  IMAD.MOV.U32 R79, RZ, RZ, R15 ;  /* 0x000000ffff4f7224 */ /* 0x000fc400078e000f */
[----:B------:R-:W-:Y:S02]  /*d8190*/  IMAD.MOV.U32 R76, RZ, RZ, R12 ;  /* 0x000000ffff4c7224 */ /* 0x000fe400078e000c */
[----:B----4-:R-:W-:Y:S01]  /*d81a0*/  HMMA.1688.F32.TF32 R12, R72, R204, R104 ;  /* 0x000000cc480c723c */ /* 0x010fe20000081068 */
[----:B------:R-:W-:Y:S04]  /*d81b0*/  STL.64 [R1+0x5eb0], R78 ;  /* 0x005eb04e01007387 */ /* 0x000fe80000100a00 */
[----:B------:R-:W-:Y:S02]  /*d81c0*/  STL.64 [R1+0x5ea8], R76 ;  /* 0x005ea84c01007387 */ /* 0x000fe40000100a00 */
[----:B------:R-:W-:Y:S01]  /*d81d0*/  MOV R104, R196 ;  /* 0x000000c400687202 */ /* 0x000fe20000000f00 */
[----:B------:R-:W-:Y:S01]  /*d81e0*/  IMAD.MOV.U32 R105, RZ, RZ, R197 ;  /* 0x000000ffff697224 */ /* 0x000fe200078e00c5 */
[----:B------:R-:W4:Y:S04]  /*d81f0*/  LDL.LU R196, [R1+0x604c] ;  /* 0x00604c0001c47983 */ /* 0x000f280000300800 */
[----:B------:R-:W4:Y:S11]  /*d8200*/  LDL.LU R197, [R1+0x6048] ;  /* 0x0060480001c57983 */ /* 0x000f360000300800 */
[----:B------:R-:W-:Y:S01]  /*d8210*/  IMAD.MOV.U32 R80, RZ, RZ, R12 ;  /* 0x000000ffff507224 */ /* 0x000fe200078e000c */
[----:B------:R-:W-:Y:S01]  /*d8220*/  MOV R81, R13 ;  /* 0x0000000d00517202 */ /* 0x000fe20000000f00 */
[----:B------:R-:W-:-:S02]  /*d8230*/  IMAD.MOV.U32 R82, RZ, RZ, R14 ;  /* 0x000000ffff527224 */ /* 0x000fc400078e000e */
[----:B------:R-:W-:Y:S01]  /*d8240*/  IMAD.MOV.U32 R83, RZ, RZ, R15 ;  /* 0x000000ffff537224 */ /* 0x000fe200078e000f */
[----:B------:R-:W-:Y:S01]  /*d8250*/  MOV R107, R193 ;  /* 0x000000c1006b7202 */ /* 0x000fe20000000f00 */
[----:B------:R-:W-:Y:S02]  /*d8260*/  IMAD.MOV.U32 R106, RZ, RZ, R192 ;  /* 0x000000ffff6a7224 */ /* 0x000fe400078e00c0 */
[----:B------:R-:W2:Y:S04]  /*d8270*/  LDL.LU R192, [R1+0x6044] ;  /* 0x0060440001c07983 */ /* 0x000ea80000300800 */
[----:B------:R-:W2:Y:S04]  /*d8280*/  LDL.LU R193, [R1+0x6040] ;  /* 0x0060400001c17983 */ /* 0x000ea80000300800 */
[----:B------:R-:W-:Y:S04]  /*d8290*/  STL.64 [R1+0x5ec0], R82 ;  /* 0x005ec05201007387 */ /* 0x000fe80000100a00 */
[----:B------:R-:W-:Y:S01]  /*d82a0*/  STL.64 [R1+0x5eb8], R80 ;  /* 0x005eb85001007387 */ /* 0x000fe20000100a00 */
[----:B------:R-:W-:-:S02]  /*d82b0*/  IMAD.MOV.U32 R66, RZ, RZ, R188 ;  /* 0x000000ffff427224 */ /* 0x000fc400078e00bc */
[----:B------:R-:W-:Y:S01]  /*d82c0*/  IMAD.MOV.U32 R67, RZ, RZ, R189 ;  /* 0x000000ffff437224 */ /* 0x000fe200078e00bd */
[----:B---3--:R-:W-:-:S15]  /*d82d0*/  HMMA.1688.F32.TF32 R12, R72, R200, R56 ;  /* 0x000000c8480c723c */ /* 0x008fde0000081038 */
[----:B------:R-:W-:-:S09]  /*d82e0*/  NOP ;  /* 0x0000000000007918 */ /* 0x000fd20000000000 */
[----:B------:R-:W-:Y:S01]  /*d82f0*/  IMAD.MOV.U32 R84, RZ, RZ, R12 ;  /* 0x000000ffff547224 */ /* 0x000fe200078e000c */
[----:B------:R-:W-:Y:S01]  /*d8300*/  MOV R86, R14 ;  /* 0x0000000e00567202 */ /* 0x000fe20000000f00 */
[----:B------:R-:W-:Y:S02]  /*d8310*/  IMAD.MOV.U32 R85, RZ, RZ, R13 ;  /* 0x000000ffff557224 */ /* 0x000fe400078e000d */
[----:B------:R-:W-:Y:S02]  /*d8320*/  IMAD.MOV.U32 R87, RZ, RZ, R15 ;  /* 0x000000ffff577224 */ /* 0x000fe400078e000f */
[----:B----4-:R-:W-:Y:S03]  /*d8330*/  HMMA.1688.F32.TF32 R12, R72, R196, R244 ;  /* 0x000000c4480c723c */ /* 0x010fe600000810f4 */
        /* <DEDUP_REMOVED lines=9> */
[----:B------:R-:W-:-:S03]  /*d83d0*/  IMAD.MOV.U32 R88, RZ, RZ, R12 ;  /* 0x000000ffff587224 */ /* 0x000fc600078e000c */
[----:B------:R-:W-:Y:S04]  /*d83e0*/  STL.64 [R1+0x5ee0], R90 ;  /* 0x005ee05a01007387 */ /* 0x000fe80000100a00 */
[----:B------:R-:W-:Y:S04]  /*d83f0*/  STL.64 [R1+0x5ed8], R88 ;  /* 0x005ed85801007387 */ /* 0x000fe80000100a00 */
[----:B------:R-:W4:Y:S04]  /*d8400*/  LDL.LU R64, [R1+0xa30] ;  /* 0x000a300001407983 */ /* 0x000f280000300800 */
[----:B------:R-:W4:Y:S04]  /*d8410*/  LDL.LU R65, [R1+0xa34] ;  /* 0x000a340001417983 */ /* 0x000f280000300800 */
[----:B------:R-:W3:Y:S04]  /*d8420*/  LDL.LU R188, [R1+0x603c] ;  /* 0x00603c0001bc7983 */ /* 0x000ee80000300800 */
[----:B------:R-:W3:Y:S01]  /*d8430*/  LDL.LU R189, [R1+0x6038] ;  /* 0x0060380001bd7983 */ /* 0x000ee20000300800 */
[----:B--2---:R-:W-:Y:S03]  /*d8440*/  HMMA.1688.F32.TF32 R12, R72, R192, R240 ;  /* 0x000000c0480c723c */ /* 0x004fe600000810f0 */
[----:B------:R-:W2:Y:S04]  /*d8450*/  LDL.LU R240, [R1+0xa20] ;  /* 0x000a200001f07983 */ /* 0x000ea80000300800 */
[----:B------:R-:W-:Y:S01]  /*d8460*/  MOV R241, R184 ;  /* 0x000000b800f17202 */ /* 0x000fe20000000f00 */
[----:B------:R-:W-:Y:S01]  /*d8470*/  IMAD.MOV.U32 R242, RZ, RZ, R185 ;  /* 0x000000fffff27224 */ /* 0x000fe200078e00b9 */
[----:B------:R-:W4:Y:S04]  /*d8480*/  LDL.LU R184, [R1+0x6034] ;  /* 0x0060340001b87983 */ /* 0x000f280000300800 */
[----:B------:R-:W4:Y:S01]  /*d8490*/  LDL.LU R185, [R1+0x6030] ;  /* 0x0060300001b97983 */ /* 0x000f220000300800 */
[----:B------:R-:W-:-:S03]  /*d84a0*/  IMAD.MOV.U32 R243, RZ, RZ, R180 ;  /* 0x000000fffff37224 */ /* 0x000fc600078e00b4 */
[----:B------:R-:W2:Y:S07]  /*d84b0*/  LDL.LU R180, [R1+0x602c] ;  /* 0x00602c0001b47983 */ /* 0x000eae0000300800 */
[----:B------:R-:W-:Y:S01]  /*d84c0*/  IMAD.MOV.U32 R94, RZ, RZ, R14 ;  /* 0x000000ffff5e7224 */ /* 0x000fe200078e000e */
[----:B------:R-:W-:Y:S01]  /*d84d0*/  MOV R95, R15 ;  /* 0x0000000f005f7202 */ /* 0x000fe20000000f00 */
[----:B------:R-:W-:Y:S01]  /*d84e0*/  IMAD.MOV.U32 R93, RZ, RZ, R13 ;  /* 0x000000ffff5d7224 */ /* 0x000fe200078e000d */
[----:B------:R-:W-:-:S03]  /*d84f0*/  MOV R92, R12 ;  /* 0x0000000c005c7202 */ /* 0x000fc60000000f00 */
[----:B------:R-:W-:Y:S04]  /*d8500*/  STL.64 [R1+0x5ef0], R94 ;  /* 0x005ef05e01007387 */ /* 0x000fe80000100a00 */
[----:B------:R-:W-:Y:S01]  /*d8510*/  STL.64 [R1+0x5ee8], R92 ;  /* 0x005ee85c01007387 */ /* 0x000fe20000100a00 */
[----:B------:R-:W-:Y:S01]  /*d8520*/  IMAD.MOV.U32 R56, RZ, RZ, R109 ;  /* 0x000000ffff387224 */ /* 0x000fe200078e006d */
[----:B------:R-:W-:Y:S01]  /*d8530*/  MOV R57, R112 ;  /* 0x0000007000397202 */ /* 0x000fe20000000f00 */
[----:B------:R-:W-:Y:S01]  /*d8540*/  IMAD.MOV.U32 R58, RZ, RZ, R113 ;  /* 0x000000ffff3a7224 */ /* 0x000fe200078e0071 */
[----:B---3--:R-:W-:Y:S07]  /*d8550*/  HMMA.1688.F32.TF32 R12, R72, R188, R104 ;  /* 0x000000bc480c723c */ /* 0x008fee0000081068 */
[----:B------:R-:W-:-:S02]  /*d8560*/  IMAD.MOV.U32 R104, RZ, RZ, R181 ;  /* 0x000000ffff687224 */ /* 0x000fc400078e00b5 */
[----:B------:R-:W2:Y:S01]  /*d8570*/  LDL.LU R181, [R1+0x6028] ;  /* 0x0060280001b57983 */ /* 0x000ea20000300800 */
[----:B------:R-:W-:Y:S01]  /*d8580*/  IMAD.MOV.U32 R105, RZ, RZ, R176 ;  /* 0x000000ffff697224 */ /* 0x000fe200078e00b0 */
[----:B------:R-:W-:Y:S02]  /*d8590*/  MOV R106, R177 ;  /* 0x000000b1006a7202 */ /* 0x000fe40000000f00 */
[----:B------:R-:W3:Y:S04]  /*d85a0*/  LDL.LU R176, [R1+0x6024] ;  /* 0x0060240001b07983 */ /* 0x000ee80000300800 */
[----:B------:R-:W3:Y:S01]  /*d85b0*/  LDL.LU R177, [R1+0x6020] ;  /* 0x0060200001b17983 */ /* 0x000ee20000300800 */
[----:B------:R-:W-:-:S03]  /*d85c0*/  IMAD.MOV.U32 R107, RZ, RZ, R108 ;  /* 0x000000ffff6b7224 */ /* 0x000fc600078e006c */
[----:B------:R-:W3:Y:S04]  /*d85d0*/  LDL.LU R108, [R1+0x601c] ;  /* 0x00601c00016c7983 */ /* 0x000ee80000300800 */
[----:B------:R-:W3:Y:S04]  /*d85e0*/  LDL.LU R109, [R1+0x6018] ;  /* 0x00601800016d7983 */ /* 0x000ee80000300800 */
[----:B------:R-:W3:Y:S04]  /*d85f0*/  LDL.LU R112, [R1+0x6014] ;  /* 0x0060140001707983 */ /* 0x000ee80000300800 */
[----:B------:R-:W3:Y:S01]  /*d8600*/  LDL.LU R113, [R1+0x6010] ;  /* 0x0060100001717983 */ /* 0x000ee20000300800 */
[----:B------:R-:W-:Y:S01]  /*d8610*/  MOV R96, R12 ;  /* 0x0000000c00607202 */ /* 0x000fe20000000f00 */
[----:B------:R-:W-:Y:S01]  /*d8620*/  IMAD.MOV.U32 R97, RZ, RZ, R13 ;  /* 0x000000ffff617224 */ /* 0x000fe200078e000d */
[----:B------:R-:W-:Y:S01]  /*d8630*/  MOV R99, R15 ;  /* 0x0000000f00637202 */ /* 0x000fe20000000f00 */
[----:B------:R-:W-:-:S02]  /*d8640*/  IMAD.MOV.U32 R98, RZ, RZ, R14 ;  /* 0x000000ffff627224 */ /* 0x000fc400078e000e */
[----:B----4-:R-:W-:-:S15]  /*d8650*/  HMMA.1688.F32.TF32 R12, R72, R184, R244 ;  /* 0x000000b8480c723c */ /* 0x010fde00000810f4 */
[----:B------:R-:W-:-:S09]  /*d8660*/  NOP ;  /* 0x0000000000007918 */ /* 0x000fd20000000000 */
[----:B------:R-:W-:Y:S01]  /*d8670*/  MOV R100, R12 ;  /* 0x0000000c00647202 */ /* 0x000fe20000000f00 */
        /* <DEDUP_REMOVED lines=9> */
[----:B------:R-:W4:Y:S01]  /*d8710*/  LDL.LU R172, [R1+0x600c] ;  /* 0x00600c0001ac7983 */ /* 0x000f220000300800 */
[----:B------:R-:W-:-:S02]  /*d8720*/  IMAD.MOV.U32 R247, RZ, RZ, R110 ;  /* 0x000000fffff77224 */ /* 0x000fc400078e006e */
[----:B------:R-:W-:Y:S01]  /*d8730*/  IMAD.MOV.U32 R245, RZ, RZ, R178 ;  /* 0x000000fffff57224 */ /* 0x000fe200078e00b2 */
[----:B------:R-:W-:Y:S01]  /*d8740*/  STL.64 [R1+0x5f00], R98 ;  /* 0x005f006201007387 */ /* 0x000fe20000100a00 */
[----:B------:R-:W-:-:S03]  /*d8750*/  IMAD.MOV.U32 R244, RZ, RZ, R179 ;  /* 0x000000fffff47224 */ /* 0x000fc600078e00b3 */
[----:B------:R-:W-:Y:S04]  /*d8760*/  STL.64 [R1+0x5ef8], R96 ;  /* 0x005ef86001007387 */ /* 0x000fe80000100a00 */
[----:B------:R-:W-:Y:S04]  /*d8770*/  STL.64 [R1+0x5f30], R102 ;  /* 0x005f306601007387 */ /* 0x000fe80000100a00 */
[----:B------:R-:W-:Y:S01]  /*d8780*/  STL.64 [R1+0x5f28], R100 ;  /* 0x005f286401007387 */ /* 0x000fe20000100a00 */
[----:B--2---:R-:W-:-:S15]  /*d8790*/  HMMA.1688.F32.TF32 R12, R72, R180, R64 ;  /* 0x000000b4480c723c */ /* 0x004fde0000081040 */
[----:B------:R-:W-:-:S09]  /*d87a0*/  NOP ;  /* 0x0000000000007918 */ /* 0x000fd20000000000 */
[----:B------:R-:W-:Y:S01]  /*d87b0*/  IMAD.MOV.U32 R199, RZ, RZ, R12 ;  /* 0x000000ffffc77224 */ /* 0x000fe200078e000c */
[----:B-1----:R-:W-:Y:S01]  /*d87c0*/  MOV R198, R13 ;  /* 0x0000000d00c67202 */ /* 0x002fe20000000f00 */
[----:B------:R-:W-:Y:S02]  /*d87d0*/  IMAD.MOV.U32 R203, RZ, RZ, R14 ;  /* 0x000000ffffcb7224 */ /* 0x000fe400078e000e */
[----:B------:R-:W-:Y:S02]  /*d87e0*/  IMAD.MOV.U32 R202, RZ, RZ, R15 ;  /* 0x000000ffffca7224 */ /* 0x000fe400078e000f */
[C---:B---3--:R-:W-:Y:S06]  /*d87f0*/  HMMA.1688.F32.TF32 R12, R72.reuse, R176, R240 ;  /* 0x000000b0480c723c */ /* 0x048fec00000810f0 */
[----:B------:R-:W-:-:S15]  /*d8800*/  HMMA.1688.F32.TF32 R16, R72, R108, R56 ;  /* 0x0000006c4810723c */ /* 0x000fde0000081038 */
[----:B------:R-:W-:-:S03]  /*d8810*/  NOP ;  /* 0x0000000000007918 */ /* 0x000fc60000000000 */
[----:B------:R-:W-:Y:S01]  /*d8820*/  MOV R111, R15 ;  /* 0x0000000f006f7202 */ /* 0x000fe20000000f00 */
[----:B------:R-:W-:Y:S01]  /*d8830*/  IMAD.MOV.U32 R110, RZ, RZ, R14 ;  /* 0x000000ffff6e7224 */ /* 0x000fe200078e000e */
[----:B------:R-:W-:Y:S01]  /*d8840*/  MOV R178, R12 ;  /* 0x0000000c00b27202 */ /* 0x000fe20000000f00 */
[----:B------:R-:W-:Y:S02]  /*d8850*/  IMAD.MOV.U32 R179, RZ, RZ, R13 ;  /* 0x000000ffffb37224 */ /* 0x000fe400078e000d */
[----:B------:R-:W-:Y:S01]  /*d8860*/  STL [R1+0x5c0c], R111 ;  /* 0x005c0c6f01007387 */ /* 0x000fe20000100800 */
[----:B------:R-:W-:Y:S03]  /*d8870*/  HMMA.1688.F32.TF32 R12, R72, R112, R104 ;  /* 0x00000070480c723c */ /* 0x000fe60000081068 */
[----:B------:R-:W-:Y:S04]  /*d8880*/  STL [R1+0x5c08], R110 ;  /* 0x005c086e01007387 */ /* 0x000fe80000100800 */
[----:B------:R-:W-:Y:S01]  /*d8890*/  STL [R1+0x5c04], R178 ;  /* 0x005c04b201007387 */ /* 0x000fe20000100800 */
[----:B------:R-:W-:-:S03]  /*d88a0*/  MOV R104, R173 ;  /* 0x000000ad00687202 */ /* 0x000fc60000000f00 */
[----:B------:R1:W-:Y:S04]  /*d88b0*/  STL [R1+0x5c00], R179 ;  /* 0x005c00b301007387 */ /* 0x0003e80000100800 */
[----:B------:R-:W-:Y:S04]  /*d88c0*/  STL.64 [R1+0xea0], R16 ;  /* 0x000ea01001007387 */ /* 0x000fe80000100a00 */
[----:B------:R-:W-:Y:S04]  /*d88d0*/  STL.64 [R1+0xea8], R18 ;  /* 0x000ea81201007387 */ /* 0x000fe80000100a00 */
[----:B------:R-:W4:Y:S01]  /*d88e0*/  LDL.LU R173, [R1+0x6008] ;  /* 0x0060080001ad7983 */ /* 0x000f220000300800 */
[----:B------:R-:W-:Y:S01]  /*d88f0*/  IMAD.MOV.U32 R240, RZ, RZ, R175 ;  /* 0x000000fffff07224 */ /* 0x000fe200078e00af */
[----:B------:R-:W-:Y:S01]  /*d8900*/  MOV R242, R115 ;  /* 0x0000007300f27202 */ /* 0x000fe20000000f00 */
[----:B------:R-:W-:Y:S01]  /*d8910*/  IMAD.MOV.U32 R241, RZ, RZ, R174 ;  /* 0x000000fffff17224 */ /* 0x000fe200078e00ae */
[----:B------:R-:W2:Y:S01]  /*d8920*/  LDL.LU R105, [R1+0x9d4] ;  /* 0x0009d40001697983 */ /* 0x000ea20000300800 */
[----:B------:R-:W-:Y:S01]  /*d8930*/  IMAD.MOV.U32 R175, RZ, RZ, R15 ;  /* 0x000000ffffaf7224 */ /* 0x000fe200078e000f */
[----:B------:R-:W-:Y:S01]  /*d8940*/  MOV R115, R13 ;  /* 0x0000000d00737202 */ /* 0x000fe20000000f00 */
[----:B------:R-:W-:Y:S01]  /*d8950*/  IMAD.MOV.U32 R174, RZ, RZ, R14 ;  /* 0x000000ffffae7224 */ /* 0x000fe200078e000e */
[----:B------:R-:W2:Y:S01]  /*d8960*/  LDL.LU R106, [R1+0x9d8] ;  /* 0x0009d800016a7983 */ /* 0x000ea20000300800 */
[----:B------:R-:W-:-:S02]  /*d8970*/  IMAD.MOV.U32 R243, RZ, RZ, R114 ;  /* 0x000000fffff37224 */ /* 0x000fc400078e0072 */
[----:B------:R-:W-:Y:S02]  /*d8980*/  IMAD.MOV.U32 R114, RZ, RZ, R12 ;  /* 0x000000ffff727224 */ /* 0x000fe400078e000c */
[----:B------:R-:W-:Y:S02]  /*d8990*/  IMAD.MOV.U32 R107, RZ, RZ, R168 ;  /* 0x000000ffff6b7224 */ /* 0x000fe400078e00a8 */
[----:B------:R-:W3:Y:S04]  /*d89a0*/  LDL.LU R168, [R1+0x6004] ;  /* 0x0060040001a87983 */ /* 0x000ee80000300800 */
[----:B------:R3:W-:Y:S04]  /*d89b0*/  STL [R1+0x5c1c], R175 ;  /* 0x005c1caf01007387 */ /* 0x0007e80000100800 */
[----:B------:R3:W-:Y:S04]  /*d89c0*/  STL [R1+0x5c18], R174 ;  /* 0x005c18ae01007387 */ /* 0x0007e80000100800 */
[----:B------:R3:W-:Y:S04]  /*d89d0*/  STL [R1+0x5c14], R115 ;  /* 0x005c147301007387 */ /* 0x0007e80000100800 */
[----:B------:R3:W-:Y:S01]  /*d89e0*/  STL [R1+0x5c10], R114 ;  /* 0x005c107201007387 */ /* 0x0007e20000100800 */
[----:B----4-:R-:W-:Y:S07]  /*d89f0*/  HMMA.1688.F32.TF32 R12, R72, R172, R244 ;  /* 0x000000ac480c723c */ /* 0x010fee00000810f4 */
[----:B------:R-:W-:-:S02]  /*d8a00*/  MOV R244, R169 ;  /* 0x000000a900f47202 */ /* 0x000fc40000000f00 */
[----:B------:R-:W3:Y:S01]  /*d8a10*/  LDL.LU R169, [R1+0x6000] ;  /* 0x0060000001a97983 */ /* 0x000ee20000300800 */
[----:B------:R-:W-:-:S03]  /*d8a20*/  IMAD.MOV.U32 R247, RZ, RZ, R164 ;  /* 0x000000fffff77224 */ /* 0x000fc600078e00a4 */
[----:B------:R-:W4:Y:S04]  /*d8a30*/  LDL.LU R245, [R1+0x9c4] ;  /* 0x0009c40001f57983 */ /* 0x000f280000300800 */
[----:B------:R-:W4:Y:S04]  /*d8a40*/  LDL.LU R246, [R1+0x9c8] ;  /* 0x0009c80001f67983 */ /* 0x000f280000300800 */
[----:B------:R-:W2:Y:S03]  /*d8a50*/  LDL.LU R164, [R1+0x5ffc] ;  /* 0x005ffc0001a47983 */ /* 0x000ea60000300800 */
[----:B-1----:R-:W-:-:S02]  /*d8a60*/  IMAD.MOV.U32 R179, RZ, RZ, R15 ;  /* 0x000000ffffb37224 */ /* 0x002fc400078e000f */
[----:B------:R-:W-:Y:S01]  /*d8a70*/  IMAD.MOV.U32 R178, RZ, RZ, R14 ;  /* 0x000000ffffb27224 */ /* 0x000fe200078e000e */
[----:B------:R-:W-:Y:S01]  /*d8a80*/  MOV R110, R13 ;  /* 0x0000000d006e7202 */ /* 0x000fe20000000f00 */
[----:B------:R-:W-:Y:S01]  /*d8a90*/  IMAD.MOV.U32 R111, RZ, RZ, R12 ;  /* 0x000000ffff6f7224 */ /* 0x000fe200078e000c */
[----:B------:R-:W-:Y:S04]  /*d8aa0*/  STL [R1+0x5c2c], R179 ;  /* 0x005c2cb301007387 */ /* 0x000fe80000100800 */
[----:B------:R-:W-:Y:S04]  /*d8ab0*/  STL [R1+0x5c28], R178 ;  /* 0x005c28b201007387 */ /* 0x000fe80000100800 */
[----:B------:R-:W-:Y:S04]  /*d8ac0*/  STL [R1+0x5c24], R111 ;  /* 0x005c246f01007387 */ /* 0x000fe80000100800 */
[----:B------:R1:W-:Y:S01]  /*d8ad0*/  STL [R1+0x5c20], R110 ;  /* 0x005c206e01007387 */ /* 0x0003e20000100800 */
[----:B---3--:R-:W-:Y:S07]  /*d8ae0*/  HMMA.1688.F32.TF32 R12, R72, R168, R240 ;  /* 0x000000a8480c723c */ /* 0x008fee00000810f0 */
[----:B------:R-:W-:-:S02]  /*d8af0*/  MOV R240, R165 ;  /* 0x000000a500f07202 */ /* 0x000fc40000000f00 */
[----:B------:R-:W2:Y:S01]  /*d8b00*/  LDL.LU R165, [R1+0x5ff8] ;  /* 0x005ff80001a57983 */ /* 0x000ea20000300800 */
[----:B------:R-:W-:Y:S02]  /*d8b10*/  IMAD.MOV.U32 R241, RZ, RZ, R160 ;  /* 0x000000fffff17224 */ /* 0x000fe400078e00a0 */
[----:B------:R-:W-:Y:S01]  /*d8b20*/  IMAD.MOV.U32 R242, RZ, RZ, R161 ;  /* 0x000000fffff27224 */ /* 0x000fe200078e00a1 */
[----:B------:R-:W4:Y:S04]  /*d8b30*/  LDL.LU R160, [R1+0x5ff4] ;  /* 0x005ff40001a07983 */ /* 0x000f280000300800 */
[----:B------:R-:W4:Y:S07]  /*d8b40*/  LDL.LU R161, [R1+0x5ff0] ;  /* 0x005ff00001a17983 */ /* 0x000f2e0000300800 */
[----:B------:R-:W-:Y:S01]  /*d8b50*/  IMAD.MOV.U32 R175, RZ, RZ, R12 ;  /* 0x000000ffffaf7224 */ /* 0x000fe200078e000c */
[----:B------:R-:W-:Y:S01]  /*d8b60*/  MOV R174, R13 ;  /* 0x0000000d00ae7202 */ /* 0x000fe20000000f00 */
[----:B------:R-:W-:-:S02]  /*d8b70*/  IMAD.MOV.U32 R115, RZ, RZ, R14 ;  /* 0x000000ffff737224 */ /* 0x000fc400078e000e */
[----:B------:R-:W-:Y:S01]  /*d8b80*/  IMAD.MOV.U32 R114, RZ, RZ, R15 ;  /* 0x000000ffff727224 */ /* 0x000fe200078e000f */
[----:B------:R-:W-:Y:S02]  /*d8b90*/  MOV R243, R156 ;  /* 0x0000009c00f37202 */ /* 0x000fe40000000f00 */
[----:B------:R-:W3:Y:S04]  /*d8ba0*/  LDL.LU R156, [R1+0x5fec] ;  /* 0x005fec00019c7983 */ /* 0x000ee80000300800 */
[----:B------:R-:W-:Y:S04]  /*d8bb0*/  STL [R1+0x5c3c], R114 ;  /* 0x005c3c7201007387 */ /* 0x000fe80000100800 */
[----:B------:R-:W-:Y:S04]  /*d8bc0*/  STL [R1+0x5c38], R115 ;  /* 0x005c387301007387 */ /* 0x000fe80000100800 */
[----:B------:R-:W-:Y:S04]  /*d8bd0*/  STL [R1+0x5c34], R175 ;  /* 0x005c34af01007387 */ /* 0x000fe80000100800 */
[----:B------:R3:W-:Y:S01]  /*d8be0*/  STL [R1+0x5c30], R174 ;  /* 0x005c30ae01007387 */ /* 0x0007e20000100800 */
[----:B--2---:R-:W-:-:S15]  /*d8bf0*/  HMMA.1688.F32.TF32 R12, R72, R164, R104 ;  /* 0x000000a4480c723c */ /* 0x004fde0000081068 */
[----:B------:R-:W-:-:S09]  /*d8c00*/  NOP ;  /* 0x0000000000007918 */ /* 0x000fd20000000000 */
[----:B-1----:R-:W-:Y:S01]  /*d8c10*/  IMAD.MOV.U32 R110, RZ, RZ, R15 ;  /* 0x000000ffff6e7224 */ /* 0x002fe200078e000f */
[----:B------:R-:W-:Y:S01]  /*d8c20*/  MOV R111, R14 ;  /* 0x0000000e006f7202 */ /* 0x000fe20000000f00 */
[----:B------:R-:W-:Y:S02]  /*d8c30*/  IMAD.MOV.U32 R179, RZ, RZ, R12 ;  /* 0x000000ffffb37224 */ /* 0x000fe400078e000c */
[----:B------:R-:W-:Y:S01]  /*d8c40*/  IMAD.MOV.U32 R178, RZ, RZ, R13 ;  /* 0x000000ffffb27224 */ /* 0x000fe200078e000d */
[----:B------:R1:W-:Y:S01]  /*d8c50*/  STL [R1+0x5c4c], R110 ;  /* 0x005c4c6e01007387 */ /* 0x0003e20000100800 */
[----:B----4-:R-:W-:Y:S03]  /*d8c60*/  HMMA.1688.F32.TF32 R12, R72, R160, R244 ;  /* 0x000000a0480c723c */ /* 0x010fe600000810f4 */
[----:B------:R2:W-:Y:S04]  /*d8c70*/  STL [R1+0x5c48], R111 ;  /* 0x005c486f01007387 */ /* 0x0005e80000100800 */
[----:B------:R-:W-:Y:S01]  /*d8c80*/  STL [R1+0x5c44], R179 ;  /* 0x005c44b301007387 */ /* 0x000fe20000100800 */
[----:B------:R-:W-:-:S03]  /*d8c90*/  IMAD.MOV.U32 R244, RZ, RZ, R157 ;  /* 0x000000fffff47224 */ /* 0x000fc600078e009d */
[----:B------:R4:W-:Y:S04]  /*d8ca0*/  STL [R1+0x5c40], R178 ;  /* 0x005c40b201007387 */ /* 0x0009e80000100800 */
[----:B------:R-:W3:Y:S01]  /*d8cb0*/  LDL.LU R157, [R1+0x5fe8] ;  /* 0x005fe800019d7983 */ /* 0x000ee20000300800 */
[----:B------:R-:W-:Y:S02]  /*d8cc0*/  IMAD.MOV.U32 R106, RZ, RZ, R167 ;  /* 0x000000ffff6a7224 */ /* 0x000fe400078e00a7 */
[----:B------:R-:W-:Y:S01]  /*d8cd0*/  IMAD.MOV.U32 R107, RZ, RZ, R166 ;  /* 0x000000ffff6b7224 */ /* 0x000fe200078e00a6 */
[----:B------:R-:W-:Y:S01]  /*d8ce0*/  MOV R105, R170 ;  /* 0x000000aa00697202 */ /* 0x000fe20000000f00 */
[----:B------:R-:W-:Y:S01]  /*d8cf0*/  IMAD.MOV.U32 R104, RZ, RZ, R171 ;  /* 0x000000ffff687224 */ /* 0x000fe200078e00ab */
[----:B------:R-:W4:Y:S03]  /*d8d00*/  LDL.LU R245, [R1+0x994] ;  /* 0x0009940001f57983 */ /* 0x000f260000300800 */
[----:B------:R-:W-:Y:S01]  /*d8d10*/  MOV R167, R15 ;  /* 0x0000000f00a77202 */ /* 0x000fe20000000f00 */
[----:B------:R-:W-:Y:S01]  /*d8d20*/  IMAD.MOV.U32 R166, RZ, RZ, R14 ;  /* 0x000000ffffa67224 */ /* 0x000fe200078e000e */
[----:B------:R-:W-:Y:S01]  /*d8d30*/  MOV R170, R12 ;  /* 0x0000000c00aa7202 */ /* 0x000fe20000000f00 */
[----:B------:R-:W-:Y:S01]  /*d8d40*/  IMAD.MOV.U32 R171, RZ, RZ, R13 ;  /* 0x000000ffffab7224 */ /* 0x000fe200078e000d */
[----:B------:R-:W4:Y:S01]  /*d8d50*/  LDL.LU R246, [R1+0x998] ;  /* 0x0009980001f67983 */ /* 0x000f220000300800 */
[----:B------:R-:W-:-:S03]  /*d8d60*/  IMAD.MOV.U32 R247, RZ, RZ, R152 ;  /* 0x000000fffff77224 */ /* 0x000fc600078e0098 */
[----:B------:R-:W2:Y:S04]  /*d8d70*/  LDL.LU R152, [R1+0x5fe4] ;  /* 0x005fe40001987983 */ /* 0x000ea80000300800 */
[----:B------:R-:W-:Y:S04]  /*d8d80*/  STL [R1+0x5c5c], R167 ;  /* 0x005c5ca701007387 */ /* 0x000fe80000100800 */
[----:B------:R-:W-:Y:S04]  /*d8d90*/  STL [R1+0x5c58], R166 ;  /* 0x005c58a601007387 */ /* 0x000fe80000100800 */
[----:B------:R-:W-:Y:S04]  /*d8da0*/  STL [R1+0x5c54], R171 ;  /* 0x005c54ab01007387 */ /* 0x000fe80000100800 */
[----:B------:R4:W-:Y:S01]  /*d8db0*/  STL [R1+0x5c50], R170 ;  /* 0x005c50aa01007387 */ /* 0x0009e20000100800 */
[----:B---3--:R-:W-:Y:S07]  /*d8dc0*/  HMMA.1688.F32.TF32 R12, R72, R156, R240 ;  /* 0x0000009c480c723c */ /* 0x008fee00000810f0 */
[----:B------:R-:W-:-:S02]  /*d8dd0*/  IMAD.MOV.U32 R240, RZ, RZ, R153 ;  /* 0x000000fffff07224 */ /* 0x000fc400078e0099 */
[----:B------:R-:W2:Y:S01]  /*d8de0*/  LDL.LU R153, [R1+0x5fe0] ;  /* 0x005fe00001997983 */ /* 0x000ea20000300800 */
[----:B------:R-:W-:-:S03]  /*d8df0*/  IMAD.MOV.U32 R243, RZ, RZ, R148 ;  /* 0x000000fffff37224 */ /* 0x000fc600078e0094 */
[----:B------:R-:W3:Y:S04]  /*d8e00*/  LDL.LU R241, [R1+0x984] ;  /* 0x0009840001f17983 */ /* 0x000ee80000300800 */
[----:B------:R-:W3:Y:S04]  /*d8e10*/  LDL.LU R242, [R1+0x988] ;  /* 0x0009880001f27983 */ /* 0x000ee80000300800 */
[----:B------:R-:W3:Y:S03]  /*d8e20*/  LDL.LU R148, [R1+0x5fdc] ;  /* 0x005fdc0001947983 */ /* 0x000ee60000300800 */
[----:B------:R-:W-:Y:S01]  /*d8e30*/  MOV R174, R15 ;  /* 0x0000000f00ae7202 */ /* 0x000fe20000000f00 */
[----:B------:R-:W-:Y:S01]  /*d8e40*/  IMAD.MOV.U32 R175, RZ, RZ, R14 ;  /* 0x000000ffffaf7224 */ /* 0x000fe200078e000e */
[----:B------:R-:W-:Y:S01]  /*d8e50*/  MOV R114, R12 ;  /* 0x0000000c00727202 */ /* 0x000fe20000000f00 */
[----:B------:R-:W-:-:S02]  /*d8e60*/  IMAD.MOV.U32 R115, RZ, RZ, R13 ;  /* 0x000000ffff737224 */ /* 0x000fc400078e000d */
[----:B------:R-:W-:Y:S04]  /*d8e70*/  STL [R1+0x5c6c], R174 ;  /* 0x005c6cae01007387 */ /* 0x000fe80000100800 */
[----:B------:R-:W-:Y:S04]  /*d8e80*/  STL [R1+0x5c68], R175 ;  /* 0x005c68af01007387 */ /* 0x000fe80000100800 */
[----:B------:R-:W-:Y:S04]  /*d8e90*/  STL [R1+0x5c64], R115 ;  /* 0x005c647301007387 */ /* 0x000fe80000100800 */
[----:B------:R3:W-:Y:S01]  /*d8ea0*/  STL [R1+0x5c60], R114 ;  /* 0x005c607201007387 */ /* 0x0007e20000100800 */
[----:B--2---:R-:W-:Y:S07]  /*d8eb0*/  HMMA.1688.F32.TF32 R12, R72, R152, R104 ;  /* 0x00000098480c723c */ /* 0x004fee0000081068 */
[----:B------:R-:W-:-:S02]  /*d8ec0*/  IMAD.MOV.U32 R104, RZ, RZ, R149 ;  /* 0x000000ffff687224 */ /* 0x000fc400078e0095 */
[----:B------:R-:W3:Y:S01]  /*d8ed0*/  LDL.LU R149, [R1+0x5fd8] ;  /* 0x005fd80001957983 */ /* 0x000ee20000300800 */
[----:B------:R-:W-:Y:S01]  /*d8ee0*/  IMAD.MOV.U32 R105, RZ, RZ, R144 ;  /* 0x000000ffff697224 */ /* 0x000fe200078e0090 */
[----:B------:R-:W-:Y:S02]  /*d8ef0*/  MOV R106, R145 ;  /* 0x00000091006a7202 */ /* 0x000fe40000000f00 */
[----:B------:R-:W2:Y:S04]  /*d8f00*/  LDL.LU R144, [R1+0x5fd4] ;  /* 0x005fd40001907983 */ /* 0x000ea80000300800 */
[----:B------:R-:W2:Y:S07]  /*d8f10*/  LDL.LU R145, [R1+0x5fd0] ;  /* 0x005fd00001917983 */ /* 0x000eae0000300800 */
[----:B-1----:R-:W-:Y:S01]  /*d8f20*/  MOV R110, R12 ;  /* 0x0000000c006e7202 */ /* 0x002fe20000000f00 */
[----:B------:R-:W-:Y:S01]  /*d8f30*/  IMAD.MOV.U32 R111, RZ, RZ, R13 ;  /* 0x000000ffff6f7224 */ /* 0x000fe200078e000d */
[----:B----4-:R-:W-:Y:S01]  /*d8f40*/  MOV R178, R15 ;  /* 0x0000000f00b27202 */ /* 0x010fe20000000f00 */
[----:B------:R-:W-:-:S02]  /*d8f50*/  IMAD.MOV.U32 R179, RZ, RZ, R14 ;  /* 0x000000ffffb37224 */ /* 0x000fc400078e000e */
[----:B------:R-:W-:Y:S02]  /*d8f60*/  IMAD.MOV.U32 R107, RZ, RZ, R140 ;  /* 0x000000ffff6b7224 */ /* 0x000fe400078e008c */
[----:B------:R-:W4:Y:S04]  /*d8f70*/  LDL.LU R140, [R1+0x5fcc] ;  /* 0x005fcc00018c7983 */ /* 0x000f280000300800 */
[----:B------:R1:W-:Y:S04]  /*d8f80*/  STL [R1+0x5c7c], R178 ;  /* 0x005c7cb201007387 */ /* 0x0003e80000100800 */
[----:B------:R-:W-:Y:S04]  /*d8f90*/  STL [R1+0x5c78], R179 ;  /* 0x005c78b301007387 */ /* 0x000fe80000100800 */
[----:B------:R1:W-:Y:S04]  /*d8fa0*/  STL [R1+0x5c74], R111 ;  /* 0x005c746f01007387 */ /* 0x0003e80000100800 */
[----:B------:R1:W-:Y:S01]  /*d8fb0*/  STL [R1+0x5c70], R110 ;  /* 0x005c706e01007387 */ /* 0x0003e20000100800 */
[----:B------:R-:W-:Y:S01]  /*d8fc0*/  IMAD.MOV.U32 R56, RZ, RZ, R137 ;  /* 0x000000ffff387224 */ /* 0x000fe200078e0089 */
[----:B---3--:R-:W-:-:S15]  /*d8fd0*/  HMMA.1688.F32.TF32 R12, R72, R148, R244 ;  /* 0x00000094480c723c */ /* 0x008fde00000810f4 */
[----:B------:R-:W-:-:S09]  /*d8fe0*/  NOP ;  /* 0x0000000000007918 */ /* 0x000fd20000000000 */
[----:B------:R-:W-:Y:S01]  /*d8ff0*/  IMAD.MOV.U32 R170, RZ, RZ, R15 ;  /* 0x000000ffffaa7224 */ /* 0x000fe200078e000f */
[----:B------:R-:W-:Y:S01]  /*d9000*/  MOV R166, R13 ;  /* 0x0000000d00a67202 */ /* 0x000fe20000000f00 */
[----:B------:R-:W-:Y:S02]  /*d9010*/  IMAD.MOV.U32 R171, RZ, RZ, R14 ;  /* 0x000000ffffab7224 */ /* 0x000fe400078e000e */
[----:B------:R-:W-:Y:S01]  /*d9020*/  IMAD.MOV.U32 R167, RZ, RZ, R12 ;  /* 0x000000ffffa77224 */ /* 0x000fe200078e000c */
[----:B------:R3:W-:Y:S01]  /*d9030*/  STL [R1+0x5c8c], R170 ;  /* 0x005c8caa01007387 */ /* 0x0007e20000100800 */
[----:B--2---:R-:W-:Y:S03]  /*d9040*/  HMMA.1688.F32.TF32 R12, R72, R144, R240 ;  /* 0x00000090480c723c */ /* 0x004fe600000810f0 */
[----:B------:R-:W-:Y:S04]  /*d9050*/  STL [R1+0x5c88], R171 ;  /* 0x005c88ab01007387 */ /* 0x000fe80000100800 */
[----:B------:R2:W-:Y:S01]  /*d9060*/  STL [R1+0x5c84], R166 ;  /* 0x005c84a601007387 */ /* 0x0005e20000100800 */
[----:B------:R-:W-:-:S03]  /*d9070*/  IMAD.MOV.U32 R240, RZ, RZ, R141 ;  /* 0x000000fffff07224 */ /* 0x000fc600078e008d */
[----:B------:R2:W-:Y:S04]  /*d9080*/  STL [R1+0x5c80], R167 ;  /* 0x005c80a701007387 */ /* 0x0005e80000100800 */
[----:B------:R-:W4:Y:S01]  /*d9090*/  LDL.LU R141, [R1+0x5fc8] ;  /* 0x005fc800018d7983 */ /* 0x000f220000300800 */
[----:B------:R-:W-:Y:S01]  /*d90a0*/  IMAD.MOV.U32 R246, RZ, RZ, R159 ;  /* 0x000000fffff67224 */ /* 0x000fe200078e009f */
[----:B------:R-:W-:Y:S01]  /*d90b0*/  MOV R247, R158 ;  /* 0x0000009e00f77202 */ /* 0x000fe20000000f00 */
[----:B------:R-:W-:Y:S01]  /*d90c0*/  IMAD.MOV.U32 R245, RZ, RZ, R162 ;  /* 0x000000fffff57224 */ /* 0x000fe200078e00a2 */
[----:B------:R-:W-:Y:S01]  /*d90d0*/  MOV R244, R163 ;  /* 0x000000a300f47202 */ /* 0x000fe20000000f00 */
[----:B------:R-:W3:Y:S01]  /*d90e0*/  LDL.LU R241, [R1+0x954] ;  /* 0x0009540001f17983 */ /* 0x000ee20000300800 */
[----:B------:R-:W-:-:S03]  /*d90f0*/  MOV R243, R136 ;  /* 0x0000008800f37202 */ /* 0x000fc60000000f00 */
[----:B------:R-:W-:Y:S01]  /*d9100*/  IMAD.MOV.U32 R159, RZ, RZ, R15 ;  /* 0x000000ffff9f7224 */ /* 0x000fe200078e000f */
[----:B------:R-:W-:Y:S01]  /*d9110*/  MOV R158, R14 ;  /* 0x0000000e009e7202 */ /* 0x000fe20000000f00 */
[----:B------:R-:W-:Y:S01]  /*d9120*/  IMAD.MOV.U32 R163, RZ, RZ, R13 ;  /* 0x000000ffffa37224 */ /* 0x000fe200078e000d */
[----:B------:R-:W3:Y:S01]  /*d9130*/  LDL.LU R242, [R1+0x958] ;  /* 0x0009580001f27983 */ /* 0x000ee20000300800 */
[----:B------:R-:W-:-:S03]  /*d9140*/  IMAD.MOV.U32 R162, RZ, RZ, R12 ;  /* 0x000000ffffa27224 */ /* 0x000fc600078e000c */
[----:B------:R-:W2:Y:S04]  /*d9150*/  LDL.LU R136, [R1+0x5fc4] ;  /* 0x005fc40001887983 */ /* 0x000ea80000300800 */
[----:B------:R-:W-:Y:S04]  /*d9160*/  STL [R1+0x5c9c], R159 ;  /* 0x005c9c9f01007387 */ /* 0x000fe80000100800 */
[----:B------:R-:W-:Y:S04]  /*d9170*/  STL [R1+0x5c98], R158 ;  /* 0x005c989e01007387 */ /* 0x000fe80000100800 */
[----:B------:R-:W-:Y:S04]  /*d9180*/  STL [R1+0x5c94], R163 ;  /* 0x005c94a301007387 */ /* 0x000fe80000100800 */
[----:B------:R3:W-:Y:S04]  /*d9190*/  STL [R1+0x5c90], R162 ;  /* 0x005c90a201007387 */ /* 0x0007e80000100800 */
[----:B------:R-:W2:Y:S01]  /*d91a0*/  LDL.LU R137, [R1+0x5fc0] ;  /* 0x005fc00001897983 */ /* 0x000ea20000300800 */
[----:B------:R-:W-:-:S03]  /*d91b0*/  MOV R59, R132 ;  /* 0x00000084003b7202 */ /* 0x000fc60000000f00 */
[----:B------:R-:W3:Y:S04]  /*d91c0*/  LDL.LU R57, [R1+0x944] ;  /* 0x0009440001397983 */ /* 0x000ee80000300800 */
[----:B------:R-:W3:Y:S04]  /*d91d0*/  LDL.LU R58, [R1+0x948] ;  /* 0x00094800013a7983 */ /* 0x000ee80000300800 */
[----:B------:R-:W3:Y:S01]  /*d91e0*/  LDL.LU R132, [R1+0x5fbc] ;  /* 0x005fbc0001847983 */ /* 0x000ee20000300800 */
[----:B----4-:R-:W-:Y:S07]  /*d91f0*/  HMMA.1688.F32.TF32 R12, R72, R140, R104 ;  /* 0x0000008c480c723c */ /* 0x010fee0000081068 */
[----:B------:R-:W-:-:S15]  /*d9200*/  IMAD.MOV.U32 R104, RZ, RZ, R133 ;  /* 0x000000ffff687224 */ /* 0x000fde00078e0085 */
        /* <DEDUP_REMOVED lines=8> */
[----:B------:R4:W-:Y:S04]  /*d9290*/  STL [R1+0x5ca0], R174 ;  /* 0x005ca0ae01007387 */ /* 0x0009e80000100800 */
[----:B------:R-:W3:Y:S01]  /*d92a0*/  LDL.LU R133, [R1+0x5fb8] ;  /* 0x005fb80001857983 */ /* 0x000ee20000300800 */
[----:B------:R-:W-:Y:S01]  /*d92b0*/  MOV R105, R128 ;  /* 0x0000008000697202 */ /* 0x000fe20000000f00 */
[----:B------:R-:W-:-:S02]  /*d92c0*/  IMAD.MOV.U32 R106, RZ, RZ, R129 ;  /* 0x000000ffff6a7224 */ /* 0x000fc400078e0081 */
[----:B------:R-:W4:Y:S04]  /*d92d0*/  LDL.LU R128, [R1+0x5fb4] ;  /* 0x005fb40001807983 */ /* 0x000f280000300800 */
[----:B------:R-:W4:Y:S01]  /*d92e0*/  LDL.LU R129, [R1+0x5fb0] ;  /* 0x005fb00001817983 */ /* 0x000f220000300800 */
[----:B--2---:R-:W-:Y:S01]  /*d92f0*/  HMMA.1688.F32.TF32 R12, R72, R136, R244 ;  /* 0x00000088480c723c */ /* 0x004fe200000810f4 */
[----:B------:R-:W-:Y:S02]  /*d9300*/  IMAD.MOV.U32 R107, RZ, RZ, R124 ;  /* 0x000000ffff6b7224 */ /* 0x000fe400078e007c */
[----:B------:R-:W2:Y:S04]  /*d9310*/  LDL.LU R124, [R1+0x5fac] ;  /* 0x005fac00017c7983 */ /* 0x000ea80000300800 */
[----:B------:R-:W-:-:S02]  /*d9320*/  MOV R244, R125 ;  /* 0x0000007d00f47202 */ /* 0x000fc40000000f00 */
[----:B------:R-:W2:-:S15]  /*d9330*/  LDL.LU R125, [R1+0x5fa8] ;  /* 0x005fa800017d7983 */ /* 0x000e9e0000300800 */
[----:B-1----:R-:W-:Y:S01]  /*d9340*/  IMAD.MOV.U32 R178, RZ, RZ, R12 ;  /* 0x000000ffffb27224 */ /* 0x002fe200078e000c */
[----:B------:R-:W-:Y:S01]  /*d9350*/  MOV R111, R14 ;  /* 0x0000000e006f7202 */ /* 0x000fe20000000f00 */
[----:B------:R-:W-:Y:S02]  /*d9360*/  IMAD.MOV.U32 R179, RZ, RZ, R13 ;  /* 0x000000ffffb37224 */ /* 0x000fe400078e000d */
[----:B------:R-:W-:Y:S02]  /*d9370*/  IMAD.MOV.U32 R110, RZ, RZ, R15 ;  /* 0x000000ffff6e7224 */ /* 0x000fe400078e000f */
[----:B------:R-:W-:Y:S02]  /*d9380*/  IMAD.MOV.U32 R245, RZ, RZ, R120 ;  /* 0x000000fffff57224 */ /* 0x000fe400078e0078 */
[----:B------:R-:W2:Y:S01]  /*d9390*/  LDL.LU R120, [R1+0x5fa4] ;  /* 0x005fa40001787983 */ /* 0x000ea20000300800 */
[----:B------:R-:W-:-:S03]  /*d93a0*/  IMAD.MOV.U32 R246, RZ, RZ, R121 ;  /* 0x000000fffff67224 */ /* 0x000fc600078e0079 */
[----:B------:R-:W2:Y:S01]  /*d93b0*/  LDL.LU R121, [R1+0x5fa0] ;  /* 0x005fa00001797983 */ /* 0x000ea20000300800 */
[----:B------:R-:W-:-:S03]  /*d93c0*/  MOV R247, R116 ;  /* 0x0000007400f77202 */ /* 0x000fc60000000f00 */
[----:B------:R-:W2:Y:S04]  /*d93d0*/  LDL.LU R116, [R1+0x5f9c] ;  /* 0x005f9c0001747983 */ /* 0x000ea80000300800 */
[----:B------:R1:W-:Y:S04]  /*d93e0*/  STL [R1+0x5cbc], R110 ;  /* 0x005cbc6e01007387 */ /* 0x0003e80000100800 */
        /* <DEDUP_REMOVED lines=13> */
[----:B------:R-:W-:-:S15]  /*d94c0*/  IMAD.MOV.U32 R243, RZ, RZ, R150 ;  /* 0x000000fffff37224 */ /* 0x000fde00078e0096 */
[----:B------:R-:W-:-:S04]  /*d94d0*/  NOP ;  /* 0x0000000000007918 */ /* 0x000fc80000000000 */
[----:B------:R-:W-:Y:S01]  /*d94e0*/  MOV R154, R12 ;  /* 0x0000000c009a7202 */ /* 0x000fe20000000f00 */
[----:B------:R-:W-:Y:S01]  /*d94f0*/  IMAD.MOV.U32 R155, RZ, RZ, R13 ;  /* 0x000000ffff9b7224 */ /* 0x000fe200078e000d */
[----:B------:R-:W-:Y:S01]  /*d9500*/  MOV R151, R15 ;  /* 0x0000000f00977202 */ /* 0x000fe20000000f00 */
[----:B------:R-:W-:Y:S02]  /*d9510*/  IMAD.MOV.U32 R150, RZ, RZ, R14 ;  /* 0x000000ffff967224 */ /* 0x000fe400078e000e */
[----:B--2---:R-:W-:Y:S01]  /*d9520*/  HMMA.1688.F32.TF32 R12, R72, R124, R104 ;  /* 0x0000007c480c723c */ /* 0x004fe20000081068 */
[----:B------:R2:W-:Y:S04]  /*d9530*/  STL [R1+0x5ccc], R167 ;  /* 0x005ccca701007387 */ /* 0x0005e80000100800 */
[----:B------:R3:W-:Y:S04]  /*d9540*/  STL [R1+0x5cc8], R166 ;  /* 0x005cc8a601007387 */ /* 0x0007e80000100800 */
[----:B------:R-:W-:Y:S04]  /*d9550*/  STL [R1+0x5cc4], R171 ;  /* 0x005cc4ab01007387 */ /* 0x000fe80000100800 */
[----:B------:R4:W-:Y:S04]  /*d9560*/  STL [R1+0x5cc0], R170 ;  /* 0x005cc0aa01007387 */ /* 0x0009e80000100800 */
[----:B------:R4:W-:Y:S04]  /*d9570*/  STL [R1+0x5cdc], R151 ;  /* 0x005cdc9701007387 */ /* 0x0009e80000100800 */
[----:B------:R-:W-:Y:S03]  /*d9580*/  STL [R1+0x5cd8], R150 ;  /* 0x005cd89601007387 */ /* 0x000fe60000100800 */
[----:B------:R-:W-:Y:S01]  /*d9590*/  IMAD.MOV.U32 R162, RZ, RZ, R15 ;  /* 0x000000ffffa27224 */ /* 0x000fe200078e000f */
[----:B------:R-:W-:Y:S01]  /*d95a0*/  MOV R163, R14 ;  /* 0x0000000e00a37202 */ /* 0x000fe20000000f00 */
[----:B------:R-:W-:Y:S01]  /*d95b0*/  IMAD.MOV.U32 R158, RZ, RZ, R13 ;  /* 0x000000ffff9e7224 */ /* 0x000fe200078e000d */
[----:B------:R4:W-:Y:S01]  /*d95c0*/  STL [R1+0x5cd4], R155 ;  /* 0x005cd49b01007387 */ /* 0x0009e20000100800 */
[----:B------:R-:W-:-:S03]  /*d95d0*/  IMAD.MOV.U32 R159, RZ, RZ, R12 ;  /* 0x000000ffff9f7224 */ /* 0x000fc600078e000c */
[----:B------:R4:W-:Y:S04]  /*d95e0*/  STL [R1+0x5cd0], R154 ;  /* 0x005cd09a01007387 */ /* 0x0009e80000100800 */
[----:B------:R4:W-:Y:S04]  /*d95f0*/  STL [R1+0x5cec], R162 ;  /* 0x005ceca201007387 */ /* 0x0009e80000100800 */
[----:B------:R4:W-:Y:S04]  /*d9600*/  STL [R1+0x5ce8], R163 ;  /* 0x005ce8a301007387 */ /* 0x0009e80000100800 */
[----:B------:R4:W-:Y:S04]  /*d9610*/  STL [R1+0x5ce4], R158 ;  /* 0x005ce49e01007387 */ /* 0x0009e80000100800 */
[----:B------:R4:W-:Y:S04]  /*d9620*/  STL [R1+0x5ce0], R159 ;  /* 0x005ce09f01007387 */ /* 0x0009e80000100800 */
[----:B------:R-:W2:Y:S01]  /*d9630*/  LDL.LU R117, [R1+0x5f98] ;  /* 0x005f980001757983 */ /* 0x000ea20000300800 */
[----:B------:R-:W-:Y:S03]  /*d9640*/  HMMA.1688.F32.TF32 R12, R72, R120, R244 ;  /* 0x00000078480c723c */ /* 0x000fe600000810f4 */
[----:B------:R-:W3:Y:S04]  /*d9650*/  LDL.LU R69, [R1+0x904] ;  /* 0x0009040001457983 */ /* 0x000ee80000300800 */
[----:B------:R-:W3:Y:S04]  /*d9660*/  LDL.LU R70, [R1+0x908] ;  /* 0x0009080001467983 */ /* 0x000ee80000300800 */
[----:B------:R-:W3:-:S13]  /*d9670*/  LDL.LU R71, [R1+0x90c] ;  /* 0x00090c0001477983 */ /* 0x000eda0000300800 */
[----:B------:R-:W-:Y:S01]  /*d9680*/  IMAD.MOV.U32 R174, RZ, RZ, R15 ;  /* 0x000000ffffae7224 */ /* 0x000fe200078e000f */
[----:B------:R-:W-:Y:S01]  /*d9690*/  MOV R115, R13 ;  /* 0x0000000d00737202 */ /* 0x000fe20000000f00 */
[----:B------:R-:W-:Y:S02]  /*d96a0*/  IMAD.MOV.U32 R175, RZ, RZ, R14 ;  /* 0x000000ffffaf7224 */ /* 0x000fe400078e000e */
[----:B------:R-:W-:Y:S01]  /*d96b0*/  IMAD.MOV.U32 R114, RZ, RZ, R12 ;  /* 0x000000ffff727224 */ /* 0x000fe200078e000c */
[----:B------:R4:W-:Y:S04]  /*d96c0*/  STL [R1+0x5cfc], R174 ;  /* 0x005cfcae01007387 */ /* 0x0009e80000100800 */
[----:B------:R-:W-:Y:S04]  /*d96d0*/  STL [R1+0x5cf8], R175 ;  /* 0x005cf8af01007387 */ /* 0x000fe80000100800 */
[----:B------:R4:W-:Y:S04]  /*d96e0*/  STL [R1+0x5cf4], R115 ;  /* 0x005cf47301007387 */ /* 0x0009e80000100800 */
[----:B------:R4:W-:Y:S04]  /*d96f0*/  STL [R1+0x5cf0], R114 ;  /* 0x005cf07201007387 */ /* 0x0009e80000100800 */
[----:B------:R-:W4:Y:S04]  /*d9700*/  LDL.LU R52, [R1+0x8f0] ;  /* 0x0008f00001347983 */ /* 0x000f280000300800 */
[----:B------:R-:W4:Y:S04]  /*d9710*/  LDL.LU R53, [R1+0x8f4] ;  /* 0x0008f40001357983 */ /* 0x000f280000300800 */
[----:B------:R-:W4:Y:S04]  /*d9720*/  LDL.LU R54, [R1+0x8f8] ;  /* 0x0008f80001367983 */ /* 0x000f280000300800 */
[----:B------:R-:W4:Y:S01]  /*d9730*/  LDL.LU R55, [R1+0x8fc] ;  /* 0x0008fc0001377983 */ /* 0x000f220000300800 */
[----:B--2---:R-:W-:Y:S07]  /*d9740*/  HMMA.1688.F32.TF32 R12, R72, R116, R240 ;  /* 0x00000074480c723c */ /* 0x004fee00000810f0 */
[----:B------:R-:W-:Y:S01]  /*d9750*/  IMAD.MOV.U32 R240, RZ, RZ, R142 ;  /* 0x000000fffff07224 */ /* 0x000fe200078e008e */
[----:B------:R-:W-:Y:S01]  /*d9760*/  MOV R241, R143 ;  /* 0x0000008f00f17202 */ /* 0x000fe20000000f00 */
[----:B------:R-:W2:Y:S01]  /*d9770*/  LDL.LU R142, [R1+0x5f94] ;  /* 0x005f9400018e7983 */ /* 0x000ea20000300800 */
        /* <DEDUP_REMOVED lines=14> */
[----:B------:R-:W-:Y:S01]  /*d9860*/  MOV R179, R14 ;  /* 0x0000000e00b37202 */ /* 0x000fe20000000f00 */
[----:B------:R-:W-:-:S02]  /*d9870*/  IMAD.MOV.U32 R111, RZ, RZ, R13 ;  /* 0x000000ffff6f7224 */ /* 0x000fc400078e000d */
[----:B------:R-:W-:Y:S02]  /*d9880*/  IMAD.MOV.U32 R178, RZ, RZ, R15 ;  /* 0x000000ffffb27224 */ /* 0x000fe400078e000f */
[----:B---3--:R-:W-:Y:S01]  /*d9890*/  HMMA.1688.F32.TF32 R12, R4, R232, R68 ;  /* 0x000000e8040c723c */ /* 0x008fe20000081044 */
[----:B------:R-:W-:Y:S01]  /*d98a0*/  IMAD.MOV.U32 R244, RZ, RZ, R139 ;  /* 0x000000fffff47224 */ /* 0x000fe200078e008b */
[----:B------:R-:W-:Y:S01]  /*d98b0*/  MOV R246, R135 ;  /* 0x0000008700f67202 */ /* 0x000fe20000000f00 */
[----:B------:R-:W-:Y:S02]  /*d98c0*/  IMAD.MOV.U32 R245, RZ, RZ, R138 ;  /* 0x000000fffff57224 */ /* 0x000fe400078e008a */
[----:B------:R-:W-:Y:S01]  /*d98d0*/  IMAD.MOV.U32 R247, RZ, RZ, R134 ;  /* 0x000000fffff77224 */ /* 0x000fe200078e0086 */
[----:B------:R1:W-:Y:S04]  /*d98e0*/  STL [R1+0x5d0c], R178 ;  /* 0x005d0cb201007387 */ /* 0x0003e80000100800 */
[----:B------:R3:W-:Y:S04]  /*d98f0*/  STL [R1+0x5d08], R179 ;  /* 0x005d08b301007387 */ /* 0x0007e80000100800 */
[----:B------:R3:W-:Y:S04]  /*d9900*/  STL [R1+0x5d04], R111 ;  /* 0x005d046f01007387 */ /* 0x0007e80000100800 */
[----:B------:R3:W-:Y:S01]  /*d9910*/  STL [R1+0x5d00], R110 ;  /* 0x005d006e01007387 */ /* 0x0007e20000100800 */
[----:B--2---:R-:W-:-:S05]  /*d9920*/  MOV R107, R142 ;  /* 0x0000008e006b7202 */ /* 0x004fca0000000f00 */
[----:B------:R-:W-:Y:S02]  /*d9930*/  IMAD.MOV.U32 R142, RZ, RZ, R14 ;  /* 0x000000ffff8e7224 */ /* 0x000fe400078e000e */
[----:B----4-:R-:W-:Y:S02]  /*d9940*/  IMAD.MOV.U32 R106, RZ, RZ, R143 ;  /* 0x000000ffff6a7224 */ /* 0x010fe400078e008f */
[----:B------:R-:W-:Y:S02]  /*d9950*/  IMAD.MOV.U32 R143, RZ, RZ, R15 ;  /* 0x000000ffff8f7224 */ /* 0x000fe400078e000f */
[----:B------:R-:W-:Y:S02]  /*d9960*/  IMAD.MOV.U32 R105, RZ, RZ, R146 ;  /* 0x000000ffff697224 */ /* 0x000fe400078e0092 */
[----:B------:R-:W-:Y:S01]  /*d9970*/  IMAD.MOV.U32 R146, RZ, RZ, R12 ;  /* 0x000000ffff927224 */ /* 0x000fe200078e000c */
[----:B------:R-:W-:Y:S02]  /*d9980*/  MOV R104, R147 ;  /* 0x0000009300687202 */ /* 0x000fe40000000f00 */
[----:B------:R-:W-:-:S02]  /*d9990*/  MOV R147, R13 ;  /* 0x0000000d00937202 */ /* 0x000fc40000000f00 */
[----:B------:R-:W-:-:S15]  /*d99a0*/  HMMA.1688.F32.TF32 R12, R4, R228, R52 ;  /* 0x000000e4040c723c */ /* 0x000fde0000081034 */
        /* <DEDUP_REMOVED lines=24> */
[----:B------:R2:W-:Y:S04]  /*d9b30*/  STL [R1+0x5d1c], R143 ;  /* 0x005d1c8f01007387 */ /* 0x0005e80000100800 */
[----:B------:R4:W-:Y:S04]  /*d9b40*/  STL [R1+0x5d18], R142 ;  /* 0x005d188e01007387 */ /* 0x0009e80000100800 */
[----:B------:R4:W-:Y:S04]  /*d9b50*/  STL [R1+0x5d14], R147 ;  /* 0x005d149301007387 */ /* 0x0009e80000100800 */
[----:B------:R4:W-:Y:S11]  /*d9b60*/  STL [R1+0x5d10], R146 ;  /* 0x005d109201007387 */ /* 0x0009f60000100800 */
[----:B------:R-:W-:Y:S01]  /*d9b70*/  IMAD.MOV.U32 R174, RZ, RZ, R12 ;  /* 0x000000ffffae7224 */ /* 0x000fe200078e000c */
[----:B------:R-:W-:Y:S01]  /*d9b80*/  MOV R115, R14 ;  /* 0x0000000e00737202 */ /* 0x000fe20000000f00 */
[----:B------:R-:W-:-:S02]  /*d9b90*/  IMAD.MOV.U32 R175, RZ, RZ, R13 ;  /* 0x000000ffffaf7224 */ /* 0x000fc400078e000d */
[----:B------:R-:W-:Y:S02]  /*d9ba0*/  IMAD.MOV.U32 R114, RZ, RZ, R15 ;  /* 0x000000ffff727224 */ /* 0x000fe400078e000f */
[----:B------:R-:W-:Y:S07]  /*d9bb0*/  HMMA.1688.F32.TF32 R12, R4, R208, R240 ;  /* 0x000000d0040c723c */ /* 0x000fee00000810f0 */
[----:B------:R-:W-:Y:S01]  /*d9bc0*/  MOV R240, R122 ;  /* 0x0000007a00f07202 */ /* 0x000fe20000000f00 */
[----:B------:R-:W-:Y:S01]  /*d9bd0*/  IMAD.MOV.U32 R241, RZ, RZ, R123 ;  /* 0x000000fffff17224 */ /* 0x000fe200078e007b */
[----:B------:R-:W2:Y:S01]  /*d9be0*/  LDL.LU R122, [R1+0x5f84] ;  /* 0x005f8400017a7983 */ /* 0x000ea20000300800 */
[----:B------:R-:W-:Y:S01]  /*d9bf0*/  IMAD.MOV.U32 R242, RZ, RZ, R9 ;  /* 0x000000fffff27224 */ /* 0x000fe200078e0009 */
[----:B------:R-:W-:-:S02]  /*d9c00*/  MOV R243, R8 ;  /* 0x0000000800f37202 */ /* 0x000fc40000000f00 */
[----:B------:R-:W4:Y:S04]  /*d9c10*/  LDL.LU R123, [R1+0x5f80] ;  /* 0x005f8000017b7983 */ /* 0x000f280000300800 */
[----:B------:R-:W3:Y:S04]  /*d9c20*/  LDL.LU R9, [R1+0x5f7c] ;  /* 0x005f7c0001097983 */ /* 0x000ee80000300800 */
        /* <DEDUP_REMOVED lines=10> */
[----:B------:R-:W4:Y:S01]  /*d9cd0*/  LDL.LU R57, [R1+0x7c4] ;  /* 0x0007c40001397983 */ /* 0x000f220000300800 */
[----:B---3--:R-:W-:Y:S01]  /*d9ce0*/  MOV R59, R9 ;  /* 0x00000009003b7202 */ /* 0x008fe20000000f00 */
[----:B--2---:R-:W-:-:S02]  /*d9cf0*/  IMAD.MOV.U32 R58, RZ, RZ, R8 ;  /* 0x000000ffff3a7224 */ /* 0x004fc400078e0008 */
[----:B------:R-:W2:Y:S04]  /*d9d00*/  LDL.LU R8, [R1+0x5f64] ;  /* 0x005f640001087983 */ /* 0x000ea80000300800 */
[----:B------:R-:W3:Y:S01]  /*d9d10*/  LDL.LU R9, [R1+0x5f60] ;  /* 0x005f600001097983 */ /* 0x000ee20000300800 */
[----:B----4-:R-:W-:Y:S01]  /*d9d20*/  IMAD.MOV.U32 R67, RZ, RZ, R131 ;  /* 0x000000ffff437224 */ /* 0x010fe200078e0083 */
[----:B------:R-:W-:Y:S01]  /*d9d30*/  MOV R66, R130 ;  /* 0x0000008200427202 */ /* 0x000fe20000000f00 */
[----:B------:R-:W-:Y:S02]  /*d9d40*/  IMAD.MOV.U32 R64, RZ, RZ, R126 ;  /* 0x000000ffff407224 */ /* 0x000fe400078e007e */
        /* <DEDUP_REMOVED lines=9> */
[----:B------:R-:W4:Y:S04]  /*d9de0*/  LDL.LU R54, [R1+0x7e8] ;  /* 0x0007e80001367983 */ /* 0x000f280000300800 */
[----:B------:R-:W4:Y:S04]  /*d9df0*/  LDL.LU R55, [R1+0x7ec] ;  /* 0x0007ec0001377983 */ /* 0x000f280000300800 */
[----:B------:R-:W4:Y:S04]  /*d9e00*/  LDL.LU R48, [R1+0x800] ;  /* 0x0008000001307983 */ /* 0x000f280000300800 */
        /* <DEDUP_REMOVED lines=41> */
[----:B-1----:R-:W-:Y:S01]  /*da0a0*/  IMAD.MOV.U32 R178, RZ, RZ, R12 ;  /* 0x000000ffffb27224 */ /* 0x002fe200078e000c */
[----:B------:R-:W-:Y:S01]  /*da0b0*/  MOV R179, R13 ;  /* 0x0000000d00b37202 */ /* 0x000fe20000000f00 */
[----:B------:R-:W-:-:S02]  /*da0c0*/  IMAD.MOV.U32 R111, RZ, RZ, R14 ;  /* 0x000000ffff6f7224 */ /* 0x000fc400078e000e */
[----:B------:R-:W-:Y:S01]  /*da0d0*/  IMAD.MOV.U32 R110, RZ, RZ, R15 ;  /* 0x000000ffff6e7224 */ /* 0x000fe200078e000f */
[----:B----4-:R-:W-:Y:S01]  /*da0e0*/  MOV R69, R130 ;  /* 0x0000008200457202 */ /* 0x010fe20000000f00 */
[----:B------:R-:W-:Y:S02]  /*da0f0*/  IMAD.MOV.U32 R68, RZ, RZ, R131 ;  /* 0x000000ffff447224 */ /* 0x000fe400078e0083 */
        /* <DEDUP_REMOVED lines=18> */
[C---:B------:R-:W-:Y:S06]  /*da220*/  HMMA.1688.F32.TF32 R12, R4.reuse, R188, R32 ;  /* 0x000000bc040c723c */ /* 0x040fec0000081020 */
[C---:B------:R-:W-:Y:S06]  /*da230*/  HMMA.1688.F32.TF32 R16, R4.reuse, R192, R28 ;  /* 0x000000c00410723c */ /* 0x040fec000008101c */
[----:B------:R-:W-:-:S15]  /*da240*/  HMMA.1688.F32.TF32 R20, R4, R184, R36 ;  /* 0x000000b80414723c */ /* 0x000fde0000081024 */
[----:B------:R-:W-:-:S02]  /*da250*/  NOP ;  /* 0x0000000000007918 */ /* 0x000fc40000000000 */
        /* <DEDUP_REMOVED lines=148> */
[----:B------:R-:W-:-:S09]  /*daba0*/  NOP ;  /* 0x0000000000007918 */ /* 0x000fd20000000000 */
[----:B------:R-:W-:Y:S01]  /*dabb0*/  MOV R122, R8 ;  /* 0x00000008007a7202 */ /* 0x000fe20000000f00 */
[----:B------:R-:W-:Y:S01]  /*dabc0*/  IMAD.MOV.U32 R123, RZ, RZ, R9 ;  /* 0x000000ffff7b7224 */ /* 0x000fe200078e0009 */
[----:B------:R-:W-:Y:S01]  /*dabd0*/  MOV R119, R11 ;  /* 0x0000000b00777202 */ /* 0x000fe20000000f00 */
[----:B------:R-:W-:Y:S01]  /*dabe0*/  IMAD.MOV.U32 R118, RZ, RZ, R10 ;  /* 0x000000ffff767224 */ /* 0x000fe200078e000a */
[----:B------:R-:W-:Y:S04]  /*dabf0*/  LDS R8, [R250+UR12+0x4e100] ;  /* 0x04e1000cfa087984 */ /* 0x000fe80008000800 */
[----:B------:R-:W-:Y:S04]  /*dac00*/  LDS R10, [R250+UR12+0x4e900] ;  /* 0x04e9000cfa0a7984 */ /* 0x000fe80008000800 */
[----:B------:R-:W-:Y:S04]  /*dac10*/  LDS R9, [R251+UR12+0x4e100] ;  /* 0x04e1000cfb097984 */ /* 0x000fe80008000800 */
[----:B------:R-:W1:Y:S01]  /*dac20*/  LDS R11, [R251+UR12+0x4e900] ;  /* 0x04e9000cfb0b7984 */ /* 0x000e620008000800 */
[C---:B--2---:R-:W-:Y:S06]  /*dac30*/  HMMA.1688.F32.TF32 R72, R4.reuse, R128, R72 ;  /* 0x000000800448723c */ /* 0x044fec0000081048 */
[C---:B---3--:R-:W-:Y:S06]  /*dac40*/  HMMA.1688.F32.TF32 R244, R4.reuse, R132, R244 ;  /* 0x0000008404f4723c */ /* 0x048fec00000810f4 */
[C---:B----4-:R-:W-:Y:S06]  /*dac50*/  HMMA.1688.F32.TF32 R12, R4.reuse, R140, R12 ;  /* 0x0000008c040c723c */ /* 0x050fec000008100c */
[C---:B------:R-:W-:Y:S06]  /*dac60*/  HMMA.1688.F32.TF32 R100, R4.reuse, R144, R100 ;  /* 0x000000900464723c */ /* 0x040fec0000081064 */
[----:B------:R-:W-:-:S15]  /*dac70*/  HMMA.1688.F32.TF32 R104, R4, R136, R104 ;  /* 0x000000880468723c */ /* 0x000fde0000081068 */
[----:B------:R-:W-:-:S02]  /*dac80*/  NOP ;  /* 0x0000000000007918 */ /* 0x000fc40000000000 */
[----:B------:R-:W-:Y:S04]  /*dac90*/  STL.64 [R1+0xab0], R100 ;  /* 0x000ab06401007387 */ /* 0x000fe80000100a00 */
[----:B------:R2:W-:Y:S01]  /*daca0*/  STL.64 [R1+0xab8], R102 ;  /* 0x000ab86601007387 */ /* 0x0005e20000100a00 */
[C---:B------:R-:W-:Y:S03]  /*dacb0*/  HMMA.1688.F32.TF32 R96, R4.reuse, R124, R96 ;  /* 0x0000007c0460723c */ /* 0x040fe60000081060 */
[----:B--2---:R-:W2:Y:S04]  /*dacc0*/  LDL.LU.64 R102, [R1+0x5f30] ;  /* 0x005f300001667983 */ /* 0x004ea80000300a00 */
[----:B------:R-:W3:Y:S04]  /*dacd0*/  LDL.LU.64 R100, [R1+0x5f28] ;  /* 0x005f280001647983 */ /* 0x000ee80000300a00 */
[----:B------:R4:W-:Y:S04]  /*dace0*/  STL.64 [R1+0xaa0], R12 ;  /* 0x000aa00c01007387 */ /* 0x0009e80000100a00 */
[----:B------:R-:W-:Y:S01]  /*dacf0*/  STL.64 [R1+0xaa8], R14 ;  /* 0x000aa80e01007387 */ /* 0x000fe20000100a00 */
[----:B------:R-:W-:Y:S03]  /*dad00*/  HMMA.1688.F32.TF32 R92, R4, R120, R92 ;  /* 0x00000078045c723c */ /* 0x000fe6000008105c */
[----:B----4-:R-:W4:Y:S04]  /*dad10*/  LDL.LU.64 R12, [R1+0x5f20] ;  /* 0x005f2000010c7983 */ /* 0x010f280000300a00 */
[----:B------:R1:W-:Y:S04]  /*dad20*/  STL.64 [R1+0xa90], R104 ;  /* 0x000a906801007387 */ /* 0x0003e80000100a00 */
[----:B------:R-:W-:Y:S01]  /*dad30*/  STL.64 [R1+0xa98], R106 ;  /* 0x000a986a01007387 */ /* 0x000fe20000100a00 */
[----:B-1----:R-:W-:Y:S03]  /*dad40*/  HMMA.1688.F32.TF32 R84, R8, R232, R84 ;  /* 0x000000e80854723c */ /* 0x002fe60000081054 */
[----:B------:R-:W-:Y:S04]  /*dad50*/  LDS R106, [R0+UR12+0x4e980] ;  /* 0x04e9800c006a7984 */ /* 0x000fe80008000800 */
[----:B------:R-:W2:Y:S04]  /*dad60*/  LDL.LU.64 R104, [R1+0x5f18] ;  /* 0x005f180001687983 */ /* 0x000ea80000300a00 */
[----:B------:R1:W-:Y:S04]  /*dad70*/  STL.64 [R1+0xa80], R244 ;  /* 0x000a80f401007387 */ /* 0x0003e80000100a00 */
[----:B------:R-:W-:Y:S04]  /*dad80*/  STL.64 [R1+0xa88], R246 ;  /* 0x000a88f601007387 */ /* 0x000fe80000100a00 */
[----:B-1----:R-:W3:Y:S04]  /*dad90*/  LDL.LU.64 R244, [R1+0x5f10] ;  /* 0x005f100001f47983 */ /* 0x002ee80000300a00 */
[----:B------:R-:W-:Y:S04]  /*dada0*/  STL.64 [R1+0xa70], R72 ;  /* 0x000a704801007387 */ /* 0x000fe80000100a00 */
[----:B------:R1:W-:Y:S02]  /*dadb0*/  STL.64 [R1+0xa78], R74 ;  /* 0x000a784a01007387 */ /* 0x0003e40000100a00 */
[----:B-1----:R-:W-:Y:S02]  /*dadc0*/  HMMA.1688.F32.TF32 R72, R4, R116, R88 ;  /* 0x000000740448723c */ /* 0x002fe40000081058 */
[----:B------:R-:W-:Y:S04]  /*dadd0*/  STL.64 [R1+0xa60], R96 ;  /* 0x000a606001007387 */ /* 0x000fe80000100a00 */
[----:B------:R-:W-:Y:S04]  /*dade0*/  STL.64 [R1+0xa68], R98 ;  /* 0x000a686201007387 */ /* 0x000fe80000100a00 */
[----:B------:R-:W-:Y:S04]  /*dadf0*/  STL.64 [R1+0xa50], R92 ;  /* 0x000a505c01007387 */ /* 0x000fe80000100a00 */
[----:B------:R-:W-:Y:S01]  /*dae00*/  STL.64 [R1+0xa58], R94 ;  /* 0x000a585e01007387 */ /* 0x000fe20000100a00 */
[C---:B------:R-:W-:Y:S03]  /*dae10*/  HMMA.1688.F32.TF32 R20, R8.reuse, R212, R20 ;  /* 0x000000d40814723c */ /* 0x040fe60000081014 */
[----:B------:R-:W-:Y:S04]  /*dae20*/  LDS R4, [R250+UR12+0x4e180] ;  /* 0x04e1800cfa047984 */ /* 0x000fe80008000800 */
[----:B------:R-:W-:Y:S04]  /*dae30*/  LDS R6, [R250+UR12+0x4e980] ;  /* 0x04e9800cfa067984 */ /* 0x000fe80008000800 */
[----:B------:R-:W-:Y:S04]  /*dae40*/  STL.64 [R1+0xa40], R72 ;  /* 0x000a404801007387 */ /* 0x000fe80000100a00 */
[----:B------:R1:W-:Y:S04]  /*dae50*/  STL.64 [R1+0xa48], R74 ;  /* 0x000a484a01007387 */ /* 0x0003e80000100a00 */
[----:B------:R-:W-:Y:S04]  /*dae60*/  LDS R5, [R251+UR12+0x4e180] ;  /* 0x04e1800cfb057984 */ /* 0x000fe80008000800 */
[----:B------:R-:W4:Y:S01]  /*dae70*/  LDS R7, [R251+UR12+0x4e980] ;  /* 0x04e9800cfb077984 */ /* 0x000f220008000800 */
[C---:B-1----:R-:W-:Y:S03]  /*dae80*/  HMMA.1688.F32.TF32 R72, R8.reuse, R228, R80 ;  /* 0x000000e40848723c */ /* 0x042fe60000081050 */
[----:B------:R-:W-:Y:S04]  /*dae90*/  STL.64 [R1+0xa30], R84 ;  /* 0x000a305401007387 */ /* 0x000fe80000100a00 */
[----:B------:R-:W-:Y:S01]  /*daea0*/  STL.64 [R1+0xa38], R86 ;  /* 0x000a385601007387 */ /* 0x000fe20000100a00 */
[C---:B------:R-:W-:Y:S06]  /*daeb0*/  HMMA.1688.F32.TF32 R80, R8.reuse, R224, R76 ;  /* 0x000000e00850723c */ /* 0x040fec000008104c */
[C---:B------:R-:W-:Y:S09]  /*daec0*/  HMMA.1688.F32.TF32 R76, R8.reuse, R220, R236 ;  /* 0x000000dc084c723c */ /* 0x040ff200000810ec */
[----:B------:R-:W-:Y:S04]  /*daed0*/  STL.64 [R1+0xa20], R72 ;  /* 0x000a204801007387 */ /* 0x000fe80000100a00 */
[----:B------:R1:W-:Y:S02]  /*daee0*/  STL.64 [R1+0xa28], R74 ;  /* 0x000a284a01007387 */ /* 0x0003e40000100a00 */
[C---:B-1----:R-:W-:Y:S06]  /*daef0*/  HMMA.1688.F32.TF32 R72, R8.reuse, R216, R16 ;  /* 0x000000d80848723c */ /* 0x042fec0000081010 */
        /* <DEDUP_REMOVED lines=13> */
[----:B------:R-:W-:Y:S01]  /*dafd0*/  HMMA.1688.F32.TF32 R16, R8, R196, R36 ;  /* 0x000000c40810723c */ /* 0x000fe20000081024 */
[----:B------:R-:W-:Y:S04]  /*dafe0*/  STL.64 [R1+0x9c0], R24 ;  /* 0x0009c01801007387 */ /* 0x000fe80000100a00 */
[----:B------:R1:W-:-:S12]  /*daff0*/  STL.64 [R1+0x9c8], R26 ;  /* 0x0009c81a01007387 */ /* 0x0003d80000100a00 */
[----:B------:R-:W-:Y:S01]  /*db000*/  STL.64 [R1+0x9b0], R20 ;  /* 0x0009b01401007387 */ /* 0x000fe20000100a00 */
[C---:B-1----:R-:W-:Y:S03]  /*db010*/  HMMA.1688.F32.TF32 R24, R8.reuse, R192, R40 ;  /* 0x000000c00818723c */ /* 0x042fe60000081028 */
[----:B------:R1:W-:Y:S04]  /*db020*/  STL.64 [R1+0x9b8], R22 ;  /* 0x0009b81601007387 */ /* 0x0003e80000100a00 */
[----:B------:R-:W-:Y:S04]  /*db030*/  STL.64 [R1+0x9a0], R16 ;  /* 0x0009a01001007387 */ /* 0x000fe80000100a00 */
[----:B------:R1:W-:Y:S02]  /*db040*/  STL.64 [R1+0x9a8], R18 ;  /* 0x0009a81201007387 */ /* 0x0003e40000100a00 */
[C---:B-1----:R-:W-:Y:S06]  /*db050*/  HMMA.1688.F32.TF32 R20, R8.reuse, R188, R44 ;  /* 0x000000bc0814723c */ /* 0x042fec000008102c */
[C---:B------:R-:W-:Y:S04]  /*db060*/  HMMA.1688.F32.TF32 R16, R8.reuse, R184, R60 ;  /* 0x000000b80810723c */ /* 0x040fe8000008103c */
[----:B------:R-:W-:Y:S04]  /*db070*/  STL.64 [R1+0x990], R24 ;  /* 0x0009901801007387 */ /* 0x000fe80000100a00 */
[----:B------:R1:W-:Y:S09]  /*db080*/  STL.64 [R1+0x998], R26 ;  /* 0x0009981a01007387 */ /* 0x0003f20000100a00 */
        /* <DEDUP_REMOVED lines=16> */
[----:B------:R1:W-:Y:S04]  /*db190*/  STL.64 [R1+0x930], R24 ;  /* 0x0009301801007387 */ /* 0x0003e80000100a00 */
[----:B------:R4:W-:Y:S04]  /*db1a0*/  STL.64 [R1+0x938], R26 ;  /* 0x0009381a01007387 */ /* 0x0009e80000100a00 */
[----:B------:R-:W3:Y:S04]  /*db1b0*/  LDL.LU R52, [R1+0x430] ;  /* 0x0004300001347983 */ /* 0x000ee80000300800 */
[----:B--2---:R-:W-:Y:S04]  /*db1c0*/  LDS R107, [R104+UR12+0x4e980] ;  /* 0x04e9800c686b7984 */ /* 0x004fe80008000800 */
        /* <DEDUP_REMOVED lines=115> */
[----:B------:R-:W-:Y:S04]  /*db900*/  STL.64 [R1+0x8a0], R72 ;  /* 0x0008a04801007387 */ /* 0x000fe80000100a00 */
[----:B------:R1:W-:Y:S04]  /*db910*/  STL.64 [R1+0x8a8], R74 ;  /* 0x0008a84a01007387 */ /* 0x0003e80000100a00 */
[----:B------:R-:W2:Y:S04]  /*db920*/  LDL.LU R241, [R1+0x404] ;  /* 0x0004040001f17983 */ /* 0x000ea80000300800 */
[----:B------:R-:W2:Y:S04]  /*db930*/  LDL.LU R242, [R1+0x408] ;  /* 0x0004080001f27983 */ /* 0x000ea80000300800 */
[----:B------:R-:W2:Y:S01]  /*db940*/  LDL.LU R243, [R1+0x40c] ;  /* 0x00040c0001f37983 */ /* 0x000ea20000300800 */
[C---:B-1----:R-:W-:Y:S03]  /*db950*/  HMMA.1688.F32.TF32 R72, R8.reuse, R136, R64 ;  /* 0x000000880848723c */ /* 0x042fe60000081040 */
[----:B------:R-:W3:Y:S03]  /*db960*/  LDL.LU R64, [R1+0x3e0] ;  /* 0x0003e00001407983 */ /* 0x000ee60000300800 */
[C---:B------:R-:W-:Y:S06]  /*db970*/  HMMA.1688.F32.TF32 R80, R8.reuse, R132, R76 ;  /* 0x000000840850723c */ /* 0x040fec000008104c */
[C---:B------:R-:W-:Y:S11]  /*db980*/  HMMA.1688.F32.TF32 R76, R8.reuse, R128, R236 ;  /* 0x00000080084c723c */ /* 0x040ff600000810ec */
[----:B------:R-:W-:Y:S04]  /*db990*/  STL.64 [R1+0x890], R72 ;  /* 0x0008904801007387 */ /* 0x000fe80000100a00 */
[----:B------:R1:W-:Y:S04]  /*db9a0*/  STL.64 [R1+0x898], R74 ;  /* 0x0008984a01007387 */ /* 0x0003e80000100a00 */
[----:B------:R-:W3:Y:S04]  /*db9b0*/  LDL.LU R65, [R1+0x3e4] ;  /* 0x0003e40001417983 */ /* 0x000ee80000300800 */
[----:B------:R-:W3:Y:S01]  /*db9c0*/  LDL.LU R66, [R1+0x3e8] ;  /* 0x0003e80001427983 */ /* 0x000ee20000300800 */
[C---:B-1----:R-:W-:Y:S03]  /*db9d0*/  HMMA.1688.F32.TF32 R72, R8.reuse, R124, R16 ;  /* 0x0000007c0848723c */ /* 0x042fe60000081010 */
[----:B------:R-:W3:Y:S03]  /*db9e0*/  LDL.LU R67, [R1+0x3ec] ;  /* 0x0003ec0001437983 */ /* 0x000ee60000300800 */
[C---:B------:R-:W-:Y:S06]  /*db9f0*/  HMMA.1688.F32.TF32 R16, R8.reuse, R120, R20 ;  /* 0x000000780810723c */ /* 0x040fec0000081014 */
[----:B------:R-:W-:Y:S01]  /*dba00*/  HMMA.1688.F32.TF32 R8, R8, R116, R24 ;  /* 0x000000740808723c */ /* 0x000fe20000081018 */
        /* <DEDUP_REMOVED lines=12> */
[----:B----4-:R-:W-:Y:S01]  /*dbad0*/  HMMA.1688.F32.TF32 R8, R4, R224, R36 ;  /* 0x000000e00408723c */ /* 0x010fe20000081024 */
        /* <DEDUP_REMOVED lines=19> */
[----:B------:R-:W-:Y:S01]  /*dbc10*/  STL.64 [R1+0x7d8], R22 ;  /* 0x0007d81601007387 */ /* 0x000fe20000100a00 */
[C---:B------:R-:W-:Y:S07]  /*dbc20*/  HMMA.1688.F32.TF32 R236, R4.reuse, R196, R56 ;  /* 0x000000c404ec723c */ /* 0x040fee0000081038 */
[----:B------:R-:W-:Y:S04]  /*dbc30*/  STL.64 [R1+0x7c0], R16 ;  /* 0x0007c01001007387 */ /* 0x000fe80000100a00 */
[----:B------:R2:W-:Y:S04]  /*dbc40*/  STL.64 [R1+0x7c8], R18 ;  /* 0x0007c81201007387 */ /* 0x0005e80000100a00 */
[----:B------:R-:W4:Y:S04]  /*dbc50*/  LDL.LU R56, [R1+0x3c0] ;  /* 0x0003c00001387983 */ /* 0x000f280000300800 */
[----:B------:R-:W-:Y:S04]  /*dbc60*/  STL.64 [R1+0x7b0], R8 ;  /* 0x0007b00801007387 */ /* 0x000fe80000100a00 */
[----:B------:R-:W-:Y:S04]  /*dbc70*/  STL.64 [R1+0x7b8], R10 ;  /* 0x0007b80a01007387 */ /* 0x000fe80000100a00 */
[----:B------:R-:W4:Y:S04]  /*dbc80*/  LDL.LU R57, [R1+0x3c4] ;  /* 0x0003c40001397983 */ /* 0x000f280000300800 */
[----:B------:R-:W4:Y:S04]  /*dbc90*/  LDL.LU R58, [R1+0x3c8] ;  /* 0x0003c800013a7983 */ /* 0x000f280000300800 */
[----:B------:R-:W4:Y:S04]  /*dbca0*/  LDL.LU R59, [R1+0x3cc] ;  /* 0x0003cc00013b7983 */ /* 0x000f280000300800 */
[----:B------:R-:W-:Y:S04]  /*dbcb0*/  STL.64 [R1+0x5a98], R238 ;  /* 0x005a98ee01007387 */ /* 0x000fe80000100a00 */
[----:B------:R-:W-:Y:S04]  /*dbcc0*/  STL.64 [R1+0x5a90], R236 ;  /* 0x005a90ec01007387 */ /* 0x000fe80000100a00 */
[----:B------:R-:W-:Y:S04]  /*dbcd0*/  LDS R9, [R104+UR12+0x4e000] ;  /* 0x04e0000c68097984 */ /* 0x000fe80008000800 */
[----:B------:R-:W-:Y:S04]  /*dbce0*/  LDS R11, [R104+UR12+0x4e800] ;  /* 0x04e8000c680b7984 */ /* 0x000fe80008000800 */
[----:B------:R-:W-:Y:S04]  /*dbcf0*/  LDS R8, [R0+UR12+0x4e000] ;  /* 0x04e0000c00087984 */ /* 0x000fe80008000800 */
[----:B------:R-:W1:Y:S01]  /*dbd00*/  LDS R10, [R0+UR12+0x4e800] ;  /* 0x04e8000c000a7984 */ /* 0x000e620008000800 */
        /* <DEDUP_REMOVED lines=33> */
[----:B------:R-:W3:Y:S01]  /*dbf20*/  LDL.LU R52, [R1+0x320] ;  /* 0x0003200001347983 */ /* 0x000ee20000300800 */
[----:B----4-:R-:W-:-:S15]  /*dbf30*/  HMMA.1688.F32.TF32 R16, R4, R180, R56 ;  /* 0x000000b40410723c */ /* 0x010fde0000081038 */
        /* <DEDUP_REMOVED lines=23> */
[C---:B------:R-:W-:Y:S06]  /*dc0b0*/  HMMA.1688.F32.TF32 R20, R4.reuse, R172, R48 ;  /* 0x000000ac0414723c */ /* 0x040fec0000081030 */
[----:B------:R-:W-:-:S12]  /*dc0c0*/  HMMA.1688.F32.TF32 R24, R4, R112, R60 ;  /* 0x000000700418723c */ /* 0x000fd8000008103c */
[----:B------:R-:W-:Y:S01]  /*dc0d0*/  IMAD.MOV.U32 R236, RZ, RZ, R16 ;  /* 0x000000ffffec7224 */ /* 0x000fe200078e0010 */
[----:B------:R-:W-:Y:S01]  /*dc0e0*/  MOV R238, R17 ;  /* 0x0000001100ee7202 */ /* 0x000fe20000000f00 */
[----:B------:R-:W-:Y:S02]  /*dc0f0*/  IMAD.MOV.U32 R239, RZ, RZ, R18 ;  /* 0x000000ffffef7224 */ /* 0x000fe400078e0012 */
[----:B------:R-:W-:Y:S02]  /*dc100*/  IMAD.MOV.U32 R237, RZ, RZ, R19 ;  /* 0x000000ffffed7224 */ /* 0x000fe400078e0013 */
[----:B------:R-:W-:Y:S03]  /*dc110*/  HMMA.1688.F32.TF32 R16, R4, R168, R68 ;  /* 0x000000a80410723c */ /* 0x000fe60000081044 */
[----:B------:R3:W-:Y:S04]  /*dc120*/  STL [R1+0x5abc], R237 ;  /* 0x005abced01007387 */ /* 0x0007e80000100800 */
[----:B------:R1:W-:Y:S04]  /*dc130*/  STL [R1+0x5ab8], R239 ;  /* 0x005ab8ef01007387 */ /* 0x0003e80000100800 */
[----:B------:R-:W-:Y:S04]  /*dc140*/  STL [R1+0x5ab4], R236 ;  /* 0x005ab4ec01007387 */ /* 0x000fe80000100800 */
[----:B------:R1:W-:Y:S04]  /*dc150*/  STL [R1+0x5ab0], R238 ;  /* 0x005ab0ee01007387 */ /* 0x0003e80000100800 */
[----:B------:R-:W-:Y:S04]  /*dc160*/  STL.64 [R1+0x750], R24 ;  /* 0x0007501801007387 */ /* 0x000fe80000100a00 */
[----:B------:R-:W-:Y:S01]  /*dc170*/  STL.64 [R1+0x758], R26 ;  /* 0x0007581a01007387 */ /* 0x000fe20000100a00 */
[----:B---3--:R-:W-:-:S03]  /*dc180*/  MOV R237, R16 ;  /* 0x0000001000ed7202 */ /* 0x008fc60000000f00 */
[----:B------:R-:W-:Y:S01]  /*dc190*/  STL.64 [R1+0x740], R20 ;  /* 0x0007401401007387 */ /* 0x000fe20000100a00 */
[----:B-1----:R-:W-:Y:S01]  /*dc1a0*/  IMAD.MOV.U32 R239, RZ, RZ, R17 ;  /* 0x000000ffffef7224 */ /* 0x002fe200078e0011 */
[----:B------:R-:W-:Y:S02]  /*dc1b0*/  MOV R238, R19 ;  /* 0x0000001300ee7202 */ /* 0x000fe40000000f00 */
[----:B------:R4:W-:Y:S01]  /*dc1c0*/  STL.64 [R1+0x748], R22 ;  /* 0x0007481601007387 */ /* 0x0009e20000100a00 */
[----:B------:R-:W-:-:S03]  /*dc1d0*/  IMAD.MOV.U32 R236, RZ, RZ, R18 ;  /* 0x000000ffffec7224 */ /* 0x000fc600078e0012 */
[----:B------:R1:W-:Y:S04]  /*dc1e0*/  STL [R1+0x5acc], R238 ;  /* 0x005accee01007387 */ /* 0x0003e80000100800 */
[----:B------:R-:W-:Y:S04]  /*dc1f0*/  STL [R1+0x5ac8], R236 ;  /* 0x005ac8ec01007387 */ /* 0x000fe80000100800 */
[----:B------:R3:W-:Y:S04]  /*dc200*/  STL [R1+0x5ac4], R237 ;  /* 0x005ac4ed01007387 */ /* 0x0007e80000100800 */
[----:B------:R3:W-:Y:S01]  /*dc210*/  STL [R1+0x5ac0], R239 ;  /* 0x005ac0ef01007387 */ /* 0x0007e20000100800 */
[C---:B----4-:R-:W-:Y:S06]  /*dc220*/  HMMA.1688.F32.TF32 R20, R4.reuse, R164, R52 ;  /* 0x000000a40414723c */ /* 0x050fec0000081034 */
[----:B------:R-:W-:-:S15]  /*dc230*/  HMMA.1688.F32.TF32 R16, R4, R160, R64 ;  /* 0x000000a00410723c */ /* 0x000fde0000081040 */
[----:B------:R-:W-:-:S02]  /*dc240*/  NOP ;  /* 0x0000000000007918 */ /* 0x000fc40000000000 */
[----:B------:R-:W-:Y:S04]  /*dc250*/  STL.64 [R1+0x720], R20 ;  /* 0x0007201401007387 */ /* 0x000fe80000100a00 */
[----:B------:R4:W-:Y:S03]  /*dc260*/  STL.64 [R1+0x728], R22 ;  /* 0x0007281601007387 */ /* 0x0009e60000100a00 */
[----:B-1----:R-:W-:Y:S01]  /*dc270*/  IMAD.MOV.U32 R238, RZ, RZ, R16 ;  /* 0x000000ffffee7224 */ /* 0x002fe200078e0010 */
[----:B---3--:R-:W-:Y:S01]  /*dc280*/  MOV R237, R18 ;  /* 0x0000001200ed7202 */ /* 0x008fe20000000f00 */
[----:B------:R-:W-:Y:S02]  /*dc290*/  IMAD.MOV.U32 R236, RZ, RZ, R17 ;  /* 0x000000ffffec7224 */ /* 0x000fe400078e0011 */
[----:B------:R-:W-:Y:S01]  /*dc2a0*/  IMAD.MOV.U32 R239, RZ, RZ, R19 ;  /* 0x000000ffffef7224 */ /* 0x000fe200078e0013 */
[----:B------:R-:W-:Y:S04]  /*dc2b0*/  STL [R1+0x5adc], R238 ;  /* 0x005adcee01007387 */ /* 0x000fe80000100800 */
[----:B------:R-:W-:Y:S04]  /*dc2c0*/  STL [R1+0x5ad8], R236 ;  /* 0x005ad8ec01007387 */ /* 0x000fe80000100800 */
[----:B------:R1:W-:Y:S04]  /*dc2d0*/  STL [R1+0x5ad4], R237 ;  /* 0x005ad4ed01007387 */ /* 0x0003e80000100800 */
[----:B------:R3:W-:Y:S01]  /*dc2e0*/  STL [R1+0x5ad0], R239 ;  /* 0x005ad0ef01007387 */ /* 0x0007e20000100800 */
[C---:B--2---:R-:W-:Y:S06]  /*dc2f0*/  HMMA.1688.F32.TF32 R16, R4.reuse, R152, R240 ;  /* 0x000000980410723c */ /* 0x044fec00000810f0 */
[----:B----4-:R-:W-:-:S15]  /*dc300*/  HMMA.1688.F32.TF32 R20, R4, R156, R56 ;  /* 0x0000009c0414723c */ /* 0x010fde0000081038 */
[----:B------:R-:W-:-:S08]  /*dc310*/  NOP ;  /* 0x0000000000007918 */ /* 0x000fd00000000000 */
        /* <DEDUP_REMOVED lines=44> */
[----:B---3--:R-:W-:-:S04]  /*dc5e0*/  MOV R239, R17 ;  /* 0x0000001100ef7202 */ /* 0x008fc80000000f00 */
[----:B------:R-:W-:Y:S04]  /*dc5f0*/  STL [R1+0x5ae4], R237 ;  /* 0x005ae4ed01007387 */ /* 0x000fe80000100800 */
[----:B------:R-:W-:Y:S01]  /*dc600*/  STL [R1+0x5ae0], R239 ;  /* 0x005ae0ef01007387 */ /* 0x000fe20000100800 */
[----:B--2---:R-:W-:-:S15]  /*dc610*/  HMMA.1688.F32.TF32 R16, R4, R148, R36 ;  /* 0x000000940410723c */ /* 0x004fde0000081024 */
[----:B------:R-:W-:-:S08]  /*dc620*/  NOP ;  /* 0x0000000000007918 */ /* 0x000fd00000000000 */
[----:B------:R4:W-:Y:S01]  /*dc630*/  STL.64 [R1+0x6e0], R16 ;  /* 0x0006e01001007387 */ /* 0x0009e20000100a00 */
[----:B------:R-:W-:Y:S02]  /*dc640*/  IMAD.MOV.U32 R238, RZ, RZ, R18 ;  /* 0x000000ffffee7224 */ /* 0x000fe400078e0012 */
[----:B------:R-:W-:Y:S02]  /*dc650*/  IMAD.MOV.U32 R236, RZ, RZ, R19 ;  /* 0x000000ffffec7224 */ /* 0x000fe400078e0013 */
[C---:B----4-:R-:W-:Y:S03]  /*dc660*/  HMMA.1688.F32.TF32 R16, R4.reuse, R144, R40 ;  /* 0x000000900410723c */ /* 0x050fe60000081028 */
[----:B------:R-:W-:Y:S04]  /*dc670*/  STL [R1+0x5aec], R236 ;  /* 0x005aecec01007387 */ /* 0x000fe80000100800 */
[----:B------:R-:W-:Y:S01]  /*dc680*/  STL [R1+0x5ae8], R238 ;  /* 0x005ae8ee01007387 */ /* 0x000fe20000100800 */
[----:B------:R-:W-:-:S15]  /*dc690*/  HMMA.1688.F32.TF32 R20, R4, R140, R44 ;  /* 0x0000008c0414723c */ /* 0x000fde000008102c */
[----:B------:R1:W-:Y:S01]  /*dc6a0*/  STL.64 [R1+0x6d0], R16 ;  /* 0x0006d01001007387 */ /* 0x0003e20000100a00 */
[----:B------:R-:W-:Y:S01]  /*dc6b0*/  MOV R237, R18 ;  /* 0x0000001200ed7202 */ /* 0x000fe20000000f00 */
[----:B------:R-:W-:Y:S02]  /*dc6c0*/  IMAD.MOV.U32 R239, RZ, RZ, R19 ;  /* 0x000000ffffef7224 */ /* 0x000fe400078e0013 */
[C---:B-1----:R-:W-:Y:S02]  /*dc6d0*/  HMMA.1688.F32.TF32 R16, R4.reuse, R136, R60 ;  /* 0x000000880410723c */ /* 0x042fe4000008103c */
[----:B------:R-:W-:Y:S04]  /*dc6e0*/  STL [R1+0x5af4], R237 ;  /* 0x005af4ed01007387 */ /* 0x000fe80000100800 */
[----:B------:R-:W-:Y:S04]  /*dc6f0*/  STL [R1+0x5af0], R239 ;  /* 0x005af0ef01007387 */ /* 0x000fe80000100800 */
[----:B------:R-:W-:Y:S04]  /*dc700*/  STL.64 [R1+0x6c0], R20 ;  /* 0x0006c01401007387 */ /* 0x000fe80000100a00 */
[----:B------:R1:W-:Y:S02]  /*dc710*/  STL.64 [R1+0x6c8], R22 ;  /* 0x0006c81601007387 */ /* 0x0003e40000100a00 */
[----:B-1----:R-:W-:Y:S08]  /*dc720*/  HMMA.1688.F32.TF32 R20, R4, R132, R48 ;  /* 0x000000840414723c */ /* 0x002ff00000081030 */
[----:B------:R-:W-:Y:S01]  /*dc730*/  IMAD.MOV.U32 R237, RZ, RZ, R16 ;  /* 0x000000ffffed7224 */ /* 0x000fe200078e0010 */
[----:B------:R-:W-:Y:S01]  /*dc740*/  MOV R239, R17 ;  /* 0x0000001100ef7202 */ /* 0x000fe20000000f00 */
[----:B------:R-:W-:-:S02]  /*dc750*/  IMAD.MOV.U32 R236, RZ, RZ, R18 ;  /* 0x000000ffffec7224 */ /* 0x000fc400078e0012 */
[----:B------:R-:W-:Y:S02]  /*dc760*/  IMAD.MOV.U32 R238, RZ, RZ, R19 ;  /* 0x000000ffffee7224 */ /* 0x000fe400078e0013 */
[C---:B------:R-:W-:Y:S03]  /*dc770*/  HMMA.1688.F32.TF32 R16, R4.reuse, R128, R68 ;  /* 0x000000800410723c */ /* 0x040fe60000081044 */
[----:B------:R1:W-:Y:S04]  /*dc780*/  STL [R1+0x5b04], R238 ;  /* 0x005b04ee01007387 */ /* 0x0003e80000100800 */
[----:B------:R2:W-:Y:S04]  /*dc790*/  STL [R1+0x5b00], R236 ;  /* 0x005b00ec01007387 */ /* 0x0005e80000100800 */
[----:B------:R-:W-:Y:S01]  /*dc7a0*/  STL [R1+0x5afc], R237 ;  /* 0x005afced01007387 */ /* 0x000fe20000100800 */
[----:B------:R-:W-:Y:S03]  /*dc7b0*/  HMMA.1688.F32.TF32 R24, R4, R124, R52 ;  /* 0x0000007c0418723c */ /* 0x000fe60000081034 */
[----:B------:R3:W-:Y:S04]  /*dc7c0*/  STL [R1+0x5af8], R239 ;  /* 0x005af8ef01007387 */ /* 0x0007e80000100800 */
[----:B------:R-:W-:Y:S04]  /*dc7d0*/  STL.64 [R1+0x6a0], R20 ;  /* 0x0006a01401007387 */ /* 0x000fe80000100a00 */
[----:B------:R4:W-:Y:S01]  /*dc7e0*/  STL.64 [R1+0x6a8], R22 ;  /* 0x0006a81601007387 */ /* 0x0009e20000100a00 */
[----:B-1----:R-:W-:Y:S01]  /*dc7f0*/  MOV R238, R16 ;  /* 0x0000001000ee7202 */ /* 0x002fe20000000f00 */
[----:B--2---:R-:W-:Y:S01]  /*dc800*/  IMAD.MOV.U32 R236, RZ, RZ, R17 ;  /* 0x000000ffffec7224 */ /* 0x004fe200078e0011 */
[----:B---3--:R-:W-:Y:S01]  /*dc810*/  MOV R239, R19 ;  /* 0x0000001300ef7202 */ /* 0x008fe20000000f00 */
[----:B------:R-:W-:-:S02]  /*dc820*/  IMAD.MOV.U32 R237, RZ, RZ, R18 ;  /* 0x000000ffffed7224 */ /* 0x000fc400078e0012 */
[C---:B------:R-:W-:Y:S06]  /*dc830*/  HMMA.1688.F32.TF32 R16, R4.reuse, R188, R56 ;  /* 0x000000bc0410723c */ /* 0x040fec0000081038 */
[C---:B----4-:R-:W-:Y:S01]  /*dc840*/  HMMA.1688.F32.TF32 R20, R4.reuse, R120, R64 ;  /* 0x000000780414723c */ /* 0x050fe20000081040 */
[----:B------:R-:W-:Y:S04]  /*dc850*/  STL.64 [R1+0x5b10], R238 ;  /* 0x005b10ee01007387 */ /* 0x000fe80000100a00 */
[----:B------:R-:W-:Y:S04]  /*dc860*/  STL.64 [R1+0x5b08], R236 ;  /* 0x005b08ec01007387 */ /* 0x000fe80000100a00 */
[----:B------:R1:W-:Y:S04]  /*dc870*/  STL.64 [R1+0x680], R24 ;  /* 0x0006801801007387 */ /* 0x0003e80000100a00 */
[----:B------:R2:W-:Y:S10]  /*dc880*/  STL.64 [R1+0x688], R26 ;  /* 0x0006881a01007387 */ /* 0x0005f40000100a00 */
[----:B------:R3:W-:Y:S04]  /*dc890*/  STL.64 [R1+0x670], R20 ;  /* 0x0006701401007387 */ /* 0x0007e80000100a00 */
[----:B------:R4:W-:Y:S04]  /*dc8a0*/  STL.64 [R1+0x678], R22 ;  /* 0x0006781601007387 */ /* 0x0009e80000100a00 */
[----:B------:R-:W4:Y:S04]  /*dc8b0*/  LDL.LU R56, [R1+0x120] ;  /* 0x0001200001387983 */ /* 0x000f280000300800 */
        /* <DEDUP_REMOVED lines=82> */
[----:B------:R-:W-:Y:S04]  /*dcde0*/  LDS R5, [R104+UR12+0x4e080] ;  /* 0x04e0800c68057984 */ /* 0x000fe80008000800 */
[----:B------:R-:W-:Y:S04]  /*dcdf0*/  LDS R7, [R104+UR12+0x4e880] ;  /* 0x04e8800c68077984 */ /* 0x000fe80008000800 */
[----:B------:R-:W-:Y:S04]  /*dce00*/  LDS R4, [R0+UR12+0x4e080] ;  /* 0x04e0800c00047984 */ /* 0x000fe80008000800 */
[----:B------:R-:W1:Y:S08]  /*dce10*/  LDS R6, [R0+UR12+0x4e880] ;  /* 0x04e8800c00067984 */ /* 0x000e700008000800 */
[----:B------:R-:W-:Y:S04]  /*dce20*/  STL [R1+0x5a74], R240 ;  /* 0x005a74f001007387 */ /* 0x000fe80000100800 */
[----:B------:R-:W-:Y:S04]  /*dce30*/  STL [R1+0x5a70], R241 ;  /* 0x005a70f101007387 */ /* 0x000fe80000100800 */
[----:B------:R-:W-:Y:S04]  /*dce40*/  STL [R1+0x5a6c], R242 ;  /* 0x005a6cf201007387 */ /* 0x000fe80000100800 */
[----:B------:R-:W-:Y:S01]  /*dce50*/  STL [R1+0x5a68], R243 ;  /* 0x005a68f301007387 */ /* 0x000fe20000100800 */
[C---:B---3--:R-:W-:Y:S06]  /*dce60*/  HMMA.1688.F32.TF32 R20, R8.reuse, R204, R20 ;  /* 0x000000cc0814723c */ /* 0x048fec0000081014 */
[C---:B----4-:R-:W-:Y:S06]  /*dce70*/  HMMA.1688.F32.TF32 R76, R8.reuse, R212, R76 ;  /* 0x000000d4084c723c */ /* 0x050fec000008104c */
[C---:B--2---:R-:W-:Y:S06]  /*dce80*/  HMMA.1688.F32.TF32 R80, R8.reuse, R216, R80 ;  /* 0x000000d80850723c */ /* 0x044fec0000081050 */
[C---:B------:R-:W-:Y:S06]  /*dce90*/  HMMA.1688.F32.TF32 R72, R8.reuse, R232, R96 ;  /* 0x000000e80848723c */ /* 0x040fec0000081060 */
[C---:B------:R-:W-:Y:S06]  /*dcea0*/  HMMA.1688.F32.TF32 R92, R8.reuse, R228, R92 ;  /* 0x000000e4085c723c */ /* 0x040fec000008105c */
[C---:B------:R-:W-:Y:S11]  /*dceb0*/  HMMA.1688.F32.TF32 R88, R8.reuse, R224, R88 ;  /* 0x000000e00858723c */ /* 0x040ff60000081058 */
[----:B------:R-:W-:Y:S04]  /*dcec0*/  STL.64 [R1+0x650], R72 ;  /* 0x0006504801007387 */ /* 0x000fe80000100a00 */
[----:B------:R2:W-:Y:S02]  /*dced0*/  STL.64 [R1+0x658], R74 ;  /* 0x0006584a01007387 */ /* 0x0005e40000100a00 */
[C---:B--2---:R-:W-:Y:S02]  /*dcee0*/  HMMA.1688.F32.TF32 R72, R8.reuse, R220, R84 ;  /* 0x000000dc0848723c */ /* 0x044fe40000081054 */
[----:B------:R-:W-:Y:S04]  /*dcef0*/  STL.64 [R1+0x640], R92 ;  /* 0x0006405c01007387 */ /* 0x000fe80000100a00 */
[----:B------:R-:W-:Y:S04]  /*dcf00*/  STL.64 [R1+0x648], R94 ;  /* 0x0006485e01007387 */ /* 0x000fe80000100a00 */
[----:B------:R-:W-:Y:S04]  /*dcf10*/  STL.64 [R1], R88 ;  /* 0x0000005801007387 */ /* 0x000fe80000100a00 */
[----:B------:R-:W-:Y:S09]  /*dcf20*/  STL.64 [R1+0x8], R90 ;  /* 0x0000085a01007387 */ /* 0x000ff20000100a00 */
[----:B------:R-:W-:Y:S04]  /*dcf30*/  STL.64 [R1+0x1f0], R72 ;  /* 0x0001f04801007387 */ /* 0x000fe80000100a00 */
[----:B------:R2:W-:Y:S02]  /*dcf40*/  STL.64 [R1+0x1f8], R74 ;  /* 0x0001f84a01007387 */ /* 0x0005e40000100a00 */
[C---:B--2---:R-:W-:Y:S06]  /*dcf50*/  HMMA.1688.F32.TF32 R72, R8.reuse, R208, R16 ;  /* 0x000000d00848723c */ /* 0x044fec0000081010 */
        /* <DEDUP_REMOVED lines=22> */
[----:B---3--:R-:W-:Y:S05]  /*dd0c0*/  HMMA.1688.F32.TF32 R16, R8, R176, R60 ;  /* 0x000000b00810723c */ /* 0x008fea000008103c */
[----:B------:R-:W-:Y:S04]  /*dd0d0*/  STL.64 [R1+0x5b0], R24 ;  /* 0x0005b01801007387 */ /* 0x000fe80000100a00 */
[----:B------:R-:W-:-:S14]  /*dd0e0*/  STL.64 [R1+0x5b8], R26 ;  /* 0x0005b81a01007387 */ /* 0x000fdc0000100a00 */
[----:B------:R-:W-:Y:S01]  /*dd0f0*/  STL.64 [R1+0x590], R16 ;  /* 0x0005901001007387 */ /* 0x000fe20000100a00 */
[----:B------:R-:W-:-:S03]  /*dd100*/  IMAD.MOV.U32 R240, RZ, RZ, R19 ;  /* 0x000000fffff07224 */ /* 0x000fc600078e0013 */
[----:B------:R-:W-:Y:S04]  /*dd110*/  STL.64 [R1+0x5a0], R20 ;  /* 0x0005a01401007387 */ /* 0x000fe80000100a00 */
[----:B------:R2:W-:Y:S04]  /*dd120*/  STL.64 [R1+0x5a8], R22 ;  /* 0x0005a81601007387 */ /* 0x0005e80000100a00 */
[----:B------:R3:W-:Y:S01]  /*dd130*/  STL [R1+0x598], R18 ;  /* 0x0005981201007387 */ /* 0x0007e20000100800 */
[C---:B--2---:R-:W-:Y:S06]  /*dd140*/  HMMA.1688.F32.TF32 R20, R8.reuse, R108, R48 ;  /* 0x0000006c0814723c */ /* 0x044fec0000081030 */
[----:B---3--:R-:W-:Y:S01]  /*dd150*/  HMMA.1688.F32.TF32 R16, R8, R112, R68 ;  /* 0x000000700810723c */ /* 0x008fe20000081044 */
[----:B------:R2:W-:-:S15]  /*dd160*/  STL [R1+0x5a78], R240 ;  /* 0x005a78f001007387 */ /* 0x0005de0000100800 */
[----:B------:R-:W-:-:S07]  /*dd170*/  NOP ;  /* 0x0000000000007918 */ /* 0x000fce0000000000 */
[----:B------:R-:W-:Y:S01]  /*dd180*/  STL.64 [R1+0x570], R16 ;  /* 0x0005701001007387 */ /* 0x000fe20000100a00 */
[----:B--2---:R-:W-:-:S03]  /*dd190*/  IMAD.MOV.U32 R240, RZ, RZ, R19 ;  /* 0x000000fffff07224 */ /* 0x004fc600078e0013 */
[----:B------:R-:W-:Y:S04]  /*dd1a0*/  STL.64 [R1+0x580], R20 ;  /* 0x0005801401007387 */ /* 0x000fe80000100a00 */
[----:B------:R2:W-:Y:S04]  /*dd1b0*/  STL.64 [R1+0x588], R22 ;  /* 0x0005881601007387 */ /* 0x0005e80000100a00 */
[----:B------:R3:W-:Y:S01]  /*dd1c0*/  STL [R1+0x578], R18 ;  /* 0x0005781201007387 */ /* 0x0007e20000100800 */
[C---:B--2---:R-:W-:Y:S06]  /*dd1d0*/  HMMA.1688.F32.TF32 R20, R8.reuse, R172, R52 ;  /* 0x000000ac0814723c */ /* 0x044fec0000081034 */
[----:B---3--:R-:W-:Y:S01]  /*dd1e0*/  HMMA.1688.F32.TF32 R16, R8, R168, R64 ;  /* 0x000000a80810723c */ /* 0x008fe20000081040 */
[----:B------:R-:W-:-:S15]  /*dd1f0*/  STL [R1+0x5a7c], R240 ;  /* 0x005a7cf001007387 */ /* 0x000fde0000100800 */
[----:B------:R-:W-:-:S01]  /*dd200*/  NOP ;  /* 0x0000000000007918 */ /* 0x000fc20000000000 */
[----:B------:R-:W-:Y:S04]  /*dd210*/  STL.64 [R1+0x560], R20 ;  /* 0x0005601401007387 */ /* 0x000fe80000100a00 */
[----:B------:R-:W-:Y:S03]  /*dd220*/  STL.64 [R1+0x568], R22 ;  /* 0x0005681601007387 */ /* 0x000fe60000100a00 */
[----:B------:R-:W-:Y:S01]  /*dd230*/  MOV R241, R16 ;  /* 0x0000001000f17202 */ /* 0x000fe20000000f00 */
[----:B------:R-:W-:Y:S01]  /*dd240*/  IMAD.MOV.U32 R242, RZ, RZ, R17 ;  /* 0x000000fffff27224 */ /* 0x000fe200078e0011 */
[----:B------:R2:W-:Y:S01]  /*dd250*/  STL [R1+0x55c], R19 ;  /* 0x00055c1301007387 */ /* 0x0005e20000100800 */
[----:B------:R-:W-:-:S02]  /*dd260*/  IMAD.MOV.U32 R243, RZ, RZ, R18 ;  /* 0x000000fffff37224 */ /* 0x000fc400078e0012 */
[----:B--2---:R-:W-:Y:S03]  /*dd270*/  HMMA.1688.F32.TF32 R16, R8, R164, R56 ;  /* 0x000000a40810723c */ /* 0x004fe60000081038 */
[----:B------:R-:W-:Y:S04]  /*dd280*/  STL [R1+0x5a88], R243 ;  /* 0x005a88f301007387 */ /* 0x000fe80000100800 */
[----:B------:R-:W-:Y:S04]  /*dd290*/  STL [R1+0x5a84], R242 ;  /* 0x005a84f201007387 */ /* 0x000fe80000100800 */
[----:B------:R-:W-:-:S12]  /*dd2a0*/  STL [R1+0x5a80], R241 ;  /* 0x005a80f101007387 */ /* 0x000fd80000100800 */
[----:B------:R2:W-:Y:S04]  /*dd2b0*/  STL.64 [R1+0x540], R16 ;  /* 0x0005401001007387 */ /* 0x0005e80000100a00 */
        /* <DEDUP_REMOVED lines=80> */
[----:B------:R-:W-:Y:S01]  /*dd7c0*/  STL [R1+0x5a8c], R240 ;  /* 0x005a8cf001007387 */ /* 0x000fe20000100800 */
[----:B---3--:R-:W-:-:S15]  /*dd7d0*/  HMMA.1688.F32.TF32 R72, R8, R160, R92 ;  /* 0x000000a00848723c */ /* 0x008fde000008105c */
[----:B------:R-:W-:-:S08]  /*dd7e0*/  NOP ;  /* 0x0000000000007918 */ /* 0x000fd00000000000 */
[----:B------:R4:W-:Y:S01]  /*dd7f0*/  STL [R1+0x530], R72 ;  /* 0x0005304801007387 */ /* 0x0009e20000100800 */
[----:B------:R-:W-:Y:S01]  /*dd800*/  IMAD.MOV.U32 R243, RZ, RZ, R73 ;  /* 0x000000fffff37224 */ /* 0x000fe200078e0049 */
[----:B------:R-:W-:Y:S01]  /*dd810*/  MOV R241, R75 ;  /* 0x0000004b00f17202 */ /* 0x000fe20000000f00 */
[----:B------:R-:W-:Y:S02]  /*dd820*/  IMAD.MOV.U32 R242, RZ, RZ, R74 ;  /* 0x000000fffff27224 */ /* 0x000fe400078e004a */
[----:B----4-:R-:W-:-:S15]  /*dd830*/  HMMA.1688.F32.TF32 R72, R8, R156, R88 ;  /* 0x0000009c0848723c */ /* 0x010fde0000081058 */
[----:B------:R-:W-:-:S08]  /*dd840*/  NOP ;  /* 0x0000000000007918 */ /* 0x000fd00000000000 */
[----:B------:R-:W-:Y:S01]  /*dd850*/  STL.64 [R1+0x520], R72 ;  /* 0x0005204801007387 */ /* 0x000fe20000100a00 */
[----:B------:R-:W-:-:S03]  /*dd860*/  IMAD.MOV.U32 R240, RZ, RZ, R75 ;  /* 0x000000fffff07224 */ /* 0x000fc600078e004b */
[----:B------:R3:W-:Y:S01]  /*dd870*/  STL [R1+0x528], R74 ;  /* 0x0005284a01007387 */ /* 0x0007e20000100800 */
[C---:B--2---:R-:W-:Y:S03]  /*dd880*/  HMMA.1688.F32.TF32 R76, R8.reuse, R144, R76 ;  /* 0x00000090084c723c */ /* 0x044fe6000008104c */
[----:B------:R-:W2:Y:S03]  /*dd890*/  LDL.LU R246, [R1+0x448] ;  /* 0x0004480001f67983 */ /* 0x000ea60000300800 */
[C---:B------:R-:W-:Y:S01]  /*dd8a0*/  HMMA.1688.F32.TF32 R80, R8.reuse, R148, R80 ;  /* 0x000000940850723c */ /* 0x040fe20000081050 */
[----:B------:R-:W2:Y:S05]  /*dd8b0*/  LDL.LU R247, [R1+0x44c] ;  /* 0x00044c0001f77983 */ /* 0x000eaa0000300800 */
[----:B---3--:R-:W-:Y:S01]  /*dd8c0*/  HMMA.1688.F32.TF32 R72, R8, R152, R84 ;  /* 0x000000980848723c */ /* 0x008fe20000081054 */
[----:B------:R-:W-:Y:S04]  /*dd8d0*/  STL.64 [R1+0x5b20], R242 ;  /* 0x005b20f201007387 */ /* 0x000fe80000100a00 */
[----:B------:R-:W-:-:S15]  /*dd8e0*/  STL.64 [R1+0x5b18], R240 ;  /* 0x005b18f001007387 */ /* 0x000fde0000100a00 */
[----:B------:R-:W-:-:S03]  /*dd8f0*/  NOP ;  /* 0x0000000000007918 */ /* 0x000fc60000000000 */
[----:B------:R-:W-:Y:S04]  /*dd900*/  STL.64 [R1+0x510], R72 ;  /* 0x0005104801007387 */ /* 0x000fe80000100a00 */
[----:B------:R3:W-:Y:S02]  /*dd910*/  STL.64 [R1+0x518], R74 ;  /* 0x0005184a01007387 */ /* 0x0007e40000100a00 */
[C---:B---3--:R-:W-:Y:S06]  /*dd920*/  HMMA.1688.F32.TF32 R72, R8.reuse, R140, R16 ;  /* 0x0000008c0848723c */ /* 0x048fec0000081010 */
[C---:B------:R-:W-:Y:S01]  /*dd930*/  HMMA.1688.F32.TF32 R16, R8.reuse, R136, R52 ;  /* 0x000000880810723c */ /* 0x040fe20000081034 */
[----:B------:R-:W-:Y:S04]  /*dd940*/  STL.64 [R1+0x500], R80 ;  /* 0x0005005001007387 */ /* 0x000fe80000100a00 */
[----:B------:R-:W-:Y:S04]  /*dd950*/  STL.64 [R1+0x508], R82 ;  /* 0x0005085201007387 */ /* 0x000fe80000100a00 */
[----:B------:R-:W-:Y:S04]  /*dd960*/  STL.64 [R1+0x4f0], R76 ;  /* 0x0004f04c01007387 */ /* 0x000fe80000100a00 */
[----:B------:R-:W-:Y:S01]  /*dd970*/  STL.64 [R1+0x4f8], R78 ;  /* 0x0004f84e01007387 */ /* 0x000fe20000100a00 */
[C---:B------:R-:W-:Y:S03]  /*dd980*/  HMMA.1688.F32.TF32 R20, R8.reuse, R132, R20 ;  /* 0x000000840814723c */ /* 0x040fe60000081014 */
[----:B------:R-:W3:Y:S04]  /*dd990*/  LDL.LU R52, [R1+0x460] ;  /* 0x0004600001347983 */ /* 0x000ee80000300800 */
[----:B------:R-:W-:Y:S04]  /*dd9a0*/  STL.64 [R1+0x4e0], R72 ;  /* 0x0004e04801007387 */ /* 0x000fe80000100a00 */
[----:B------:R-:W-:Y:S04]  /*dd9b0*/  STL.64 [R1+0x4e8], R74 ;  /* 0x0004e84a01007387 */ /* 0x000fe80000100a00 */
[----:B------:R-:W-:Y:S04]  /*dd9c0*/  STL.64 [R1+0x4d0], R16 ;  /* 0x0004d01001007387 */ /* 0x000fe80000100a00 */
[----:B------:R4:W-:Y:S04]  /*dd9d0*/  STL.64 [R1+0x4d8], R18 ;  /* 0x0004d81201007387 */ /* 0x0009e80000100a00 */
[----:B------:R-:W3:Y:S04]  /*dd9e0*/  LDL.LU R53, [R1+0x464] ;  /* 0x0004640001357983 */ /* 0x000ee80000300800 */
[----:B------:R-:W3:Y:S01]  /*dd9f0*/  LDL.LU R54, [R1+0x468] ;  /* 0x0004680001367983 */ /* 0x000ee20000300800 */
[C---:B----4-:R-:W-:Y:S03]  /*dda00*/  HMMA.1688.F32.TF32 R16, R8.reuse, R128, R24 ;  /* 0x000000800810723c */ /* 0x050fe60000081018 */
[----:B------:R-:W3:Y:S04]  /*dda10*/  LDL.LU R55, [R1+0x46c] ;  /* 0x00046c0001377983 */ /* 0x000ee80000300800 */
[----:B------:R-:W-:Y:S01]  /*dda20*/  STL.64 [R1+0x4c0], R20 ;  /* 0x0004c01401007387 */ /* 0x000fe20000100a00 */
[C---:B------:R-:W-:Y:S03]  /*dda30*/  HMMA.1688.F32.TF32 R24, R8.reuse, R124, R28 ;  /* 0x0000007c0818723c */ /* 0x040fe6000008101c */
[----:B------:R4:W-:Y:S03]  /*dda40*/  STL.64 [R1+0x4c8], R22 ;  /* 0x0004c81601007387 */ /* 0x0009e60000100a00 */
[C---:B----4-:R-:W-:Y:S09]  /*dda50*/  HMMA.1688.F32.TF32 R20, R8.reuse, R120, R32 ;  /* 0x000000780814723c */ /* 0x050ff20000081020 */
[----:B------:R-:W-:Y:S04]  /*dda60*/  STL.64 [R1+0x4b0], R16 ;  /* 0x0004b01001007387 */ /* 0x000fe80000100a00 */
[----:B------:R4:W-:Y:S02]  /*dda70*/  STL.64 [R1+0x4b8], R18 ;  /* 0x0004b81201007387 */ /* 0x0009e40000100a00 */
[----:B----4-:R-:W-:Y:S06]  /*dda80*/  HMMA.1688.F32.TF32 R16, R8, R116, R36 ;  /* 0x000000740810723c */ /* 0x010fec0000081024 */
[C---:B-1----:R-:W-:Y:S01]  /*dda90*/  HMMA.1688.F32.TF32 R8, R4.reuse, R232, R40 ;  /* 0x000000e80408723c */ /* 0x042fe20000081028 */
        /* <DEDUP_REMOVED lines=22> */
[----:B------:R-:W-:Y:S04]  /*ddc00*/  STL.64 [R1+0x20], R16 ;  /* 0x0000201001007387 */ /* 0x000fe80000100a00 */
[----:B------:R-:W-:Y:S04]  /*ddc10*/  STL.64 [R1+0x28], R18 ;  /* 0x0000281201007387 */ /* 0x000fe80000100a00 */
[----:B------:R-:W4:Y:S04]  /*ddc20*/  LDL.LU R64, [R1+0xb10] ;  /* 0x000b100001407983 */ /* 0x000f280000300800 */
[----:B------:R-:W-:Y:S04]  /*ddc30*/  STL.64 [R1+0x10], R8 ;  /* 0x0000100801007387 */ /* 0x000fe80000100a00 */
[----:B------:R-:W-:Y:S04]  /*ddc40*/  STL.64 [R1+0x18], R10 ;  /* 0x0000180a01007387 */ /* 0x000fe80000100a00 */
[----:B------:R-:W4:Y:S04]  /*ddc50*/  LDL.LU R65, [R1+0xb14] ;  /* 0x000b140001417983 */ /* 0x000f280000300800 */
[----:B------:R-:W4:Y:S04]  /*ddc60*/  LDL.LU R66, [R1+0xb18] ;  /* 0x000b180001427983 */ /* 0x000f280000300800 */
[----:B------:R-:W4:Y:S01]  /*ddc70*/  LDL.LU R67, [R1+0xb1c] ;  /* 0x000b1c0001437983 */ /* 0x000f220000300800 */
[C---:B------:R-:W-:Y:S01]  /*ddc80*/  HMMA.1688.F32.TF32 R248, R4.reuse, R204, R248 ;  /* 0x000000cc04f8723c */ /* 0x040fe200000810f8 */
[----:B------:R-:W-:Y:S01]  /*ddc90*/  IMAD.MOV.U32 R58, RZ, RZ, R13 ;  /* 0x000000ffff3a7224 */ /* 0x000fe200078e000d */
[----:B------:R-:W-:Y:S01]  /*ddca0*/  MOV R59, R12 ;  /* 0x0000000c003b7202 */ /* 0x000fe20000000f00 */
        /* <DEDUP_REMOVED lines=8> */
[----:B------:R-:W4:Y:S04]  /*ddd30*/  LDL.LU R56, [R1+0xb20] ;  /* 0x000b200001387983 */ /* 0x000f280000300800 */
[----:B------:R-:W4:Y:S01]  /*ddd40*/  LDL.LU R57, [R1+0xb24] ;  /* 0x000b240001397983 */ /* 0x000f220000300800 */
[----:B--2---:R-:W-:-:S15]  /*ddd50*/  HMMA.1688.F32.TF32 R244, R4, R200, R244 ;  /* 0x000000c804f4723c */ /* 0x004fde00000810f4 */
[----:B------:R-:W-:-:S08]  /*ddd60*/  NOP ;  /* 0x0000000000007918 */ /* 0x000fd00000000000 */
        /* <DEDUP_REMOVED lines=13> */
[----:B------:R-:W3:Y:S04]  /*dde40*/  LDL.LU R52, [R1+0xb70] ;  /* 0x000b700001347983 */ /* 0x000ee80000300800 */
[----:B------:R-:W3:Y:S04]  /*dde50*/  LDL.LU R53, [R1+0xb74] ;  /* 0x000b740001357983 */ /* 0x000ee80000300800 */
[----:B------:R-:W3:Y:S04]  /*dde60*/  LDL.LU R54, [R1+0xb78] ;  /* 0x000b780001367983 */ /* 0x000ee80000300800 */
[----:B------:R-:W3:Y:S08]  /*dde70*/  LDL.LU R55, [R1+0xb7c] ;  /* 0x000b7c0001377983 */ /* 0x000ef00000300800 */
[----:B------:R-:W-:Y:S04]  /*dde80*/  STL [R1+0x5a34], R12 ;  /* 0x005a340c01007387 */ /* 0x000fe80000100800 */
[----:B------:R-:W-:Y:S04]  /*dde90*/  STL [R1+0x5a30], R13 ;  /* 0x005a300d01007387 */ /* 0x000fe80000100800 */
[----:B------:R-:W-:Y:S04]  /*ddea0*/  STL [R1+0x5a2c], R14 ;  /* 0x005a2c0e01007387 */ /* 0x000fe80000100800 */
[----:B------:R4:W-:Y:S02]  /*ddeb0*/  STL [R1+0x5a28], R15 ;  /* 0x005a280f01007387 */ /* 0x0009e40000100800 */
[----:B----4-:R-:W-:Y:S02]  /*ddec0*/  HMMA.1688.F32.TF32 R12, R4, R192, R64 ;  /* 0x000000c0040c723c */ /* 0x010fe40000081040 */
[----:B------:R-:W4:-:S15]  /*dded0*/  LDL.LU R64, [R1+0xb90] ;  /* 0x000b900001407983 */ /* 0x000f1e0000300800 */
[----:B------:R-:W-:-:S06]  /*ddee0*/  NOP ;  /* 0x0000000000007918 */ /* 0x000fcc0000000000 */
[----:B------:R1:W-:Y:S04]  /*ddef0*/  STL.64 [R1+0x470], R12 ;  /* 0x0004700c01007387 */ /* 0x0003e80000100a00 */
[----:B------:R1:W-:Y:S04]  /*ddf00*/  STL.64 [R1+0x478], R14 ;  /* 0x0004780e01007387 */ /* 0x0003e80000100a00 */
        /* <DEDUP_REMOVED lines=8> */
[----:B-1----:R-:W-:Y:S01]  /*ddf90*/  IMAD.MOV.U32 R12, RZ, RZ, R16 ;  /* 0x000000ffff0c7224 */ /* 0x002fe200078e0010 */
[----:B------:R-:W-:Y:S01]  /*ddfa0*/  MOV R14, R18 ;  /* 0x00000012000e7202 */ /* 0x000fe20000000f00 */
[----:B------:R-:W-:-:S02]  /*ddfb0*/  IMAD.MOV.U32 R13, RZ, RZ, R17 ;  /* 0x000000ffff0d7224 */ /* 0x000fc400078e0011 */
[----:B------:R-:W-:-:S05]  /*ddfc0*/  IMAD.MOV.U32 R15, RZ, RZ, R19 ;  /* 0x000000ffff0f7224 */ /* 0x000fca00078e0013 */
[----:B------:R-:W-:Y:S04]  /*ddfd0*/  STL [R1+0x5a44], R15 ;  /* 0x005a440f01007387 */ /* 0x000fe80000100800 */
[----:B------:R-:W-:Y:S04]  /*ddfe0*/  STL [R1+0x5a40], R14 ;  /* 0x005a400e01007387 */ /* 0x000fe80000100800 */
[----:B------:R-:W-:Y:S04]  /*ddff0*/  STL [R1+0x5a3c], R13 ;  /* 0x005a3c0d01007387 */ /* 0x000fe80000100800 */
[----:B------:R1:W-:Y:S01]  /*de000*/  STL [R1+0x5a38], R12 ;  /* 0x005a380c01007387 */ /* 0x0003e20000100800 */
[C---:B--2---:R-:W-:Y:S06]  /*de010*/  HMMA.1688.F32.TF32 R16, R4.reuse, R184, R48 ;  /* 0x000000b80410723c */ /* 0x044fec0000081030 */
[----:B-1----:R-:W-:-:S15]  /*de020*/  HMMA.1688.F32.TF32 R12, R4, R180, R68 ;  /* 0x000000b4040c723c */ /* 0x002fde0000081044 */
[----:B------:R-:W-:-:S02]  /*de030*/  NOP ;  /* 0x0000000000007918 */ /* 0x000fc40000000000 */
[----:B------:R-:W-:Y:S04]  /*de040*/  STL.64 [R1+0x450], R16 ;  /* 0x0004501001007387 */ /* 0x000fe80000100a00 */
[----:B------:R3:W-:Y:S02]  /*de050*/  STL.64 [R1+0x458], R18 ;  /* 0x0004581201007387 */ /* 0x0007e40000100a00 */
[----:B---3--:R-:W-:Y:S01]  /*de060*/  HMMA.1688.F32.TF32 R16, R4, R176, R52 ;  /* 0x000000b00410723c */ /* 0x008fe20000081034 */
        /* <DEDUP_REMOVED lines=8> */
[----:B------:R-:W-:Y:S01]  /*de0f0*/  IMAD.MOV.U32 R13, RZ, RZ, R18 ;  /* 0x000000ffff0d7224 */ /* 0x000fe200078e0012 */
[----:B------:R1:W-:Y:S04]  /*de100*/  STL [R1+0x5a54], R247 ;  /* 0x005a54f701007387 */ /* 0x0003e80000100800 */
[----:B------:R-:W-:Y:S04]  /*de110*/  STL [R1+0x5a50], R246 ;  /* 0x005a50f601007387 */ /* 0x000fe80000100800 */
        /* <DEDUP_REMOVED lines=8> */
[----:B-1----:R-:W-:Y:S01]  /*de1a0*/  IMAD.MOV.U32 R247, RZ, RZ, R16 ;  /* 0x000000fffff77224 */ /* 0x002fe200078e0010 */
[----:B--2---:R-:W-:Y:S01]  /*de1b0*/  MOV R245, R18 ;  /* 0x0000001200f57202 */ /* 0x004fe20000000f00 */
[----:B------:R-:W-:Y:S02]  /*de1c0*/  IMAD.MOV.U32 R246, RZ, RZ, R17 ;  /* 0x000000fffff67224 */ /* 0x000fe400078e0011 */
[----:B---3--:R-:W-:Y:S02]  /*de1d0*/  IMAD.MOV.U32 R244, RZ, RZ, R19 ;  /* 0x000000fffff47224 */ /* 0x008fe400078e0013 */
[----:B------:R-:W-:Y:S01]  /*de1e0*/  HMMA.1688.F32.TF32 R16, R4, R112, R56 ;  /* 0x000000700410723c */ /* 0x000fe20000081038 */
[----:B------:R-:W-:Y:S04]  /*de1f0*/  STL.64 [R1+0x5b30], R246 ;  /* 0x005b30f601007387 */ /* 0x000fe80000100a00 */
[----:B------:R-:W-:Y:S02]  /*de200*/  STL.64 [R1+0x5b28], R244 ;  /* 0x005b28f401007387 */ /* 0x000fe40000100a00 */
[----:B------:R-:W-:-:S02]  /*de210*/  MOV R59, R105 ;  /* 0x00000069003b7202 */ /* 0x000fc40000000f00 */
[----:B------:R-:W2:Y:S04]  /*de220*/  LDL.LU R56, [R1+0x12a0] ;  /* 0x0012a00001387983 */ /* 0x000ea80000300800 */
[----:B------:R-:W2:Y:S04]  /*de230*/  LDL.LU R57, [R1+0x12a4] ;  /* 0x0012a40001397983 */ /* 0x000ea80000300800 */
[----:B------:R-:W2:Y:S04]  /*de240*/  LDL.LU R58, [R1+0x12a8] ;  /* 0x0012a800013a7983 */ /* 0x000ea80000300800 */
[----:B------:R-:W3:Y:S04]  /*de250*/  LDL.LU R105, [R1+0x5f0c] ;  /* 0x005f0c0001697983 */ /* 0x000ee80000300800 */
[----:B------:R-:W4:Y:S04]  /*de260*/  LDL.LU R64, [R1+0x12b0] ;  /* 0x0012b00001407983 */ /* 0x000f280000300800 */
[----:B------:R-:W4:Y:S04]  /*de270*/  LDL.LU R65, [R1+0x12b4] ;  /* 0x0012b40001417983 */ /* 0x000f280000300800 */
[----:B------:R-:W4:Y:S04]  /*de280*/  LDL.LU R66, [R1+0x12b8] ;  /* 0x0012b80001427983 */ /* 0x000f280000300800 */
[----:B------:R-:W4:Y:S04]  /*de290*/  LDL.LU R67, [R1+0x12bc] ;  /* 0x0012bc0001437983 */ /* 0x000f280000300800 */
[----:B------:R-:W2:Y:S04]  /*de2a0*/  LDL.LU R52, [R1+0x12c0] ;  /* 0x0012c00001347983 */ /* 0x000ea80000300800 */
[----:B------:R-:W2:Y:S04]  /*de2b0*/  LDL.LU R53, [R1+0x12c4] ;  /* 0x0012c40001357983 */ /* 0x000ea80000300800 */
[----:B------:R-:W2:Y:S01]  /*de2c0*/  LDL.LU R54, [R1+0x12c8] ;  /* 0x0012c80001367983 */ /* 0x000ea20000300800 */
[----:B------:R-:W-:Y:S01]  /*de2d0*/  IMAD.MOV.U32 R12, RZ, RZ, R16 ;  /* 0x000000ffff0c7224 */ /* 0x000fe200078e0010 */
[----:B------:R-:W-:Y:S01]  /*de2e0*/  MOV R13, R17 ;  /* 0x00000011000d7202 */ /* 0x000fe20000000f00 */
[----:B------:R-:W-:-:S02]  /*de2f0*/  IMAD.MOV.U32 R15, RZ, RZ, R18 ;  /* 0x000000ffff0f7224 */ /* 0x000fc400078e0012 */
[----:B------:R-:W-:Y:S02]  /*de300*/  IMAD.MOV.U32 R14, RZ, RZ, R19 ;  /* 0x000000ffff0e7224 */ /* 0x000fe400078e0013 */
[----:B---3--:R-:W-:Y:S02]  /*de310*/  IMAD.MOV.U32 R55, RZ, RZ, R105 ;  /* 0x000000ffff377224 */ /* 0x008fe400078e0069 */
        /* <DEDUP_REMOVED lines=82> */
[----:B---3--:R-:W-:-:S03]  /*de840*/  IMAD.MOV.U32 R51, RZ, RZ, R105 ;  /* 0x000000ffff337224 */ /* 0x008fc600078e0069 */
[----:B------:R-:W-:Y:S04]  /*de850*/  LDS R105, [R104+UR12+0x4e180] ;  /* 0x04e1800c68697984 */ /* 0x000fe80008000800 */
[----:B------:R-:W3:Y:S01]  /*de860*/  LDS R104, [R0+UR12+0x4e180] ;  /* 0x04e1800c00687984 */ /* 0x000ee20008000800 */
[C---:B----4-:R-:W-:Y:S06]  /*de870*/  HMMA.1688.F32.TF32 R16, R4.reuse, R136, R16 ;  /* 0x000000880410723c */ /* 0x050fec0000081010 */
[C---:B--2---:R-:W-:Y:S06]  /*de880*/  HMMA.1688.F32.TF32 R240, R4.reuse, R172, R240 ;  /* 0x000000ac04f0723c */ /* 0x044fec00000810f0 */
[----:B-1----:R-:W-:-:S15]  /*de890*/  HMMA.1688.F32.TF32 R12, R4, R168, R236 ;  /* 0x000000a8040c723c */ /* 0x002fde00000810ec */
[----:B------:R-:W-:-:S03]  /*de8a0*/  NOP ;  /* 0x0000000000007918 */ /* 0x000fc60000000000 */
[----:B------:R-:W-:Y:S01]  /*de8b0*/  IMAD.MOV.U32 R250, RZ, RZ, R242 ;  /* 0x000000fffffa7224 */ /* 0x000fe200078e00f2 */
[----:B------:R-:W-:Y:S01]  /*de8c0*/  MOV R251, R243 ;  /* 0x000000f300fb7202 */ /* 0x000fe20000000f00 */
[----:B------:R-:W-:Y:S01]  /*de8d0*/  IMAD.MOV.U32 R249, RZ, RZ, R241 ;  /* 0x000000fffff97224 */ /* 0x000fe200078e00f1 */
[----:B------:R-:W-:Y:S01]  /*de8e0*/  MOV R248, R240 ;  /* 0x000000f000f87202 */ /* 0x000fe20000000f00 */
[C---:B------:R-:W-:Y:S02]  /*de8f0*/  HMMA.1688.F32.TF32 R96, R4.reuse, R160, R96 ;  /* 0x000000a00460723c */ /* 0x040fe40000081060 */
[----:B------:R-:W-:Y:S04]  /*de900*/  STL.64 [R1+0x5b50], R250 ;  /* 0x005b50fa01007387 */ /* 0x000fe80000100a00 */
[C---:B------:R-:W-:Y:S01]  /*de910*/  HMMA.1688.F32.TF32 R72, R4.reuse, R164, R72 ;  /* 0x000000a40448723c */ /* 0x040fe20000081048 */
[----:B------:R-:W-:Y:S04]  /*de920*/  STL.64 [R1+0x5b48], R248 ;  /* 0x005b48f801007387 */ /* 0x000fe80000100a00 */
[----:B------:R-:W-:Y:S04]  /*de930*/  STL.64 [R1+0x3f0], R12 ;  /* 0x0003f00c01007387 */ /* 0x000fe80000100a00 */
[----:B------:R1:W-:Y:S02]  /*de940*/  STL.64 [R1+0x3f8], R14 ;  /* 0x0003f80e01007387 */ /* 0x0003e40000100a00 */
[----:B-1----:R-:W-:-:S12]  /*de950*/  HMMA.1688.F32.TF32 R12, R4, R156, R92 ;  /* 0x0000009c040c723c */ /* 0x002fd8000008105c */
[----:B------:R-:W-:Y:S04]  /*de960*/  STL.64 [R1+0x3e0], R72 ;  /* 0x0003e04801007387 */ /* 0x000fe80000100a00 */
[----:B------:R1:W-:Y:S01]  /*de970*/  STL.64 [R1+0x3e8], R74 ;  /* 0x0003e84a01007387 */ /* 0x0003e20000100a00 */
[C---:B------:R-:W-:Y:S03]  /*de980*/  HMMA.1688.F32.TF32 R84, R4.reuse, R148, R84 ;  /* 0x000000940454723c */ /* 0x040fe60000081054 */
[----:B------:R-:W-:Y:S04]  /*de990*/  STL.64 [R1+0x3d0], R96 ;  /* 0x0003d06001007387 */ /* 0x000fe80000100a00 */
[----:B------:R-:W-:Y:S01]  /*de9a0*/  STL.64 [R1+0x3d8], R98 ;  /* 0x0003d86201007387 */ /* 0x000fe20000100a00 */
[C---:B-1----:R-:W-:Y:S03]  /*de9b0*/  HMMA.1688.F32.TF32 R72, R4.reuse, R152, R88 ;  /* 0x000000980448723c */ /* 0x042fe60000081058 */
[----:B------:R-:W-:Y:S04]  /*de9c0*/  STL.64 [R1+0x3c0], R12 ;  /* 0x0003c00c01007387 */ /* 0x000fe80000100a00 */
[----:B------:R1:W-:Y:S02]  /*de9d0*/  STL.64 [R1+0x3c8], R14 ;  /* 0x0003c80e01007387 */ /* 0x0003e40000100a00 */
[----:B-1----:R-:W-:-:S14]  /*de9e0*/  HMMA.1688.F32.TF32 R12, R4, R144, R80 ;  /* 0x00000090040c723c */ /* 0x002fdc0000081050 */
[----:B------:R-:W-:Y:S04]  /*de9f0*/  STL.64 [R1+0x3b0], R72 ;  /* 0x0003b04801007387 */ /* 0x000fe80000100a00 */
[----:B------:R1:W-:Y:S04]  /*dea00*/  STL.64 [R1+0x3b8], R74 ;  /* 0x0003b84a01007387 */ /* 0x0003e80000100a00 */
[----:B------:R-:W-:Y:S04]  /*dea10*/  STL.64 [R1+0x3a0], R84 ;  /* 0x0003a05401007387 */ /* 0x000fe80000100a00 */
[----:B------:R-:W-:Y:S01]  /*dea20*/  STL.64 [R1+0x3a8], R86 ;  /* 0x0003a85601007387 */ /* 0x000fe20000100a00 */
[C---:B-1----:R-:W-:Y:S03]  /*dea30*/  HMMA.1688.F32.TF32 R72, R4.reuse, R140, R76 ;  /* 0x0000008c0448723c */ /* 0x042fe6000008104c */
[----:B------:R-:W-:Y:S04]  /*dea40*/  STL.64 [R1+0x390], R12 ;  /* 0x0003900c01007387 */ /* 0x000fe80000100a00 */
[----:B------:R1:W-:Y:S02]  /*dea50*/  STL.64 [R1+0x398], R14 ;  /* 0x0003980e01007387 */ /* 0x0003e40000100a00 */
[----:B-1----:R-:W-:-:S14]  /*dea60*/  HMMA.1688.F32.TF32 R12, R4, R132, R20 ;  /* 0x00000084040c723c */ /* 0x002fdc0000081014 */
[----:B------:R-:W-:Y:S04]  /*dea70*/  STL.64 [R1+0x380], R72 ;  /* 0x0003804801007387 */ /* 0x000fe80000100a00 */
[----:B------:R-:W-:Y:S01]  /*dea80*/  STL.64 [R1+0x388], R74 ;  /* 0x0003884a01007387 */ /* 0x000fe20000100a00 */
[C---:B------:R-:W-:Y:S03]  /*dea90*/  HMMA.1688.F32.TF32 R20, R4.reuse, R128, R24 ;  /* 0x000000800414723c */ /* 0x040fe60000081018 */
[----:B------:R-:W-:Y:S04]  /*deaa0*/  STL.64 [R1+0x370], R16 ;  /* 0x0003701001007387 */ /* 0x000fe80000100a00 */
[----:B------:R1:W-:Y:S04]  /*deab0*/  STL.64 [R1+0x378], R18 ;  /* 0x0003781201007387 */ /* 0x0003e80000100a00 */
[----:B------:R-:W-:Y:S01]  /*deac0*/  STL.64 [R1+0x360], R12 ;  /* 0x0003600c01007387 */ /* 0x000fe20000100a00 */
[C---:B-1----:R-:W-:Y:S03]  /*dead0*/  HMMA.1688.F32.TF32 R16, R4.reuse, R124, R28 ;  /* 0x0000007c0410723c */ /* 0x042fe6000008101c */
[----:B------:R1:W-:Y:S03]  /*deae0*/  STL.64 [R1+0x368], R14 ;  /* 0x0003680e01007387 */ /* 0x0003e60000100a00 */
[C---:B-1----:R-:W-:Y:S06]  /*deaf0*/  HMMA.1688.F32.TF32 R12, R4.reuse, R120, R32 ;  /* 0x00000078040c723c */ /* 0x042fec0000081020 */
[----:B------:R-:W-:Y:S01]  /*deb00*/  HMMA.1688.F32.TF32 R4, R4, R116, R36 ;  /* 0x000000740404723c */ /* 0x000fe20000081024 */
        /* <DEDUP_REMOVED lines=27> */
[----:B------:R-:W-:Y:S04]  /*decc0*/  STL.64 [R1+0x2d8], R18 ;  /* 0x0002d81201007387 */ /* 0x000fe80000100a00 */
        /* <DEDUP_REMOVED lines=152> */
[----:B-1----:R-:W4:Y:S04]  /*df650*/  LDL.LU.64 R78, [R1+0x5eb0] ;  /* 0x005eb000014e7983 */ /* 0x002f280000300a00 */
[----:B------:R-:W4:Y:S04]  /*df660*/  LDL.LU.64 R76, [R1+0x5ea8] ;  /* 0x005ea800014c7983 */ /* 0x000f280000300a00 */
[----:B------:R1:W-:Y:S04]  /*df670*/  STL.64 [R1+0x240], R16 ;  /* 0x0002401001007387 */ /* 0x0003e80000100a00 */
[----:B------:R-:W-:Y:S04]  /*df680*/  STL.64 [R1+0x248], R18 ;  /* 0x0002481201007387 */ /* 0x000fe80000100a00 */
[----:B-1----:R-:W2:Y:S04]  /*df690*/  LDL.LU.64 R16, [R1+0x5ea0] ;  /* 0x005ea00001107983 */ /* 0x002ea80000300a00 */
[----:B------:R1:W-:Y:S04]  /*df6a0*/  STL.64 [R1+0x230], R20 ;  /* 0x0002301401007387 */ /* 0x0003e80000100a00 */
[----:B------:R-:W-:Y:S01]  /*df6b0*/  STL.64 [R1+0x238], R22 ;  /* 0x0002381601007387 */ /* 0x000fe20000100a00 */
[C---:B------:R-:W-:Y:S03]  /*df6c0*/  HMMA.1688.F32.TF32 R64, R8.reuse, R140, R64 ;  /* 0x0000008c0840723c */ /* 0x040fe60000081040 */
[----:B-1----:R-:W3:Y:S04]  /*df6d0*/  LDL.LU.64 R20, [R1+0x5e98] ;  /* 0x005e980001147983 */ /* 0x002ee80000300a00 */
[----:B------:R1:W-:Y:S04]  /*df6e0*/  STL.64 [R1+0x220], R24 ;  /* 0x0002201801007387 */ /* 0x0003e80000100a00 */
[----:B------:R-:W-:Y:S04]  /*df6f0*/  STL.64 [R1+0x228], R26 ;  /* 0x0002281a01007387 */ /* 0x000fe80000100a00 */
[----:B-1----:R-:W4:Y:S04]  /*df700*/  LDL.LU.64 R24, [R1+0x5e90] ;  /* 0x005e900001187983 */ /* 0x002f280000300a00 */
[----:B------:R1:W-:Y:S04]  /*df710*/  STL.64 [R1+0x210], R28 ;  /* 0x0002101c01007387 */ /* 0x0003e80000100a00 */
[----:B------:R-:W-:Y:S01]  /*df720*/  STL.64 [R1+0x218], R30 ;  /* 0x0002181e01007387 */ /* 0x000fe20000100a00 */
[C---:B------:R-:W-:Y:S03]  /*df730*/  HMMA.1688.F32.TF32 R52, R8.reuse, R136, R52 ;  /* 0x000000880834723c */ /* 0x040fe60000081034 */
        /* <DEDUP_REMOVED lines=10> */
[----:B------:R-:W-:Y:S04]  /*df7e0*/  STL.64 [R1+0x1d8], R42 ;  /* 0x0001d82a01007387 */ /* 0x000fe80000100a00 */
[----:B-1----:R-:W4:Y:S04]  /*df7f0*/  LDL.LU.64 R40, [R1+0x5e70] ;  /* 0x005e700001287983 */ /* 0x002f280000300a00 */
[----:B------:R-:W-:Y:S04]  /*df800*/  STL.64 [R1+0x1c0], R60 ;  /* 0x0001c03c01007387 */ /* 0x000fe80000100a00 */
[----:B------:R1:W-:Y:S04]  /*df810*/  STL.64 [R1+0x1c8], R62 ;  /* 0x0001c83e01007387 */ /* 0x0003e80000100a00 */
[----:B-1----:R-:W4:Y:S04]  /*df820*/  LDL.LU.64 R62, [R1+0x5e68] ;  /* 0x005e6800013e7983 */ /* 0x002f280000300a00 */
[----:B------:R-:W4:Y:S04]  /*df830*/  LDL.LU.64 R60, [R1+0x5e60] ;  /* 0x005e6000013c7983 */ /* 0x000f280000300a00 */
        /* <DEDUP_REMOVED lines=17> */
[----:B------:R1:W-:Y:S04]  /*df950*/  STL.64 [R1+0x160], R56 ;  /* 0x0001603801007387 */ /* 0x0003e80000100a00 */
[----:B------:R-:W-:Y:S04]  /*df960*/  STL.64 [R1+0x168], R58 ;  /* 0x0001683a01007387 */ /* 0x000fe80000100a00 */
[----:B-1----:R-:W4:Y:S04]  /*df970*/  LDL.LU.64 R56, [R1+0x5e20] ;  /* 0x005e200001387983 */ /* 0x002f280000300a00 */
[----:B------:R-:W-:Y:S04]  /*df980*/  STL.64 [R1+0x150], R4 ;  /* 0x0001500401007387 */ /* 0x000fe80000100a00 */
[----:B------:R1:W-:Y:S02]  /*df990*/  STL.64 [R1+0x158], R6 ;  /* 0x0001580601007387 */ /* 0x0003e40000100a00 */
[C---:B-1----:R-:W-:Y:S06]  /*df9a0*/  HMMA.1688.F32.TF32 R4, R8.reuse, R124, R248 ;  /* 0x0000007c0804723c */ /* 0x042fec00000810f8 */
[C---:B------:R-:W-:Y:S06]  /*df9b0*/  HMMA.1688.F32.TF32 R12, R8.reuse, R120, R12 ;  /* 0x00000078080c723c */ /* 0x040fec000008100c */
[----:B------:R-:W-:Y:S11]  /*df9c0*/  HMMA.1688.F32.TF32 R8, R8, R116, R244 ;  /* 0x000000740808723c */ /* 0x000ff600000810f4 */
[----:B------:R-:W-:Y:S04]  /*df9d0*/  STL.64 [R1+0x140], R4 ;  /* 0x0001400401007387 */ /* 0x000fe80000100a00 */
[----:B------:R1:W-:Y:S02]  /*df9e0*/  STL.64 [R1+0x148], R6 ;  /* 0x0001480601007387 */ /* 0x0003e40000100a00 */
[C---:B-1----:R-:W-:Y:S02]  /*df9f0*/  HMMA.1688.F32.TF32 R4, R104.reuse, R232, R240 ;  /* 0x000000e86804723c */ /* 0x042fe400000810f0 */
[----:B------:R-:W-:Y:S04]  /*dfa00*/  STL.64 [R1+0x130], R12 ;  /* 0x0001300c01007387 */ /* 0x000fe80000100a00 */
[----:B------:R-:W-:Y:S04]  /*dfa10*/  STL.64 [R1+0x138], R14 ;  /* 0x0001380e01007387 */ /* 0x000fe80000100a00 */
[----:B------:R-:W2:Y:S04]  /*dfa20*/  LDL.LU R248, [R1+0x10e0] ;  /* 0x0010e00001f87983 */ /* 0x000ea80000300800 */
[----:B------:R-:W-:Y:S04]  /*dfa30*/  STL.64 [R1+0x120], R8 ;  /* 0x0001200801007387 */ /* 0x000fe80000100a00 */
[----:B------:R1:W-:Y:S05]  /*dfa40*/  STL.64 [R1+0x128], R10 ;  /* 0x0001280a01007387 */ /* 0x0003ea0000100a00 */
[----:B------:R-:W-:Y:S04]  /*dfa50*/  STL.64 [R1+0x110], R4 ;  /* 0x0001100401007387 */ /* 0x000fe80000100a00 */
[----:B------:R3:W-:Y:S01]  /*dfa60*/  STL.64 [R1+0x118], R6 ;  /* 0x0001180601007387 */ /* 0x0007e20000100a00 */
[C---:B-1----:R-:W-:Y:S03]  /*dfa70*/  HMMA.1688.F32.TF32 R8, R104.reuse, R228, R236 ;  /* 0x000000e46808723c */ /* 0x042fe600000810ec */
[----:B------:R-:W2:Y:S04]  /*dfa80*/  LDL.LU R249, [R1+0x10e4] ;  /* 0x0010e40001f97983 */ /* 0x000ea80000300800 */
[----:B------:R-:W2:Y:S01]  /*dfa90*/  LDL.LU R250, [R1+0x10e8] ;  /* 0x0010e80001fa7983 */ /* 0x000ea20000300800 */
[C---:B---3--:R-:W-:Y:S03]  /*dfaa0*/  HMMA.1688.F32.TF32 R4, R104.reuse, R224, R72 ;  /* 0x000000e06804723c */ /* 0x048fe60000081048 */
[----:B------:R-:W2:Y:S04]  /*dfab0*/  LDL.LU R251, [R1+0x10ec] ;  /* 0x0010ec0001fb7983 */ /* 0x000ea80000300800 */
        /* <DEDUP_REMOVED lines=28> */
[----:B--2---:R-:W-:-:S15]  /*dfc80*/  HMMA.1688.F32.TF32 R4, R104, R220, R248 ;  /* 0x000000dc6804723c */ /* 0x004fde00000810f8 */
[----:B------:R-:W-:-:S08]  /*dfc90*/  NOP ;  /* 0x0000000000007918 */ /* 0x000fd00000000000 */
[----:B------:R4:W-:Y:S01]  /*dfca0*/  STL.64 [R1+0xe0], R4 ;  /* 0x0000e00401007387 */ /* 0x0009e20000100a00 */
[----:B------:R-:W-:Y:S02]  /*dfcb0*/  IMAD.MOV.U32 R229, RZ, RZ, R6 ;  /* 0x000000ffffe57224 */ /* 0x000fe400078e0006 */
[----:B------:R-:W-:Y:S01]  /*dfcc0*/  IMAD.MOV.U32 R228, RZ, RZ, R7 ;  /* 0x000000ffffe47224 */ /* 0x000fe200078e0007 */
[----:B------:R-:W2:Y:S01]  /*dfcd0*/  LDL.LU R30, [R1+0x1058] ;  /* 0x00105800011e7983 */ /* 0x000ea20000300800 */
[C---:B----4-:R-:W-:Y:S06]  /*dfce0*/  HMMA.1688.F32.TF32 R4, R104.reuse, R216, R12 ;  /* 0x000000d86804723c */ /* 0x050fec000008100c */
[----:B---3--:R-:W-:-:S15]  /*dfcf0*/  HMMA.1688.F32.TF32 R8, R104, R212, R244 ;  /* 0x000000d46808723c */ /* 0x008fde00000810f4 */
[----:B------:R-:W-:-:S03]  /*dfd00*/  NOP ;  /* 0x0000000000007918 */ /* 0x000fc60000000000 */
[----:B------:R-:W-:Y:S01]  /*dfd10*/  MOV R225, R4 ;  /* 0x0000000400e17202 */ /* 0x000fe20000000f00 */
[----:B------:R-:W-:Y:S01]  /*dfd20*/  IMAD.MOV.U32 R224, RZ, RZ, R5 ;  /* 0x000000ffffe07224 */ /* 0x000fe200078e0005 */
[----:B------:R-:W-:Y:S01]  /*dfd30*/  MOV R220, R7 ;  /* 0x0000000700dc7202 */ /* 0x000fe20000000f00 */
[----:B------:R-:W-:Y:S02]  /*dfd40*/  IMAD.MOV.U32 R221, RZ, RZ, R6 ;  /* 0x000000ffffdd7224 */ /* 0x000fe400078e0006 */
[----:B------:R-:W-:Y:S01]  /*dfd50*/  HMMA.1688.F32.TF32 R4, R104, R208, R240 ;  /* 0x000000d06804723c */ /* 0x000fe200000810f0 */
[----:B------:R-:W-:Y:S04]  /*dfd60*/  STL.64 [R1+0xc0], R8 ;  /* 0x0000c00801007387 */ /* 0x000fe80000100a00 */
[----:B------:R-:W-:-:S15]  /*dfd70*/  STL.64 [R1+0xc8], R10 ;  /* 0x0000c80a01007387 */ /* 0x000fde0000100a00 */
[----:B------:R-:W-:-:S03]  /*dfd80*/  NOP ;  /* 0x0000000000007918 */ /* 0x000fc60000000000 */
[----:B------:R1:W-:Y:S01]  /*dfd90*/  STL.64 [R1+0xb8], R6 ;  /* 0x0000b80601007387 */ /* 0x0003e20000100a00 */
[----:B------:R-:W-:Y:S02]  /*dfda0*/  IMAD.MOV.U32 R232, RZ, RZ, R4 ;  /* 0x000000ffffe87224 */ /* 0x000fe400078e0004 */
[----:B------:R-:W-:Y:S01]  /*dfdb0*/  IMAD.MOV.U32 R233, RZ, RZ, R5 ;  /* 0x000000ffffe97224 */ /* 0x000fe200078e0005 */
[C---:B------:R-:W-:Y:S06]  /*dfdc0*/  HMMA.1688.F32.TF32 R16, R104.reuse, R196, R16 ;  /* 0x000000c46810723c */ /* 0x040fec0000081010 */
[----:B-1----:R-:W-:-:S15]  /*dfdd0*/  HMMA.1688.F32.TF32 R4, R104, R204, R236 ;  /* 0x000000cc6804723c */ /* 0x002fde00000810ec */
[----:B------:R-:W-:-:S08]  /*dfde0*/  NOP ;  /* 0x0000000000007918 */ /* 0x000fd00000000000 */
[----:B------:R-:W-:Y:S04]  /*dfdf0*/  STL.64 [R1+0xa0], R4 ;  /* 0x0000a00401007387 */ /* 0x000fe80000100a00 */
[----:B------:R1:W-:Y:S04]  /*dfe00*/  STL [R1+0xa8], R6 ;  /* 0x0000a80601007387 */ /* 0x0003e80000100800 */
[----:B------:R-:W-:Y:S04]  /*dfe10*/  STL.64 [R1+0x5890], R18 ;  /* 0x0058901201007387 */ /* 0x000fe80000100a00 */
[----:B------:R3:W-:Y:S04]  /*dfe20*/  STL.64 [R1+0x5888], R16 ;  /* 0x0058881001007387 */ /* 0x0007e80000100a00 */
[----:B------:R-:W4:Y:S04]  /*dfe30*/  LDL.LU R34, [R1+0x1048] ;  /* 0x0010480001227983 */ /* 0x000f280000300800 */
[----:B------:R-:W4:Y:S01]  /*dfe40*/  LDL.LU R35, [R1+0x104c] ;  /* 0x00104c0001237983 */ /* 0x000f220000300800 */
[----:B------:R-:W-:-:S02]  /*dfe50*/  IMAD.MOV.U32 R26, RZ, RZ, R3 ;  /* 0x000000ffff1a7224 */ /* 0x000fc400078e0003 */
[----:B------:R-:W-:Y:S01]  /*dfe60*/  IMAD.MOV.U32 R27, RZ, RZ, R2 ;  /* 0x000000ffff1b7224 */ /* 0x000fe200078e0002 */
[C---:B------:R-:W-:Y:S01]  /*dfe70*/  HMMA.1688.F32.TF32 R20, R104.reuse, R192, R20 ;  /* 0x000000c06814723c */ /* 0x040fe20000081014 */
[----:B------:R-:W-:Y:S01]  /*dfe80*/  MOV R31, R252 ;  /* 0x000000fc001f7202 */ /* 0x000fe20000000f00 */
[----:B------:R-:W3:Y:S04]  /*dfe90*/  LDL.LU R38, [R1+0x1038] ;  /* 0x0010380001267983 */ /* 0x000ee80000300800 */
[----:B------:R-:W-:Y:S01]  /*dfea0*/  HMMA.1688.F32.TF32 R24, R104, R188, R24 ;  /* 0x000000bc6818723c */ /* 0x000fe20000081018 */
[----:B------:R-:W3:Y:S01]  /*dfeb0*/  LDL.LU R39, [R1+0x103c] ;  /* 0x00103c0001277983 */ /* 0x000ee20000300800 */
[----:B------:R-:W-:-:S15]  /*dfec0*/  MOV R252, R7 ;  /* 0x0000000700fc7202 */ /* 0x000fde0000000f00 */
[----:B------:R-:W-:Y:S04]  /*dfed0*/  STL.64 [R1+0x58a0], R22 ;  /* 0x0058a01601007387 */ /* 0x000fe80000100a00 */
        /* <DEDUP_REMOVED lines=14> */
[----:B------:R-:W-:Y:S01]  /*dffc0*/  IMAD.MOV.U32 R72, RZ, RZ, R60 ;  /* 0x000000ffff487224 */ /* 0x000fe200078e003c */
[----:B------:R-:W-:Y:S01]  /*dffd0*/  MOV R73, R61 ;  /* 0x0000003d00497202 */ /* 0x000fe20000000f00 */
[----:B------:R-:W-:-:S02]  /*dffe0*/  IMAD.MOV.U32 R74, RZ, RZ, R62 ;  /* 0x000000ffff4a7224 */ /* 0x000fc400078e003e */
[----:B------:R-:W-:Y:S01]  /*dfff0*/  IMAD.MOV.U32 R75, RZ, RZ, R63 ;  /* 0x000000ffff4b7224 */ /* 0x000fe200078e003f */
[----:B--2---:R-:W-:-:S15]  /*e0000*/  HMMA.1688.F32.TF32 R28, R104, R184, R28 ;  /* 0x000000b8681c723c */ /* 0x004fde000008101c */
[----:B------:R-:W-:-:S08]  /*e0010*/  NOP ;  /* 0x0000000000007918 */ /* 0x000fd00000000000 */
[----:B------:R-:W-:Y:S04]  /*e0020*/  STL.64 [R1+0x58c0], R30 ;  /* 0x0058c01e01007387 */ /* 0x000fe80000100a00 */
[----:B------:R1:W-:Y:S01]  /*e0030*/  STL.64 [R1+0x58b8], R28 ;  /* 0x0058b81c01007387 */ /* 0x0003e20000100a00 */
[----:B----4-:R-:W-:-:S15]  /*e0040*/  HMMA.1688.F32.TF32 R32, R104, R180, R32 ;  /* 0x000000b46820723c */ /* 0x010fde0000081020 */
[----:B------:R-:W-:-:S08]  /*e0050*/  NOP ;  /* 0x0000000000007918 */ /* 0x000fd00000000000 */
[----:B------:R-:W-:Y:S04]  /*e0060*/  STL.64 [R1+0x58d0], R34 ;  /* 0x0058d02201007387 */ /* 0x000fe80000100a00 */
[----:B------:R2:W-:Y:S04]  /*e0070*/  STL.64 [R1+0x58c8], R32 ;  /* 0x0058c82001007387 */ /* 0x0005e80000100a00 */
        /* <DEDUP_REMOVED lines=23> */
[----:B------:R-:W-:Y:S01]  /*e01f0*/  STL.64 [R1+0x5928], R56 ;  /* 0x0059283801007387 */ /* 0x000fe20000100a00 */
[----:B------:R-:W-:Y:S01]  /*e0200*/  MOV R236, R199 ;  /* 0x000000c700ec7202 */ /* 0x000fe20000000f00 */
[----:B------:R-:W-:Y:S01]  /*e0210*/  IMAD.MOV.U32 R237, RZ, RZ, R198 ;  /* 0x000000ffffed7224 */ /* 0x000fe200078e00c6 */
[----:B------:R-:W-:Y:S01]  /*e0220*/  MOV R239, R202 ;  /* 0x000000ca00ef7202 */ /* 0x000fe20000000f00 */
[----:B------:R-:W-:Y:S01]  /*e0230*/  IMAD.MOV.U32 R238, RZ, RZ, R203 ;  /* 0x000000ffffee7224 */ /* 0x000fe200078e00cb */
        /* <DEDUP_REMOVED lines=68> */
[----:B-1----:R-:W-:Y:S01]  /*e0680*/  IMAD.MOV.U32 R28, RZ, RZ, R234 ;  /* 0x000000ffff1c7224 */ /* 0x002fe200078e00ea */
[----:B------:R-:W-:Y:S01]  /*e0690*/  MOV R29, R235 ;  /* 0x000000eb001d7202 */ /* 0x000fe20000000f00 */
[----:B------:R-:W-:Y:S01]  /*e06a0*/  IMAD.MOV.U32 R30, RZ, RZ, R230 ;  /* 0x000000ffff1e7224 */ /* 0x000fe200078e00e6 */
[----:B------:R-:W4:Y:S01]  /*e06b0*/  LDL.LU R234, [R1+0x5d8c] ;  /* 0x005d8c0001ea7983 */ /* 0x000f220000300800 */
[----:B------:R-:W-:Y:S01]  /*e06c0*/  IMAD.MOV.U32 R31, RZ, RZ, R231 ;  /* 0x000000ffff1f7224 */ /* 0x000fe200078e00e7 */
[----:B--2---:R-:W-:-:S02]  /*e06d0*/  MOV R32, R226 ;  /* 0x000000e200207202 */ /* 0x004fc40000000f00 */
[----:B------:R-:W2:Y:S01]  /*e06e0*/  LDL.LU R235, [R1+0x5d88] ;  /* 0x005d880001eb7983 */ /* 0x000ea20000300800 */
[----:B------:R-:W-:-:S03]  /*e06f0*/  IMAD.MOV.U32 R33, RZ, RZ, R227 ;  /* 0x000000ffff217224 */ /* 0x000fc600078e00e3 */
[----:B------:R-:W2:Y:S01]  /*e0700*/  LDL.LU R230, [R1+0x5d84] ;  /* 0x005d840001e67983 */ /* 0x000ea20000300800 */
[----:B------:R-:W-:-:S03]  /*e0710*/  IMAD.MOV.U32 R34, RZ, RZ, R222 ;  /* 0x000000ffff227224 */ /* 0x000fc600078e00de */
[----:B------:R-:W2:Y:S01]  /*e0720*/  LDL.LU R231, [R1+0x5d80] ;  /* 0x005d800001e77983 */ /* 0x000ea20000300800 */
[----:B------:R-:W-:-:S03]  /*e0730*/  MOV R35, R223 ;  /* 0x000000df00237202 */ /* 0x000fc60000000f00 */
[----:B------:R-:W2:Y:S01]  /*e0740*/  LDL.LU R226, [R1+0x5d7c] ;  /* 0x005d7c0001e27983 */ /* 0x000ea20000300800 */
[----:B---3--:R-:W-:-:S03]  /*e0750*/  IMAD.MOV.U32 R36, RZ, RZ, R218 ;  /* 0x000000ffff247224 */ /* 0x008fc600078e00da */
        /* <DEDUP_REMOVED lines=17> */
[----:B------:R-:W-:Y:S01]  /*e0870*/  IMAD.MOV.U32 R217, RZ, RZ, R5 ;  /* 0x000000ffffd97224 */ /* 0x000fe200078e0005 */
[----:B------:R-:W-:Y:S02]  /*e0880*/  MOV R216, R6 ;  /* 0x0000000600d87202 */ /* 0x000fe40000000f00 */
[----:B------:R-:W3:Y:S01]  /*e0890*/  LDL.LU R206, [R1+0x5d54] ;  /* 0x005d540001ce7983 */ /* 0x000ee20000300800 */
[----:B------:R-:W-:-:S03]  /*e08a0*/  IMAD.MOV.U32 R3, RZ, RZ, R7 ;  /* 0x000000ffff037224 */ /* 0x000fc600078e0007 */
[----:B------:R-:W3:Y:S01]  /*e08b0*/  LDL.LU R207, [R1+0x5d50] ;  /* 0x005d500001cf7983 */ /* 0x000ee20000300800 */
[----:B------:R-:W-:Y:S02]  /*e08c0*/  IMAD.MOV.U32 R44, RZ, RZ, R194 ;  /* 0x000000ffff2c7224 */ /* 0x000fe400078e00c2 */
[----:B------:R-:W-:Y:S01]  /*e08d0*/  IMAD.MOV.U32 R45, RZ, RZ, R195 ;  /* 0x000000ffff2d7224 */ /* 0x000fe200078e00c3 */
[----:B------:R-:W-:Y:S01]  /*e08e0*/  MOV R46, R190 ;  /* 0x000000be002e7202 */ /* 0x000fe20000000f00 */
[----:B------:R-:W-:Y:S01]  /*e08f0*/  IMAD.MOV.U32 R47, RZ, RZ, R191 ;  /* 0x000000ffff2f7224 */ /* 0x000fe200078e00bf */
[----:B------:R-:W-:Y:S01]  /*e0900*/  MOV R49, R187 ;  /* 0x000000bb00317202 */ /* 0x000fe20000000f00 */
[----:B------:R-:W-:Y:S02]  /*e0910*/  IMAD.MOV.U32 R48, RZ, RZ, R186 ;  /* 0x000000ffff307224 */ /* 0x000fe400078e00ba */
[----:B------:R-:W-:Y:S02]  /*e0920*/  IMAD.MOV.U32 R50, RZ, RZ, R182 ;  /* 0x000000ffff327224 */ /* 0x000fe400078e00b6 */
[----:B------:R-:W-:Y:S01]  /*e0930*/  IMAD.MOV.U32 R51, RZ, RZ, R183 ;  /* 0x000000ffff337224 */ /* 0x000fe200078e00b7 */
[----:B----4-:R-:W-:Y:S01]  /*e0940*/  MOV R7, R199 ;  /* 0x000000c700077202 */ /* 0x010fe20000000f00 */
[----:B------:R-:W-:-:S02]  /*e0950*/  IMAD.MOV.U32 R6, RZ, RZ, R198 ;  /* 0x000000ffff067224 */ /* 0x000fc400078e00c6 */
[----:B------:R-:W-:Y:S01]  /*e0960*/  IMAD.MOV.U32 R5, RZ, RZ, R203 ;  /* 0x000000ffff057224 */ /* 0x000fe200078e00cb */
[----:B------:R-:W-:Y:S02]  /*e0970*/  MOV R4, R202 ;  /* 0x000000ca00047202 */ /* 0x000fe40000000f00 */
        /* <DEDUP_REMOVED lines=17> */
[----:B------:R-:W2:Y:S01]  /*e0a90*/  LDS R11, [R213+UR12+0x4f800] ;  /* 0x04f8000cd50b7984 */ /* 0x000ea20008000800 */
        /* <DEDUP_REMOVED lines=8> */
[----:B------:R-:W-:Y:S01]  /*e0b20*/  HMMA.1688.F32.TF32 R104, R104, R116, R4 ;  /* 0x000000746868723c */ /* 0x000fe20000081004 */
[----:B------:R-:W-:Y:S05]  /*e0b30*/  STL.64 [R1+0x5970], R74 ;  /* 0x0059704a01007387 */ /* 0x000fea0000100a00 */
[C---:B--2---:R-:W-:Y:S01]  /*e0b40*/  HMMA.1688.F32.TF32 R52, R8.reuse, R234, R48 ;  /* 0x000000ea0834723c */ /* 0x044fe20000081030 */
[----:B------:R-:W-:Y:S04]  /*e0b50*/  STL.64 [R1+0x5968], R72 ;  /* 0x0059684801007387 */ /* 0x000fe80000100a00 */
[----:B------:R-:W-:Y:S01]  /*e0b60*/  LDS R4, [R212+UR12+0x4f080] ;  /* 0x04f0800cd4047984 */ /* 0x000fe20008000800 */
[C---:B------:R-:W-:Y:S03]  /*e0b70*/  HMMA.1688.F32.TF32 R48, R8.reuse, R230, R44 ;  /* 0x000000e60830723c */ /* 0x040fe6000008102c */
[----:B------:R-:W-:Y:S03]  /*e0b80*/  STL.64 [R1+0x5980], R78 ;  /* 0x0059804e01007387 */ /* 0x000fe60000100a00 */
[C---:B---3--:R-:W-:Y:S01]  /*e0b90*/  HMMA.1688.F32.TF32 R44, R8.reuse, R226, R40 ;  /* 0x000000e2082c723c */ /* 0x048fe20000081028 */
[----:B------:R-:W-:Y:S04]  /*e0ba0*/  STL.64 [R1+0x5978], R76 ;  /* 0x0059784c01007387 */ /* 0x000fe80000100a00 */
[----:B------:R-:W-:Y:S01]  /*e0bb0*/  LDS R6, [R212+UR12+0x4f880] ;  /* 0x04f8800cd4067984 */ /* 0x000fe20008000800 */
[C---:B------:R-:W-:Y:S03]  /*e0bc0*/  HMMA.1688.F32.TF32 R40, R8.reuse, R222, R36 ;  /* 0x000000de0828723c */ /* 0x040fe60000081024 */
[----:B------:R-:W-:Y:S03]  /*e0bd0*/  STL.64 [R1+0x5990], R82 ;  /* 0x0059905201007387 */ /* 0x000fe60000100a00 */
[C---:B------:R-:W-:Y:S01]  /*e0be0*/  HMMA.1688.F32.TF32 R36, R8.reuse, R218, R32 ;  /* 0x000000da0824723c */ /* 0x040fe20000081020 */
        /* <DEDUP_REMOVED lines=32> */
[----:B------:R-:W-:Y:S04]  /*e0df0*/  LDS R5, [R213+UR12+0x4f080] ;  /* 0x04f0800cd5057984 */ /* 0x000fe80008000800 */
[----:B------:R-:W1:Y:S01]  /*e0e00*/  LDS R7, [R213+UR12+0x4f880] ;  /* 0x04f8800cd5077984 */ /* 0x000e620008000800 */
[C---:B----4-:R-:W-:Y:S06]  /*e0e10*/  HMMA.1688.F32.TF32 R20, R8.reuse, R202, R16 ;  /* 0x000000ca0814723c */ /* 0x050fec0000081010 */
[C---:B------:R-:W-:Y:S06]  /*e0e20*/  HMMA.1688.F32.TF32 R16, R8.reuse, R198, R248 ;  /* 0x000000c60810723c */ /* 0x040fec00000810f8 */
        /* <DEDUP_REMOVED lines=10> */
[----:B------:R-:W-:-:S08]  /*e0ed0*/  MOV R240, R143 ;  /* 0x0000008f00f07202 */ /* 0x000fd00000000f00 */
[----:B------:R-:W-:Y:S04]  /*e0ee0*/  STL.64 [R1+0xee0], R20 ;  /* 0x000ee01401007387 */ /* 0x000fe80000100a00 */
[----:B------:R-:W-:Y:S04]  /*e0ef0*/  STL.64 [R1+0xee8], R22 ;  /* 0x000ee81601007387 */ /* 0x000fe80000100a00 */
[----:B------:R-:W-:Y:S01]  /*e0f00*/  STL.64 [R1+0xed0], R16 ;  /* 0x000ed01001007387 */ /* 0x000fe20000100a00 */
[----:B------:R-:W-:-:S03]  /*e0f10*/  IMAD.MOV.U32 R241, RZ, RZ, R142 ;  /* 0x000000fffff17224 */ /* 0x000fc600078e008e */
[----:B------:R-:W-:Y:S01]  /*e0f20*/  STL.64 [R1+0xed8], R18 ;  /* 0x000ed81201007387 */ /* 0x000fe20000100a00 */
[----:B------:R-:W-:-:S03]  /*e0f30*/  IMAD.MOV.U32 R242, RZ, RZ, R147 ;  /* 0x000000fffff27224 */ /* 0x000fc600078e0093 */
[----:B------:R-:W2:Y:S01]  /*e0f40*/  LDL.LU R143, [R1+0x5d1c] ;  /* 0x005d1c00018f7983 */ /* 0x000ea20000300800 */
[----:B------:R-:W-:-:S03]  /*e0f50*/  MOV R243, R146 ;  /* 0x0000009200f37202 */ /* 0x000fc60000000f00 */
[----:B------:R3:W-:Y:S04]  /*e0f60*/  STL.64 [R1+0xec0], R12 ;  /* 0x000ec00c01007387 */ /* 0x0007e80000100a00 */
[----:B------:R4:W-:Y:S04]  /*e0f70*/  STL.64 [R1+0xec8], R14 ;  /* 0x000ec80e01007387 */ /* 0x0009e80000100a00 */
[----:B------:R-:W2:Y:S04]  /*e0f80*/  LDL.LU R142, [R1+0x5d18] ;  /* 0x005d1800018e7983 */ /* 0x000ea80000300800 */
[----:B------:R-:W2:Y:S01]  /*e0f90*/  LDL.LU R147, [R1+0x5d14] ;  /* 0x005d140001937983 */ /* 0x000ea20000300800 */
[----:B---3--:R-:W-:-:S02]  /*e0fa0*/  IMAD.MOV.U32 R12, RZ, RZ, R178 ;  /* 0x000000ffff0c7224 */ /* 0x008fc400078e00b2 */
[----:B------:R-:W-:Y:S01]  /*e0fb0*/  IMAD.MOV.U32 R13, RZ, RZ, R179 ;  /* 0x000000ffff0d7224 */ /* 0x000fe200078e00b3 */
[----:B------:R-:W3:Y:S01]  /*e0fc0*/  LDL.LU R146, [R1+0x5d10] ;  /* 0x005d100001927983 */ /* 0x000ee20000300800 */
[----:B----4-:R-:W-:Y:S01]  /*e0fd0*/  MOV R14, R111 ;  /* 0x0000006f000e7202 */ /* 0x010fe20000000f00 */
[----:B------:R-:W-:Y:S02]  /*e0fe0*/  IMAD.MOV.U32 R15, RZ, RZ, R110 ;  /* 0x000000ffff0f7224 */ /* 0x000fe400078e006e */
[----:B------:R-:W4:Y:S04]  /*e0ff0*/  LDL.LU R178, [R1+0x5d0c] ;  /* 0x005d0c0001b27983 */ /* 0x000f280000300800 */
[----:B------:R-:W2:Y:S04]  /*e1000*/  LDL.LU R179, [R1+0x5d08] ;  /* 0x005d080001b37983 */ /* 0x000ea80000300800 */
[----:B------:R-:W3:Y:S04]  /*e1010*/  LDL.LU R111, [R1+0x5d04] ;  /* 0x005d0400016f7983 */ /* 0x000ee80000300800 */
[----:B------:R-:W3:Y:S01]  /*e1020*/  LDL.LU R110, [R1+0x5d00] ;  /* 0x005d0000016e7983 */ /* 0x000ee20000300800 */
[----:B------:R-:W-:Y:S01]  /*e1030*/  IMAD.MOV.U32 R248, RZ, RZ, R174 ;  /* 0x000000fffff87224 */ /* 0x000fe200078e00ae */
[----:B------:R-:W-:Y:S01]  /*e1040*/  MOV R249, R175 ;  /* 0x000000af00f97202 */ /* 0x000fe20000000f00 */
[----:B------:R-:W-:Y:S01]  /*e1050*/  IMAD.MOV.U32 R250, RZ, RZ, R115 ;  /* 0x000000fffffa7224 */ /* 0x000fe200078e0073 */
[----:B------:R-:W3:Y:S01]  /*e1060*/  LDL.LU R174, [R1+0x5cfc] ;  /* 0x005cfc0001ae7983 */ /* 0x000ee20000300800 */
[----:B------:R-:W-:Y:S01]  /*e1070*/  IMAD.MOV.U32 R251, RZ, RZ, R114 ;  /* 0x000000fffffb7224 */ /* 0x000fe200078e0072 */
[----:B------:R-:W-:-:S02]  /*e1080*/  MOV R20, R162 ;  /* 0x000000a200147202 */ /* 0x000fc40000000f00 */
        /* <DEDUP_REMOVED lines=22> */
[----:B------:R-:W3:Y:S04]  /*e11f0*/  LDL.LU R167, [R1+0x5ccc] ;  /* 0x005ccc0001a77983 */ /* 0x000ee80000300800 */
[----:B------:R-:W3:Y:S04]  /*e1200*/  LDL.LU R166, [R1+0x5cc8] ;  /* 0x005cc80001a67983 */ /* 0x000ee80000300800 */
[----:B------:R-:W3:Y:S04]  /*e1210*/  LDL.LU R171, [R1+0x5cc4] ;  /* 0x005cc40001ab7983 */ /* 0x000ee80000300800 */
[----:B------:R-:W3:Y:S01]  /*e1220*/  LDL.LU R170, [R1+0x5cc0] ;  /* 0x005cc00001aa7983 */ /* 0x000ee20000300800 */
[----:B----4-:R-:W-:Y:S01]  /*e1230*/  MOV R39, R178 ;  /* 0x000000b200277202 */ /* 0x010fe20000000f00 */
[----:B--2---:R-:W-:-:S02]  /*e1240*/  IMAD.MOV.U32 R38, RZ, RZ, R179 ;  /* 0x000000ffff267224 */ /* 0x004fc400078e00b3 */
[----:B---3--:R-:W-:Y:S01]  /*e1250*/  IMAD.MOV.U32 R37, RZ, RZ, R111 ;  /* 0x000000ffff257224 */ /* 0x008fe200078e006f */
[----:B------:R-:W-:Y:S02]  /*e1260*/  MOV R36, R110 ;  /* 0x0000006e00247202 */ /* 0x000fe40000000f00 */
[----:B------:R-:W2:Y:S04]  /*e1270*/  LDL.LU R110, [R1+0x5cbc] ;  /* 0x005cbc00016e7983 */ /* 0x000ea80000300800 */
[----:B------:R-:W3:Y:S04]  /*e1280*/  LDL.LU R111, [R1+0x5cb8] ;  /* 0x005cb800016f7983 */ /* 0x000ee80000300800 */
[----:B------:R-:W4:Y:S04]  /*e1290*/  LDL.LU R179, [R1+0x5cb4] ;  /* 0x005cb40001b37983 */ /* 0x000f280000300800 */
[----:B------:R-:W4:Y:S01]  /*e12a0*/  LDL.LU R178, [R1+0x5cb0] ;  /* 0x005cb00001b27983 */ /* 0x000f220000300800 */
[----:B------:R-:W-:-:S02]  /*e12b0*/  IMAD.MOV.U32 R41, RZ, RZ, R115 ;  /* 0x000000ffff297224 */ /* 0x000fc400078e0073 */
[----:B------:R-:W-:Y:S01]  /*e12c0*/  IMAD.MOV.U32 R40, RZ, RZ, R114 ;  /* 0x000000ffff287224 */ /* 0x000fe200078e0072 */
[----:B------:R-:W-:Y:S01]  /*e12d0*/  MOV R42, R175 ;  /* 0x000000af002a7202 */ /* 0x000fe20000000f00 */
        /* <DEDUP_REMOVED lines=17> */
[----:B------:R-:W4:Y:S04]  /*e13f0*/  LDL.LU R170, [R1+0x5c8c] ;  /* 0x005c8c0001aa7983 */ /* 0x000f280000300800 */
[----:B------:R-:W4:Y:S04]  /*e1400*/  LDL.LU R171, [R1+0x5c88] ;  /* 0x005c880001ab7983 */ /* 0x000f280000300800 */
[----:B------:R-:W4:Y:S04]  /*e1410*/  LDL.LU R166, [R1+0x5c84] ;  /* 0x005c840001a67983 */ /* 0x000f280000300800 */
[----:B------:R-:W4:Y:S01]  /*e1420*/  LDL.LU R167, [R1+0x5c80] ;  /* 0x005c800001a77983 */ /* 0x000f220000300800 */
[----:B--2---:R-:W-:Y:S01]  /*e1430*/  IMAD.MOV.U32 R59, RZ, RZ, R110 ;  /* 0x000000ffff3b7224 */ /* 0x004fe200078e006e */
[----:B---3--:R-:W-:Y:S01]  /*e1440*/  MOV R58, R111 ;  /* 0x0000006f003a7202 */ /* 0x008fe20000000f00 */
[----:B----4-:R-:W-:-:S02]  /*e1450*/  IMAD.MOV.U32 R57, RZ, RZ, R179 ;  /* 0x000000ffff397224 */ /* 0x010fc400078e00b3 */
[----:B------:R-:W-:Y:S02]  /*e1460*/  IMAD.MOV.U32 R56, RZ, RZ, R178 ;  /* 0x000000ffff387224 */ /* 0x000fe400078e00b2 */
[----:B------:R-:W2:Y:S04]  /*e1470*/  LDL.LU R178, [R1+0x5c7c] ;  /* 0x005c7c0001b27983 */ /* 0x000ea80000300800 */
[----:B------:R-:W3:Y:S04]  /*e1480*/  LDL.LU R179, [R1+0x5c78] ;  /* 0x005c780001b37983 */ /* 0x000ee80000300800 */
[----:B------:R-:W4:Y:S04]  /*e1490*/  LDL.LU R111, [R1+0x5c74] ;  /* 0x005c7400016f7983 */ /* 0x000f280000300800 */
[----:B------:R-:W4:Y:S01]  /*e14a0*/  LDL.LU R110, [R1+0x5c70] ;  /* 0x005c7000016e7983 */ /* 0x000f220000300800 */
[----:B------:R-:W-:Y:S01]  /*e14b0*/  MOV R61, R175 ;  /* 0x000000af003d7202 */ /* 0x000fe20000000f00 */
[----:B------:R-:W-:-:S02]  /*e14c0*/  IMAD.MOV.U32 R60, RZ, RZ, R174 ;  /* 0x000000ffff3c7224 */ /* 0x000fc400078e00ae */
[----:B------:R-:W4:Y:S01]  /*e14d0*/  LDL.LU R174, [R1+0x5c6c] ;  /* 0x005c6c0001ae7983 */ /* 0x000f220000300800 */
[----:B------:R-:W-:Y:S02]  /*e14e0*/  IMAD.MOV.U32 R62, RZ, RZ, R115 ;  /* 0x000000ffff3e7224 */ /* 0x000fe400078e0073 */
[----:B------:R-:W-:Y:S01]  /*e14f0*/  IMAD.MOV.U32 R63, RZ, RZ, R114 ;  /* 0x000000ffff3f7224 */ /* 0x000fe200078e0072 */
        /* <DEDUP_REMOVED lines=27> */
[----:B--2---:R-:W-:Y:S01]  /*e16b0*/  MOV R87, R110 ;  /* 0x0000006e00577202 */ /* 0x004fe20000000f00 */
[----:B---3--:R-:W-:Y:S01]  /*e16c0*/  IMAD.MOV.U32 R86, RZ, RZ, R111 ;  /* 0x000000ffff567224 */ /* 0x008fe200078e006f */
[----:B----4-:R-:W-:-:S02]  /*e16d0*/  MOV R84, R179 ;  /* 0x000000b300547202 */ /* 0x010fc40000000f00 */
[----:B------:R-:W2:Y:S01]  /*e16e0*/  LDL.LU R179, [R1+0x5c2c] ;  /* 0x005c2c0001b37983 */ /* 0x000ea20000300800 */
[----:B------:R-:W-:-:S03]  /*e16f0*/  IMAD.MOV.U32 R85, RZ, RZ, R178 ;  /* 0x000000ffff557224 */ /* 0x000fc600078e00b2 */
[----:B------:R-:W3:Y:S04]  /*e1700*/  LDL.LU R178, [R1+0x5c28] ;  /* 0x005c280001b27983 */ /* 0x000ee80000300800 */
[----:B------:R-:W4:Y:S04]  /*e1710*/  LDL.LU R111, [R1+0x5c24] ;  /* 0x005c2400016f7983 */ /* 0x000f280000300800 */
[----:B------:R-:W4:Y:S01]  /*e1720*/  LDL.LU R110, [R1+0x5c20] ;  /* 0x005c2000016e7983 */ /* 0x000f220000300800 */
[----:B------:R-:W-:Y:S01]  /*e1730*/  MOV R90, R115 ;  /* 0x00000073005a7202 */ /* 0x000fe20000000f00 */
[----:B------:R-:W-:-:S02]  /*e1740*/  IMAD.MOV.U32 R88, RZ, RZ, R175 ;  /* 0x000000ffff587224 */ /* 0x000fc400078e00af */
[----:B------:R-:W4:Y:S01]  /*e1750*/  LDL.LU R175, [R1+0x5c1c] ;  /* 0x005c1c0001af7983 */ /* 0x000f220000300800 */
[----:B------:R-:W-:-:S03]  /*e1760*/  IMAD.MOV.U32 R89, RZ, RZ, R174 ;  /* 0x000000ffff597224 */ /* 0x000fc600078e00ae */
[----:B------:R-:W4:Y:S01]  /*e1770*/  LDL.LU R174, [R1+0x5c18] ;  /* 0x005c180001ae7983 */ /* 0x000f220000300800 */
[----:B------:R-:W-:-:S03]  /*e1780*/  IMAD.MOV.U32 R91, RZ, RZ, R114 ;  /* 0x000000ffff5b7224 */ /* 0x000fc600078e0072 */
[----:B------:R-:W4:Y:S04]  /*e1790*/  LDL.LU R115, [R1+0x5c14] ;  /* 0x005c140001737983 */ /* 0x000f280000300800 */
[----:B------:R-:W4:Y:S01]  /*e17a0*/  LDL.LU R114, [R1+0x5c10] ;  /* 0x005c100001727983 */ /* 0x000f220000300800 */
[----:B--2---:R-:W-:Y:S02]  /*e17b0*/  IMAD.MOV.U32 R95, RZ, RZ, R179 ;  /* 0x000000ffff5f7224 */ /* 0x004fe400078e00b3 */
[----:B---3--:R-:W-:Y:S02]  /*e17c0*/  IMAD.MOV.U32 R94, RZ, RZ, R178 ;  /* 0x000000ffff5e7224 */ /* 0x008fe400078e00b2 */
[----:B----4-:R-:W-:Y:S02]  /*e17d0*/  IMAD.MOV.U32 R92, RZ, RZ, R111 ;  /* 0x000000ffff5c7224 */ /* 0x010fe400078e006f */
        /* <DEDUP_REMOVED lines=39> */
[----:B------:R-:W-:Y:S02]  /*e1a50*/  IMAD.MOV.U32 R238, RZ, RZ, R118 ;  /* 0x000000ffffee7224 */ /* 0x000fe400078e0076 */
[----:B------:R-:W-:Y:S01]  /*e1a60*/  IMAD.MOV.U32 R239, RZ, RZ, R119 ;  /* 0x000000ffffef7224 */ /* 0x000fe200078e0077 */
[----:B--2---:R-:W-:Y:S01]  /*e1a70*/  MOV R107, R111 ;  /* 0x0000006f006b7202 */ /* 0x004fe20000000f00 */
[----:B---3--:R-:W-:Y:S01]  /*e1a80*/  IMAD.MOV.U32 R106, RZ, RZ, R110 ;  /* 0x000000ffff6a7224 */ /* 0x008fe200078e006e */
[----:B----4-:R-:W-:Y:S02]  /*e1a90*/  MOV R104, R178 ;  /* 0x000000b200687202 */ /* 0x010fe40000000f00 */
[----:B------:R-:W2:Y:S01]  /*e1aa0*/  LDL.LU R178, [R1+0x5bfc] ;  /* 0x005bfc0001b27983 */ /* 0x000ea20000300800 */
[----:B------:R-:W-:-:S03]  /*e1ab0*/  IMAD.MOV.U32 R105, RZ, RZ, R179 ;  /* 0x000000ffff697224 */ /* 0x000fc600078e00b3 */
[----:B------:R-:W2:Y:S04]  /*e1ac0*/  LDL.LU R179, [R1+0x5bf8] ;  /* 0x005bf80001b37983 */ /* 0x000ea80000300800 */
        /* <DEDUP_REMOVED lines=36> */
[C---:B------:R-:W-:Y:S06]  /*e1d10*/  HMMA.1688.F32.TF32 R20, R4.reuse, R222, R20 ;  /* 0x000000de0414723c */ /* 0x040fec0000081014 */
[C---:B------:R-:W-:Y:S06]  /*e1d20*/  HMMA.1688.F32.TF32 R16, R4.reuse, R218, R16 ;  /* 0x000000da0410723c */ /* 0x040fec0000081010 */
[----:B------:R-:W-:Y:S06]  /*e1d30*/  HMMA.1688.F32.TF32 R12, R4, R210, R12 ;  /* 0x000000d2040c723c */ /* 0x000fec000008100c */
[C---:B--2---:R-:W-:Y:S06]  /*e1d40*/  HMMA.1688.F32.TF32 R104, R8.reuse, R178, R104 ;  /* 0x000000b20868723c */ /* 0x044fec0000081068 */
[C---:B---3--:R-:W-:Y:S06]  /*e1d50*/  HMMA.1688.F32.TF32 R100, R8.reuse, R110, R100 ;  /* 0x0000006e0864723c */ /* 0x048fec0000081064 */
[C---:B----4-:R-:W-:Y:S06]  /*e1d60*/  HMMA.1688.F32.TF32 R96, R8.reuse, R114, R96 ;  /* 0x000000720860723c */ /* 0x050fec0000081060 */
        /* <DEDUP_REMOVED lines=62> */
[----:B------:R-:W-:Y:S04]  /*e2150*/  STL.64 [R1+0xda8], R18 ;  /* 0x000da81201007387 */ /* 0x000fe80000100a00 */
[----:B------:R-:W-:Y:S05]  /*e2160*/  STL.64 [R1+0x5b68], R210 ;  /* 0x005b68d201007387 */ /* 0x000fea0000100a00 */
[----:B------:R-:W-:Y:S04]  /*e2170*/  STL.64 [R1+0xd70], R8 ;  /* 0x000d700801007387 */ /* 0x000fe80000100a00 */
[----:B------:R1:W-:Y:S02]  /*e2180*/  STL.64 [R1+0xd78], R10 ;  /* 0x000d780a01007387 */ /* 0x0003e40000100a00 */
[C---:B-1----:R-:W-:Y:S02]  /*e2190*/  HMMA.1688.F32.TF32 R8, R4.reuse, R206, R244 ;  /* 0x000000ce0408723c */ /* 0x042fe400000810f4 */
[----:B------:R-:W-:Y:S04]  /*e21a0*/  STL.64 [R1+0xd50], R12 ;  /* 0x000d500c01007387 */ /* 0x000fe80000100a00 */
[----:B------:R1:W-:Y:S04]  /*e21b0*/  STL.64 [R1+0xd58], R14 ;  /* 0x000d580e01007387 */ /* 0x0003e80000100a00 */
[----:B------:R-:W-:Y:S01]  /*e21c0*/  STL.64 [R1+0x5b60], R206 ;  /* 0x005b60ce01007387 */ /* 0x000fe20000100a00 */
[----:B-1----:R-:W-:-:S12]  /*e21d0*/  HMMA.1688.F32.TF32 R12, R4, R202, R240 ;  /* 0x000000ca040c723c */ /* 0x002fd800000810f0 */
[----:B------:R-:W-:Y:S04]  /*e21e0*/  STL.64 [R1+0xd30], R8 ;  /* 0x000d300801007387 */ /* 0x000fe80000100a00 */
[----:B------:R1:W-:Y:S02]  /*e21f0*/  STL.64 [R1+0xd38], R10 ;  /* 0x000d380a01007387 */ /* 0x0003e40000100a00 */
[C---:B-1----:R-:W-:Y:S02]  /*e2200*/  HMMA.1688.F32.TF32 R8, R4.reuse, R198, R236 ;  /* 0x000000c60408723c */ /* 0x042fe400000810ec */
[----:B------:R-:W-:Y:S04]  /*e2210*/  STL.64 [R1+0x5b58], R202 ;  /* 0x005b58ca01007387 */ /* 0x000fe80000100a00 */
[----:B------:R1:W-:Y:S04]  /*e2220*/  STL.64 [R1+0xd10], R12 ;  /* 0x000d100c01007387 */ /* 0x0003e80000100a00 */
[----:B------:R2:W-:Y:S04]  /*e2230*/  STL.64 [R1+0xd18], R14 ;  /* 0x000d180e01007387 */ /* 0x0005e80000100a00 */
[----:B------:R-:W3:Y:S09]  /*e2240*/  LDL.LU R236, [R1+0x9f0] ;  /* 0x0009f00001ec7983 */ /* 0x000ef20000300800 */
[----:B------:R-:W-:Y:S04]  /*e2250*/  STL.64 [R1+0xcf0], R8 ;  /* 0x000cf00801007387 */ /* 0x000fe80000100a00 */
[----:B------:R-:W-:Y:S04]  /*e2260*/  STL.64 [R1+0xcf8], R10 ;  /* 0x000cf80a01007387 */ /* 0x000fe80000100a00 */
        /* <DEDUP_REMOVED lines=107> */
[----:B------:R-:W-:Y:S04]  /*e2920*/  LDS R8, [R212+UR12+0x4f100] ;  /* 0x04f1000cd4087984 */ /* 0x000fe80008000800 */
[----:B------:R-:W-:Y:S04]  /*e2930*/  LDS R10, [R212+UR12+0x4f900] ;  /* 0x04f9000cd40a7984 */ /* 0x000fe80008000800 */
[----:B------:R-:W-:Y:S01]  /*e2940*/  LDS R9, [R213+UR12+0x4f100] ;  /* 0x04f1000cd5097984 */ /* 0x000fe20008000800 */
[C---:B---3--:R-:W-:Y:S03]  /*e2950*/  HMMA.1688.F32.TF32 R40, R4.reuse, R142, R40 ;  /* 0x0000008e0428723c */ /* 0x048fe60000081028 */
[----:B------:R-:W2:Y:S03]  /*e2960*/  LDS R11, [R213+UR12+0x4f900] ;  /* 0x04f9000cd50b7984 */ /* 0x000ea60008000800 */
        /* <DEDUP_REMOVED lines=14> */
[C---:B------:R-:W-:Y:S11]  /*e2a50*/  HMMA.1688.F32.TF32 R76, R4.reuse, R114, R76 ;  /* 0x00000072044c723c */ /* 0x040ff6000008104c */
[----:B------:R-:W-:Y:S04]  /*e2a60*/  STL.64 [R1+0xe30], R100 ;  /* 0x000e306401007387 */ /* 0x000fe80000100a00 */
[----:B------:R-:W-:Y:S04]  /*e2a70*/  STL.64 [R1+0xe38], R102 ;  /* 0x000e386601007387 */ /* 0x000fe80000100a00 */
[----:B------:R-:W-:Y:S01]  /*e2a80*/  STL.64 [R1+0xe20], R96 ;  /* 0x000e206001007387 */ /* 0x000fe20000100a00 */
[C---:B------:R-:W-:Y:S03]  /*e2a90*/  HMMA.1688.F32.TF32 R60, R4.reuse, R162, R60 ;  /* 0x000000a2043c723c */ /* 0x040fe6000008103c */
        /* <DEDUP_REMOVED lines=45> */
[C---:B--2---:R-:W-:Y:S03]  /*e2d70*/  HMMA.1688.F32.TF32 R12, R8.reuse, R230, R12 ;  /* 0x000000e6080c723c */ /* 0x044fe6000008100c */
[----:B------:R1:W-:Y:S04]  /*e2d80*/  STL.64 [R1+0x1458], R18 ;  /* 0x0014581201007387 */ /* 0x0003e80000100a00 */
[----:B------:R-:W-:Y:S04]  /*e2d90*/  LDS R6, [R212+UR12+0x4f980] ;  /* 0x04f9800cd4067984 */ /* 0x000fe80008000800 */
[----:B------:R-:W-:Y:S01]  /*e2da0*/  LDS R4, [R212+UR12+0x4f180] ;  /* 0x04f1800cd4047984 */ /* 0x000fe20008000800 */
[C---:B-1----:R-:W-:Y:S03]  /*e2db0*/  HMMA.1688.F32.TF32 R16, R8.reuse, R234, R248 ;  /* 0x000000ea0810723c */ /* 0x042fe600000810f8 */
[----:B------:R-:W-:Y:S04]  /*e2dc0*/  LDS R7, [R213+UR12+0x4f980] ;  /* 0x04f9800cd5077984 */ /* 0x000fe80008000800 */
[----:B------:R-:W1:Y:S01]  /*e2dd0*/  LDS R5, [R213+UR12+0x4f180] ;  /* 0x04f1800cd5057984 */ /* 0x000e620008000800 */
[----:B------:R-:W-:-:S15]  /*e2de0*/  HMMA.1688.F32.TF32 R20, R8, R226, R244 ;  /* 0x000000e20814723c */ /* 0x000fde00000810f4 */
[----:B------:R-:W-:Y:S04]  /*e2df0*/  STL.64 [R1+0x1010], R16 ;  /* 0x0010101001007387 */ /* 0x000fe80000100a00 */
[----:B------:R2:W-:Y:S04]  /*e2e00*/  STL.64 [R1+0x1018], R18 ;  /* 0x0010181201007387 */ /* 0x0005e80000100a00 */
[----:B------:R-:W-:Y:S04]  /*e2e10*/  STL.64 [R1+0x1000], R12 ;  /* 0x0010000c01007387 */ /* 0x000fe80000100a00 */
[----:B------:R3:W-:Y:S01]  /*e2e20*/  STL.64 [R1+0x1008], R14 ;  /* 0x0010080e01007387 */ /* 0x0007e20000100a00 */
[C---:B--2---:R-:W-:Y:S06]  /*e2e30*/  HMMA.1688.F32.TF32 R16, R8.reuse, R222, R240 ;  /* 0x000000de0810723c */ /* 0x044fec00000810f0 */
[C---:B---3--:R-:W-:Y:S01]  /*e2e40*/  HMMA.1688.F32.TF32 R12, R8.reuse, R218, R236 ;  /* 0x000000da080c723c */ /* 0x048fe200000810ec */
[----:B------:R2:W-:Y:S04]  /*e2e50*/  STL.64 [R1+0xff0], R20 ;  /* 0x000ff01401007387 */ /* 0x0005e80000100a00 */
[----:B------:R3:W-:Y:S04]  /*e2e60*/  STL.64 [R1+0xff8], R22 ;  /* 0x000ff81601007387 */ /* 0x0007e80000100a00 */
[----:B--2---:R-:W2:Y:S08]  /*e2e70*/  LDL.LU R20, [R1+0x810] ;  /* 0x0008100001147983 */ /* 0x004eb00000300800 */
[----:B------:R-:W-:Y:S04]  /*e2e80*/  STL.64 [R1+0xfe0], R16 ;  /* 0x000fe01001007387 */ /* 0x000fe80000100a00 */
[----:B------:R-:W-:Y:S04]  /*e2e90*/  STL.64 [R1+0xfe8], R18 ;  /* 0x000fe81201007387 */ /* 0x000fe80000100a00 */
        /* <DEDUP_REMOVED lines=125> */
[----:B----4-:R-:W-:-:S15]  /*e3670*/  HMMA.1688.F32.TF32 R208, R8, R214, R208 ;  /* 0x000000d608d0723c */ /* 0x010fde00000810d0 */
[----:B------:R-:W-:-:S08]  /*e3680*/  NOP ;  /* 0x0000000000007918 */ /* 0x000fd00000000000 */
[----:B------:R-:W-:Y:S04]  /*e3690*/  STL.64 [R1+0xfc0], R208 ;  /* 0x000fc0d001007387 */ /* 0x000fe80000100a00 */
[----:B------:R1:W-:Y:S04]  /*e36a0*/  STL.64 [R1+0xfc8], R210 ;  /* 0x000fc8d201007387 */ /* 0x0003e80000100a00 */
[----:B-1----:R-:W2:Y:S02]  /*e36b0*/  LDL.LU.64 R210, [R1+0x5b68] ;  /* 0x005b680001d27983 */ /* 0x002ea40000300a00 */
[----:B--2---:R-:W-:-:S15]  /*e36c0*/  HMMA.1688.F32.TF32 R204, R8, R210, R204 ;  /* 0x000000d208cc723c */ /* 0x004fde00000810cc */
[----:B------:R-:W-:-:S08]  /*e36d0*/  NOP ;  /* 0x0000000000007918 */ /* 0x000fd00000000000 */
[----:B------:R-:W-:Y:S04]  /*e36e0*/  STL.64 [R1+0xfb0], R204 ;  /* 0x000fb0cc01007387 */ /* 0x000fe80000100a00 */
[----:B------:R1:W-:Y:S04]  /*e36f0*/  STL.64 [R1+0xfb8], R206 ;  /* 0x000fb8ce01007387 */ /* 0x0003e80000100a00 */
[----:B-1----:R-:W3:Y:S02]  /*e3700*/  LDL.LU.64 R206, [R1+0x5b60] ;  /* 0x005b600001ce7983 */ /* 0x002ee40000300a00 */
[----:B---3--:R-:W-:-:S15]  /*e3710*/  HMMA.1688.F32.TF32 R200, R8, R206, R200 ;  /* 0x000000ce08c8723c */ /* 0x008fde00000810c8 */
[----:B------:R-:W-:-:S08]  /*e3720*/  NOP ;  /* 0x0000000000007918 */ /* 0x000fd00000000000 */
[----:B------:R-:W-:Y:S04]  /*e3730*/  STL.64 [R1+0xfa0], R200 ;  /* 0x000fa0c801007387 */ /* 0x000fe80000100a00 */
[----:B------:R1:W-:Y:S04]  /*e3740*/  STL.64 [R1+0xfa8], R202 ;  /* 0x000fa8ca01007387 */ /* 0x0003e80000100a00 */
[----:B-1----:R-:W2:Y:S01]  /*e3750*/  LDL.LU.64 R202, [R1+0x5b58] ;  /* 0x005b580001ca7983 */ /* 0x002ea20000300a00 */
        /* <DEDUP_REMOVED lines=28> */
[----:B------:R-:W4:Y:S01]  /*e3920*/  LDL.LU.64 R236, [R1+0x5b08] ;  /* 0x005b080001ec7983 */ /* 0x000f220000300a00 */
        /* <DEDUP_REMOVED lines=19> */
[----:B------:R-:W-:Y:S03]  /*e3a60*/  STL.64 [R1+0x10c8], R94 ;  /* 0x0010c85e01007387 */ /* 0x000fe60000100a00 */
        /* <DEDUP_REMOVED lines=8> */
[----:B------:R-:W-:Y:S03]  /*e3af0*/  HMMA.1688.F32.TF32 R32, R8, R118, R32 ;  /* 0x000000760820723c */ /* 0x000fe60000081020 */
[----:B------:R-:W-:Y:S03]  /*e3b00*/  STL.64 [R1+0x1248], R82 ;  /* 0x0012485201007387 */ /* 0x000fe60000100a00 */
        /* <DEDUP_REMOVED lines=32> */
[----:B------:R1:W-:Y:S04]  /*e3d10*/  STL.64 [R1+0x11e0], R24 ;  /* 0x0011e01801007387 */ /* 0x0003e80000100a00 */
[----:B------:R1:W-:Y:S01]  /*e3d20*/  STL.64 [R1+0x11e8], R26 ;  /* 0x0011e81a01007387 */ /* 0x0003e20000100a00 */
[----:B---3--:R-:W-:-:S03]  /*e3d30*/  MOV R20, R238 ;  /* 0x000000ee00147202 */ /* 0x008fc60000000f00 */
[----:B------:R-:W3:Y:S01]  /*e3d40*/  LDL.LU R238, [R1+0x5b04] ;  /* 0x005b040001ee7983 */ /* 0x000ee20000300800 */
[----:B----4-:R-:W-:-:S04]  /*e3d50*/  IMAD.MOV.U32 R21, RZ, RZ, R236 ;  /* 0x000000ffff157224 */ /* 0x010fc800078e00ec */
[----:B------:R4:W-:Y:S01]  /*e3d60*/  STL.64 [R1+0x11d0], R8 ;  /* 0x0011d00801007387 */ /* 0x0009e20000100a00 */
[----:B------:R-:W-:Y:S01]  /*e3d70*/  IMAD.MOV.U32 R22, RZ, RZ, R237 ;  /* 0x000000ffff167224 */ /* 0x000fe200078e00ed */
[----:B------:R-:W-:Y:S02]  /*e3d80*/  MOV R23, R239 ;  /* 0x000000ef00177202 */ /* 0x000fe40000000f00 */
[----:B------:R2:W-:Y:S04]  /*e3d90*/  STL.64 [R1+0x11d8], R10 ;  /* 0x0011d80a01007387 */ /* 0x0005e80000100a00 */
[----:B------:R-:W4:Y:S04]  /*e3da0*/  LDL.LU R236, [R1+0x5b00] ;  /* 0x005b000001ec7983 */ /* 0x000f280000300800 */
[----:B------:R-:W2:Y:S04]  /*e3db0*/  LDL.LU R237, [R1+0x5afc] ;  /* 0x005afc0001ed7983 */ /* 0x000ea80000300800 */
[----:B------:R-:W3:Y:S04]  /*e3dc0*/  LDL.LU R239, [R1+0x5af8] ;  /* 0x005af80001ef7983 */ /* 0x000ee80000300800 */
[----:B-1----:R-:W4:Y:S04]  /*e3dd0*/  LDL.LU R24, [R1+0x6a0] ;  /* 0x0006a00001187983 */ /* 0x002f280000300800 */
[----:B------:R-:W4:Y:S04]  /*e3de0*/  LDL.LU R25, [R1+0x6a4] ;  /* 0x0006a40001197983 */ /* 0x000f280000300800 */
[----:B------:R-:W4:Y:S04]  /*e3df0*/  LDL.LU R26, [R1+0x6a8] ;  /* 0x0006a800011a7983 */ /* 0x000f280000300800 */
[----:B------:R-:W4:Y:S01]  /*e3e00*/  LDL.LU R27, [R1+0x6ac] ;  /* 0x0006ac00011b7983 */ /* 0x000f220000300800 */
[----:B--2---:R-:W-:-:S03]  /*e3e10*/  IMAD.MOV.U32 R28, RZ, RZ, R237 ;  /* 0x000000ffff1c7224 */ /* 0x004fc600078e00ed */
[----:B------:R-:W2:Y:S01]  /*e3e20*/  LDL.LU R237, [R1+0x5af4] ;  /* 0x005af40001ed7983 */ /* 0x000ea20000300800 */
[----:B---3--:R-:W-:-:S03]  /*e3e30*/  IMAD.MOV.U32 R29, RZ, RZ, R239 ;  /* 0x000000ffff1d7224 */ /* 0x008fc600078e00ef */
[----:B------:R-:W3:Y:S01]  /*e3e40*/  LDL.LU R239, [R1+0x5af0] ;  /* 0x005af00001ef7983 */ /* 0x000ee20000300800 */
[----:B----4-:R-:W-:Y:S01]  /*e3e50*/  MOV R30, R236 ;  /* 0x000000ec001e7202 */ /* 0x010fe20000000f00 */
[----:B------:R-:W-:Y:S02]  /*e3e60*/  IMAD.MOV.U32 R31, RZ, RZ, R238 ;  /* 0x000000ffff1f7224 */ /* 0x000fe400078e00ee */
        /* <DEDUP_REMOVED lines=14> */
[----:B--2---:R-:W-:-:S03]  /*e3f50*/  MOV R44, R237 ;  /* 0x000000ed002c7202 */ /* 0x004fc60000000f00 */
[----:B------:R-:W2:Y:S01]  /*e3f60*/  LDL.LU R237, [R1+0x5ad4] ;  /* 0x005ad40001ed7983 */ /* 0x000ea20000300800 */
[----:B---3--:R-:W-:-:S03]  /*e3f70*/  IMAD.MOV.U32 R45, RZ, RZ, R239 ;  /* 0x000000ffff2d7224 */ /* 0x008fc600078e00ef */
[----:B------:R-:W3:Y:S04]  /*e3f80*/  LDL.LU R239, [R1+0x5ad0] ;  /* 0x005ad00001ef7983 */ /* 0x000ee80000300800 */
[----:B------:R-:W3:Y:S04]  /*e3f90*/  LDL.LU R46, [R1+0x6f8] ;  /* 0x0006f800012e7983 */ /* 0x000ee80000300800 */
[----:B------:R-:W3:Y:S01]  /*e3fa0*/  LDL.LU R47, [R1+0x6fc] ;  /* 0x0006fc00012f7983 */ /* 0x000ee20000300800 */
[----:B----4-:R-:W-:-:S03]  /*e3fb0*/  IMAD.MOV.U32 R52, RZ, RZ, R238 ;  /* 0x000000ffff347224 */ /* 0x010fc600078e00ee */
[----:B------:R-:W4:Y:S01]  /*e3fc0*/  LDL.LU R238, [R1+0x5acc] ;  /* 0x005acc0001ee7983 */ /* 0x000f220000300800 */
[----:B------:R-:W-:-:S03]  /*e3fd0*/  MOV R53, R236 ;  /* 0x000000ec00357202 */ /* 0x000fc60000000f00 */
[----:B------:R-:W4:Y:S01]  /*e3fe0*/  LDL.LU R236, [R1+0x5ac8] ;  /* 0x005ac80001ec7983 */ /* 0x000f220000300800 */
[----:B--2---:R-:W-:-:S03]  /*e3ff0*/  IMAD.MOV.U32 R54, RZ, RZ, R237 ;  /* 0x000000ffff367224 */ /* 0x004fc600078e00ed */
[----:B------:R-:W2:Y:S01]  /*e4000*/  LDL.LU R237, [R1+0x5ac4] ;  /* 0x005ac40001ed7983 */ /* 0x000ea20000300800 */
[----:B---3--:R-:W-:-:S03]  /*e4010*/  IMAD.MOV.U32 R55, RZ, RZ, R239 ;  /* 0x000000ffff377224 */ /* 0x008fc600078e00ef */
[----:B------:R-:W3:Y:S04]  /*e4020*/  LDL.LU R239, [R1+0x5ac0] ;  /* 0x005ac00001ef7983 */ /* 0x000ee80000300800 */
[----:B------:R-:W3:Y:S04]  /*e4030*/  LDL.LU R56, [R1+0x720] ;  /* 0x0007200001387983 */ /* 0x000ee80000300800 */
[----:B------:R-:W3:Y:S04]  /*e4040*/  LDL.LU R57, [R1+0x724] ;  /* 0x0007240001397983 */ /* 0x000ee80000300800 */
[----:B------:R-:W3:Y:S01]  /*e4050*/  LDL.LU R58, [R1+0x728] ;  /* 0x00072800013a7983 */ /* 0x000ee20000300800 */
[----:B----4-:R-:W-:Y:S01]  /*e4060*/  MOV R63, R238 ;  /* 0x000000ee003f7202 */ /* 0x010fe20000000f00 */
[----:B------:R-:W-:-:S02]  /*e4070*/  IMAD.MOV.U32 R62, RZ, RZ, R236 ;  /* 0x000000ffff3e7224 */ /* 0x000fc400078e00ec */
[----:B------:R-:W4:Y:S01]  /*e4080*/  LDL.LU R59, [R1+0x72c] ;  /* 0x00072c00013b7983 */ /* 0x000f220000300800 */
[----:B--2---:R-:W-:-:S03]  /*e4090*/  MOV R60, R237 ;  /* 0x000000ed003c7202 */ /* 0x004fc60000000f00 */
        /* <DEDUP_REMOVED lines=11> */
[----:B----4-:R-:W-:-:S02]  /*e4150*/  IMAD.MOV.U32 R72, RZ, RZ, R236 ;  /* 0x000000ffff487224 */ /* 0x010fc400078e00ec */
[----:B------:R-:W2:Y:S01]  /*e4160*/  LDL.LU R236, [R1+0x5aac] ;  /* 0x005aac0001ec7983 */ /* 0x000ea20000300800 */
[----:B------:R-:W-:-:S03]  /*e4170*/  IMAD.MOV.U32 R73, RZ, RZ, R238 ;  /* 0x000000ffff497224 */ /* 0x000fc600078e00ee */
        /* <DEDUP_REMOVED lines=19> */
[----:B--2---:R-:W-:-:S03]  /*e42b0*/  IMAD.MOV.U32 R87, RZ, RZ, R236 ;  /* 0x000000ffff577224 */ /* 0x004fc600078e00ec */
[----:B------:R-:W2:Y:S01]  /*e42c0*/  LDL.LU R236, [R1+0x7f0] ;  /* 0x0007f00001ec7983 */ /* 0x000ea20000300800 */
[----:B---3--:R-:W-:Y:S01]  /*e42d0*/  MOV R85, R238 ;  /* 0x000000ee00557202 */ /* 0x008fe20000000f00 */
        /* <DEDUP_REMOVED lines=47> */
[C---:B---3--:R-:W-:Y:S06]  /*e45d0*/  HMMA.1688.F32.TF32 R8, R4.reuse, R210, R104 ;  /* 0x000000d20408723c */ /* 0x048fec0000081068 */
[C---:B------:R-:W-:Y:S06]  /*e45e0*/  HMMA.1688.F32.TF32 R100, R4.reuse, R206, R100 ;  /* 0x000000ce0464723c */ /* 0x040fec0000081064 */
[C---:B------:R-:W-:Y:S11]  /*e45f0*/  HMMA.1688.F32.TF32 R96, R4.reuse, R202, R96 ;  /* 0x000000ca0460723c */ /* 0x040ff60000081060 */
[----:B------:R-:W-:Y:S04]  /*e4600*/  STL.64 [R1+0x11a0], R8 ;  /* 0x0011a00801007387 */ /* 0x000fe80000100a00 */
[----:B------:R2:W-:Y:S04]  /*e4610*/  STL.64 [R1+0x11a8], R10 ;  /* 0x0011a80a01007387 */ /* 0x0005e80000100a00 */
[----:B------:R-:W-:Y:S01]  /*e4620*/  STL.64 [R1+0x1190], R100 ;  /* 0x0011906401007387 */ /* 0x000fe20000100a00 */
[C---:B----4-:R-:W-:Y:S03]  /*e4630*/  HMMA.1688.F32.TF32 R92, R4.reuse, R194, R92 ;  /* 0x000000c2045c723c */ /* 0x050fe6000008105c */
[----:B------:R-:W-:Y:S04]  /*e4640*/  STL.64 [R1+0x1198], R102 ;  /* 0x0011986601007387 */ /* 0x000fe80000100a00 */
[----:B------:R-:W-:Y:S04]  /*e4650*/  STL.64 [R1+0x1180], R96 ;  /* 0x0011806001007387 */ /* 0x000fe80000100a00 */
[----:B------:R-:W-:Y:S01]  /*e4660*/  STL.64 [R1+0x1188], R98 ;  /* 0x0011886201007387 */ /* 0x000fe20000100a00 */
        /* <DEDUP_REMOVED lines=10> */
[C---:B--2---:R-:W-:Y:S01]  /*e4710*/  HMMA.1688.F32.TF32 R8, R4.reuse, R198, R236 ;  /* 0x000000c60408723c */ /* 0x044fe200000810ec */
[----:B------:R-:W-:Y:S01]  /*e4720*/  LOP3.LUT R213, R0, 0x20, RZ, 0x3c, !PT ;  /* 0x0000002000d57812 */ /* 0x000fe200078e3cff */
[----:B------:R-:W-:Y:S04]  /*e4730*/  LDS R236, [R0+UR12+0x4f000] ;  /* 0x04f0000c00ec7984 */ /* 0x000fe80008000800 */
[----:B------:R-:W-:Y:S04]  /*e4740*/  LDS R237, [R213+UR12+0x4f000] ;  /* 0x04f0000cd5ed7984 */ /* 0x000fe80008000800 */
[----:B------:R-:W-:Y:S04]  /*e4750*/  LDS R239, [R213+UR12+0x4f800] ;  /* 0x04f8000cd5ef7984 */ /* 0x000fe80008000800 */
[----:B------:R-:W1:Y:S09]  /*e4760*/  LDS R238, [R0+UR12+0x4f800] ;  /* 0x04f8000c00ee7984 */ /* 0x000e720008000800 */
        /* <DEDUP_REMOVED lines=45> */
[----:B--2---:R-:W-:Y:S02]  /*e4a40*/  HMMA.1688.F32.TF32 R8, R4, R126, R16 ;  /* 0x0000007e0408723c */ /* 0x004fe40000081010 */
[----:B------:R-:W-:Y:S04]  /*e4a50*/  STL.64 [R1+0x1470], R28 ;  /* 0x0014701c01007387 */ /* 0x000fe80000100a00 */
[----:B------:R-:W-:Y:S04]  /*e4a60*/  STL.64 [R1+0x1478], R30 ;  /* 0x0014781e01007387 */ /* 0x000fe80000100a00 */
[----:B------:R-:W2:Y:S04]  /*e4a70*/  LDL.LU R20, [R1+0x520] ;  /* 0x0005200001147983 */ /* 0x000ea80000300800 */
[----:B------:R3:W-:Y:S04]  /*e4a80*/  STL.64 [R1+0x1490], R24 ;  /* 0x0014901801007387 */ /* 0x0007e80000100a00 */
[----:B------:R4:W-:Y:S01]  /*e4a90*/  STL.64 [R1+0x1498], R26 ;  /* 0x0014981a01007387 */ /* 0x0009e20000100a00 */
[----:B------:R-:W-:-:S04]  /*e4aa0*/  MOV R23, R240 ;  /* 0x000000f000177202 */ /* 0x000fc80000000f00 */
[----:B------:R1:W-:Y:S04]  /*e4ab0*/  STL.64 [R1+0x14b0], R8 ;  /* 0x0014b00801007387 */ /* 0x0003e80000100a00 */
[----:B------:R1:W-:Y:S04]  /*e4ac0*/  STL.64 [R1+0x14b8], R10 ;  /* 0x0014b80a01007387 */ /* 0x0003e80000100a00 */
[----:B------:R-:W2:Y:S04]  /*e4ad0*/  LDL.LU R21, [R1+0x524] ;  /* 0x0005240001157983 */ /* 0x000ea80000300800 */
[----:B------:R-:W2:Y:S04]  /*e4ae0*/  LDL.LU R22, [R1+0x528] ;  /* 0x0005280001167983 */ /* 0x000ea80000300800 */
[----:B------:R-:W2:Y:S01]  /*e4af0*/  LDL.LU R240, [R1+0x5a8c] ;  /* 0x005a8c0001f07983 */ /* 0x000ea20000300800 */
[----:B---3--:R-:W-:Y:S01]  /*e4b00*/  IMAD.MOV.U32 R25, RZ, RZ, R243 ;  /* 0x000000ffff197224 */ /* 0x008fe200078e00f3 */
[----:B----4-:R-:W-:Y:S01]  /*e4b10*/  MOV R27, R241 ;  /* 0x000000f1001b7202 */ /* 0x010fe20000000f00 */
[----:B------:R-:W-:Y:S01]  /*e4b20*/  IMAD.MOV.U32 R26, RZ, RZ, R242 ;  /* 0x000000ffff1a7224 */ /* 0x000fe200078e00f2 */
[----:B------:R-:W3:Y:S04]  /*e4b30*/  LDL.LU R24, [R1+0x530] ;  /* 0x0005300001187983 */ /* 0x000ee80000300800 */
[----:B------:R-:W4:Y:S04]  /*e4b40*/  LDL.LU R243, [R1+0x5a88] ;  /* 0x005a880001f37983 */ /* 0x000f280000300800 */
[----:B------:R-:W3:Y:S04]  /*e4b50*/  LDL.LU R242, [R1+0x5a84] ;  /* 0x005a840001f27983 */ /* 0x000ee80000300800 */
[----:B------:R-:W4:Y:S04]  /*e4b60*/  LDL.LU R241, [R1+0x5a80] ;  /* 0x005a800001f17983 */ /* 0x000f280000300800 */
[----:B------:R-:W3:Y:S04]  /*e4b70*/  LDL.LU R28, [R1+0x540] ;  /* 0x00054000011c7983 */ /* 0x000ee80000300800 */
[----:B------:R-:W3:Y:S04]  /*e4b80*/  LDL.LU R29, [R1+0x544] ;  /* 0x00054400011d7983 */ /* 0x000ee80000300800 */
[----:B------:R-:W3:Y:S01]  /*e4b90*/  LDL.LU R30, [R1+0x548] ;  /* 0x00054800011e7983 */ /* 0x000ee20000300800 */
[----:B--2---:R-:W-:-:S03]  /*e4ba0*/  IMAD.MOV.U32 R31, RZ, RZ, R240 ;  /* 0x000000ffff1f7224 */ /* 0x004fc600078e00f0 */
        /* <DEDUP_REMOVED lines=74> */
[----:B----4-:R-:W-:-:S03]  /*e5050*/  IMAD.MOV.U32 R32, RZ, RZ, R241 ;  /* 0x000000ffff207224 */ /* 0x010fc600078e00f1 */
[----:B------:R-:W4:Y:S01]  /*e5060*/  LDL.LU R48, [R1+0x590] ;  /* 0x0005900001307983 */ /* 0x000f220000300800 */
[----:B---3--:R-:W-:-:S03]  /*e5070*/  IMAD.MOV.U32 R33, RZ, RZ, R242 ;  /* 0x000000ffff217224 */ /* 0x008fc600078e00f2 */
[----:B------:R-:W4:Y:S01]  /*e5080*/  LDL.LU R49, [R1+0x594] ;  /* 0x0005940001317983 */ /* 0x000f220000300800 */
[----:B------:R-:W-:-:S03]  /*e5090*/  MOV R34, R243 ;  /* 0x000000f300227202 */ /* 0x000fc60000000f00 */
[----:B------:R-:W4:Y:S01]  /*e50a0*/  LDL.LU R50, [R1+0x598] ;  /* 0x0005980001327983 */ /* 0x000f220000300800 */
[----:B--2---:R-:W-:-:S03]  /*e50b0*/  MOV R51, R240 ;  /* 0x000000f000337202 */ /* 0x004fc60000000f00 */
        /* <DEDUP_REMOVED lines=8> */
[----:B------:R-:W3:Y:S01]  /*e5140*/  LDL.LU R19, [R1+0x51c] ;  /* 0x00051c0001137983 */ /* 0x000ee20000300800 */
[----:B------:R-:W-:Y:S06]  /*e5150*/  HMMA.1688.F32.TF32 R56, R236, R186, R56 ;  /* 0x000000baec38723c */ /* 0x000fec0000081038 */
[----:B------:R-:W-:-:S15]  /*e5160*/  HMMA.1688.F32.TF32 R8, R4, R122, R8 ;  /* 0x0000007a0408723c */ /* 0x000fde0000081008 */
[----:B------:R-:W-:-:S08]  /*e5170*/  NOP ;  /* 0x0000000000007918 */ /* 0x000fd00000000000 */
[----:B------:R-:W-:Y:S04]  /*e5180*/  STL.64 [R1+0x14c0], R8 ;  /* 0x0014c00801007387 */ /* 0x000fe80000100a00 */
[----:B------:R1:W-:Y:S02]  /*e5190*/  STL.64 [R1+0x14c8], R10 ;  /* 0x0014c80a01007387 */ /* 0x0003e40000100a00 */
[C---:B-1----:R-:W-:Y:S06]  /*e51a0*/  HMMA.1688.F32.TF32 R8, R236.reuse, R234, R104 ;  /* 0x000000eaec08723c */ /* 0x042fec0000081068 */
[C---:B------:R-:W-:Y:S06]  /*e51b0*/  HMMA.1688.F32.TF32 R92, R236.reuse, R222, R92 ;  /* 0x000000deec5c723c */ /* 0x040fec000008105c */
[C---:B------:R-:W-:Y:S06]  /*e51c0*/  HMMA.1688.F32.TF32 R96, R236.reuse, R226, R96 ;  /* 0x000000e2ec60723c */ /* 0x040fec0000081060 */
[C---:B------:R-:W-:Y:S06]  /*e51d0*/  HMMA.1688.F32.TF32 R84, R236.reuse, R214, R84 ;  /* 0x000000d6ec54723c */ /* 0x040fec0000081054 */
[----:B------:R-:W-:Y:S06]  /*e51e0*/  HMMA.1688.F32.TF32 R80, R236, R210, R80 ;  /* 0x000000d2ec50723c */ /* 0x000fec0000081050 */
[----:B--2---:R-:W-:Y:S01]  /*e51f0*/  HMMA.1688.F32.TF32 R4, R4, R118, R240 ;  /* 0x000000760404723c */ /* 0x004fe200000810f0 */
[----:B------:R-:W-:Y:S04]  /*e5200*/  LDS R241, [R213+UR12+0x4f080] ;  /* 0x04f0800cd5f17984 */ /* 0x000fe80008000800 */
[----:B------:R-:W-:Y:S01]  /*e5210*/  LDS R243, [R213+UR12+0x4f880] ;  /* 0x04f8800cd5f37984 */ /* 0x000fe20008000800 */
[C---:B------:R-:W-:Y:S03]  /*e5220*/  HMMA.1688.F32.TF32 R72, R236.reuse, R202, R72 ;  /* 0x000000caec48723c */ /* 0x040fe60000081048 */
[----:B------:R-:W-:Y:S03]  /*e5230*/  LDS R240, [R0+UR12+0x4f080] ;  /* 0x04f0800c00f07984 */ /* 0x000fe60008000800 */
[C---:B------:R-:W-:Y:S01]  /*e5240*/  HMMA.1688.F32.TF32 R68, R236.reuse, R198, R68 ;  /* 0x000000c6ec44723c */ /* 0x040fe20000081044 */
[----:B------:R-:W1:Y:S10]  /*e5250*/  LDS R242, [R0+UR12+0x4f880] ;  /* 0x04f8800c00f27984 */ /* 0x000e740008000800 */
[----:B------:R-:W-:Y:S04]  /*e5260*/  STL.64 [R1+0x14d0], R4 ;  /* 0x0014d00401007387 */ /* 0x000fe80000100a00 */
[----:B------:R-:W-:Y:S04]  /*e5270*/  STL.64 [R1+0x14d8], R6 ;  /* 0x0014d80601007387 */ /* 0x000fe80000100a00 */
[----:B------:R-:W-:Y:S04]  /*e5280*/  STL.64 [R1+0x5a00], R10 ;  /* 0x005a000a01007387 */ /* 0x000fe80000100a00 */
[----:B------:R2:W-:Y:S02]  /*e5290*/  STL.64 [R1+0x59f8], R8 ;  /* 0x0059f80801007387 */ /* 0x0005e40000100a00 */
[C---:B--2---:R-:W-:Y:S02]  /*e52a0*/  HMMA.1688.F32.TF32 R8, R236.reuse, R218, R88 ;  /* 0x000000daec08723c */ /* 0x044fe40000081058 */
[----:B------:R-:W-:Y:S04]  /*e52b0*/  STL.64 [R1], R96 ;  /* 0x0000006001007387 */ /* 0x000fe80000100a00 */
        /* <DEDUP_REMOVED lines=16> */
[----:B------:R-:W-:Y:S04]  /*e53c0*/  STL.64 [R1+0x5e0], R68 ;  /* 0x0005e04401007387 */ /* 0x000fe80000100a00 */
[----:B------:R-:W-:Y:S09]  /*e53d0*/  STL.64 [R1+0x5e8], R70 ;  /* 0x0005e84601007387 */ /* 0x000ff20000100a00 */
[----:B------:R-:W-:Y:S04]  /*e53e0*/  STL.64 [R1+0x5d0], R8 ;  /* 0x0005d00801007387 */ /* 0x000fe80000100a00 */
[----:B------:R2:W-:Y:S02]  /*e53f0*/  STL.64 [R1+0x5d8], R10 ;  /* 0x0005d80a01007387 */ /* 0x0005e40000100a00 */
[C---:B--2---:R-:W-:Y:S02]  /*e5400*/  HMMA.1688.F32.TF32 R8, R236.reuse, R182, R52 ;  /* 0x000000b6ec08723c */ /* 0x044fe40000081034 */
[----:B------:R-:W-:Y:S04]  /*e5410*/  STL.64 [R1+0x5c0], R60 ;  /* 0x0005c03c01007387 */ /* 0x000fe80000100a00 */
[----:B------:R-:W-:Y:S01]  /*e5420*/  STL.64 [R1+0x5c8], R62 ;  /* 0x0005c83e01007387 */ /* 0x000fe20000100a00 */
[C---:B----4-:R-:W-:Y:S03]  /*e5430*/  HMMA.1688.F32.TF32 R48, R236.reuse, R178, R48 ;  /* 0x000000b2ec30723c */ /* 0x050fe60000081030 */
[----:B------:R-:W-:Y:S03]  /*e5440*/  STL.64 [R1+0x5b0], R56 ;  /* 0x0005b03801007387 */ /* 0x000fe60000100a00 */
[C---:B------:R-:W-:Y:S01]  /*e5450*/  HMMA.1688.F32.TF32 R44, R236.reuse, R110, R44 ;  /* 0x0000006eec2c723c */ /* 0x040fe2000008102c */
        /* <DEDUP_REMOVED lines=8> */
[C---:B---3--:R-:W-:Y:S01]  /*e54e0*/  HMMA.1688.F32.TF32 R32, R236.reuse, R170, R32 ;  /* 0x000000aaec20723c */ /* 0x048fe20000081020 */
        /* <DEDUP_REMOVED lines=13> */
[----:B------:R-:W-:Y:S01]  /*e55c0*/  STL.64 [R1+0x530], R28 ;  /* 0x0005301c01007387 */ /* 0x000fe20000100a00 */
[----:B------:R-:W-:-:S03]  /*e55d0*/  IMAD.MOV.U32 R20, RZ, RZ, R12 ;  /* 0x000000ffff147224 */ /* 0x000fc600078e000c */
[----:B------:R-:W-:Y:S04]  /*e55e0*/  STL.64 [R1+0x538], R30 ;  /* 0x0005381e01007387 */ /* 0x000fe80000100a00 */
[----:B------:R2:W-:Y:S01]  /*e55f0*/  STL.64 [R1+0x520], R24 ;  /* 0x0005201801007387 */ /* 0x0005e20000100a00 */
[----:B------:R-:W-:-:S03]  /*e5600*/  IMAD.MOV.U32 R21, RZ, RZ, R13 ;  /* 0x000000ffff157224 */ /* 0x000fc600078e000d */
[----:B------:R3:W-:Y:S01]  /*e5610*/  STL.64 [R1+0x528], R26 ;  /* 0x0005281a01007387 */ /* 0x0007e20000100a00 */
[----:B------:R-:W-:-:S03]  /*e5620*/  MOV R22, R15 ;  /* 0x0000000f00167202 */ /* 0x000fc60000000f00 */
[----:B------:R-:W4:Y:S01]  /*e5630*/  LDL.LU R12, [R1+0x5a64] ;  /* 0x005a6400010c7983 */ /* 0x000f220000300800 */
[----:B------:R-:W-:-:S04]  /*e5640*/  IMAD.MOV.U32 R23, RZ, RZ, R14 ;  /* 0x000000ffff177224 */ /* 0x000fc800078e000e */
[----:B------:R1:W-:Y:S04]  /*e5650*/  STL.64 [R1+0x510], R8 ;  /* 0x0005100801007387 */ /* 0x0003e80000100a00 */
[----:B------:R1:W-:Y:S04]  /*e5660*/  STL.64 [R1+0x518], R10 ;  /* 0x0005180a01007387 */ /* 0x0003e80000100a00 */
[----:B------:R-:W4:Y:S04]  /*e5670*/  LDL.LU R13, [R1+0x5a60] ;  /* 0x005a6000010d7983 */ /* 0x000f280000300800 */
[----:B------:R-:W4:Y:S04]  /*e5680*/  LDL.LU R15, [R1+0x5a5c] ;  /* 0x005a5c00010f7983 */ /* 0x000f280000300800 */
[----:B------:R-:W4:Y:S01]  /*e5690*/  LDL.LU R14, [R1+0x5a58] ;  /* 0x005a5800010e7983 */ /* 0x000f220000300800 */
[----:B--2---:R-:W-:Y:S01]  /*e56a0*/  IMAD.MOV.U32 R24, RZ, RZ, R247 ;  /* 0x000000ffff187224 */ /* 0x004fe200078e00f7 */
[----:B------:R-:W-:Y:S01]  /*e56b0*/  MOV R25, R246 ;  /* 0x000000f600197202 */ /* 0x000fe20000000f00 */
[----:B---3--:R-:W-:Y:S01]  /*e56c0*/  IMAD.MOV.U32 R26, RZ, RZ, R245 ;  /* 0x000000ffff1a7224 */ /* 0x008fe200078e00f5 */
[----:B------:R-:W2:Y:S01]  /*e56d0*/  LDL.LU R247, [R1+0x5a54] ;  /* 0x005a540001f77983 */ /* 0x000ea20000300800 */
[----:B------:R-:W-:-:S03]  /*e56e0*/  IMAD.MOV.U32 R27, RZ, RZ, R244 ;  /* 0x000000ffff1b7224 */ /* 0x000fc600078e00f4 */
[----:B------:R-:W3:Y:S04]  /*e56f0*/  LDL.LU R246, [R1+0x5a50] ;  /* 0x005a500001f67983 */ /* 0x000ee80000300800 */
[----:B------:R-:W2:Y:S04]  /*e5700*/  LDL.LU R245, [R1+0x5a4c] ;  /* 0x005a4c0001f57983 */ /* 0x000ea80000300800 */
[----:B------:R-:W3:Y:S01]  /*e5710*/  LDL.LU R244, [R1+0x5a48] ;  /* 0x005a480001f47983 */ /* 0x000ee20000300800 */
[----:B------:R-:W-:Y:S01]  /*e5720*/  HMMA.1688.F32.TF32 R4, R236, R230, R100 ;  /* 0x000000e6ec04723c */ /* 0x000fe20000081064 */
[----:B----4-:R-:W-:Y:S01]  /*e5730*/  MOV R31, R12 ;  /* 0x0000000c001f7202 */ /* 0x010fe20000000f00 */
        /* <DEDUP_REMOVED lines=75> */
[----:B---3--:R-:W-:Y:S01]  /*e5bf0*/  IMAD.MOV.U32 R32, RZ, RZ, R244 ;  /* 0x000000ffff207224 */ /* 0x008fe200078e00f4 */
[----:B--2---:R-:W-:Y:S01]  /*e5c00*/  MOV R33, R245 ;  /* 0x000000f500217202 */ /* 0x004fe20000000f00 */
[----:B------:R-:W-:Y:S01]  /*e5c10*/  IMAD.MOV.U32 R34, RZ, RZ, R246 ;  /* 0x000000ffff227224 */ /* 0x000fe200078e00f6 */
[----:B------:R-:W-:Y:S01]  /*e5c20*/  MOV R16, R248 ;  /* 0x000000f800107202 */ /* 0x000fe20000000f00 */
[----:B------:R-:W-:-:S02]  /*e5c30*/  IMAD.MOV.U32 R35, RZ, RZ, R247 ;  /* 0x000000ffff237224 */ /* 0x000fc400078e00f7 */
[----:B----4-:R-:W-:Y:S01]  /*e5c40*/  IMAD.MOV.U32 R43, RZ, RZ, R15 ;  /* 0x000000ffff2b7224 */ /* 0x010fe200078e000f */
[----:B------:R-:W-:Y:S01]  /*e5c50*/  MOV R42, R14 ;  /* 0x0000000e002a7202 */ /* 0x000fe20000000f00 */
[----:B------:R-:W-:Y:S02]  /*e5c60*/  IMAD.MOV.U32 R41, RZ, RZ, R13 ;  /* 0x000000ffff297224 */ /* 0x000fe400078e000d */
[----:B------:R-:W-:Y:S02]  /*e5c70*/  IMAD.MOV.U32 R40, RZ, RZ, R12 ;  /* 0x000000ffff287224 */ /* 0x000fe400078e000c */
        /* <DEDUP_REMOVED lines=8> */
[----:B------:R-:W4:Y:S01]  /*e5d00*/  LDL.LU R244, [R1+0x5a24] ;  /* 0x005a240001f47983 */ /* 0x000f220000300800 */
[----:B------:R-:W-:-:S03]  /*e5d10*/  IMAD.MOV.U32 R17, RZ, RZ, R249 ;  /* 0x000000ffff117224 */ /* 0x000fc600078e00f9 */
[----:B------:R-:W4:Y:S01]  /*e5d20*/  LDL.LU R245, [R1+0x5a20] ;  /* 0x005a200001f57983 */ /* 0x000f220000300800 */
[----:B------:R-:W-:-:S03]  /*e5d30*/  IMAD.MOV.U32 R18, RZ, RZ, R250 ;  /* 0x000000ffff127224 */ /* 0x000fc600078e00fa */
[----:B------:R-:W4:Y:S01]  /*e5d40*/  LDL.LU R246, [R1+0x5a1c] ;  /* 0x005a1c0001f67983 */ /* 0x000f220000300800 */
[----:B------:R-:W-:-:S03]  /*e5d50*/  MOV R19, R251 ;  /* 0x000000fb00137202 */ /* 0x000fc60000000f00 */
[----:B------:R-:W4:Y:S04]  /*e5d60*/  LDL.LU R247, [R1+0x5a18] ;  /* 0x005a180001f77983 */ /* 0x000f280000300800 */
[----:B------:R-:W2:Y:S04]  /*e5d70*/  LDL.LU R248, [R1+0x5a14] ;  /* 0x005a140001f87983 */ /* 0x000ea80000300800 */
[----:B------:R-:W2:Y:S04]  /*e5d80*/  LDL.LU R249, [R1+0x5a10] ;  /* 0x005a100001f97983 */ /* 0x000ea80000300800 */
[----:B------:R-:W2:Y:S04]  /*e5d90*/  LDL.LU R250, [R1+0x5a0c] ;  /* 0x005a0c0001fa7983 */ /* 0x000ea80000300800 */
[----:B------:R-:W2:Y:S01]  /*e5da0*/  LDL.LU R251, [R1+0x5a08] ;  /* 0x005a080001fb7983 */ /* 0x000ea20000300800 */
[----:B------:R-:W-:Y:S06]  /*e5db0*/  HMMA.1688.F32.TF32 R64, R240, R226, R64 ;  /* 0x000000e2f040723c */ /* 0x000fec0000081040 */
[C---:B------:R-:W-:Y:S06]  /*e5dc0*/  HMMA.1688.F32.TF32 R76, R236.reuse, R118, R76 ;  /* 0x00000076ec4c723c */ /* 0x040fec000008104c */
[C---:B------:R-:W-:Y:S06]  /*e5dd0*/  HMMA.1688.F32.TF32 R88, R236.reuse, R130, R88 ;  /* 0x00000082ec58723c */ /* 0x040fec0000081058 */
[C---:B------:R-:W-:Y:S06]  /*e5de0*/  HMMA.1688.F32.TF32 R92, R236.reuse, R134, R92 ;  /* 0x00000086ec5c723c */ /* 0x040fec000008105c */
[C---:B------:R-:W-:Y:S06]  /*e5df0*/  HMMA.1688.F32.TF32 R8, R236.reuse, R150, R8 ;  /* 0x00000096ec08723c */ /* 0x040fec0000081008 */
        /* <DEDUP_REMOVED lines=13> */
[----:B------:R-:W-:Y:S01]  /*e5ed0*/  STL.64 [R1+0x4c8], R94 ;  /* 0x0004c85e01007387 */ /* 0x000fe20000100a00 */
[----:B------:R-:W-:Y:S03]  /*e5ee0*/  HMMA.1688.F32.TF32 R80, R236, R122, R80 ;  /* 0x0000007aec50723c */ /* 0x000fe60000081050 */
        /* <DEDUP_REMOVED lines=21> */
[C---:B-1----:R-:W-:Y:S02]  /*e6040*/  HMMA.1688.F32.TF32 R8, R240.reuse, R210, R48 ;  /* 0x000000d2f008723c */ /* 0x042fe40000081030 */
[----:B------:R-:W-:Y:S04]  /*e6050*/  STL.64 [R1+0x700], R60 ;  /* 0x0007003c01007387 */ /* 0x000fe80000100a00 */
[----:B------:R-:W-:Y:S01]  /*e6060*/  STL.64 [R1+0x708], R62 ;  /* 0x0007083e01007387 */ /* 0x000fe20000100a00 */
[C---:B--2---:R-:W-:Y:S03]  /*e6070*/  HMMA.1688.F32.TF32 R52, R240.reuse, R206, R248 ;  /* 0x000000cef034723c */ /* 0x044fe600000810f8 */
[----:B------:R-:W-:Y:S03]  /*e6080*/  STL.64 [R1+0x6f0], R56 ;  /* 0x0006f03801007387 */ /* 0x000fe60000100a00 */
[C---:B----4-:R-:W-:Y:S01]  /*e6090*/  HMMA.1688.F32.TF32 R48, R240.reuse, R202, R244 ;  /* 0x000000caf030723c */ /* 0x050fe200000810f4 */
[----:B------:R-:W-:Y:S09]  /*e60a0*/  STL.64 [R1+0x6f8], R58 ;  /* 0x0006f83a01007387 */ /* 0x000ff20000100a00 */
[----:B------:R-:W-:Y:S04]  /*e60b0*/  STL.64 [R1+0x6d0], R8 ;  /* 0x0006d00801007387 */ /* 0x000fe80000100a00 */
[----:B------:R1:W-:Y:S02]  /*e60c0*/  STL.64 [R1+0x6d8], R10 ;  /* 0x0006d80a01007387 */ /* 0x0003e40000100a00 */
[C---:B-1----:R-:W-:Y:S02]  /*e60d0*/  HMMA.1688.F32.TF32 R8, R240.reuse, R198, R12 ;  /* 0x000000c6f008723c */ /* 0x042fe4000008100c */
[----:B------:R-:W-:Y:S04]  /*e60e0*/  STL.64 [R1+0x6b0], R52 ;  /* 0x0006b03401007387 */ /* 0x000fe80000100a00 */
[----:B------:R-:W-:Y:S01]  /*e60f0*/  STL.64 [R1+0x6b8], R54 ;  /* 0x0006b83601007387 */ /* 0x000fe20000100a00 */
[C---:B---3--:R-:W-:Y:S03]  /*e6100*/  HMMA.1688.F32.TF32 R44, R240.reuse, R194, R44 ;  /* 0x000000c2f02c723c */ /* 0x048fe6000008102c */
[----:B------:R-:W-:Y:S04]  /*e6110*/  STL.64 [R1+0x690], R48 ;  /* 0x0006903001007387 */ /* 0x000fe80000100a00 */
[----:B------:R-:W-:Y:S01]  /*e6120*/  STL.64 [R1+0x698], R50 ;  /* 0x0006983201007387 */ /* 0x000fe20000100a00 */
[C---:B------:R-:W-:Y:S03]  /*e6130*/  HMMA.1688.F32.TF32 R36, R240.reuse, R186, R36 ;  /* 0x000000baf024723c */ /* 0x040fe60000081024 */
[----:B------:R-:W-:Y:S03]  /*e6140*/  LDS R13, [R213+UR12+0x4f100] ;  /* 0x04f1000cd50d7984 */ /* 0x000fe60008000800 */
[C---:B------:R-:W-:Y:S01]  /*e6150*/  HMMA.1688.F32.TF32 R32, R240.reuse, R182, R32 ;  /* 0x000000b6f020723c */ /* 0x040fe20000081020 */
[----:B------:R-:W-:Y:S04]  /*e6160*/  LDS R15, [R213+UR12+0x4f900] ;  /* 0x04f9000cd50f7984 */ /* 0x000fe80008000800 */
[----:B------:R-:W-:Y:S04]  /*e6170*/  STL.64 [R1+0x480], R8 ;  /* 0x0004800801007387 */ /* 0x000fe80000100a00 */
[----:B------:R1:W-:Y:S04]  /*e6180*/  STL.64 [R1+0x488], R10 ;  /* 0x0004880a01007387 */ /* 0x0003e80000100a00 */
[----:B------:R-:W-:Y:S04]  /*e6190*/  LDS R12, [R0+UR12+0x4f100] ;  /* 0x04f1000c000c7984 */ /* 0x000fe80008000800 */
[----:B------:R-:W2:Y:S01]  /*e61a0*/  LDS R14, [R0+UR12+0x4f900] ;  /* 0x04f9000c000e7984 */ /* 0x000ea20008000800 */
[----:B-1----:R-:W-:Y:S03]  /*e61b0*/  HMMA.1688.F32.TF32 R8, R240, R190, R40 ;  /* 0x000000bef008723c */ /* 0x002fe60000081028 */
[----:B------:R-:W-:Y:S04]  /*e61c0*/  STL.64 [R1+0x470], R44 ;  /* 0x0004702c01007387 */ /* 0x000fe80000100a00 */
[----:B------:R-:W-:-:S15]  /*e61d0*/  STL.64 [R1+0x478], R46 ;  /* 0x0004782e01007387 */ /* 0x000fde0000100a00 */
[----:B------:R-:W-:-:S01]  /*e61e0*/  NOP ;  /* 0x0000000000007918 */ /* 0x000fc20000000000 */
        /* <DEDUP_REMOVED lines=12> */
[----:B------:R-:W-:Y:S04]  /*e62b0*/  STL.64 [R1+0x420], R28 ;  /* 0x0004201c01007387 */ /* 0x000fe80000100a00 */
[----:B------:R-:W-:Y:S04]  /*e62c0*/  STL.64 [R1+0x428], R30 ;  /* 0x0004281e01007387 */ /* 0x000fe80000100a00 */
[----:B------:R-:W3:Y:S04]  /*e62d0*/  LDL.LU R20, [R1+0x270] ;  /* 0x0002700001147983 */ /* 0x000ee80000300800 */
[----:B------:R1:W-:Y:S04]  /*e62e0*/  STL.64 [R1+0x410], R24 ;  /* 0x0004101801007387 */ /* 0x0003e80000100a00 */
[----:B------:R4:W-:Y:S05]  /*e62f0*/  STL.64 [R1+0x418], R26 ;  /* 0x0004181a01007387 */ /* 0x0009ea0000100a00 */
[----:B------:R2:W-:Y:S04]  /*e6300*/  STL.64 [R1+0x400], R8 ;  /* 0x0004000801007387 */ /* 0x0005e80000100a00 */
[----:B------:R2:W-:Y:S04]  /*e6310*/  STL.64 [R1+0x408], R10 ;  /* 0x0004080a01007387 */ /* 0x0005e80000100a00 */
        /* <DEDUP_REMOVED lines=107> */
[----:B---3--:R-:W-:Y:S06]  /*e69d0*/  HMMA.1688.F32.TF32 R56, R12, R226, R56 ;  /* 0x000000e20c38723c */ /* 0x008fec0000081038 */
[----:B----4-:R-:W-:Y:S06]  /*e69e0*/  HMMA.1688.F32.TF32 R68, R240, R118, R68 ;  /* 0x00000076f044723c */ /* 0x010fec0000081044 */
        /* <DEDUP_REMOVED lines=39> */
[----:B------:R-:W-:Y:S03]  /*e6c60*/  HMMA.1688.F32.TF32 R236, R240, R130, R236 ;  /* 0x00000082f0ec723c */ /* 0x000fe600000810ec */
        /* <DEDUP_REMOVED lines=8> */
[----:B------:R-:W-:Y:S06]  /*e6cf0*/  HMMA.1688.F32.TF32 R64, R12, R234, R64 ;  /* 0x000000ea0c40723c */ /* 0x000fec0000081040 */
[----:B-1----:R-:W-:Y:S06]  /*e6d00*/  HMMA.1688.F32.TF32 R244, R240, R134, R248 ;  /* 0x00000086f0f4723c */ /* 0x002fec00000810f8 */
[C---:B------:R-:W-:Y:S06]  /*e6d10*/  HMMA.1688.F32.TF32 R60, R12.reuse, R230, R60 ;  /* 0x000000e60c3c723c */ /* 0x040fec000008103c */
[C---:B------:R-:W-:Y:S06]  /*e6d20*/  HMMA.1688.F32.TF32 R48, R12.reuse, R218, R48 ;  /* 0x000000da0c30723c */ /* 0x040fec0000081030 */
[C---:B------:R-:W-:Y:S05]  /*e6d30*/  HMMA.1688.F32.TF32 R44, R12.reuse, R214, R44 ;  /* 0x000000d60c2c723c */ /* 0x040fea000008102c */
        /* <DEDUP_REMOVED lines=39> */
[----:B------:R-:W-:Y:S04]  /*e6fb0*/  LDS R239, [R213+UR12+0x4f980] ;  /* 0x04f9800cd5ef7984 */ /* 0x000fe80008000800 */
[----:B-1----:R-:W2:Y:S04]  /*e6fc0*/  LDL.LU R24, [R1+0x140] ;  /* 0x0001400001187983 */ /* 0x002ea80000300800 */
[----:B------:R1:W-:Y:S04]  /*e6fd0*/  STL.64 [R1+0x7f0], R20 ;  /* 0x0007f01401007387 */ /* 0x0003e80000100a00 */
[----:B------:R1:W-:Y:S04]  /*e6fe0*/  STL.64 [R1+0x7f8], R22 ;  /* 0x0007f81601007387 */ /* 0x0003e80000100a00 */
[----:B------:R1:W-:Y:S04]  /*e6ff0*/  STL.64 [R1+0x7d0], R16 ;  /* 0x0007d01001007387 */ /* 0x0003e80000100a00 */
        /* <DEDUP_REMOVED lines=77> */
[----:B------:R-:W-:Y:S01]  /*e74d0*/  LDS R236, [R0+UR12+0x4f180] ;  /* 0x04f1800c00ec7984 */ /* 0x000fe20008000800 */
[C---:B--2---:R-:W-:Y:S03]  /*e74e0*/  HMMA.1688.F32.TF32 R24, R12.reuse, R126, R24 ;  /* 0x0000007e0c18723c */ /* 0x044fe60000081018 */
[----:B------:R-:W1:Y:S03]  /*e74f0*/  LDS R238, [R0+UR12+0x4f980] ;  /* 0x04f9800c00ee7984 */ /* 0x000e660008000800 */
        /* <DEDUP_REMOVED lines=12> */
[----:B------:R2:W-:Y:S01]  /*e75c0*/  STL.64 [R1+0x7b8], R242 ;  /* 0x0007b8f201007387 */ /* 0x0005e20000100a00 */
[C---:B------:R-:W-:Y:S06]  /*e75d0*/  HMMA.1688.F32.TF32 R60, R12.reuse, R166, R60 ;  /* 0x000000a60c3c723c */ /* 0x040fec000008103c */
[C---:B--2---:R-:W-:Y:S01]  /*e75e0*/  HMMA.1688.F32.TF32 R240, R12.reuse, R178, R244 ;  /* 0x000000b20cf0723c */ /* 0x044fe200000810f4 */
[----:B------:R-:W2:Y:S04]  /*e75f0*/  LDL.LU R244, [R1+0x100] ;  /* 0x0001000001f47983 */ /* 0x000ea80000300800 */
[----:B------:R-:W2:Y:S04]  /*e7600*/  LDL.LU R245, [R1+0x104] ;  /* 0x0001040001f57983 */ /* 0x000ea80000300800 */
[----:B------:R-:W2:Y:S04]  /*e7610*/  LDL.LU R246, [R1+0x108] ;  /* 0x0001080001f67983 */ /* 0x000ea80000300800 */
[----:B------:R-:W2:Y:S04]  /*e7620*/  LDL.LU R247, [R1+0x10c] ;  /* 0x00010c0001f77983 */ /* 0x000ea80000300800 */
[----:B------:R-:W-:Y:S04]  /*e7630*/  STL.64 [R1+0x990], R76 ;  /* 0x0009904c01007387 */ /* 0x000fe80000100a00 */
[----:B------:R3:W-:Y:S01]  /*e7640*/  STL.64 [R1+0x998], R78 ;  /* 0x0009984e01007387 */ /* 0x0007e20000100a00 */
[C---:B------:R-:W-:Y:S03]  /*e7650*/  HMMA.1688.F32.TF32 R248, R12.reuse, R150, R248 ;  /* 0x000000960cf8723c */ /* 0x040fe600000810f8 */
[----:B---3--:R-:W3:Y:S04]  /*e7660*/  LDL.LU.64 R78, [R1+0x5980] ;  /* 0x00598000014e7983 */ /* 0x008ee80000300a00 */
[----:B------:R-:W3:Y:S04]  /*e7670*/  LDL.LU.64 R76, [R1+0x5978] ;  /* 0x00597800014c7983 */ /* 0x000ee80000300a00 */
[----:B------:R-:W-:Y:S04]  /*e7680*/  STL.64 [R1+0x9b0], R72 ;  /* 0x0009b04801007387 */ /* 0x000fe80000100a00 */
[----:B------:R4:W-:Y:S01]  /*e7690*/  STL.64 [R1+0x9b8], R74 ;  /* 0x0009b84a01007387 */ /* 0x0009e20000100a00 */
[C---:B------:R-:W-:Y:S03]  /*e76a0*/  HMMA.1688.F32.TF32 R44, R12.reuse, R146, R44 ;  /* 0x000000920c2c723c */ /* 0x040fe6000008102c */
[----:B----4-:R-:W4:Y:S04]  /*e76b0*/  LDL.LU.64 R74, [R1+0x5970] ;  /* 0x00597000014a7983 */ /* 0x010f280000300a00 */
        /* <DEDUP_REMOVED lines=26> */
[----:B------:R1:W-:Y:S04]  /*e7860*/  STL.64 [R1+0xa10], R248 ;  /* 0x000a10f801007387 */ /* 0x0003e80000100a00 */
[----:B------:R1:W-:Y:S04]  /*e7870*/  STL.64 [R1+0xa18], R250 ;  /* 0x000a18fa01007387 */ /* 0x0003e80000100a00 */
[----:B-1----:R-:W3:Y:S04]  /*e7880*/  LDL.LU R248, [R1+0xf0] ;  /* 0x0000f00001f87983 */ /* 0x002ee80000300800 */
[----:B------:R-:W3:Y:S04]  /*e7890*/  LDL.LU R249, [R1+0xf4] ;  /* 0x0000f40001f97983 */ /* 0x000ee80000300800 */
[----:B------:R-:W3:Y:S04]  /*e78a0*/  LDL.LU R250, [R1+0xf8] ;  /* 0x0000f80001fa7983 */ /* 0x000ee80000300800 */
[----:B------:R-:W3:Y:S04]  /*e78b0*/  LDL.LU R251, [R1+0xfc] ;  /* 0x0000fc0001fb7983 */ /* 0x000ee80000300800 */
        /* <DEDUP_REMOVED lines=27> */
[----:B------:R-:W2:Y:S04]  /*e7a70*/  LDL.LU.64 R128, [R1+0x1bd8] ;  /* 0x001bd80001807983 */ /* 0x000ea80000300a00 */
        /* <DEDUP_REMOVED lines=8> */
[----:B------:R1:W-:Y:S04]  /*e7b00*/  STL.64 [R1+0xf10], R12 ;  /* 0x000f100c01007387 */ /* 0x0003e80000100a00 */
[----:B------:R1:W-:Y:S04]  /*e7b10*/  STL.64 [R1+0xf18], R14 ;  /* 0x000f180e01007387 */ /* 0x0003e80000100a00 */
[----:B-1----:R-:W3:Y:S04]  /*e7b20*/  LDL.LU R12, [R1+0x110] ;  /* 0x00011000010c7983 */ /* 0x002ee80000300800 */
[----:B------:R-:W3:Y:S04]  /*e7b30*/  LDL.LU R13, [R1+0x114] ;  /* 0x00011400010d7983 */ /* 0x000ee80000300800 */
[----:B------:R-:W3:Y:S04]  /*e7b40*/  LDL.LU R14, [R1+0x118] ;  /* 0x00011800010e7983 */ /* 0x000ee80000300800 */
[----:B------:R-:W3:Y:S01]  /*e7b50*/  LDL.LU R15, [R1+0x11c] ;  /* 0x00011c00010f7983 */ /* 0x000ee20000300800 */
[----:B------:R-:W-:-:S02]  /*e7b60*/  UIMAD UR15, UR4, -0x80, UR6 ;  /* 0xffffff80040f78a4 */ /* 0x000fc4000f8e0206 */
[----:B------:R-:W-:Y:S02]  /*e7b70*/  UIADD3 UR12, UR10, -0x2, URZ ;  /* 0xfffffffe0a0c7890 */ /* 0x000fe4000fffe03f */
[----:B------:R-:W-:Y:S01]  /*e7b80*/  UIADD3 UR7, UR7, 0x1, URZ ;  /* 0x0000000107077890 */ /* 0x000fe2000fffe03f */
[----:B------:R-:W-:Y:S01]  /*e7b90*/  BAR.SYNC.DEFER_BLOCKING 0x0 ;  /* 0x0000000000007b1d */ /* 0x000fe20000010000 */
[----:B--2---:R-:W-:-:S04]  /*e7ba0*/  IADD3 R205, P1, R128, UR14, RZ ;  /* 0x0000000e80cd7c10 */ /* 0x004fc8000ff3e0ff */
[----:B------:R-:W-:Y:S01]  /*e7bb0*/  IADD3.X R204, R129, UR9, RZ, P1, !PT ;  /* 0x0000000981cc7c10 */ /* 0x000fe20008ffe4ff */
[----:B---3--:R-:W-:-:S15]  /*e7bc0*/  HMMA.1688.F32.TF32 R12, R236, R234, R12 ;  /* 0x000000eaec0c723c */ /* 0x008fde000008100c */
[----:B------:R-:W-:-:S08]  /*e7bd0*/  NOP ;  /* 0x0000000000007918 */ /* 0x000fd00000000000 */
[----:B------:R1:W-:Y:S04]  /*e7be0*/  STL.64 [R1+0xa40], R12 ;  /* 0x000a400c01007387 */ /* 0x0003e80000100a00 */
[----:B------:R2:W-:Y:S04]  /*e7bf0*/  STL.64 [R1+0xa48], R14 ;  /* 0x000a480e01007387 */ /* 0x0005e80000100a00 */
[----:B-1----:R-:W3:Y:S01]  /*e7c00*/  LDL.LU R12, [R1+0xe0] ;  /* 0x0000e000010c7983 */ /* 0x002ee20000300800 */
[----:B--2---:R-:W-:-:S03]  /*e7c10*/  IMAD.MOV.U32 R14, RZ, RZ, R229 ;  /* 0x000000ffff0e7224 */ /* 0x004fc600078e00e5 */
[----:B------:R-:W3:Y:S01]  /*e7c20*/  LDL.LU R13, [R1+0xe4] ;  /* 0x0000e400010d7983 */ /* 0x000ee20000300800 */
[----:B------:R-:W-:Y:S02]  /*e7c30*/  IMAD.MOV.U32 R15, RZ, RZ, R228 ;  /* 0x000000ffff0f7224 */ /* 0x000fe400078e00e4 */
[----:B------:R-:W-:Y:S01]  /*e7c40*/  HMMA.1688.F32.TF32 R228, R236, R230, R244 ;  /* 0x000000e6ece4723c */ /* 0x000fe200000810f4 */
[----:B------:R-:W2:Y:S04]  /*e7c50*/  LDL.LU.64 R108, [R1+0x1b60] ;  /* 0x001b6000016c7983 */ /* 0x000ea80000300a00 */
[----:B------:R-:W2:-:S15]  /*e7c60*/  LDL.LU.64 R132, [R1+0x1b58] ;  /* 0x001b580001847983 */ /* 0x000e9e0000300a00 */
[----:B------:R-:W-:-:S03]  /*e7c70*/  NOP ;  /* 0x0000000000007918 */ /* 0x000fc60000000000 */
[----:B------:R-:W-:Y:S04]  /*e7c80*/  STL.64 [R1+0xa50], R228 ;  /* 0x000a50e401007387 */ /* 0x000fe80000100a00 */
[----:B------:R-:W-:Y:S04]  /*e7c90*/  STL.64 [R1+0xa58], R230 ;  /* 0x000a58e601007387 */ /* 0x000fe80000100a00 */
[----:B------:R-:W2:Y:S04]  /*e7ca0*/  LDL.LU.64 R124, [R1+0x1b50] ;  /* 0x001b5000017c7983 */ /* 0x000ea80000300a00 */
[----:B------:R-:W2:Y:S04]  /*e7cb0*/  LDL.LU.64 R120, [R1+0x1b48] ;  /* 0x001b480001787983 */ /* 0x000ea80000300a00 */
[----:B------:R-:W2:Y:S01]  /*e7cc0*/  LDL.LU.64 R128, [R1+0x1ae8] ;  /* 0x001ae80001807983 */ /* 0x000ea20000300a00 */
[----:B------:R-:W-:Y:S01]  /*e7cd0*/  MOV R244, R225 ;  /* 0x000000e100f47202 */ /* 0x000fe20000000f00 */
[----:B------:R-:W-:-:S02]  /*e7ce0*/  IMAD.MOV.U32 R245, RZ, RZ, R224 ;  /* 0x000000fffff57224 */ /* 0x000fc400078e00e0 */
[----:B------:R-:W-:Y:S01]  /*e7cf0*/  HMMA.1688.F32.TF32 R224, R236, R226, R248 ;  /* 0x000000e2ece0723c */ /* 0x000fe200000810f8 */
[----:B----4-:R-:W-:Y:S01]  /*e7d00*/  IADD3 R201, P0, R136, UR14, RZ ;  /* 0x0000000e88c97c10 */ /* 0x010fe2000ff1e0ff */
[----:B------:R-:W-:Y:S01]  /*e7d10*/  IMAD.MOV.U32 R246, RZ, RZ, R221 ;  /* 0x000000fffff67224 */ /* 0x000fe200078e00dd */
[----:B------:R-:W-:Y:S02]  /*e7d20*/  IADD3 R209, P2, R116, UR14, RZ ;  /* 0x0000000e74d17c10 */ /* 0x000fe4000ff5e0ff */
[----:B------:R-:W-:Y:S02]  /*e7d30*/  IADD3 R213, P3, R112, UR14, RZ ;  /* 0x0000000e70d57c10 */ /* 0x000fe4000ff7e0ff */
[----:B------:R-:W-:Y:S02]  /*e7d40*/  IADD3.X R200, R137, UR9, RZ, P0, !PT ;  /* 0x0000000989c87c10 */ /* 0x000fe400087fe4ff */
[----:B------:R-:W-:Y:S02]  /*e7d50*/  IADD3.X R208, R117, UR9, RZ, P2, !PT ;  /* 0x0000000975d07c10 */ /* 0x000fe400097fe4ff */
[----:B------:R-:W-:-:S02]  /*e7d60*/  IADD3.X R212, R113, UR9, RZ, P3, !PT ;  /* 0x0000000971d47c10 */ /* 0x000fc40009ffe4ff */
[----:B------:R-:W-:-:S10]  /*e7d70*/  MOV R247, R220 ;  /* 0x000000dc00f77202 */ /* 0x000fd40000000f00 */
[----:B------:R-:W-:Y:S04]  /*e7d80*/  STL.64 [R1+0xa60], R224 ;  /* 0x000a60e001007387 */ /* 0x000fe80000100a00 */
[----:B------:R1:W-:Y:S04]  /*e7d90*/  STL.64 [R1+0xa68], R226 ;  /* 0x000a68e201007387 */ /* 0x0003e80000100a00 */
[----:B------:R-:W4:Y:S04]  /*e7da0*/  LDL.LU.64 R116, [R1+0x1ae0] ;  /* 0x001ae00001747983 */ /* 0x000f280000300a00 */
[----:B------:R-:W4:Y:S01]  /*e7db0*/  LDL.LU.64 R112, [R1+0x1ad8] ;  /* 0x001ad80001707983 */ /* 0x000f220000300a00 */
[----:B---3--:R-:W-:Y:S01]  /*e7dc0*/  HMMA.1688.F32.TF32 R12, R236, R222, R12 ;  /* 0x000000deec0c723c */ /* 0x008fe2000008100c */
[----:B--2---:R-:W-:-:S04]  /*e7dd0*/  IADD3 R221, P0, R108, UR14, RZ ;  /* 0x0000000e6cdd7c10 */ /* 0x004fc8000ff1e0ff */
[----:B------:R-:W-:Y:S02]  /*e7de0*/  IADD3.X R220, R109, UR9, RZ, P0, !PT ;  /* 0x000000096ddc7c10 */ /* 0x000fe400087fe4ff */
[----:B------:R-:W2:Y:S04]  /*e7df0*/  LDL.LU.64 R108, [R1+0x1ad0] ;  /* 0x001ad000016c7983 */ /* 0x000ea80000300a00 */
[----:B------:R-:W3:Y:S04]  /*e7e00*/  LDL.LU R248, [R1+0xc0] ;  /* 0x0000c00001f87983 */ /* 0x000ee80000300800 */
[----:B------:R-:W3:Y:S04]  /*e7e10*/  LDL.LU R249, [R1+0xc4] ;  /* 0x0000c40001f97983 */ /* 0x000ee80000300800 */
[----:B------:R-:W3:Y:S04]  /*e7e20*/  LDL.LU R250, [R1+0xc8] ;  /* 0x0000c80001fa7983 */ /* 0x000ee80000300800 */
[----:B------:R-:W3:Y:S04]  /*e7e30*/  LDL.LU R251, [R1+0xcc] ;  /* 0x0000cc0001fb7983 */ /* 0x000ee80000300800 */
[----:B------:R1:W-:Y:S02]  /*e7e40*/  STL.64 [R1+0xa70], R12 ;  /* 0x000a700c01007387 */ /* 0x0003e40000100a00 */
[----:B-1----:R-:W-:-:S02]  /*e7e50*/  IADD3 R227, P2, R124, UR14, RZ ;  /* 0x0000000e7ce37c10 */ /* 0x002fc4000ff5e0ff */
[----:B------:R1:W-:Y:S01]  /*e7e60*/  STL.64 [R1+0xa78], R14 ;  /* 0x000a780e01007387 */ /* 0x0003e20000100a00 */
[----:B------:R-:W-:Y:S02]  /*e7e70*/  IADD3 R229, P3, R120, UR14, RZ ;  /* 0x0000000e78e57c10 */ /* 0x000fe4000ff7e0ff */
[----:B------:R-:W-:Y:S01]  /*e7e80*/  IADD3.X R226, R125, UR9, RZ, P2, !PT ;  /* 0x000000097de27c10 */ /* 0x000fe200097fe4ff */
[----:B------:R-:W3:Y:S01]  /*e7e90*/  LDL.LU.64 R12, [R1+0x1a88] ;  /* 0x001a8800010c7983 */ /* 0x000ee20000300a00 */
[----:B-1----:R-:W-:-:S03]  /*e7ea0*/  IADD3 R14, P0, R128, UR14, RZ ;  /* 0x0000000e800e7c10 */ /* 0x002fc6000ff1e0ff */
[----:B------:R-:W3:Y:S01]  /*e7eb0*/  LDL.LU.64 R124, [R1+0x1a80] ;  /* 0x001a8000017c7983 */ /* 0x000ee20000300a00 */
[----:B------:R-:W-:-:S03]  /*e7ec0*/  IADD3.X R228, R121, UR9, RZ, P3, !PT ;  /* 0x0000000979e47c10 */ /* 0x000fc60009ffe4ff */
[----:B------:R1:W-:Y:S04]  /*e7ed0*/  STL [R1+0x2c], R14 ;  /* 0x00002c0e01007387 */ /* 0x0003e80000100800 */
[----:B------:R-:W3:Y:S04]  /*e7ee0*/  LDL.LU.64 R120, [R1+0x1a78] ;  /* 0x001a780001787983 */ /* 0x000ee80000300a00 */
[----:B-1----:R-:W3:Y:S01]  /*e7ef0*/  LDL.LU.64 R14, [R1+0x1a70] ;  /* 0x001a7000010e7983 */ /* 0x002ee20000300a00 */
[----:B------:R-:W-:Y:S01]  /*e7f00*/  HMMA.1688.F32.TF32 R244, R236, R218, R244 ;  /* 0x000000daecf4723c */ /* 0x000fe200000810f4 */
[----:B------:R-:W-:-:S04]  /*e7f10*/  IADD3 R225, P1, R132, UR14, RZ ;  /* 0x0000000e84e17c10 */ /* 0x000fc8000ff3e0ff */
[----:B------:R-:W-:Y:S02]  /*e7f20*/  IADD3.X R224, R133, UR9, RZ, P1, !PT ;  /* 0x0000000985e07c10 */ /* 0x000fe40008ffe4ff */
[----:B------:R-:W-:Y:S02]  /*e7f30*/  IADD3.X R128, R129, UR9, RZ, P0, !PT ;  /* 0x0000000981807c10 */ /* 0x000fe400087fe4ff */
[----:B----4-:R-:W-:Y:S02]  /*e7f40*/  IADD3 R136, P1, R116, UR14, RZ ;  /* 0x0000000e74887c10 */ /* 0x010fe4000ff3e0ff */
[----:B------:R-:W-:-:S03]  /*e7f50*/  IADD3 R133, P2, R112, UR14, RZ ;  /* 0x0000000e70857c10 */ /* 0x000fc6000ff5e0ff */
[----:B------:R-:W-:Y:S01]  /*e7f60*/  STL [R1+0x34], R136 ;  /* 0x0000348801007387 */ /* 0x000fe20000100800 */
[----:B------:R-:W-:Y:S02]  /*e7f70*/  IADD3.X R116, R117, UR9, RZ, P1, !PT ;  /* 0x0000000975747c10 */ /* 0x000fe40008ffe4ff */
[----:B------:R-:W-:Y:S01]  /*e7f80*/  IADD3.X R112, R113, UR9, RZ, P2, !PT ;  /* 0x0000000971707c10 */ /* 0x000fe200097fe4ff */
[----:B------:R-:W-:Y:S01]  /*e7f90*/  STL [R1+0x3c], R133 ;  /* 0x00003c8501007387 */ /* 0x000fe20000100800 */
[----:B--2---:R-:W-:-:S04]  /*e7fa0*/  IADD3 R132, P3, R108, UR14, RZ ;  /* 0x0000000e6c847c10 */ /* 0x004fc8000ff7e0ff */
[----:B------:R-:W-:Y:S01]  /*e7fb0*/  IADD3.X R108, R109, UR9, RZ, P3, !PT ;  /* 0x000000096d6c7c10 */ /* 0x000fe20009ffe4ff */
[----:B------:R-:W-:Y:S04]  /*e7fc0*/  STL [R1+0x44], R132 ;  /* 0x0000448401007387 */ /* 0x000fe80000100800 */
[----:B------:R-:W-:Y:S04]  /*e7fd0*/  STL [R1+0x28], R128 ;  /* 0x0000288001007387 */ /* 0x000fe80000100800 */
[----:B------:R-:W-:Y:S04]  /*e7fe0*/  STL [R1+0x30], R116 ;  /* 0x0000307401007387 */ /* 0x000fe80000100800 */
[----:B------:R-:W-:Y:S04]  /*e7ff0*/  STL [R1+0x38], R112 ;  /* 0x0000387001007387 */ /* 0x000fe80000100800 */
[----:B------:R3:W-:Y:S04]  /*e8000*/  STL [R1+0x40], R108 ;  /* 0x0000406c01007387 */ /* 0x0007e80000100800 */
[----:B------:R-:W2:Y:S04]  /*e8010*/  LDL.LU R234, [R1+0xb8] ;  /* 0x0000b80001ea7983 */ /* 0x000ea80000300800 */
[----:B------:R-:W2:Y:S01]  /*e8020*/  LDL.LU R235, [R1+0xbc] ;  /* 0x0000bc0001eb7983 */ /* 0x000ea20000300800 */
[----:B---3--:R-:W-:-:S03]  /*e8030*/  IADD3 R108, P0, R12, UR14, RZ ;  /* 0x0000000e0c6c7c10 */ /* 0x008fc6000ff1e0ff */
[----:B------:R1:W-:Y:S04]  /*e8040*/  STL.64 [R1+0xa80], R244 ;  /* 0x000a80f401007387 */ /* 0x0003e80000100a00 */
[----:B------:R-:W-:Y:S01]  /*e8050*/  STL.64 [R1+0xa88], R246 ;  /* 0x000a88f601007387 */ /* 0x000fe20000100a00 */
[----:B------:R-:W-:-:S03]  /*e8060*/  IADD3 R112, P1, R124, UR14, RZ ;  /* 0x0000000e7c707c10 */ /* 0x000fc6000ff3e0ff */
[----:B------:R3:W-:Y:S01]  /*e8070*/  STL [R1+0x8c], R108 ;  /* 0x00008c6c01007387 */ /* 0x0007e20000100800 */
[----:B------:R-:W-:-:S03]  /*e8080*/  IADD3 R109, P2, R120, UR14, RZ ;  /* 0x0000000e786d7c10 */ /* 0x000fc6000ff5e0ff */
[----:B------:R4:W-:Y:S04]  /*e8090*/  STL [R1+0xd4], R112 ;  /* 0x0000d47001007387 */ /* 0x0009e80000100800 */
[----:B-1----:R-:W2:Y:S01]  /*e80a0*/  LDL.LU R244, [R1+0xa0] ;  /* 0x0000a00001f47983 */ /* 0x002ea20000300800 */
[----:B---3--:R-:W-:-:S03]  /*e80b0*/  IADD3 R108, P3, R14, UR14, RZ ;  /* 0x0000000e0e6c7c10 */ /* 0x008fc6000ff7e0ff */
[----:B------:R-:W-:Y:S01]  /*e80c0*/  STL [R1+0xdc], R109 ;  /* 0x0000dc6d01007387 */ /* 0x000fe20000100800 */
[----:B------:R-:W-:-:S03]  /*e80d0*/  IMAD.MOV.U32 R247, RZ, RZ, R252 ;  /* 0x000000fffff77224 */ /* 0x000fc600078e00fc */
[----:B------:R1:W-:Y:S01]  /*e80e0*/  STL [R1+0xe4], R108 ;  /* 0x0000e46c01007387 */ /* 0x0003e20000100800 */
[----:B------:R-:W-:-:S03]  /*e80f0*/  IADD3.X R12, R13, UR9, RZ, P0, !PT ;  /* 0x000000090d0c7c10 */ /* 0x000fc600087fe4ff */
[----:B------:R-:W3:Y:S04]  /*e8100*/  LDL.LU R245, [R1+0xa4] ;  /* 0x0000a40001f57983 */ /* 0x000ee80000300800 */
[----:B------:R-:W3:Y:S04]  /*e8110*/  LDL.LU R246, [R1+0xa8] ;  /* 0x0000a80001f67983 */ /* 0x000ee80000300800 */
[----:B------:R-:W5:Y:S04]  /*e8120*/  LDL.LU R252, [R1+0x5880] ;  /* 0x0058800001fc7983 */ /* 0x000f680000300800 */
[----:B------:R-:W3:Y:S04]  /*e8130*/  LDL.LU.64 R116, [R1+0x1a28] ;  /* 0x001a280001747983 */ /* 0x000ee80000300a00 */
[----:B----4-:R-:W4:Y:S04]  /*e8140*/  LDL.LU.64 R112, [R1+0x1a20] ;  /* 0x001a200001707983 */ /* 0x010f280000300a00 */
[----:B------:R1:W-:Y:S04]  /*e8150*/  STL [R1+0x88], R12 ;  /* 0x0000880c01007387 */ /* 0x0003e80000100800 */
[----:B-1----:R-:W4:Y:S04]  /*e8160*/  LDL.LU.64 R108, [R1+0x1a18] ;  /* 0x001a1800016c7983 */ /* 0x002f280000300a00 */
[----:B------:R-:W4:Y:S01]  /*e8170*/  LDL.LU.64 R12, [R1+0x1a10] ;  /* 0x001a1000010c7983 */ /* 0x000f220000300a00 */
[----:B------:R-:W-:Y:S01]  /*e8180*/  HMMA.1688.F32.TF32 R248, R236, R214, R248 ;  /* 0x000000d6ecf8723c */ /* 0x000fe200000810f8 */
[----:B------:R-:W-:-:S02]  /*e8190*/  IADD3.X R124, R125, UR9, RZ, P1, !PT ;  /* 0x000000097d7c7c10 */ /* 0x000fc40008ffe4ff */
[----:B------:R-:W-:Y:S02]  /*e81a0*/  IADD3.X R120, R121, UR9, RZ, P2, !PT ;  /* 0x0000000979787c10 */ /* 0x000fe400097fe4ff */
[----:B------:R-:W-:Y:S01]  /*e81b0*/  IADD3.X R14, R15, UR9, RZ, P3, !PT ;  /* 0x000000090f0e7c10 */ /* 0x000fe20009ffe4ff */
[----:B------:R1:W-:Y:S04]  /*e81c0*/  STL [R1+0xd0], R124 ;  /* 0x0000d07c01007387 */ /* 0x0003e80000100800 */
[----:B------:R1:W-:Y:S04]  /*e81d0*/  STL [R1+0xd8], R120 ;  /* 0x0000d87801007387 */ /* 0x0003e80000100800 */
[----:B------:R-:W4:Y:S04]  /*e81e0*/  LDL.LU.64 R128, [R1+0x19c8] ;  /* 0x0019c80001807983 */ /* 0x000f280000300a00 */
[----:B------:R1:W-:Y:S04]  /*e81f0*/  STL [R1+0xe0], R14 ;  /* 0x0000e00e01007387 */ /* 0x0003e80000100800 */
[----:B-1----:R-:W4:Y:S04]  /*e8200*/  LDL.LU.64 R124, [R1+0x19c0] ;  /* 0x0019c000017c7983 */ /* 0x002f280000300a00 */
[----:B------:R1:W-:Y:S04]  /*e8210*/  STL.64 [R1+0xa90], R248 ;  /* 0x000a90f801007387 */ /* 0x0003e80000100a00 */
[----:B------:R1:W-:Y:S04]  /*e8220*/  STL.64 [R1+0xa98], R250 ;  /* 0x000a98fa01007387 */ /* 0x0003e80000100a00 */
[----:B------:R-:W4:Y:S04]  /*e8230*/  LDL.LU.64 R120, [R1+0x19b8] ;  /* 0x0019b80001787983 */ /* 0x000f280000300a00 */
[----:B------:R-:W4:Y:S01]  /*e8240*/  LDL.LU.64 R14, [R1+0x19b0] ;  /* 0x0019b000010e7983 */ /* 0x000f220000300a00 */
[----:B-1----:R-:W-:Y:S01]  /*e8250*/  MOV R249, R217 ;  /* 0x000000d900f97202 */ /* 0x002fe20000000f00 */
[----:B------:R-:W-:-:S02]  /*e8260*/  IMAD.MOV.U32 R250, RZ, RZ, R216 ;  /* 0x000000fffffa7224 */ /* 0x000fc400078e00d8 */
[----:B------:R-:W-:Y:S02]  /*e8270*/  IMAD.MOV.U32 R251, RZ, RZ, R3 ;  /* 0x000000fffffb7224 */ /* 0x000fe400078e0003 */
[----:B------:R-:W-:Y:S02]  /*e8280*/  IMAD.MOV.U32 R248, RZ, RZ, R2 ;  /* 0x000000fffff87224 */ /* 0x000fe400078e0002 */
[----:B------:R-:W5:Y:S01]  /*e8290*/  LDL.LU R2, [R1+0x587c] ;  /* 0x00587c0001027983 */ /* 0x000f620000300800 */
[----:B--2---:R-:W-:Y:S01]  /*e82a0*/  HMMA.1688.F32.TF32 R216, R236, R210, R232 ;  /* 0x000000d2ecd8723c */ /* 0x004fe200000810e8 */
[----:B---3--:R-:W-:Y:S02]  /*e82b0*/  IADD3 R132, P0, R116, UR14, RZ ;  /* 0x0000000e74847c10 */ /* 0x008fe4000ff1e0ff */
[----:B----4-:R-:W-:-:S03]  /*e82c0*/  IADD3 R3, P1, R112, UR14, RZ ;  /* 0x0000000e70037c10 */ /* 0x010fc6000ff3e0ff */
[----:B------:R1:W-:Y:S04]  /*e82d0*/  STL [R1+0xec], R132 ;  /* 0x0000ec8401007387 */ /* 0x0003e80000100800 */
[----:B------:R2:W-:Y:S01]  /*e82e0*/  STL [R1+0xf4], R3 ;  /* 0x0000f40301007387 */ /* 0x0005e20000100800 */
[----:B------:R-:W-:Y:S02]  /*e82f0*/  IADD3 R133, P2, R108, UR14, RZ ;  /* 0x0000000e6c857c10 */ /* 0x000fe4000ff5e0ff */
[----:B------:R-:W-:Y:S02]  /*e8300*/  IADD3.X R112, R113, UR9, RZ, P1, !PT ;  /* 0x0000000971707c10 */ /* 0x000fe40008ffe4ff */
[----:B-1----:R-:W-:Y:S02]  /*e8310*/  IADD3 R132, P3, R12, UR14, RZ ;  /* 0x0000000e0c847c10 */ /* 0x002fe4000ff7e0ff */
[----:B--2---:R-:W-:Y:S01]  /*e8320*/  IADD3.X R3, R117, UR9, RZ, P0, !PT ;  /* 0x0000000975037c10 */ /* 0x004fe200087fe4ff */
[----:B------:R-:W-:Y:S01]  /*e8330*/  STL [R1+0xfc], R133 ;  /* 0x0000fc8501007387 */ /* 0x000fe20000100800 */
[----:B------:R-:W-:-:S03]  /*e8340*/  IADD3.X R108, R109, UR9, RZ, P2, !PT ;  /* 0x000000096d6c7c10 */ /* 0x000fc600097fe4ff */
[----:B------:R-:W-:Y:S04]  /*e8350*/  STL [R1+0x104], R132 ;  /* 0x0001048401007387 */ /* 0x000fe80000100800 */
[----:B------:R1:W-:Y:S04]  /*e8360*/  STL [R1+0xe8], R3 ;  /* 0x0000e80301007387 */ /* 0x0003e80000100800 */
[----:B------:R2:W-:Y:S01]  /*e8370*/  STL [R1+0xf0], R112 ;  /* 0x0000f07001007387 */ /* 0x0005e20000100800 */
[----:B-1----:R-:W-:-:S03]  /*e8380*/  IADD3.X R3, R13, UR9, RZ, P3, !PT ;  /* 0x000000090d037c10 */ /* 0x002fc60009ffe4ff */
[----:B------:R1:W-:Y:S04]  /*e8390*/  STL [R1+0xf8], R108 ;  /* 0x0000f86c01007387 */ /* 0x0003e80000100800 */
[----:B------:R-:W3:Y:S04]  /*e83a0*/  LDL.LU.64 R116, [R1+0x1968] ;  /* 0x0019680001747983 */ /* 0x000ee80000300a00 */
[----:B------:R-:W-:Y:S04]  /*e83b0*/  STL [R1+0x100], R3 ;  /* 0x0001000301007387 */ /* 0x000fe80000100800 */
[----:B--2---:R-:W2:Y:S04]  /*e83c0*/  LDL.LU.64 R112, [R1+0x1960] ;  /* 0x0019600001707983 */ /* 0x004ea80000300a00 */
[----:B------:R-:W-:Y:S04]  /*e83d0*/  STL.64 [R1+0xaa0], R216 ;  /* 0x000aa0d801007387 */ /* 0x000fe80000100a00 */
[----:B------:R4:W-:Y:S04]  /*e83e0*/  STL.64 [R1+0xaa8], R218 ;  /* 0x000aa8da01007387 */ /* 0x0009e80000100a00 */
[----:B-1----:R-:W2:Y:S04]  /*e83f0*/  LDL.LU.64 R108, [R1+0x1958] ;  /* 0x00195800016c7983 */ /* 0x002ea80000300a00 */
[----:B------:R-:W2:Y:S01]  /*e8400*/  LDL.LU.64 R12, [R1+0x1950] ;  /* 0x00195000010c7983 */ /* 0x000ea20000300a00 */
[----:B------:R-:W-:Y:S01]  /*e8410*/  IADD3 R132, P0, R128, UR14, RZ ;  /* 0x0000000e80847c10 */ /* 0x000fe2000ff1e0ff */
[----:B----4-:R-:W-:Y:S01]  /*e8420*/  HMMA.1688.F32.TF32 R216, R236, R206, R244 ;  /* 0x000000ceecd8723c */ /* 0x010fe200000810f4 */
[----:B------:R-:W-:-:S03]  /*e8430*/  IADD3 R3, P1, R124, UR14, RZ ;  /* 0x0000000e7c037c10 */ /* 0x000fc6000ff3e0ff */
[----:B------:R1:W-:Y:S01]  /*e8440*/  STL [R1+0x14c], R132 ;  /* 0x00014c8401007387 */ /* 0x0003e20000100800 */
[----:B------:R-:W-:-:S03]  /*e8450*/  IADD3 R133, P2, R120, UR14, RZ ;  /* 0x0000000e78857c10 */ /* 0x000fc6000ff5e0ff */
[----:B------:R4:W-:Y:S01]  /*e8460*/  STL [R1+0x154], R3 ;  /* 0x0001540301007387 */ /* 0x0009e20000100800 */
[----:B------:R-:W-:Y:S02]  /*e8470*/  IADD3.X R124, R125, UR9, RZ, P1, !PT ;  /* 0x000000097d7c7c10 */ /* 0x000fe40008ffe4ff */
[----:B-1----:R-:W-:Y:S01]  /*e8480*/  IADD3 R132, P3, R14, UR14, RZ ;  /* 0x0000000e0e847c10 */ /* 0x002fe2000ff7e0ff */
[----:B------:R-:W-:Y:S01]  /*e8490*/  STL [R1+0x15c], R133 ;  /* 0x00015c8501007387 */ /* 0x000fe20000100800 */
[----:B----4-:R-:W-:-:S03]  /*e84a0*/  IADD3.X R3, R129, UR9, RZ, P0, !PT ;  /* 0x0000000981037c10 */ /* 0x010fc600087fe4ff */
[----:B------:R-:W-:Y:S01]  /*e84b0*/  STL [R1+0x164], R132 ;  /* 0x0001648401007387 */ /* 0x000fe20000100800 */
[----:B------:R-:W-:-:S03]  /*e84c0*/  IADD3.X R120, R121, UR9, RZ, P2, !PT ;  /* 0x0000000979787c10 */ /* 0x000fc600097fe4ff */
[----:B------:R1:W-:Y:S04]  /*e84d0*/  STL [R1+0x148], R3 ;  /* 0x0001480301007387 */ /* 0x0003e80000100800 */
[----:B------:R4:W-:Y:S01]  /*e84e0*/  STL [R1+0x150], R124 ;  /* 0x0001507c01007387 */ /* 0x0009e20000100800 */
[----:B-1----:R-:W-:-:S03]  /*e84f0*/  IADD3.X R3, R15, UR9, RZ, P3, !PT ;  /* 0x000000090f037c10 */ /* 0x002fc60009ffe4ff */
[----:B------:R1:W-:Y:S04]  /*e8500*/  STL [R1+0x158], R120 ;  /* 0x0001587801007387 */ /* 0x0003e80000100800 */
[----:B------:R-:W2:Y:S04]  /*e8510*/  LDL.LU.64 R128, [R1+0x1ca0] ;  /* 0x001ca00001807983 */ /* 0x000ea80000300a00 */
[----:B------:R-:W-:Y:S04]  /*e8520*/  STL [R1+0x160], R3 ;  /* 0x0001600301007387 */ /* 0x000fe80000100800 */
[----:B----4-:R-:W4:Y:S04]  /*e8530*/  LDL.LU.64 R124, [R1+0x1c98] ;  /* 0x001c9800017c7983 */ /* 0x010f280000300a00 */
[----:B------:R-:W-:Y:S04]  /*e8540*/  STL.64 [R1+0xab0], R216 ;  /* 0x000ab0d801007387 */ /* 0x000fe80000100a00 */
[----:B------:R1:W-:Y:S04]  /*e8550*/  STL.64 [R1+0xab8], R218 ;  /* 0x000ab8da01007387 */ /* 0x0003e80000100a00 */
[----:B-1----:R-:W4:Y:S04]  /*e8560*/  LDL.LU.64 R120, [R1+0x1c90] ;  /* 0x001c900001787983 */ /* 0x002f280000300a00 */
[----:B------:R-:W4:Y:S01]  /*e8570*/  LDL.LU.64 R14, [R1+0x1c88] ;  /* 0x001c8800010e7983 */ /* 0x000f220000300a00 */
[C---:B------:R-:W-:Y:S06]  /*e8580*/  HMMA.1688.F32.TF32 R216, R236.reuse, R202, R248 ;  /* 0x000000caecd8723c */ /* 0x040fec00000810f8 */
[----:B------:R-:W-:Y:S01]  /*e8590*/  HMMA.1688.F32.TF32 R16, R236, R198, R16 ;  /* 0x000000c6ec10723c */ /* 0x000fe20000081010 */
[----:B---3--:R-:W-:-:S02]  /*e85a0*/  IADD3 R132, P0, R116, UR14, RZ ;  /* 0x0000000e74847c10 */ /* 0x008fc4000ff1e0ff */
[----:B--2---:R-:W-:-:S03]  /*e85b0*/  IADD3 R3, P1, R112, UR14, RZ ;  /* 0x0000000e70037c10 */ /* 0x004fc6000ff3e0ff */
[----:B------:R-:W-:Y:S04]  /*e85c0*/  STL [R1+0x1ac], R132 ;  /* 0x0001ac8401007387 */ /* 0x000fe80000100800 */
[----:B------:R1:W-:Y:S01]  /*e85d0*/  STL [R1+0x1b4], R3 ;  /* 0x0001b40301007387 */ /* 0x0003e20000100800 */
[----:B------:R-:W-:Y:S02]  /*e85e0*/  IADD3.X R112, R113, UR9, RZ, P1, !PT ;  /* 0x0000000971707c10 */ /* 0x000fe40008ffe4ff */
[----:B------:R-:W-:Y:S02]  /*e85f0*/  IADD3 R133, P2, R108, UR14, RZ ;  /* 0x0000000e6c857c10 */ /* 0x000fe4000ff5e0ff */
[----:B-1----:R-:W-:Y:S02]  /*e8600*/  IADD3.X R3, R117, UR9, RZ, P0, !PT ;  /* 0x0000000975037c10 */ /* 0x002fe400087fe4ff */
[----:B------:R-:W-:Y:S01]  /*e8610*/  IADD3 R132, P3, R12, UR14, RZ ;  /* 0x0000000e0c847c10 */ /* 0x000fe2000ff7e0ff */
        /* <DEDUP_REMOVED lines=11> */
[----:B------:R-:W-:Y:S04]  /*e86d0*/  STL.64 [R1+0xac8], R218 ;  /* 0x000ac8da01007387 */ /* 0x000fe80000100a00 */
[----:B-1----:R-:W2:Y:S04]  /*e86e0*/  LDL.LU.64 R108, [R1+0x1bf0] ;  /* 0x001bf000016c7983 */ /* 0x002ea80000300a00 */
[----:B------:R-:W2:Y:S01]  /*e86f0*/  LDL.LU.64 R12, [R1+0x1be8] ;  /* 0x001be800010c7983 */ /* 0x000ea20000300a00 */
[----:B------:R-:W-:-:S02]  /*e8700*/  IADD3 R169, P0, R128, UR14, RZ ;  /* 0x0000000e80a97c10 */ /* 0x000fc4000ff1e0ff */
[----:B----4-:R-:W-:Y:S01]  /*e8710*/  IADD3 R173, P1, R124, UR14, RZ ;  /* 0x0000000e7cad7c10 */ /* 0x010fe2000ff3e0ff */
[----:B------:R-:W4:Y:S01]  /*e8720*/  LDL.LU.64 R144, [R1+0x1b80] ;  /* 0x001b800001907983 */ /* 0x000f220000300a00 */
[----:B------:R-:W-:-:S03]  /*e8730*/  IADD3.X R168, R129, UR9, RZ, P0, !PT ;  /* 0x0000000981a87c10 */ /* 0x000fc600087fe4ff */
[----:B------:R-:W4:Y:S01]  /*e8740*/  LDL.LU.64 R140, [R1+0x1b78] ;  /* 0x001b7800018c7983 */ /* 0x000f220000300a00 */
[----:B------:R-:W-:Y:S02]  /*e8750*/  IADD3.X R172, R125, UR9, RZ, P1, !PT ;  /* 0x000000097dac7c10 */ /* 0x000fe40008ffe4ff */
[----:B------:R-:W-:Y:S01]  /*e8760*/  IADD3 R177, P2, R120, UR14, RZ ;  /* 0x0000000e78b17c10 */ /* 0x000fe2000ff5e0ff */
[----:B------:R-:W4:Y:S04]  /*e8770*/  LDL.LU.64 R136, [R1+0x1b70] ;  /* 0x001b700001887983 */ /* 0x000f280000300a00 */
[----:B------:R-:W4:Y:S01]  /*e8780*/  LDL.LU.64 R132, [R1+0x1b68] ;  /* 0x001b680001847983 */ /* 0x000f220000300a00 */
[----:B------:R-:W-:-:S03]  /*e8790*/  IADD3 R181, P3, R14, UR14, RZ ;  /* 0x0000000e0eb57c10 */ /* 0x000fc6000ff7e0ff */
[----:B------:R-:W4:Y:S01]  /*e87a0*/  LDL.LU.64 R128, [R1+0x1b08] ;  /* 0x001b080001807983 */ /* 0x000f220000300a00 */
[----:B------:R-:W-:-:S03]  /*e87b0*/  IADD3.X R176, R121, UR9, RZ, P2, !PT ;  /* 0x0000000979b07c10 */ /* 0x000fc600097fe4ff */
[----:B------:R-:W4:Y:S01]  /*e87c0*/  LDL.LU.64 R124, [R1+0x1b00] ;  /* 0x001b0000017c7983 */ /* 0x000f220000300a00 */
[----:B------:R-:W-:-:S03]  /*e87d0*/  IADD3.X R180, R15, UR9, RZ, P3, !PT ;  /* 0x000000090fb47c10 */ /* 0x000fc60009ffe4ff */
[----:B------:R-:W-:Y:S04]  /*e87e0*/  STL.64 [R1+0xad0], R16 ;  /* 0x000ad01001007387 */ /* 0x000fe80000100a00 */
[----:B------:R1:W-:Y:S04]  /*e87f0*/  STL.64 [R1+0xad8], R18 ;  /* 0x000ad81201007387 */ /* 0x0003e80000100a00 */
[----:B------:R-:W4:Y:S04]  /*e8800*/  LDL.LU.64 R120, [R1+0x1af8] ;  /* 0x001af80001787983 */ /* 0x000f280000300a00 */
[----:B------:R-:W4:Y:S01]  /*e8810*/  LDL.LU.64 R14, [R1+0x1af0] ;  /* 0x001af000010e7983 */ /* 0x000f220000300a00 */
[C---:B-1----:R-:W-:Y:S06]  /*e8820*/  HMMA.1688.F32.TF32 R16, R236.reuse, R194, R20 ;  /* 0x000000c2ec10723c */ /* 0x042fec0000081014 */
[----:B------:R-:W-:Y:S01]  /*e8830*/  HMMA.1688.F32.TF32 R20, R236, R190, R24 ;  /* 0x000000beec14723c */ /* 0x000fe20000081018 */
[----:B---3--:R-:W-:-:S04]  /*e8840*/  IADD3 R189, P0, R116, UR14, RZ ;  /* 0x0000000e74bd7c10 */ /* 0x008fc8000ff1e0ff */
[----:B------:R-:W-:Y:S02]  /*e8850*/  IADD3.X R188, R117, UR9, RZ, P0, !PT ;  /* 0x0000000975bc7c10 */ /* 0x000fe400087fe4ff */
[----:B------:R-:W3:Y:S01]  /*e8860*/  LDL.LU.64 R116, [R1+0x1aa8] ;  /* 0x001aa80001747983 */ /* 0x000ee20000300a00 */
[----:B--2---:R-:W-:-:S04]  /*e8870*/  IADD3 R193, P1, R112, UR14, RZ ;  /* 0x0000000e70c17c10 */ /* 0x004fc8000ff3e0ff */
[----:B------:R-:W-:Y:S02]  /*e8880*/  IADD3.X R192, R113, UR9, RZ, P1, !PT ;  /* 0x0000000971c07c10 */ /* 0x000fe40008ffe4ff */
[----:B------:R-:W2:Y:S01]  /*e8890*/  LDL.LU.64 R112, [R1+0x1aa0] ;  /* 0x001aa00001707983 */ /* 0x000ea20000300a00 */
[----:B------:R-:W-:-:S03]  /*e88a0*/  IADD3 R197, P2, R108, UR14, RZ ;  /* 0x0000000e6cc57c10 */ /* 0x000fc6000ff5e0ff */
[----:B------:R1:W-:Y:S01]  /*e88b0*/  STL.64 [R1+0xae0], R16 ;  /* 0x000ae01001007387 */ /* 0x0003e20000100a00 */
[----:B------:R-:W-:-:S03]  /*e88c0*/  IADD3 R199, P3, R12, UR14, RZ ;  /* 0x0000000e0cc77c10 */ /* 0x000fc6000ff7e0ff */
[----:B------:R-:W-:Y:S01]  /*e88d0*/  STL.64 [R1+0xae8], R18 ;  /* 0x000ae81201007387 */ /* 0x000fe20000100a00 */
[----:B------:R-:W-:-:S03]  /*e88e0*/  IADD3.X R196, R109, UR9, RZ, P2, !PT ;  /* 0x000000096dc47c10 */ /* 0x000fc600097fe4ff */
[----:B------:R-:W2:Y:S01]  /*e88f0*/  LDL.LU.64 R108, [R1+0x1a98] ;  /* 0x001a9800016c7983 */ /* 0x000ea20000300a00 */
[----:B------:R-:W-:-:S03]  /*e8900*/  IADD3.X R198, R13, UR9, RZ, P3, !PT ;  /* 0x000000090dc67c10 */ /* 0x000fc60009ffe4ff */
[----:B------:R-:W2:Y:S01]  /*e8910*/  LDL.LU.64 R12, [R1+0x1a90] ;  /* 0x001a9000010c7983 */ /* 0x000ea20000300a00 */
[----:B----4-:R-:W-:Y:S02]  /*e8920*/  IADD3 R215, P1, R140, UR14, RZ ;  /* 0x0000000e8cd77c10 */ /* 0x010fe4000ff3e0ff */
[----:B------:R-:W-:Y:S02]  /*e8930*/  IADD3 R217, P2, R136, UR14, RZ ;  /* 0x0000000e88d97c10 */ /* 0x000fe4000ff5e0ff */
[----:B------:R-:W-:Y:S02]  /*e8940*/  IADD3.X R214, R141, UR9, RZ, P1, !PT ;  /* 0x000000098dd67c10 */ /* 0x000fe40008ffe4ff */
[----:B------:R-:W-:Y:S01]  /*e8950*/  IADD3 R219, P3, R132, UR14, RZ ;  /* 0x0000000e84db7c10 */ /* 0x000fe2000ff7e0ff */
[----:B------:R-:W-:Y:S01]  /*e8960*/  STL.64 [R1+0xaf0], R20 ;  /* 0x000af01401007387 */ /* 0x000fe20000100a00 */
[----:B------:R-:W-:Y:S02]  /*e8970*/  IADD3.X R216, R137, UR9, RZ, P2, !PT ;  /* 0x0000000989d87c10 */ /* 0x000fe400097fe4ff */
[----:B------:R-:W-:-:S02]  /*e8980*/  IADD3.X R218, R133, UR9, RZ, P3, !PT ;  /* 0x0000000985da7c10 */ /* 0x000fc40009ffe4ff */
[----:B-1----:R-:W-:Y:S01]  /*e8990*/  IADD3 R17, P1, R124, UR14, RZ ;  /* 0x0000000e7c117c10 */ /* 0x002fe2000ff3e0ff */
[----:B------:R-:W-:Y:S04]  /*e89a0*/  STL.64 [R1+0xaf8], R22 ;  /* 0x000af81601007387 */ /* 0x000fe80000100a00 */
[----:B------:R1:W-:Y:S01]  /*e89b0*/  STL [R1+0x14], R17 ;  /* 0x0000141101007387 */ /* 0x0003e20000100800 */
[----:B------:R-:W-:Y:S02]  /*e89c0*/  IADD3 R16, P2, R120, UR14, RZ ;  /* 0x0000000e78107c10 */ /* 0x000fe4000ff5e0ff */
[----:B-1----:R-:W-:Y:S02]  /*e89d0*/  IADD3.X R17, R125, UR9, RZ, P1, !PT ;  /* 0x000000097d117c10 */ /* 0x002fe40008ffe4ff */
[----:B------:R-:W-:Y:S01]  /*e89e0*/  IADD3 R3, P3, R14, UR14, RZ ;  /* 0x0000000e0e037c10 */ /* 0x000fe2000ff7e0ff */
[----:B------:R1:W-:Y:S04]  /*e89f0*/  STL [R1+0x1c], R16 ;  /* 0x00001c1001007387 */ /* 0x0003e80000100800 */
[----:B------:R4:W-:Y:S04]  /*e8a00*/  STL [R1+0x24], R3 ;  /* 0x0000240301007387 */ /* 0x0009e80000100800 */
[----:B------:R-:W-:Y:S01]  /*e8a10*/  STL [R1+0x10], R17 ;  /* 0x0000101101007387 */ /* 0x000fe20000100800 */
[----:B-1----:R-:W-:-:S03]  /*e8a20*/  IADD3.X R16, R121, UR9, RZ, P2, !PT ;  /* 0x0000000979107c10 */ /* 0x002fc600097fe4ff */
[----:B------:R-:W2:Y:S01]  /*e8a30*/  LDL.LU.64 R26, [R1+0x1a48] ;  /* 0x001a4800011a7983 */ /* 0x000ea20000300a00 */
[----:B----4-:R-:W-:-:S03]  /*e8a40*/  IADD3.X R3, R15, UR9, RZ, P3, !PT ;  /* 0x000000090f037c10 */ /* 0x010fc60009ffe4ff */
[----:B------:R1:W-:Y:S04]  /*e8a50*/  STL [R1+0x18], R16 ;  /* 0x0000181001007387 */ /* 0x0003e80000100800 */
[----:B------:R-:W4:Y:S04]  /*e8a60*/  LDL.LU.64 R18, [R1+0x1a40] ;  /* 0x001a400001127983 */ /* 0x000f280000300a00 */
[----:B------:R2:W-:Y:S04]  /*e8a70*/  STL [R1+0x20], R3 ;  /* 0x0000200301007387 */ /* 0x0005e80000100800 */
[----:B-1----:R-:W4:Y:S04]  /*e8a80*/  LDL.LU.64 R16, [R1+0x1a38] ;  /* 0x001a380001107983 */ /* 0x002f280000300a00 */
[----:B------:R-:W4:Y:S01]  /*e8a90*/  LDL.LU.64 R14, [R1+0x1a30] ;  /* 0x001a3000010e7983 */ /* 0x000f220000300a00 */
[----:B------:R-:W-:Y:S01]  /*e8aa0*/  HMMA.1688.F32.TF32 R28, R236, R186, R28 ;  /* 0x000000baec1c723c */ /* 0x000fe2000008101c */
[----:B------:R-:W-:-:S04]  /*e8ab0*/  IADD3 R211, P0, R144, UR14, RZ ;  /* 0x0000000e90d37c10 */ /* 0x000fc8000ff1e0ff */
[----:B------:R-:W-:Y:S02]  /*e8ac0*/  IADD3.X R210, R145, UR9, RZ, P0, !PT ;  /* 0x0000000991d27c10 */ /* 0x000fe400087fe4ff */
[----:B------:R-:W-:-:S04]  /*e8ad0*/  IADD3 R251, P0, R128, UR14, RZ ;  /* 0x0000000e80fb7c10 */ /* 0x000fc8000ff1e0ff */
[----:B------:R-:W-:-:S12]  /*e8ae0*/  IADD3.X R250, R129, UR9, RZ, P0, !PT ;  /* 0x0000000981fa7c10 */ /* 0x000fd800087fe4ff */
[----:B------:R-:W-:Y:S04]  /*e8af0*/  STL.64 [R1+0xb00], R28 ;  /* 0x000b001c01007387 */ /* 0x000fe80000100a00 */
[----:B------:R-:W-:Y:S01]  /*e8b00*/  STL.64 [R1+0xb08], R30 ;  /* 0x000b081e01007387 */ /* 0x000fe20000100a00 */
[----:B------:R-:W-:Y:S01]  /*e8b10*/  HMMA.1688.F32.TF32 R32, R236, R182, R32 ;  /* 0x000000b6ec20723c */ /* 0x000fe20000081020 */
[----:B---3--:R-:W-:Y:S02]  /*e8b20*/  IADD3 R20, P0, R116, UR14, RZ ;  /* 0x0000000e74147c10 */ /* 0x008fe4000ff1e0ff */
[----:B--2---:R-:W-:-:S03]  /*e8b30*/  IADD3 R21, P1, R112, UR14, RZ ;  /* 0x0000000e70157c10 */ /* 0x004fc6000ff3e0ff */
[----:B------:R-:W-:Y:S04]  /*e8b40*/  STL [R1+0x6c], R20 ;  /* 0x00006c1401007387 */ /* 0x000fe80000100800 */
[----:B------:R1:W-:Y:S01]  /*e8b50*/  STL [R1+0x74], R21 ;  /* 0x0000741501007387 */ /* 0x0003e20000100800 */
[----:B------:R-:W-:Y:S02]  /*e8b60*/  IADD3 R3, P2, R108, UR14, RZ ;  /* 0x0000000e6c037c10 */ /* 0x000fe4000ff5e0ff */
[----:B-1----:R-:W-:Y:S02]  /*e8b70*/  IADD3.X R21, R117, UR9, RZ, P0, !PT ;  /* 0x0000000975157c10 */ /* 0x002fe400087fe4ff */
[----:B------:R-:W-:Y:S01]  /*e8b80*/  IADD3 R20, P3, R12, UR14, RZ ;  /* 0x0000000e0c147c10 */ /* 0x000fe2000ff7e0ff */
[----:B------:R1:W-:Y:S04]  /*e8b90*/  STL [R1+0x7c], R3 ;  /* 0x00007c0301007387 */ /* 0x0003e80000100800 */
[----:B------:R2:W-:Y:S01]  /*e8ba0*/  STL [R1+0x84], R20 ;  /* 0x0000841401007387 */ /* 0x0005e20000100800 */
[----:B-1----:R-:W-:-:S03]  /*e8bb0*/  IADD3.X R3, R113, UR9, RZ, P1, !PT ;  /* 0x0000000971037c10 */ /* 0x002fc60008ffe4ff */
[----:B------:R-:W-:Y:S01]  /*e8bc0*/  STL [R1+0x68], R21 ;  /* 0x0000681501007387 */ /* 0x000fe20000100800 */
[----:B--2---:R-:W-:-:S03]  /*e8bd0*/  IADD3.X R20, R109, UR9, RZ, P2, !PT ;  /* 0x000000096d147c10 */ /* 0x004fc600097fe4ff */
[----:B------:R-:W2:Y:S04]  /*e8be0*/  LDL.LU.64 R24, [R1+0x19e8] ;  /* 0x0019e80001187983 */ /* 0x000ea80000300a00 */
[----:B------:R1:W-:Y:S04]  /*e8bf0*/  STL [R1+0x70], R3 ;  /* 0x0000700301007387 */ /* 0x0003e80000100800 */
[----:B------:R3:W-:Y:S04]  /*e8c00*/  STL [R1+0x78], R20 ;  /* 0x0000781401007387 */ /* 0x0007e80000100800 */
[----:B------:R-:W2:Y:S01]  /*e8c10*/  LDL.LU.64 R22, [R1+0x19e0] ;  /* 0x0019e00001167983 */ /* 0x000ea20000300a00 */
[----:B-1----:R-:W-:-:S03]  /*e8c20*/  IADD3.X R3, R13, UR9, RZ, P3, !PT ;  /* 0x000000090d037c10 */ /* 0x002fc60009ffe4ff */
[----:B---3--:R-:W3:Y:S04]  /*e8c30*/  LDL.LU.64 R20, [R1+0x19d8] ;  /* 0x0019d80001147983 */ /* 0x008ee80000300a00 */
[----:B------:R1:W-:Y:S04]  /*e8c40*/  STL [R1+0x80], R3 ;  /* 0x0000800301007387 */ /* 0x0003e80000100800 */
[----:B------:R-:W3:Y:S01]  /*e8c50*/  LDL.LU.64 R12, [R1+0x19d0] ;  /* 0x0019d000010c7983 */ /* 0x000ee20000300a00 */
[----:B-1----:R-:W-:-:S03]  /*e8c60*/  IADD3 R3, P0, R26, UR14, RZ ;  /* 0x0000000e1a037c10 */ /* 0x002fc6000ff1e0ff */
[----:B------:R-:W-:Y:S01]  /*e8c70*/  STL.64 [R1+0xb10], R32 ;  /* 0x000b102001007387 */ /* 0x000fe20000100a00 */
[----:B----4-:R-:W-:-:S03]  /*e8c80*/  IADD3 R29, P1, R18, UR14, RZ ;  /* 0x0000000e121d7c10 */ /* 0x010fc6000ff3e0ff */
[----:B------:R-:W-:Y:S01]  /*e8c90*/  STL.64 [R1+0xb18], R34 ;  /* 0x000b182201007387 */ /* 0x000fe20000100a00 */
[----:B------:R-:W-:-:S03]  /*e8ca0*/  IADD3.X R26, R27, UR9, RZ, P0, !PT ;  /* 0x000000091b1a7c10 */ /* 0x000fc600087fe4ff */
[----:B------:R1:W-:Y:S01]  /*e8cb0*/  STL [R1+0xb4], R3 ;  /* 0x0000b40301007387 */ /* 0x0003e20000100800 */
[----:B------:R-:W-:-:S03]  /*e8cc0*/  IADD3 R28, P2, R16, UR14, RZ ;  /* 0x0000000e101c7c10 */ /* 0x000fc6000ff5e0ff */
[----:B------:R-:W-:Y:S01]  /*e8cd0*/  STL [R1+0xbc], R29 ;  /* 0x0000bc1d01007387 */ /* 0x000fe20000100800 */
[----:B------:R-:W-:Y:S02]  /*e8ce0*/  IADD3.X R18, R19, UR9, RZ, P1, !PT ;  /* 0x0000000913127c10 */ /* 0x000fe40008ffe4ff */
[----:B-1----:R-:W-:Y:S01]  /*e8cf0*/  IADD3 R3, P3, R14, UR14, RZ ;  /* 0x0000000e0e037c10 */ /* 0x002fe2000ff7e0ff */
[----:B------:R-:W-:Y:S04]  /*e8d00*/  STL [R1+0xc4], R28 ;  /* 0x0000c41c01007387 */ /* 0x000fe80000100800 */
[----:B------:R1:W-:Y:S04]  /*e8d10*/  STL [R1+0xcc], R3 ;  /* 0x0000cc0301007387 */ /* 0x0003e80000100800 */
[----:B------:R4:W-:Y:S01]  /*e8d20*/  STL [R1+0xb0], R26 ;  /* 0x0000b01a01007387 */ /* 0x0009e20000100800 */
[----:B-1----:R-:W-:-:S03]  /*e8d30*/  IADD3.X R3, R17, UR9, RZ, P2, !PT ;  /* 0x0000000911037c10 */ /* 0x002fc600097fe4ff */
[----:B----4-:R-:W4:Y:S04]  /*e8d40*/  LDL.LU.64 R26, [R1+0x1988] ;  /* 0x00198800011a7983 */ /* 0x010f280000300a00 */
[----:B------:R1:W-:Y:S04]  /*e8d50*/  STL [R1+0xb8], R18 ;  /* 0x0000b81201007387 */ /* 0x0003e80000100800 */
[----:B------:R-:W4:Y:S04]  /*e8d60*/  LDL.LU.64 R16, [R1+0x1980] ;  /* 0x0019800001107983 */ /* 0x000f280000300a00 */
[----:B------:R1:W-:Y:S04]  /*e8d70*/  STL [R1+0xc0], R3 ;  /* 0x0000c00301007387 */ /* 0x0003e80000100800 */
[----:B-1----:R-:W4:Y:S01]  /*e8d80*/  LDL.LU.64 R18, [R1+0x1978] ;  /* 0x0019780001127983 */ /* 0x002f220000300a00 */
[----:B------:R-:W-:-:S03]  /*e8d90*/  IADD3.X R3, R15, UR9, RZ, P3, !PT ;  /* 0x000000090f037c10 */ /* 0x000fc60009ffe4ff */
[----:B------:R-:W4:Y:S01]  /*e8da0*/  LDL.LU.64 R14, [R1+0x1970] ;  /* 0x00197000010e7983 */ /* 0x000f220000300a00 */
[----:B------:R-:W-:Y:S03]  /*e8db0*/  HMMA.1688.F32.TF32 R32, R236, R178, R36 ;  /* 0x000000b2ec20723c */ /* 0x000fe60000081024 */
[----:B------:R-:W-:-:S15]  /*e8dc0*/  STL [R1+0xc8], R3 ;  /* 0x0000c80301007387 */ /* 0x000fde0000100800 */
[----:B------:R-:W-:-:S05]  /*e8dd0*/  NOP ;  /* 0x0000000000007918 */ /* 0x000fca0000000000 */
[----:B------:R-:W-:Y:S04]  /*e8de0*/  STL.64 [R1+0xb20], R32 ;  /* 0x000b202001007387 */ /* 0x000fe80000100a00 */
[----:B------:R1:W-:Y:S02]  /*e8df0*/  STL.64 [R1+0xb28], R34 ;  /* 0x000b282201007387 */ /* 0x0003e40000100a00 */
[----:B-1----:R-:W-:Y:S01]  /*e8e00*/  HMMA.1688.F32.TF32 R32, R236, R110, R40 ;  /* 0x0000006eec20723c */ /* 0x002fe20000081028 */
[----:B--2---:R-:W-:-:S05]  /*e8e10*/  IADD3 R28, P0, R24, UR14, RZ ;  /* 0x0000000e181c7c10 */ /* 0x004fca000ff1e0ff */
[----:B------:R1:W-:Y:S01]  /*e8e20*/  STL [R1+0x12c], R28 ;  /* 0x00012c1c01007387 */ /* 0x0003e20000100800 */
[----:B------:R-:W-:Y:S02]  /*e8e30*/  IADD3.X R24, R25, UR9, RZ, P0, !PT ;  /* 0x0000000919187c10 */ /* 0x000fe400087fe4ff */
[----:B------:R-:W-:Y:S02]  /*e8e40*/  IADD3 R29, P1, R22, UR14, RZ ;  /* 0x0000000e161d7c10 */ /* 0x000fe4000ff3e0ff */
[----:B---3--:R-:W-:-:S03]  /*e8e50*/  IADD3 R3, P2, R20, UR14, RZ ;  /* 0x0000000e14037c10 */ /* 0x008fc6000ff5e0ff */
[----:B------:R-:W-:Y:S04]  /*e8e60*/  STL [R1+0x134], R29 ;  /* 0x0001341d01007387 */ /* 0x000fe80000100800 */
[----:B------:R2:W-:Y:S01]  /*e8e70*/  STL [R1+0x13c], R3 ;  /* 0x00013c0301007387 */ /* 0x0005e20000100800 */
[----:B-1----:R-:W-:-:S05]  /*e8e80*/  IADD3 R28, P3, R12, UR14, RZ ;  /* 0x0000000e0c1c7c10 */ /* 0x002fca000ff7e0ff */
[----:B------:R1:W-:Y:S01]  /*e8e90*/  STL [R1+0x144], R28 ;  /* 0x0001441c01007387 */ /* 0x0003e20000100800 */
[----:B--2---:R-:W-:-:S03]  /*e8ea0*/  IADD3.X R3, R23, UR9, RZ, P1, !PT ;  /* 0x0000000917037c10 */ /* 0x004fc60008ffe4ff */
[----:B-1----:R-:W2:Y:S04]  /*e8eb0*/  LDL.LU.64 R28, [R1+0x1c80] ;  /* 0x001c8000011c7983 */ /* 0x002ea80000300a00 */
[----:B------:R1:W-:Y:S04]  /*e8ec0*/  STL [R1+0x128], R24 ;  /* 0x0001281801007387 */ /* 0x0003e80000100800 */
[----:B-1----:R-:W3:Y:S04]  /*e8ed0*/  LDL.LU.64 R24, [R1+0x1c78] ;  /* 0x001c780001187983 */ /* 0x002ee80000300a00 */
[----:B------:R1:W-:Y:S04]  /*e8ee0*/  STL [R1+0x130], R3 ;  /* 0x0001300301007387 */ /* 0x0003e80000100800 */
[----:B------:R-:W2:Y:S01]  /*e8ef0*/  LDL.LU.64 R22, [R1+0x1c70] ;  /* 0x001c700001167983 */ /* 0x000ea20000300a00 */
[----:B-1----:R-:W-:-:S03]  /*e8f00*/  IADD3.X R3, R21, UR9, RZ, P2, !PT ;  /* 0x0000000915037c10 */ /* 0x002fc600097fe4ff */
[----:B------:R-:W3:Y:S04]  /*e8f10*/  LDL.LU.64 R20, [R1+0x1c68] ;  /* 0x001c680001147983 */ /* 0x000ee80000300a00 */
[----:B------:R1:W-:Y:S01]  /*e8f20*/  STL [R1+0x138], R3 ;  /* 0x0001380301007387 */ /* 0x0003e20000100800 */
[----:B----4-:R-:W-:Y:S02]  /*e8f30*/  IADD3 R30, P0, R26, UR14, RZ ;  /* 0x0000000e1a1e7c10 */ /* 0x010fe4000ff1e0ff */
[----:B------:R-:W-:Y:S02]  /*e8f40*/  IADD3 R31, P1, R16, UR14, RZ ;  /* 0x0000000e101f7c10 */ /* 0x000fe4000ff3e0ff */
[----:B-1----:R-:W-:Y:S02]  /*e8f50*/  IADD3.X R3, R13, UR9, RZ, P3, !PT ;  /* 0x000000090d037c10 */ /* 0x002fe40009ffe4ff */
[----:B------:R-:W4:Y:S04]  /*e8f60*/  LDL.LU.64 R12, [R1+0x1c20] ;  /* 0x001c2000010c7983 */ /* 0x000f280000300a00 */
[----:B------:R1:W-:Y:S04]  /*e8f70*/  STL [R1+0x140], R3 ;  /* 0x0001400301007387 */ /* 0x0003e80000100800 */
[----:B------:R-:W-:Y:S04]  /*e8f80*/  STL.64 [R1+0xb30], R32 ;  /* 0x000b302001007387 */ /* 0x000fe80000100a00 */
[----:B------:R-:W-:Y:S01]  /*e8f90*/  STL.64 [R1+0xb38], R34 ;  /* 0x000b382201007387 */ /* 0x000fe20000100a00 */
[----:B-1----:R-:W-:-:S03]  /*e8fa0*/  IADD3 R3, P2, R18, UR14, RZ ;  /* 0x0000000e12037c10 */ /* 0x002fc6000ff5e0ff */
[----:B------:R1:W-:Y:S01]  /*e8fb0*/  STL [R1+0x18c], R30 ;  /* 0x00018c1e01007387 */ /* 0x0003e20000100800 */
[----:B------:R-:W-:-:S03]  /*e8fc0*/  IADD3.X R26, R27, UR9, RZ, P0, !PT ;  /* 0x000000091b1a7c10 */ /* 0x000fc600087fe4ff */
[----:B------:R-:W-:Y:S01]  /*e8fd0*/  STL [R1+0x194], R31 ;  /* 0x0001941f01007387 */ /* 0x000fe20000100800 */
[----:B------:R-:W-:-:S03]  /*e8fe0*/  IADD3.X R18, R19, UR9, RZ, P2, !PT ;  /* 0x0000000913127c10 */ /* 0x000fc600097fe4ff */
[----:B------:R1:W-:Y:S02]  /*e8ff0*/  STL [R1+0x19c], R3 ;  /* 0x00019c0301007387 */ /* 0x0003e40000100800 */
[----:B-1----:R-:W-:-:S05]  /*e9000*/  IADD3 R30, P3, R14, UR14, RZ ;  /* 0x0000000e0e1e7c10 */ /* 0x002fca000ff7e0ff */
[----:B------:R-:W-:Y:S01]  /*e9010*/  STL [R1+0x1a4], R30 ;  /* 0x0001a41e01007387 */ /* 0x000fe20000100800 */
[----:B------:R-:W-:-:S03]  /*e9020*/  IADD3.X R3, R17, UR9, RZ, P1, !PT ;  /* 0x0000000911037c10 */ /* 0x000fc60008ffe4ff */
[----:B------:R-:W4:Y:S04]  /*e9030*/  LDL.LU.64 R16, [R1+0x1c08] ;  /* 0x001c080001107983 */ /* 0x000f280000300a00 */
[----:B------:R1:W-:Y:S04]  /*e9040*/  STL [R1+0x188], R26 ;  /* 0x0001881a01007387 */ /* 0x0003e80000100800 */
[----:B------:R-:W-:Y:S04]  /*e9050*/  STL [R1+0x190], R3 ;  /* 0x0001900301007387 */ /* 0x000fe80000100800 */
[----:B-1----:R-:W4:Y:S04]  /*e9060*/  LDL.LU.64 R26, [R1+0x1c18] ;  /* 0x001c1800011a7983 */ /* 0x002f280000300a00 */
[----:B------:R1:W-:Y:S04]  /*e9070*/  STL [R1+0x198], R18 ;  /* 0x0001981201007387 */ /* 0x0003e80000100800 */
[----:B-1----:R-:W4:Y:S01]  /*e9080*/  LDL.LU.64 R18, [R1+0x1c10] ;  /* 0x001c100001127983 */ /* 0x002f220000300a00 */
[----:B------:R-:W-:-:S05]  /*e9090*/  IADD3.X R3, R15, UR9, RZ, P3, !PT ;  /* 0x000000090f037c10 */ /* 0x000fca0009ffe4ff */
[----:B------:R-:W-:Y:S04]  /*e90a0*/  STL [R1+0x1a0], R3 ;  /* 0x0001a00301007387 */ /* 0x000fe80000100800 */
[----:B------:R-:W4:Y:S01]  /*e90b0*/  LDL.LU.64 R14, [R1+0x1ba0] ;  /* 0x001ba000010e7983 */ /* 0x000f220000300a00 */
[----:B------:R-:W-:Y:S03]  /*e90c0*/  HMMA.1688.F32.TF32 R32, R236, R114, R44 ;  /* 0x00000072ec20723c */ /* 0x000fe6000008102c */
[----:B------:R-:W4:-:S15]  /*e90d0*/  LDL.LU.64 R40, [R1+0x1b98] ;  /* 0x001b980001287983 */ /* 0x000f1e0000300a00 */
[----:B------:R-:W-:-:S05]  /*e90e0*/  NOP ;  /* 0x0000000000007918 */ /* 0x000fca0000000000 */
[----:B------:R-:W-:Y:S04]  /*e90f0*/  STL.64 [R1+0xb40], R32 ;  /* 0x000b402001007387 */ /* 0x000fe80000100a00 */
[----:B------:R1:W-:Y:S04]  /*e9100*/  STL.64 [R1+0xb48], R34 ;  /* 0x000b482201007387 */ /* 0x0003e80000100a00 */
[----:B------:R-:W4:Y:S04]  /*e9110*/  LDL.LU.64 R38, [R1+0x1b90] ;  /* 0x001b900001267983 */ /* 0x000f280000300a00 */
[----:B------:R-:W4:Y:S04]  /*e9120*/  LDL.LU.64 R36, [R1+0x1b88] ;  /* 0x001b880001247983 */ /* 0x000f280000300a00 */
[----:B-1----:R-:W4:Y:S04]  /*e9130*/  LDL.LU.64 R34, [R1+0x1b28] ;  /* 0x001b280001227983 */ /* 0x002f280000300a00 */
[----:B------:R-:W4:Y:S01]  /*e9140*/  LDL.LU.64 R32, [R1+0x1b20] ;  /* 0x001b200001207983 */ /* 0x000f220000300a00 */
[----:B--2---:R-:W-:-:S04]  /*e9150*/  IADD3 R161, P2, R22, UR14, RZ ;  /* 0x0000000e16a17c10 */ /* 0x004fc8000ff5e0ff */
[----:B------:R-:W-:Y:S02]  /*e9160*/  IADD3.X R160, R23, UR9, RZ, P2, !PT ;  /* 0x0000000917a07c10 */ /* 0x000fe400097fe4ff */
[----:B---3--:R-:W-:-:S04]  /*e9170*/  IADD3 R165, P3, R20, UR14, RZ ;  /* 0x0000000e14a57c10 */ /* 0x008fc8000ff7e0ff */
[----:B------:R-:W-:Y:S02]  /*e9180*/  IADD3.X R164, R21, UR9, RZ, P3, !PT ;  /* 0x0000000915a47c10 */ /* 0x000fe40009ffe4ff */
[----:B------:R-:W-:Y:S01]  /*e9190*/  HMMA.1688.F32.TF32 R20, R236, R174, R48 ;  /* 0x000000aeec14723c */ /* 0x000fe20000081030 */
[----:B------:R-:W-:Y:S02]  /*e91a0*/  IADD3 R153, P0, R28, UR14, RZ ;  /* 0x0000000e1c997c10 */ /* 0x000fe4000ff1e0ff */
[----:B------:R-:W-:Y:S02]  /*e91b0*/  IADD3 R157, P1, R24, UR14, RZ ;  /* 0x0000000e189d7c10 */ /* 0x000fe4000ff3e0ff */
[----:B------:R-:W-:Y:S02]  /*e91c0*/  IADD3.X R152, R29, UR9, RZ, P0, !PT ;  /* 0x000000091d987c10 */ /* 0x000fe400087fe4ff */
[----:B------:R-:W-:Y:S02]  /*e91d0*/  IADD3.X R156, R25, UR9, RZ, P1, !PT ;  /* 0x00000009199c7c10 */ /* 0x000fe40008ffe4ff */
[----:B----4-:R-:W-:-:S04]  /*e91e0*/  IADD3 R175, P0, R12, UR14, RZ ;  /* 0x0000000e0caf7c10 */ /* 0x010fc8000ff1e0ff */
[----:B------:R-:W-:-:S10]  /*e91f0*/  IADD3.X R174, R13, UR9, RZ, P0, !PT ;  /* 0x000000090dae7c10 */ /* 0x000fd400087fe4ff */
[----:B------:R-:W-:Y:S04]  /*e9200*/  STL.64 [R1+0xb70], R20 ;  /* 0x000b701401007387 */ /* 0x000fe80000100a00 */
[----:B------:R1:W-:Y:S04]  /*e9210*/  STL.64 [R1+0xb78], R22 ;  /* 0x000b781601007387 */ /* 0x0003e80000100a00 */
[----:B------:R-:W2:Y:S04]  /*e9220*/  LDL.LU.64 R30, [R1+0x1b18] ;  /* 0x001b1800011e7983 */ /* 0x000ea80000300a00 */
[----:B------:R-:W3:Y:S04]  /*e9230*/  LDL.LU.64 R28, [R1+0x1b10] ;  /* 0x001b1000011c7983 */ /* 0x000ee80000300a00 */
[----:B------:R-:W4:Y:S04]  /*e9240*/  LDL.LU.64 R24, [R1+0x1ac8] ;  /* 0x001ac80001187983 */ /* 0x000f280000300a00 */
[----:B-1----:R-:W4:Y:S04]  /*e9250*/  LDL.LU.64 R22, [R1+0x1ac0] ;  /* 0x001ac00001167983 */ /* 0x002f280000300a00 */
[----:B------:R-:W4:Y:S04]  /*e9260*/  LDL.LU.64 R20, [R1+0x1ab8] ;  /* 0x001ab80001147983 */ /* 0x000f280000300a00 */
[----:B------:R-:W4:Y:S01]  /*e9270*/  LDL.LU.64 R12, [R1+0x1ab0] ;  /* 0x001ab000010c7983 */ /* 0x000f220000300a00 */
[----:B------:R-:W-:-:S04]  /*e9280*/  IADD3 R185, P3, R16, UR14, RZ ;  /* 0x0000000e10b97c10 */ /* 0x000fc8000ff7e0ff */
[----:B------:R-:W-:Y:S02]  /*e9290*/  IADD3.X R184, R17, UR9, RZ, P3, !PT ;  /* 0x0000000911b87c10 */ /* 0x000fe40009ffe4ff */
[----:B------:R-:W-:-:S04]  /*e92a0*/  IADD3 R183, P2, R18, UR14, RZ ;  /* 0x0000000e12b77c10 */ /* 0x000fc8000ff5e0ff */
[----:B------:R-:W-:Y:S02]  /*e92b0*/  IADD3.X R182, R19, UR9, RZ, P2, !PT ;  /* 0x0000000913b67c10 */ /* 0x000fe400097fe4ff */
[----:B------:R-:W-:Y:S01]  /*e92c0*/  HMMA.1688.F32.TF32 R16, R236, R170, R52 ;  /* 0x000000aaec10723c */ /* 0x000fe20000081034 */
[----:B------:R-:W-:-:S04]  /*e92d0*/  IADD3 R179, P1, R26, UR14, RZ ;  /* 0x0000000e1ab37c10 */ /* 0x000fc8000ff3e0ff */
[----:B------:R-:W-:Y:S02]  /*e92e0*/  IADD3.X R178, R27, UR9, RZ, P1, !PT ;  /* 0x000000091bb27c10 */ /* 0x000fe40008ffe4ff */
[----:B------:R-:W-:-:S04]  /*e92f0*/  IADD3 R191, P0, R14, UR14, RZ ;  /* 0x0000000e0ebf7c10 */ /* 0x000fc8000ff1e0ff */
[----:B------:R-:W-:-:S12]  /*e9300*/  IADD3.X R190, R15, UR9, RZ, P0, !PT ;  /* 0x000000090fbe7c10 */ /* 0x000fd800087fe4ff */
[----:B------:R-:W-:Y:S04]  /*e9310*/  STL.64 [R1+0xb90], R16 ;  /* 0x000b901001007387 */ /* 0x000fe80000100a00 */
[----:B------:R1:W-:Y:S04]  /*e9320*/  STL.64 [R1+0xb98], R18 ;  /* 0x000b981201007387 */ /* 0x0003e80000100a00 */
[----:B------:R-:W4:Y:S04]  /*e9330*/  LDL.LU.64 R26, [R1+0x1a68] ;  /* 0x001a6800011a7983 */ /* 0x000f280000300a00 */
[----:B-1----:R-:W4:Y:S04]  /*e9340*/  LDL.LU.64 R18, [R1+0x1a60] ;  /* 0x001a600001127983 */ /* 0x002f280000300a00 */
[----:B------:R-:W4:Y:S04]  /*e9350*/  LDL.LU.64 R16, [R1+0x1a58] ;  /* 0x001a580001107983 */ /* 0x000f280000300a00 */
[----:B------:R-:W4:Y:S01]  /*e9360*/  LDL.LU.64 R14, [R1+0x1a50] ;  /* 0x001a5000010e7983 */ /* 0x000f220000300a00 */
[----:B------:R-:W-:-:S02]  /*e9370*/  IADD3 R195, P1, R40, UR14, RZ ;  /* 0x0000000e28c37c10 */ /* 0x000fc4000ff3e0ff */
[----:B------:R-:W-:Y:S02]  /*e9380*/  IADD3 R203, P2, R38, UR14, RZ ;  /* 0x0000000e26cb7c10 */ /* 0x000fe4000ff5e0ff */
[----:B------:R-:W-:Y:S02]  /*e9390*/  IADD3 R207, P3, R36, UR14, RZ ;  /* 0x0000000e24cf7c10 */ /* 0x000fe4000ff7e0ff */
[----:B------:R-:W-:Y:S02]  /*e93a0*/  IADD3.X R194, R41, UR9, RZ, P1, !PT ;  /* 0x0000000929c27c10 */ /* 0x000fe40008ffe4ff */
[----:B------:R-:W-:Y:S02]  /*e93b0*/  IADD3 R235, P0, R34, UR14, RZ ;  /* 0x0000000e22eb7c10 */ /* 0x000fe4000ff1e0ff */
[----:B------:R-:W-:Y:S02]  /*e93c0*/  IADD3 R245, P1, R32, UR14, RZ ;  /* 0x0000000e20f57c10 */ /* 0x000fe4000ff3e0ff */
[----:B------:R-:W-:-:S02]  /*e93d0*/  IADD3.X R202, R39, UR9, RZ, P2, !PT ;  /* 0x0000000927ca7c10 */ /* 0x000fc400097fe4ff */
[----:B------:R-:W-:Y:S02]  /*e93e0*/  IADD3.X R206, R37, UR9, RZ, P3, !PT ;  /* 0x0000000925ce7c10 */ /* 0x000fe40009ffe4ff */
[----:B------:R-:W-:Y:S01]  /*e93f0*/  HMMA.1688.F32.TF32 R36, R236, R166, R56 ;  /* 0x000000a6ec24723c */ /* 0x000fe20000081038 */
[----:B------:R-:W-:Y:S02]  /*e9400*/  IADD3.X R234, R35, UR9, RZ, P0, !PT ;  /* 0x0000000923ea7c10 */ /* 0x000fe400087fe4ff */
[----:B------:R-:W-:-:S03]  /*e9410*/  IADD3.X R244, R33, UR9, RZ, P1, !PT ;  /* 0x0000000921f47c10 */ /* 0x000fc60008ffe4ff */
[----:B------:R-:W-:-:S15]  /*e9420*/  HMMA.1688.F32.TF32 R32, R236, R162, R60 ;  /* 0x000000a2ec20723c */ /* 0x000fde000008103c */
[----:B------:R-:W-:-:S02]  /*e9430*/  NOP ;  /* 0x0000000000007918 */ /* 0x000fc40000000000 */
[----:B------:R-:W-:Y:S04]  /*e9440*/  STL.64 [R1+0xbb0], R36 ;  /* 0x000bb02401007387 */ /* 0x000fe80000100a00 */
[----:B------:R-:W-:Y:S04]  /*e9450*/  STL.64 [R1+0xbb8], R38 ;  /* 0x000bb82601007387 */ /* 0x000fe80000100a00 */
[----:B------:R-:W-:Y:S04]  /*e9460*/  STL.64 [R1+0xbc0], R32 ;  /* 0x000bc02001007387 */ /* 0x000fe80000100a00 */
[----:B------:R1:W-:Y:S02]  /*e9470*/  STL.64 [R1+0xbc8], R34 ;  /* 0x000bc82201007387 */ /* 0x0003e40000100a00 */
[----:B-1----:R-:W-:Y:S01]  /*e9480*/  HMMA.1688.F32.TF32 R32, R236, R158, R64 ;  /* 0x0000009eec20723c */ /* 0x002fe20000081040 */
[----:B--2---:R-:W-:-:S02]  /*e9490*/  IADD3 R247, P2, R30, UR14, RZ ;  /* 0x0000000e1ef77c10 */ /* 0x004fc4000ff5e0ff */
[----:B---3--:R-:W-:Y:S02]  /*e94a0*/  IADD3 R249, P3, R28, UR14, RZ ;  /* 0x0000000e1cf97c10 */ /* 0x008fe4000ff7e0ff */
[----:B----4-:R-:W-:Y:S02]  /*e94b0*/  IADD3 R28, P0, R24, UR14, RZ ;  /* 0x0000000e181c7c10 */ /* 0x010fe4000ff1e0ff */
[----:B------:R-:W-:Y:S02]  /*e94c0*/  IADD3.X R246, R31, UR9, RZ, P2, !PT ;  /* 0x000000091ff67c10 */ /* 0x000fe400097fe4ff */
[----:B------:R-:W-:Y:S01]  /*e94d0*/  IADD3 R3, P1, R22, UR14, RZ ;  /* 0x0000000e16037c10 */ /* 0x000fe2000ff3e0ff */
[----:B------:R1:W-:Y:S01]  /*e94e0*/  STL [R1+0x4c], R28 ;  /* 0x00004c1c01007387 */ /* 0x0003e20000100800 */
[----:B------:R-:W-:Y:S02]  /*e94f0*/  IADD3.X R248, R29, UR9, RZ, P3, !PT ;  /* 0x000000091df87c10 */ /* 0x000fe40009ffe4ff */
[----:B------:R-:W-:Y:S01]  /*e9500*/  IADD3 R29, P2, R20, UR14, RZ ;  /* 0x0000000e141d7c10 */ /* 0x000fe2000ff5e0ff */
[----:B------:R2:W-:Y:S01]  /*e9510*/  STL [R1+0x54], R3 ;  /* 0x0000540301007387 */ /* 0x0005e20000100800 */
[----:B------:R-:W-:-:S02]  /*e9520*/  IADD3.X R22, R23, UR9, RZ, P1, !PT ;  /* 0x0000000917167c10 */ /* 0x000fc40008ffe4ff */
[----:B-1----:R-:W-:Y:S01]  /*e9530*/  IADD3 R28, P3, R12, UR14, RZ ;  /* 0x0000000e0c1c7c10 */ /* 0x002fe2000ff7e0ff */
[----:B------:R-:W-:Y:S01]  /*e9540*/  STL [R1+0x5c], R29 ;  /* 0x00005c1d01007387 */ /* 0x000fe20000100800 */
[----:B--2---:R-:W-:-:S03]  /*e9550*/  IADD3.X R3, R25, UR9, RZ, P0, !PT ;  /* 0x0000000919037c10 */ /* 0x004fc600087fe4ff */
[----:B------:R-:W-:Y:S04]  /*e9560*/  STL [R1+0x64], R28 ;  /* 0x0000641c01007387 */ /* 0x000fe80000100800 */
[----:B------:R-:W2:Y:S04]  /*e9570*/  LDL.LU.64 R24, [R1+0x1a08] ;  /* 0x001a080001187983 */ /* 0x000ea80000300a00 */
[----:B------:R1:W-:Y:S04]  /*e9580*/  STL [R1+0x48], R3 ;  /* 0x0000480301007387 */ /* 0x0003e80000100800 */
[----:B------:R3:W-:Y:S01]  /*e9590*/  STL [R1+0x50], R22 ;  /* 0x0000501601007387 */ /* 0x0007e20000100800 */
[----:B-1----:R-:W-:-:S03]  /*e95a0*/  IADD3.X R3, R21, UR9, RZ, P2, !PT ;  /* 0x0000000915037c10 */ /* 0x002fc600097fe4ff */
[----:B---3--:R-:W3:Y:S04]  /*e95b0*/  LDL.LU.64 R22, [R1+0x1a00] ;  /* 0x001a000001167983 */ /* 0x008ee80000300a00 */
[----:B------:R-:W4:Y:S04]  /*e95c0*/  LDL.LU.64 R20, [R1+0x19f8] ;  /* 0x0019f80001147983 */ /* 0x000f280000300a00 */
[----:B------:R1:W-:Y:S02]  /*e95d0*/  STL [R1+0x58], R3 ;  /* 0x0000580301007387 */ /* 0x0003e40000100800 */
[----:B-1----:R-:W-:-:S02]  /*e95e0*/  IADD3.X R3, R13, UR9, RZ, P3, !PT ;  /* 0x000000090d037c10 */ /* 0x002fc40009ffe4ff */
[----:B------:R-:W4:Y:S04]  /*e95f0*/  LDL.LU.64 R12, [R1+0x19f0] ;  /* 0x0019f000010c7983 */ /* 0x000f280000300a00 */
[----:B------:R1:W-:Y:S01]  /*e9600*/  STL [R1+0x60], R3 ;  /* 0x0000600301007387 */ /* 0x0003e20000100800 */
[----:B------:R-:W-:-:S03]  /*e9610*/  IADD3 R28, P0, R26, UR14, RZ ;  /* 0x0000000e1a1c7c10 */ /* 0x000fc6000ff1e0ff */
[----:B------:R-:W-:Y:S04]  /*e9620*/  STL.64 [R1+0xc10], R32 ;  /* 0x000c102001007387 */ /* 0x000fe80000100a00 */
[----:B------:R-:W-:Y:S01]  /*e9630*/  STL.64 [R1+0xc18], R34 ;  /* 0x000c182201007387 */ /* 0x000fe20000100a00 */
[----:B------:R-:W-:-:S03]  /*e9640*/  IADD3 R29, P1, R18, UR14, RZ ;  /* 0x0000000e121d7c10 */ /* 0x000fc6000ff3e0ff */
[----:B------:R1:W-:Y:S02]  /*e9650*/  STL [R1+0x94], R28 ;  /* 0x0000941c01007387 */ /* 0x0003e40000100800 */
[----:B-1----:R-:W-:Y:S02]  /*e9660*/  IADD3 R3, P2, R16, UR14, RZ ;  /* 0x0000000e10037c10 */ /* 0x002fe4000ff5e0ff */
[----:B------:R-:W-:Y:S01]  /*e9670*/  STL [R1+0x9c], R29 ;  /* 0x00009c1d01007387 */ /* 0x000fe20000100800 */
[----:B------:R-:W-:Y:S02]  /*e9680*/  IADD3.X R26, R27, UR9, RZ, P0, !PT ;  /* 0x000000091b1a7c10 */ /* 0x000fe400087fe4ff */
[----:B------:R-:W-:Y:S01]  /*e9690*/  IADD3 R28, P3, R14, UR14, RZ ;  /* 0x0000000e0e1c7c10 */ /* 0x000fe2000ff7e0ff */
[----:B------:R1:W-:Y:S04]  /*e96a0*/  STL [R1+0xa4], R3 ;  /* 0x0000a40301007387 */ /* 0x0003e80000100800 */
[----:B------:R-:W-:Y:S01]  /*e96b0*/  STL [R1+0xac], R28 ;  /* 0x0000ac1c01007387 */ /* 0x000fe20000100800 */
[----:B------:R-:W-:-:S03]  /*e96c0*/  IADD3.X R16, R17, UR9, RZ, P2, !PT ;  /* 0x0000000911107c10 */ /* 0x000fc600097fe4ff */
[----:B------:R-:W4:Y:S01]  /*e96d0*/  LDL.LU.64 R38, [R1+0x19a8] ;  /* 0x0019a80001267983 */ /* 0x000f220000300a00 */
[----:B-1----:R-:W-:-:S03]  /*e96e0*/  IADD3.X R3, R19, UR9, RZ, P1, !PT ;  /* 0x0000000913037c10 */ /* 0x002fc60008ffe4ff */
[----:B------:R-:W-:Y:S04]  /*e96f0*/  STL [R1+0x90], R26 ;  /* 0x0000901a01007387 */ /* 0x000fe80000100800 */
[----:B------:R-:W4:Y:S04]  /*e9700*/  LDL.LU.64 R36, [R1+0x19a0] ;  /* 0x0019a00001247983 */ /* 0x000f280000300a00 */
[----:B------:R1:W-:Y:S04]  /*e9710*/  STL [R1+0x98], R3 ;  /* 0x0000980301007387 */ /* 0x0003e80000100800 */
[----:B------:R-:W4:Y:S04]  /*e9720*/  LDL.LU.64 R34, [R1+0x1998] ;  /* 0x0019980001227983 */ /* 0x000f280000300a00 */
[----:B------:R1:W-:Y:S04]  /*e9730*/  STL [R1+0xa0], R16 ;  /* 0x0000a01001007387 */ /* 0x0003e80000100800 */
[----:B------:R-:W4:Y:S01]  /*e9740*/  LDL.LU.64 R32, [R1+0x1990] ;  /* 0x0019900001207983 */ /* 0x000f220000300a00 */
[----:B-1----:R-:W-:-:S03]  /*e9750*/  IADD3.X R3, R15, UR9, RZ, P3, !PT ;  /* 0x000000090f037c10 */ /* 0x002fc60009ffe4ff */
[----:B------:R-:W4:Y:S04]  /*e9760*/  LDL.LU.64 R18, [R1+0x1c60] ;  /* 0x001c600001127983 */ /* 0x000f280000300a00 */
[----:B------:R3:W-:Y:S04]  /*e9770*/  STL [R1+0xa8], R3 ;  /* 0x0000a80301007387 */ /* 0x0007e80000100800 */
[----:B------:R-:W4:Y:S01]  /*e9780*/  LDL.LU.64 R16, [R1+0x1c58] ;  /* 0x001c580001107983 */ /* 0x000f220000300a00 */
[----:B------:R-:W-:Y:S03]  /*e9790*/  HMMA.1688.F32.TF32 R28, R236, R154, R68 ;  /* 0x0000009aec1c723c */ /* 0x000fe60000081044 */
[----:B------:R-:W4:-:S15]  /*e97a0*/  LDL.LU.64 R14, [R1+0x1c50] ;  /* 0x001c5000010e7983 */ /* 0x000f1e0000300a00 */
[----:B------:R-:W-:-:S05]  /*e97b0*/  NOP ;  /* 0x0000000000007918 */ /* 0x000fca0000000000 */
[----:B------:R-:W-:Y:S04]  /*e97c0*/  STL.64 [R1+0xc30], R28 ;  /* 0x000c301c01007387 */ /* 0x000fe80000100a00 */
[----:B------:R1:W-:Y:S01]  /*e97d0*/  STL.64 [R1+0xc38], R30 ;  /* 0x000c381e01007387 */ /* 0x0003e20000100a00 */
[----:B------:R-:W-:Y:S01]  /*e97e0*/  HMMA.1688.F32.TF32 R40, R236, R150, R72 ;  /* 0x00000096ec28723c */ /* 0x000fe20000081048 */
[----:B--2---:R-:W-:-:S05]  /*e97f0*/  IADD3 R26, P0, R24, UR14, RZ ;  /* 0x0000000e181a7c10 */ /* 0x004fca000ff1e0ff */
[----:B------:R-:W-:Y:S01]  /*e9800*/  STL [R1+0x10c], R26 ;  /* 0x00010c1a01007387 */ /* 0x000fe20000100800 */
[----:B---3--:R-:W-:Y:S02]  /*e9810*/  IADD3 R3, P1, R22, UR14, RZ ;  /* 0x0000000e16037c10 */ /* 0x008fe4000ff3e0ff */
[----:B----4-:R-:W-:-:S03]  /*e9820*/  IADD3 R27, P2, R20, UR14, RZ ;  /* 0x0000000e141b7c10 */ /* 0x010fc6000ff5e0ff */
[----:B------:R2:W-:Y:S01]  /*e9830*/  STL [R1+0x114], R3 ;  /* 0x0001140301007387 */ /* 0x0005e20000100800 */
[----:B------:R-:W-:-:S03]  /*e9840*/  IADD3.X R22, R23, UR9, RZ, P1, !PT ;  /* 0x0000000917167c10 */ /* 0x000fc60008ffe4ff */
[----:B------:R-:W-:Y:S04]  /*e9850*/  STL [R1+0x11c], R27 ;  /* 0x00011c1b01007387 */ /* 0x000fe80000100800 */
[----:B-1----:R-:W3:Y:S01]  /*e9860*/  LDL.LU.64 R30, [R1+0x1c48] ;  /* 0x001c4800011e7983 */ /* 0x002ee20000300a00 */
[----:B--2---:R-:W-:Y:S02]  /*e9870*/  IADD3.X R3, R25, UR9, RZ, P0, !PT ;  /* 0x0000000919037c10 */ /* 0x004fe400087fe4ff */
[----:B------:R-:W-:-:S05]  /*e9880*/  IADD3 R26, P3, R12, UR14, RZ ;  /* 0x0000000e0c1a7c10 */ /* 0x000fca000ff7e0ff */
[----:B------:R-:W-:Y:S04]  /*e9890*/  STL [R1+0x124], R26 ;  /* 0x0001241a01007387 */ /* 0x000fe80000100800 */
[----:B------:R1:W-:Y:S04]  /*e98a0*/  STL [R1+0x108], R3 ;  /* 0x0001080301007387 */ /* 0x0003e80000100800 */
[----:B------:R-:W2:Y:S01]  /*e98b0*/  LDL.LU.64 R28, [R1+0x1c40] ;  /* 0x001c4000011c7983 */ /* 0x000ea20000300a00 */
[----:B-1----:R-:W-:-:S03]  /*e98c0*/  IADD3.X R3, R21, UR9, RZ, P2, !PT ;  /* 0x0000000915037c10 */ /* 0x002fc600097fe4ff */
[----:B------:R-:W-:Y:S04]  /*e98d0*/  STL [R1+0x110], R22 ;  /* 0x0001101601007387 */ /* 0x000fe80000100800 */
[----:B------:R-:W4:Y:S04]  /*e98e0*/  LDL.LU.64 R26, [R1+0x1c38] ;  /* 0x001c3800011a7983 */ /* 0x000f280000300a00 */
[----:B------:R1:W-:Y:S04]  /*e98f0*/  STL [R1+0x118], R3 ;  /* 0x0001180301007387 */ /* 0x0003e80000100800 */
[----:B------:R-:W2:Y:S01]  /*e9900*/  LDL.LU.64 R24, [R1+0x1c30] ;  /* 0x001c300001187983 */ /* 0x000ea20000300a00 */
[----:B-1----:R-:W-:-:S03]  /*e9910*/  IADD3.X R3, R13, UR9, RZ, P3, !PT ;  /* 0x000000090d037c10 */ /* 0x002fc60009ffe4ff */
[----:B------:R-:W2:Y:S01]  /*e9920*/  LDL.LU.64 R12, [R1+0x1c28] ;  /* 0x001c2800010c7983 */ /* 0x000ea20000300a00 */
[----:B------:R-:W-:-:S03]  /*e9930*/  IADD3 R21, P0, R38, UR14, RZ ;  /* 0x0000000e26157c10 */ /* 0x000fc6000ff1e0ff */
[----:B------:R1:W-:Y:S01]  /*e9940*/  STL [R1+0x120], R3 ;  /* 0x0001200301007387 */ /* 0x0003e20000100800 */
[----:B------:R-:W-:-:S03]  /*e9950*/  IADD3 R20, P1, R36, UR14, RZ ;  /* 0x0000000e24147c10 */ /* 0x000fc6000ff3e0ff */
[----:B------:R1:W-:Y:S04]  /*e9960*/  STL.64 [R1+0xc00], R40 ;  /* 0x000c002801007387 */ /* 0x0003e80000100a00 */
[----:B------:R-:W-:Y:S01]  /*e9970*/  STL.64 [R1+0xc08], R42 ;  /* 0x000c082a01007387 */ /* 0x000fe20000100a00 */
[----:B-1----:R-:W-:-:S03]  /*e9980*/  IADD3 R3, P2, R34, UR14, RZ ;  /* 0x0000000e22037c10 */ /* 0x002fc6000ff5e0ff */
[----:B------:R-:W-:Y:S04]  /*e9990*/  STL [R1+0x16c], R21 ;  /* 0x00016c1501007387 */ /* 0x000fe80000100800 */
[----:B------:R-:W2:Y:S01]  /*e99a0*/  LDL.LU.64 R22, [R1+0x1bc0] ;  /* 0x001bc00001167983 */ /* 0x000ea20000300a00 */
[----:B------:R-:W-:-:S03]  /*e99b0*/  IADD3 R40, P3, R32, UR14, RZ ;  /* 0x0000000e20287c10 */ /* 0x000fc6000ff7e0ff */
[----:B------:R1:W-:Y:S04]  /*e99c0*/  STL [R1+0x174], R20 ;  /* 0x0001741401007387 */ /* 0x0003e80000100800 */
[----:B------:R1:W-:Y:S01]  /*e99d0*/  STL [R1+0x17c], R3 ;  /* 0x00017c0301007387 */ /* 0x0003e20000100800 */
[----:B------:R-:W-:-:S03]  /*e99e0*/  IADD3.X R36, R35, UR9, RZ, P2, !PT ;  /* 0x0000000923247c10 */ /* 0x000fc600097fe4ff */
[----:B-1----:R-:W2:Y:S01]  /*e99f0*/  LDL.LU.64 R20, [R1+0x1bb8] ;  /* 0x001bb80001147983 */ /* 0x002ea20000300a00 */
[----:B------:R-:W-:-:S03]  /*e9a00*/  IADD3.X R3, R39, UR9, RZ, P0, !PT ;  /* 0x0000000927037c10 */ /* 0x000fc600087fe4ff */
[----:B------:R-:W-:Y:S04]  /*e9a10*/  STL [R1+0x184], R40 ;  /* 0x0001842801007387 */ /* 0x000fe80000100800 */
[----:B------:R1:W-:Y:S02]  /*e9a20*/  STL [R1+0x168], R3 ;  /* 0x0001680301007387 */ /* 0x0003e40000100800 */
[----:B-1----:R-:W-:Y:S02]  /*e9a30*/  IADD3.X R3, R33, UR9, RZ, P3, !PT ;  /* 0x0000000921037c10 */ /* 0x002fe40009ffe4ff */
[----:B------:R-:W-:Y:S01]  /*e9a40*/  HMMA.1688.F32.TF32 R32, R236, R146, R76 ;  /* 0x00000092ec20723c */ /* 0x000fe2000008104c */
[----:B------:R-:W-:Y:S02]  /*e9a50*/  IADD3.X R37, R37, UR9, RZ, P1, !PT ;  /* 0x0000000925257c10 */ /* 0x000fe40008ffe4ff */
[----:B------:R-:W-:-:S02]  /*e9a60*/  IADD3 R141, P0, R18, UR14, RZ ;  /* 0x0000000e128d7c10 */ /* 0x000fc4000ff1e0ff */
[----:B------:R-:W-:Y:S01]  /*e9a70*/  IADD3 R145, P1, R16, UR14, RZ ;  /* 0x0000000e10917c10 */ /* 0x000fe2000ff3e0ff */
[----:B------:R-:W-:Y:S01]  /*e9a80*/  STL [R1+0x170], R37 ;  /* 0x0001702501007387 */ /* 0x000fe20000100800 */
[----:B------:R-:W-:-:S03]  /*e9a90*/  IADD3.X R140, R19, UR9, RZ, P0, !PT ;  /* 0x00000009138c7c10 */ /* 0x000fc600087fe4ff */
[----:B------:R-:W-:Y:S01]  /*e9aa0*/  STL [R1+0x178], R36 ;  /* 0x0001782401007387 */ /* 0x000fe20000100800 */
[----:B------:R-:W-:-:S03]  /*e9ab0*/  IADD3.X R144, R17, UR9, RZ, P1, !PT ;  /* 0x0000000911907c10 */ /* 0x000fc60008ffe4ff */
[----:B------:R-:W-:Y:S09]  /*e9ac0*/  STL [R1+0x180], R3 ;  /* 0x0001800301007387 */ /* 0x000ff20000100800 */
[----:B------:R-:W-:Y:S04]  /*e9ad0*/  STL.64 [R1+0xbf0], R32 ;  /* 0x000bf02001007387 */ /* 0x000fe80000100a00 */
[----:B------:R1:W-:Y:S04]  /*e9ae0*/  STL.64 [R1+0xbf8], R34 ;  /* 0x000bf82201007387 */ /* 0x0003e80000100a00 */
[----:B------:R-:W2:Y:S04]  /*e9af0*/  LDL.LU.64 R18, [R1+0x1bb0] ;  /* 0x001bb00001127983 */ /* 0x000ea80000300a00 */
[----:B------:R-:W2:Y:S01]  /*e9b00*/  LDL.LU.64 R16, [R1+0x1ba8] ;  /* 0x001ba80001107983 */ /* 0x000ea20000300a00 */
[----:B------:R-:W-:-:S04]  /*e9b10*/  IADD3 R147, P2, R14, UR14, RZ ;  /* 0x0000000e0e937c10 */ /* 0x000fc8000ff5e0ff */
[----:B------:R-:W-:Y:S01]  /*e9b20*/  IADD3.X R146, R15, UR9, RZ, P2, !PT ;  /* 0x000000090f927c10 */ /* 0x000fe200097fe4ff */
[----:B-1----:R-:W-:Y:S01]  /*e9b30*/  HMMA.1688.F32.TF32 R32, R236, R142, R80 ;  /* 0x0000008eec20723c */ /* 0x002fe20000081050 */
[----:B------:R-:W2:-:S15]  /*e9b40*/  LDL.LU.64 R14, [R1+0x1b38] ;  /* 0x001b3800010e7983 */ /* 0x000e9e0000300a00 */
[----:B------:R-:W-:-:S07]  /*e9b50*/  NOP ;  /* 0x0000000000007918 */ /* 0x000fce0000000000 */
[----:B------:R-:W-:Y:S04]  /*e9b60*/  STL.64 [R1+0xbd0], R32 ;  /* 0x000bd02001007387 */ /* 0x000fe80000100a00 */
[----:B------:R1:W-:Y:S02]  /*e9b70*/  STL.64 [R1+0xbd8], R34 ;  /* 0x000bd82201007387 */ /* 0x0003e40000100a00 */
[----:B-1----:R-:W-:Y:S01]  /*e9b80*/  HMMA.1688.F32.TF32 R32, R236, R130, R92 ;  /* 0x00000082ec20723c */ /* 0x002fe2000008105c */
[----:B---3--:R-:W-:-:S04]  /*e9b90*/  IADD3 R149, P3, R30, UR14, RZ ;  /* 0x0000000e1e957c10 */ /* 0x008fc8000ff7e0ff */
[----:B------:R-:W-:Y:S02]  /*e9ba0*/  IADD3.X R148, R31, UR9, RZ, P3, !PT ;  /* 0x000000091f947c10 */ /* 0x000fe40009ffe4ff */
[----:B----4-:R-:W-:-:S04]  /*e9bb0*/  IADD3 R151, P1, R26, UR14, RZ ;  /* 0x0000000e1a977c10 */ /* 0x010fc8000ff3e0ff */
[----:B------:R-:W-:Y:S02]  /*e9bc0*/  IADD3.X R150, R27, UR9, RZ, P1, !PT ;  /* 0x000000091b967c10 */ /* 0x000fe40008ffe4ff */
[----:B--2---:R-:W-:-:S04]  /*e9bd0*/  IADD3 R155, P2, R24, UR14, RZ ;  /* 0x0000000e189b7c10 */ /* 0x004fc8000ff5e0ff */
[----:B------:R-:W-:Y:S02]  /*e9be0*/  IADD3.X R154, R25, UR9, RZ, P2, !PT ;  /* 0x00000009199a7c10 */ /* 0x000fe400097fe4ff */
[----:B------:R-:W-:Y:S01]  /*e9bf0*/  HMMA.1688.F32.TF32 R24, R236, R138, R84 ;  /* 0x0000008aec18723c */ /* 0x000fe20000081054 */
[----:B------:R-:W-:Y:S02]  /*e9c00*/  IADD3 R159, P3, R12, UR14, RZ ;  /* 0x0000000e0c9f7c10 */ /* 0x000fe4000ff7e0ff */
[----:B------:R-:W2:Y:S02]  /*e9c10*/  LDL.LU R12, [R1+0x2d40] ;  /* 0x002d4000010c7983 */ /* 0x000ea40000300800 */
[----:B------:R-:W-:Y:S02]  /*e9c20*/  IADD3.X R158, R13, UR9, RZ, P3, !PT ;  /* 0x000000090d9e7c10 */ /* 0x000fe40009ffe4ff */
[----:B------:R-:W-:-:S15]  /*e9c30*/  IADD3 R143, P0, R28, UR14, RZ ;  /* 0x0000000e1c8f7c10 */ /* 0x000fde000ff1e0ff */
[----:B------:R-:W-:-:S01]  /*e9c40*/  NOP ;  /* 0x0000000000007918 */ /* 0x000fc20000000000 */
[----:B------:R-:W-:Y:S04]  /*e9c50*/  STL.64 [R1+0xbe0], R24 ;  /* 0x000be01801007387 */ /* 0x000fe80000100a00 */
[----:B------:R1:W-:Y:S04]  /*e9c60*/  STL.64 [R1+0xbe8], R26 ;  /* 0x000be81a01007387 */ /* 0x0003e80000100a00 */
[----:B------:R-:W3:Y:S04]  /*e9c70*/  LDL.LU.64 R30, [R1+0x1b30] ;  /* 0x001b3000011e7983 */ /* 0x000ee80000300a00 */
[----:B-1----:R-:W4:Y:S04]  /*e9c80*/  LDL.LU.64 R26, [R1+0x1b40] ;  /* 0x001b4000011a7983 */ /* 0x002f280000300a00 */
[----:B------:R-:W3:Y:S01]  /*e9c90*/  LDL.LU R13, [R1+0x2d3c] ;  /* 0x002d3c00010d7983 */ /* 0x000ee20000300800 */
[----:B------:R-:W-:-:S02]  /*e9ca0*/  IADD3.X R142, R29, UR9, RZ, P0, !PT ;  /* 0x000000091d8e7c10 */ /* 0x000fc400087fe4ff */
[----:B------:R-:W-:Y:S02]  /*e9cb0*/  IADD3 R171, P0, R22, UR14, RZ ;  /* 0x0000000e16ab7c10 */ /* 0x000fe4000ff1e0ff */
[----:B------:R-:W-:Y:S02]  /*e9cc0*/  IADD3 R187, P1, R20, UR14, RZ ;  /* 0x0000000e14bb7c10 */ /* 0x000fe4000ff3e0ff */
[----:B------:R-:W-:Y:S02]  /*e9cd0*/  IADD3.X R170, R23, UR9, RZ, P0, !PT ;  /* 0x0000000917aa7c10 */ /* 0x000fe400087fe4ff */
[----:B------:R-:W-:Y:S02]  /*e9ce0*/  IADD3.X R186, R21, UR9, RZ, P1, !PT ;  /* 0x0000000915ba7c10 */ /* 0x000fe40008ffe4ff */
[----:B------:R-:W-:-:S15]  /*e9cf0*/  HMMA.1688.F32.TF32 R20, R236, R134, R88 ;  /* 0x00000086ec14723c */ /* 0x000fde0000081058 */
[----:B------:R-:W-:-:S08]  /*e9d00*/  NOP ;  /* 0x0000000000007918 */ /* 0x000fd00000000000 */
[----:B------:R-:W-:Y:S04]  /*e9d10*/  STL.64 [R1+0xc40], R20 ;  /* 0x000c401401007387 */ /* 0x000fe80000100a00 */
[----:B------:R1:W-:Y:S01]  /*e9d20*/  STL.64 [R1+0xc48], R22 ;  /* 0x000c481601007387 */ /* 0x0003e20000100a00 */
[----:B------:R-:W-:-:S03]  /*e9d30*/  IADD3 R167, P1, R16, UR14, RZ ;  /* 0x0000000e10a77c10 */ /* 0x000fc6000ff3e0ff */
[----:B-1----:R-:W4:Y:S04]  /*e9d40*/  LDL.LU R23, [R1+0x2d48] ;  /* 0x002d480001177983 */ /* 0x002f280000300800 */
[----:B------:R-:W4:Y:S04]  /*e9d50*/  LDL.LU R21, [R1+0x2d50] ;  /* 0x002d500001157983 */ /* 0x000f280000300800 */
[----:B------:R-:W4:Y:S04]  /*e9d60*/  LDL.LU R16, [R1+0x2d58] ;  /* 0x002d580001107983 */ /* 0x000f280000300800 */
[----:B------:R-:W-:Y:S04]  /*e9d70*/  STL.64 [R1+0xc60], R32 ;  /* 0x000c602001007387 */ /* 0x000fe80000100a00 */
[----:B------:R1:W-:Y:S04]  /*e9d80*/  STL.64 [R1+0xc68], R34 ;  /* 0x000c682201007387 */ /* 0x0003e80000100a00 */
[----:B------:R-:W4:Y:S04]  /*e9d90*/  LDL.LU R24, [R1+0x2d44] ;  /* 0x002d440001187983 */ /* 0x000f280000300800 */
[----:B------:R-:W4:Y:S01]  /*e9da0*/  LDL.LU R22, [R1+0x2d4c] ;  /* 0x002d4c0001167983 */ /* 0x000f220000300800 */
[----:B------:R-:W-:-:S03]  /*e9db0*/  IADD3 R163, P0, R18, UR14, RZ ;  /* 0x0000000e12a37c10 */ /* 0x000fc6000ff1e0ff */
[----:B------:R-:W4:Y:S04]  /*e9dc0*/  LDL.LU R18, [R1+0x2d54] ;  /* 0x002d540001127983 */ /* 0x000f280000300800 */
[----:B------:R-:W4:Y:S01]  /*e9dd0*/  LDL.LU R28, [R1+0x2dc0] ;  /* 0x002dc000011c7983 */ /* 0x000f220000300800 */
[----:B-1----:R-:W-:Y:S01]  /*e9de0*/  HMMA.1688.F32.TF32 R32, R236, R126, R96 ;  /* 0x0000007eec20723c */ /* 0x002fe20000081060 */
[----:B------:R-:W-:Y:S01]  /*e9df0*/  IADD3.X R166, R17, UR9, RZ, P1, !PT ;  /* 0x0000000911a67c10 */ /* 0x000fe20008ffe4ff */
[----:B------:R-:W1:Y:S01]  /*e9e00*/  S2R R3, SR_TID.X ;  /* 0x0000000000037919 */ /* 0x000e620000002100 */
[----:B------:R-:W-:Y:S01]  /*e9e10*/  UISETP.GT.AND UP1, UPT, UR15, URZ, UPT ;  /* 0x0000003f0f00728c */ /* 0x000fe2000bf24270 */
[----:B------:R-:W-:Y:S01]  /*e9e20*/  IADD3 R233, P2, R14, UR14, RZ ;  /* 0x0000000e0ee97c10 */ /* 0x000fe2000ff5e0ff */
[----:B------:R-:W-:-:S02]  /*e9e30*/  UISETP.GE.AND UP0, UPT, UR4, UR12, UPT ;  /* 0x0000000c0400728c */ /* 0x000fc4000bf06270 */
[----:B------:R-:W-:Y:S01]  /*e9e40*/  USEL UR12, URZ, 0x4, !UP1 ;  /* 0x000000043f0c7887 */ /* 0x000fe2000c800000 */
[----:B------:R-:W-:Y:S01]  /*e9e50*/  IADD3.X R232, R15, UR9, RZ, P2, !PT ;  /* 0x000000090fe87c10 */ /* 0x000fe200097fe4ff */
[----:B------:R-:W-:Y:S02]  /*e9e60*/  UISETP.GT.AND UP1, UPT, UR7, 0x1, UPT ;  /* 0x000000010700788c */ /* 0x000fe4000bf24270 */
[----:B------:R-:W-:Y:S01]  /*e9e70*/  USEL UR12, UR12, URZ, !UP0 ;  /* 0x0000003f0c0c7287 */ /* 0x000fe2000c000000 */
[----:B------:R-:W-:Y:S01]  /*e9e80*/  IADD3.X R162, R19, UR9, RZ, P0, !PT ;  /* 0x0000000913a27c10 */ /* 0x000fe200087fe4ff */
[----:B------:R-:W-:-:S04]  /*e9e90*/  USEL UR7, UR7, URZ, !UP1 ;  /* 0x0000003f07077287 */ /* 0x000fc8000c800000 */
[----:B------:R-:W-:Y:S01]  /*e9ea0*/  ISETP.NE.U32.AND P0, PT, RZ, UR12, PT ;  /* 0x0000000cff007c0c */ /* 0x000fe2000bf05070 */
[----:B------:R-:W-:Y:S01]  /*e9eb0*/  ULEA UR16, UR7, UR5, 0x10 ;  /* 0x0000000507107291 */ /* 0x000fe2000f8e803f */
[----:B-1----:R-:W-:-:S04]  /*e9ec0*/  LOP3.LUT R124, R3, 0x1f, RZ, 0xc0, !PT ;  /* 0x0000001f037c7812 */ /* 0x002fc800078ec0ff */
[----:B------:R-:W-:-:S05]  /*e9ed0*/  SHF.L.U32 R14, R124, 0x2, RZ ;  /* 0x000000027c0e7819 */ /* 0x000fca00000006ff */
[----:B------:R-:W-:Y:S01]  /*e9ee0*/  VIADD R3, R14, UR16 ;  /* 0x000000100e037c36 */ /* 0x000fe20008000000 */
[----:B--2---:R-:W-:-:S05]  /*e9ef0*/  IADD3 R12, P1, R12, UR13, RZ ;  /* 0x0000000d0c0c7c10 */ /* 0x004fca000ff3e0ff */
[----:B------:R-:W-:Y:S01]  /*e9f00*/  STL [R1+0x2d40], R12 ;  /* 0x002d400c01007387 */ /* 0x000fe20000100800 */
[----:B---3--:R-:W-:-:S05]  /*e9f10*/  IADD3.X R13, R13, UR8, RZ, P1, !PT ;  /* 0x000000080d0d7c10 */ /* 0x008fca0008ffe4ff */
[----:B------:R-:W-:Y:S04]  /*e9f20*/  STL [R1+0x2d3c], R13 ;  /* 0x002d3c0d01007387 */ /* 0x000fe80000100800 */
[----:B------:R-:W2:Y:S04]  /*e9f30*/  LDL.LU R29, [R1+0x2dbc] ;  /* 0x002dbc00011d7983 */ /* 0x000ea80000300800 */
[----:B------:R-:W-:Y:S04]  /*e9f40*/  STL.64 [R1+0xcb0], R32 ;  /* 0x000cb02001007387 */ /* 0x000fe80000100a00 */
[----:B------:R1:W-:Y:S01]  /*e9f50*/  STL.64 [R1+0xcb8], R34 ;  /* 0x000cb82201007387 */ /* 0x0003e20000100a00 */
[----:B----4-:R-:W-:-:S03]  /*e9f60*/  IADD3 R231, P3, R26, UR14, RZ ;  /* 0x0000000e1ae77c10 */ /* 0x010fc6000ff7e0ff */
[----:B------:R-:W3:Y:S01]  /*e9f70*/  LDL.LU R17, [R1+0x2dc8] ;  /* 0x002dc80001117983 */ /* 0x000ee20000300800 */
[----:B------:R-:W-:-:S03]  /*e9f80*/  IADD3 R223, P2, R30, UR14, RZ ;  /* 0x0000000e1edf7c10 */ /* 0x000fc6000ff5e0ff */
[----:B------:R-:W-:Y:S01]  /*e9f90*/  @!PT LDS RZ, [RZ] ;  /* 0x00000000fffff984 */ /* 0x000fe20000000800 */
[----:B------:R-:W-:Y:S01]  /*e9fa0*/  @!PT LDS RZ, [RZ] ;  /* 0x00000000fffff984 */ /* 0x000fe20000000800 */
[----:B------:R-:W-:Y:S01]  /*e9fb0*/  @!PT LDS RZ, [RZ] ;  /* 0x00000000fffff984 */ /* 0x000fe20000000800 */
[----:B------:R4:W-:Y:S01]  /*e9fc0*/  LDGSTS.E [R3+0x40000], desc[UR60][R12.64], P0 ;  /* 0x400000000c037fae */ /* 0x0009e2000812187c */
[----:B-1----:R-:W-:Y:S03]  /*e9fd0*/  HMMA.1688.F32.TF32 R32, R236, R122, R100 ;  /* 0x0000007aec20723c */ /* 0x002fe60000081064 */
[----:B------:R-:W3:Y:S01]  /*e9fe0*/  LDL.LU R20, [R1+0x2dd0] ;  /* 0x002dd00001147983 */ /* 0x000ee20000300800 */
[----:B------:R-:W-:-:S03]  /*e9ff0*/  IADD3.X R230, R27, UR9, RZ, P3, !PT ;  /* 0x000000091be67c10 */ /* 0x000fc60009ffe4ff */
[----:B------:R-:W3:Y:S04]  /*ea000*/  LDL.LU R15, [R1+0x2dd8] ;  /* 0x002dd800010f7983 */ /* 0x000ee80000300800 */
[----:B------:R-:W3:Y:S04]  /*ea010*/  LDL.LU R27, [R1+0x2dc4] ;  /* 0x002dc400011b7983 */ /* 0x000ee80000300800 */
[----:B------:R-:W3:Y:S08]  /*ea020*/  LDL.LU R26, [R1+0x2dcc] ;  /* 0x002dcc00011a7983 */ /* 0x000ef00000300800 */
[----:B------:R-:W-:Y:S04]  /*ea030*/  STL.64 [R1+0xe40], R32 ;  /* 0x000e402001007387 */ /* 0x000fe80000100a00 */
[----:B------:R1:W-:Y:S01]  /*ea040*/  STL.64 [R1+0xe48], R34 ;  /* 0x000e482201007387 */ /* 0x0003e20000100a00 */
[----:B------:R-:W-:Y:S01]  /*ea050*/  IADD3 R23, P1, R23, UR13, RZ ;  /* 0x0000000d17177c10 */ /* 0x000fe2000ff3e0ff */
[----:B-1----:R-:W-:Y:S01]  /*ea060*/  HMMA.1688.F32.TF32 R32, R236, R118, R104 ;  /* 0x00000076ec20723c */ /* 0x002fe20000081068 */
[----:B------:R-:W-:-:S02]  /*ea070*/  IADD3.X R222, R31, UR9, RZ, P2, !PT ;  /* 0x000000091fde7c10 */ /* 0x000fc400097fe4ff */
[----:B------:R-:W-:Y:S01]  /*ea080*/  IADD3.X R24, R24, UR8, RZ, P1, !PT ;  /* 0x0000000818187c10 */ /* 0x000fe20008ffe4ff */
[----:B------:R-:W-:Y:S01]  /*ea090*/  STL [R1+0x2d48], R23 ;  /* 0x002d481701007387 */ /* 0x000fe20000100800 */
[----:B------:R-:W-:Y:S01]  /*ea0a0*/  IADD3 R21, P2, R21, UR13, RZ ;  /* 0x0000000d15157c10 */ /* 0x000fe2000ff5e0ff */
[----:B----4-:R-:W-:Y:S01]  /*ea0b0*/  IMAD.MOV.U32 R12, RZ, RZ, R23 ;  /* 0x000000ffff0c7224 */ /* 0x010fe200078e0017 */
[----:B------:R-:W-:Y:S01]  /*ea0c0*/  MOV R13, R24 ;  /* 0x00000018000d7202 */ /* 0x000fe20000000f00 */
[----:B------:R-:W4:Y:S01]  /*ea0d0*/  LDL.LU R19, [R1+0x2dd4] ;  /* 0x002dd40001137983 */ /* 0x000f220000300800 */
[----:B------:R-:W-:Y:S02]  /*ea0e0*/  IADD3.X R22, R22, UR8, RZ, P2, !PT ;  /* 0x0000000816167c10 */ /* 0x000fe400097fe4ff */
[----:B------:R-:W-:Y:S01]  /*ea0f0*/  IADD3 R16, P1, R16, UR13, RZ ;  /* 0x0000000d10107c10 */ /* 0x000fe2000ff3e0ff */
[----:B------:R-:W-:Y:S03]  /*ea100*/  STL [R1+0x2d50], R21 ;  /* 0x002d501501007387 */ /* 0x000fe60000100800 */
[----:B------:R-:W-:Y:S01]  /*ea110*/  IADD3.X R18, R18, UR8, RZ, P1, !PT ;  /* 0x0000000812127c10 */ /* 0x000fe20008ffe4ff */
[----:B------:R1:W-:Y:S01]  /*ea120*/  LDGSTS.E [R3+0x40080], desc[UR60][R12.64], P0 ;  /* 0x400800000c037fae */ /* 0x0003e2000812187c */
[----:B------:R-:W-:-:S03]  /*ea130*/  IADD3 R28, P2, R28, UR13, RZ ;  /* 0x0000000d1c1c7c10 */ /* 0x000fc6000ff5e0ff */
[----:B------:R-:W-:Y:S04]  /*ea140*/  STL [R1+0x2d44], R24 ;  /* 0x002d441801007387 */ /* 0x000fe80000100800 */
[----:B------:R-:W-:Y:S01]  /*ea150*/  STL [R1+0x2d58], R16 ;  /* 0x002d581001007387 */ /* 0x000fe20000100800 */
[----:B-1----:R-:W-:Y:S02]  /*ea160*/  IMAD.MOV.U32 R12, RZ, RZ, R21 ;  /* 0x000000ffff0c7224 */ /* 0x002fe400078e0015 */
[----:B------:R-:W-:Y:S01]  /*ea170*/  IMAD.MOV.U32 R13, RZ, RZ, R22 ;  /* 0x000000ffff0d7224 */ /* 0x000fe200078e0016 */
[----:B------:R-:W-:Y:S04]  /*ea180*/  STL [R1+0x2d4c], R22 ;  /* 0x002d4c1601007387 */ /* 0x000fe80000100800 */
[----:B------:R-:W-:Y:S04]  /*ea190*/  STL.64 [R1+0xf30], R32 ;  /* 0x000f302001007387 */ /* 0x000fe80000100a00 */
[----:B------:R-:W-:Y:S04]  /*ea1a0*/  STL.64 [R1+0xf38], R34 ;  /* 0x000f382201007387 */ /* 0x000fe80000100a00 */
[----:B------:R1:W-:Y:S04]  /*ea1b0*/  LDGSTS.E [R3+0x40100], desc[UR60][R12.64], P0 ;  /* 0x401000000c037fae */ /* 0x0003e8000812187c */
[----:B------:R1:W-:Y:S04]  /*ea1c0*/  STL [R1+0x2d54], R18 ;  /* 0x002d541201007387 */ /* 0x0003e80000100800 */
[----:B------:R-:W4:Y:S01]  /*ea1d0*/  LDL.LU R25, [R1+0x2e3c] ;  /* 0x002e3c0001197983 */ /* 0x000f220000300800 */
[----:B-1----:R-:W-:-:S03]  /*ea1e0*/  IMAD.MOV.U32 R13, RZ, RZ, R18 ;  /* 0x000000ffff0d7224 */ /* 0x002fc600078e0012 */
[----:B------:R-:W4:Y:S04]  /*ea1f0*/  LDL.LU R18, [R1+0x2e40] ;  /* 0x002e400001127983 */ /* 0x000f280000300800 */
[----:B------:R-:W-:Y:S01]  /*ea200*/  STL [R1+0x2dc0], R28 ;  /* 0x002dc01c01007387 */ /* 0x000fe20000100800 */
[----:B------:R-:W-:-:S03]  /*ea210*/  MOV R12, R16 ;  /* 0x00000010000c7202 */ /* 0x000fc60000000f00 */
[----:B------:R-:W4:Y:S04]  /*ea220*/  LDL.LU R24, [R1+0x2e44] ;  /* 0x002e440001187983 */ /* 0x000f280000300800 */
[----:B------:R-:W4:Y:S04]  /*ea230*/  LDL.LU R23, [R1+0x2e48] ;  /* 0x002e480001177983 */ /* 0x000f280000300800 */
[----:B------:R-:W4:Y:S04]  /*ea240*/  LDL.LU R22, [R1+0x2e4c] ;  /* 0x002e4c0001167983 */ /* 0x000f280000300800 */
[----:B------:R-:W4:Y:S04]  /*ea250*/  LDL.LU R21, [R1+0x2e50] ;  /* 0x002e500001157983 */ /* 0x000f280000300800 */
[----:B------:R-:W4:Y:S01]  /*ea260*/  LDL.LU R16, [R1+0x2e58] ;  /* 0x002e580001107983 */ /* 0x000f220000300800 */
[----:B------:R-:W-:-:S03]  /*ea270*/  UISETP.GT.AND UP1, UPT, UR15, 0x4, UPT ;  /* 0x000000040f00788c */ /* 0x000fc6000bf24270 */
[----:B------:R1:W-:Y:S01]  /*ea280*/  LDGSTS.E [R3+0x40180], desc[UR60][R12.64], P0 ;  /* 0x401800000c037fae */ /* 0x0003e2000812187c */
[----:B------:R-:W-:-:S04]  /*ea290*/  USEL UR12, URZ, 0x4, !UP1 ;  /* 0x000000043f0c7887 */ /* 0x000fc8000c800000 */
[----:B------:R-:W-:-:S06]  /*ea2a0*/  USEL UR12, UR12, URZ, !UP0 ;  /* 0x0000003f0c0c7287 */ /* 0x000fcc000c000000 */
[----:B------:R-:W-:Y:S01]  /*ea2b0*/  ISETP.NE.U32.AND P1, PT, RZ, UR12, PT ;  /* 0x0000000cff007c0c */ /* 0x000fe2000bf25070 */
[----:B-1----:R-:W-:Y:S01]  /*ea2c0*/  IMAD.MOV.U32 R12, RZ, RZ, R28 ;  /* 0x000000ffff0c7224 */ /* 0x002fe200078e001c */
[----:B--2---:R-:W-:-:S04]  /*ea2d0*/  IADD3.X R29, R29, UR8, RZ, P2, !PT ;  /* 0x000000081d1d7c10 */ /* 0x004fc800097fe4ff */
[----:B------:R-:W-:-:S07]  /*ea2e0*/  MOV R13, R29 ;  /* 0x0000001d000d7202 */ /* 0x000fce0000000f00 */
[----:B------:R1:W-:Y:S01]  /*ea2f0*/  LDGSTS.E [R3+0x40800], desc[UR60][R12.64], P1 ;  /* 0x408000000c037fae */ /* 0x0003e2000892187c */
[----:B---3--:R-:W-:-:S05]  /*ea300*/  IADD3 R17, P0, R17, UR13, RZ ;  /* 0x0000000d11117c10 */ /* 0x008fca000ff1e0ff */
[----:B------:R2:W-:Y:S01]  /*ea310*/  STL [R1+0x2dc8], R17 ;  /* 0x002dc81101007387 */ /* 0x0005e20000100800 */
[----:B------:R-:W-:Y:S01]  /*ea320*/  IADD3 R20, P2, R20, UR13, RZ ;  /* 0x0000000d14147c10 */ /* 0x000fe2000ff5e0ff */
[----:B-1----:R-:W-:Y:S01]  /*ea330*/  IMAD.MOV.U32 R12, RZ, RZ, R17 ;  /* 0x000000ffff0c7224 */ /* 0x002fe200078e0011 */
[----:B------:R-:W-:Y:S02]  /*ea340*/  IADD3.X R27, R27, UR8, RZ, P0, !PT ;  /* 0x000000081b1b7c10 */ /* 0x000fe400087fe4ff */
[----:B------:R-:W-:Y:S01]  /*ea350*/  IADD3 R15, P3, R15, UR13, RZ ;  /* 0x0000000d0f0f7c10 */ /* 0x000fe2000ff7e0ff */
[----:B------:R1:W-:Y:S01]  /*ea360*/  STL [R1+0x2dbc], R29 ;  /* 0x002dbc1d01007387 */ /* 0x0003e20000100800 */
[----:B------:R-:W-:Y:S01]  /*ea370*/  IADD3.X R26, R26, UR8, RZ, P2, !PT ;  /* 0x000000081a1a7c10 */ /* 0x000fe200097fe4ff */
[----:B------:R-:W-:Y:S02]  /*ea380*/  IMAD.MOV.U32 R13, RZ, RZ, R27 ;  /* 0x000000ffff0d7224 */ /* 0x000fe400078e001b */
[----:B------:R-:W-:Y:S04]  /*ea390*/  STL [R1+0x2dd0], R20 ;  /* 0x002dd01401007387 */ /* 0x000fe80000100800 */
[----:B------:R3:W-:Y:S04]  /*ea3a0*/  STL [R1+0x2dc4], R27 ;  /* 0x002dc41b01007387 */ /* 0x0007e80000100800 */
[----:B------:R-:W-:Y:S04]  /*ea3b0*/  STL [R1+0x2dd8], R15 ;  /* 0x002dd80f01007387 */ /* 0x000fe80000100800 */
[----:B------:R1:W-:Y:S04]  /*ea3c0*/  LDGSTS.E [R3+0x40880], desc[UR60][R12.64], P1 ;  /* 0x408800000c037fae */ /* 0x0003e8000892187c */
[----:B------:R-:W-:Y:S04]  /*ea3d0*/  STL [R1+0x2dcc], R26 ;  /* 0x002dcc1a01007387 */ /* 0x000fe80000100800 */
[----:B--2---:R-:W2:Y:S01]  /*ea3e0*/  LDL.LU R17, [R1+0x2e54] ;  /* 0x002e540001117983 */ /* 0x004ea20000300800 */
[----:B-1----:R-:W-:Y:S01]  /*ea3f0*/  MOV R12, R20 ;  /* 0x00000014000c7202 */ /* 0x002fe20000000f00 */
[----:B------:R-:W-:-:S05]  /*ea400*/  IMAD.MOV.U32 R13, RZ, RZ, R26 ;  /* 0x000000ffff0d7224 */ /* 0x000fca00078e001a */
[----:B------:R1:W-:Y:S01]  /*ea410*/  LDGSTS.E [R3+0x40900], desc[UR60][R12.64], P1 ;  /* 0x409000000c037fae */ /* 0x0003e2000892187c */
[----:B----4-:R-:W-:-:S05]  /*ea420*/  IADD3.X R19, R19, UR8, RZ, P3, !PT ;  /* 0x0000000813137c10 */ /* 0x010fca0009ffe4ff */
[----:B------:R4:W-:Y:S04]  /*ea430*/  STL [R1+0x2dd4], R19 ;  /* 0x002dd41301007387 */ /* 0x0009e80000100800 */
[----:B------:R-:W2:Y:S01]  /*ea440*/  LDL.LU R28, [R1+0x2ec0] ;  /* 0x002ec000011c7983 */ /* 0x000ea20000300800 */
[----:B-1----:R-:W-:Y:S01]  /*ea450*/  IMAD.MOV.U32 R12, RZ, RZ, R15 ;  /* 0x000000ffff0c7224 */ /* 0x002fe200078e000f */
[----:B------:R-:W-:Y:S02]  /*ea460*/  MOV R13, R19 ;  /* 0x00000013000d7202 */ /* 0x000fe40000000f00 */
[----:B------:R-:W2:Y:S04]  /*ea470*/  LDL.LU R29, [R1+0x2ebc] ;  /* 0x002ebc00011d7983 */ /* 0x000ea80000300800 */
[----:B------:R1:W-:Y:S04]  /*ea480*/  LDGSTS.E [R3+0x40980], desc[UR60][R12.64], P1 ;  /* 0x409800000c037fae */ /* 0x0003e8000892187c */
[----:B---3--:R-:W3:Y:S04]  /*ea490*/  LDL.LU R27, [R1+0x2ec4] ;  /* 0x002ec400011b7983 */ /* 0x008ee80000300800 */
[----:B----4-:R-:W4:Y:S04]  /*ea4a0*/  LDL.LU R19, [R1+0x2ec8] ;  /* 0x002ec80001137983 */ /* 0x010f280000300800 */
[----:B------:R-:W3:Y:S04]  /*ea4b0*/  LDL.LU R20, [R1+0x2ed0] ;  /* 0x002ed00001147983 */ /* 0x000ee80000300800 */
[----:B------:R-:W3:Y:S01]  /*ea4c0*/  LDL.LU R15, [R1+0x2ed8] ;  /* 0x002ed800010f7983 */ /* 0x000ee20000300800 */
[----:B------:R-:W-:-:S04]  /*ea4d0*/  IADD3 R18, P1, R18, UR13, RZ ;  /* 0x0000000d12127c10 */ /* 0x000fc8000ff3e0ff */
[----:B------:R-:W-:Y:S01]  /*ea4e0*/  IADD3.X R25, R25, UR8, RZ, P1, !PT ;  /* 0x0000000819197c10 */ /* 0x000fe20008ffe4ff */
[----:B------:R1:W-:Y:S01]  /*ea4f0*/  STL [R1+0x2e40], R18 ;  /* 0x002e401201007387 */ /* 0x0003e20000100800 */
[----:B------:R-:W-:-:S04]  /*ea500*/  IADD3 R23, P2, R23, UR13, RZ ;  /* 0x0000000d17177c10 */ /* 0x000fc8000ff5e0ff */
[----:B------:R-:W-:Y:S01]  /*ea510*/  IADD3.X R24, R24, UR8, RZ, P2, !PT ;  /* 0x0000000818187c10 */ /* 0x000fe200097fe4ff */
[----:B------:R-:W-:Y:S01]  /*ea520*/  STL [R1+0x2e48], R23 ;  /* 0x002e481701007387 */ /* 0x000fe20000100800 */
[----:B------:R-:W-:-:S03]  /*ea530*/  IADD3 R21, P3, R21, UR13, RZ ;  /* 0x0000000d15157c10 */ /* 0x000fc6000ff7e0ff */
[----:B------:R2:W-:Y:S01]  /*ea540*/  STL [R1+0x2e3c], R25 ;  /* 0x002e3c1901007387 */ /* 0x0005e20000100800 */
[----:B------:R-:W-:-:S03]  /*ea550*/  IADD3 R16, P1, R16, UR13, RZ ;  /* 0x0000000d10107c10 */ /* 0x000fc6000ff3e0ff */
[----:B------:R-:W-:Y:S01]  /*ea560*/  STL [R1+0x2e50], R21 ;  /* 0x002e501501007387 */ /* 0x000fe20000100800 */
[----:B------:R-:W-:-:S03]  /*ea570*/  IADD3.X R22, R22, UR8, RZ, P3, !PT ;  /* 0x0000000816167c10 */ /* 0x000fc60009ffe4ff */
[----:B------:R-:W-:Y:S01]  /*ea580*/  STL [R1+0x2e58], R16 ;  /* 0x002e581001007387 */ /* 0x000fe20000100800 */
[----:B-1----:R-:W-:-:S03]  /*ea590*/  IMAD.MOV.U32 R12, RZ, RZ, R18 ;  /* 0x000000ffff0c7224 */ /* 0x002fc600078e0012 */
[----:B------:R-:W-:Y:S04]  /*ea5a0*/  STL [R1+0x2e44], R24 ;  /* 0x002e441801007387 */ /* 0x000fe80000100800 */
[----:B------:R-:W3:Y:S04]  /*ea5b0*/  LDL.LU R26, [R1+0x2ecc] ;  /* 0x002ecc00011a7983 */ /* 0x000ee80000300800 */
[----:B------:R-:W-:Y:S04]  /*ea5c0*/  STL [R1+0x2e4c], R22 ;  /* 0x002e4c1601007387 */ /* 0x000fe80000100800 */
[----:B------:R-:W3:Y:S01]  /*ea5d0*/  LDL.LU R18, [R1+0x2ed4] ;  /* 0x002ed40001127983 */ /* 0x000ee20000300800 */
[----:B------:R-:W-:-:S04]  /*ea5e0*/  UISETP.GT.AND UP1, UPT, UR15, 0x8, UPT ;  /* 0x000000080f00788c */ /* 0x000fc8000bf24270 */
[----:B------:R-:W-:-:S04]  /*ea5f0*/  USEL UR12, URZ, 0x4, !UP1 ;  /* 0x000000043f0c7887 */ /* 0x000fc8000c800000 */
[----:B------:R-:W-:-:S06]  /*ea600*/  USEL UR12, UR12, URZ, !UP0 ;  /* 0x0000003f0c0c7287 */ /* 0x000fcc000c000000 */
[----:B------:R-:W-:Y:S01]  /*ea610*/  ISETP.NE.U32.AND P0, PT, RZ, UR12, PT ;  /* 0x0000000cff007c0c */ /* 0x000fe2000bf05070 */
[----:B------:R-:W-:Y:S01]  /*ea620*/  IMAD.MOV.U32 R13, RZ, RZ, R25 ;  /* 0x000000ffff0d7224 */ /* 0x000fe200078e0019 */
[----:B------:R-:W-:-:S11]  /*ea630*/  UISETP.GT.AND UP1, UPT, UR15, 0xc, UPT ;  /* 0x0000000c0f00788c */ /* 0x000fd6000bf24270 */
[----:B------:R1:W-:Y:S01]  /*ea640*/  LDGSTS.E [R3+0x41000], desc[UR60][R12.64], P0 ;  /* 0x410000000c037fae */ /* 0x0003e2000812187c */
[----:B------:R-:W-:Y:S01]  /*ea650*/  USEL UR12, URZ, 0x4, !UP1 ;  /* 0x000000043f0c7887 */ /* 0x000fe2000c800000 */
[----:B-1----:R-:W-:Y:S01]  /*ea660*/  MOV R12, R23 ;  /* 0x00000017000c7202 */ /* 0x002fe20000000f00 */
[----:B------:R-:W-:-:S05]  /*ea670*/  IMAD.MOV.U32 R13, RZ, RZ, R24 ;  /* 0x000000ffff0d7224 */ /* 0x000fca00078e0018 */
[----:B------:R1:W-:Y:S01]  /*ea680*/  LDGSTS.E [R3+0x41080], desc[UR60][R12.64], P0 ;  /* 0x410800000c037fae */ /* 0x0003e2000812187c */
[----:B------:R-:W-:Y:S01]  /*ea690*/  USEL UR12, UR12, URZ, !UP0 ;  /* 0x0000003f0c0c7287 */ /* 0x000fe2000c000000 */
[----:B-1----:R-:W-:Y:S01]  /*ea6a0*/  IMAD.MOV.U32 R12, RZ, RZ, R21 ;  /* 0x000000ffff0c7224 */ /* 0x002fe200078e0015 */
[----:B------:R-:W-:-:S05]  /*ea6b0*/  MOV R13, R22 ;  /* 0x00000016000d7202 */ /* 0x000fca0000000f00 */
[----:B------:R1:W-:Y:S02]  /*ea6c0*/  LDGSTS.E [R3+0x41100], desc[UR60][R12.64], P0 ;  /* 0x411000000c037fae */ /* 0x0003e4000812187c */
[----:B-1----:R-:W-:Y:S01]  /*ea6d0*/  IMAD.MOV.U32 R12, RZ, RZ, R16 ;  /* 0x000000ffff0c7224 */ /* 0x002fe200078e0010 */
[----:B--2---:R-:W-:-:S05]  /*ea6e0*/  IADD3.X R17, R17, UR8, RZ, P1, !PT ;  /* 0x0000000811117c10 */ /* 0x004fca0008ffe4ff */
[----:B------:R1:W-:Y:S01]  /*ea6f0*/  STL [R1+0x2e54], R17 ;  /* 0x002e541101007387 */ /* 0x0003e20000100800 */
[----:B------:R-:W-:-:S03]  /*ea700*/  IMAD.MOV.U32 R13, RZ, RZ, R17 ;  /* 0x000000ffff0d7224 */ /* 0x000fc600078e0011 */
[----:B------:R-:W2:Y:S01]  /*ea710*/  LDL.LU R25, [R1+0x2f3c] ;  /* 0x002f3c0001197983 */ /* 0x000ea20000300800 */
[----:B------:R-:W-:-:S03]  /*ea720*/  IADD3 R28, P2, R28, UR13, RZ ;  /* 0x0000000d1c1c7c10 */ /* 0x000fc6000ff5e0ff */
[----:B-1----:R-:W2:Y:S04]  /*ea730*/  LDL.LU R17, [R1+0x2f40] ;  /* 0x002f400001117983 */ /* 0x002ea80000300800 */
[----:B------:R-:W-:Y:S04]  /*ea740*/  STL [R1+0x2ec0], R28 ;  /* 0x002ec01c01007387 */ /* 0x000fe80000100800 */
[----:B------:R-:W2:Y:S04]  /*ea750*/  LDL.LU R24, [R1+0x2f44] ;  /* 0x002f440001187983 */ /* 0x000ea80000300800 */
[----:B------:R-:W2:Y:S04]  /*ea760*/  LDL.LU R23, [R1+0x2f48] ;  /* 0x002f480001177983 */ /* 0x000ea80000300800 */
[----:B------:R-:W2:Y:S01]  /*ea770*/  LDL.LU R22, [R1+0x2f4c] ;  /* 0x002f4c0001167983 */ /* 0x000ea20000300800 */
[----:B------:R-:W-:-:S03]  /*ea780*/  ISETP.NE.U32.AND P1, PT, RZ, UR12, PT ;  /* 0x0000000cff007c0c */ /* 0x000fc6000bf25070 */
[----:B------:R-:W2:Y:S04]  /*ea790*/  LDL.LU R21, [R1+0x2f50] ;  /* 0x002f500001157983 */ /* 0x000ea80000300800 */
[----:B------:R-:W2:Y:S01]  /*ea7a0*/  LDL.LU R16, [R1+0x2f58] ;  /* 0x002f580001107983 */ /* 0x000ea20000300800 */
[----:B------:R-:W-:-:S03]  /*ea7b0*/  IADD3.X R29, R29, UR8, RZ, P2, !PT ;  /* 0x000000081d1d7c10 */ /* 0x000fc600097fe4ff */
[----:B------:R1:W-:Y:S01]  /*ea7c0*/  LDGSTS.E [R3+0x41180], desc[UR60][R12.64], P0 ;  /* 0x411800000c037fae */ /* 0x0003e2000812187c */
[----:B----4-:R-:W-:Y:S02]  /*ea7d0*/  IADD3 R19, P0, R19, UR13, RZ ;  /* 0x0000000d13137c10 */ /* 0x010fe4000ff1e0ff */
[----:B---3--:R-:W-:Y:S02]  /*ea7e0*/  IADD3 R20, P2, R20, UR13, RZ ;  /* 0x0000000d14147c10 */ /* 0x008fe4000ff5e0ff */
[----:B------:R-:W-:Y:S01]  /*ea7f0*/  IADD3.X R27, R27, UR8, RZ, P0, !PT ;  /* 0x000000081b1b7c10 */ /* 0x000fe200087fe4ff */
[----:B------:R3:W-:Y:S01]  /*ea800*/  STL [R1+0x2ec8], R19 ;  /* 0x002ec81301007387 */ /* 0x0007e20000100800 */
[----:B------:R-:W-:-:S03]  /*ea810*/  IADD3 R15, P3, R15, UR13, RZ ;  /* 0x0000000d0f0f7c10 */ /* 0x000fc6000ff7e0ff */
[----:B------:R4:W-:Y:S01]  /*ea820*/  STL [R1+0x2ebc], R29 ;  /* 0x002ebc1d01007387 */ /* 0x0009e20000100800 */
[----:B-1----:R-:W-:Y:S01]  /*ea830*/  MOV R12, R28 ;  /* 0x0000001c000c7202 */ /* 0x002fe20000000f00 */
[----:B------:R-:W-:Y:S02]  /*ea840*/  IMAD.MOV.U32 R13, RZ, RZ, R29 ;  /* 0x000000ffff0d7224 */ /* 0x000fe400078e001d */
[----:B------:R-:W-:Y:S04]  /*ea850*/  STL [R1+0x2ed0], R20 ;  /* 0x002ed01401007387 */ /* 0x000fe80000100800 */
[----:B------:R1:W-:Y:S04]  /*ea860*/  STL [R1+0x2ec4], R27 ;  /* 0x002ec41b01007387 */ /* 0x0003e80000100800 */
[----:B------:R-:W-:Y:S04]  /*ea870*/  STL [R1+0x2ed8], R15 ;  /* 0x002ed80f01007387 */ /* 0x000fe80000100800 */
[----:B------:R4:W-:Y:S02]  /*ea880*/  LDGSTS.E [R3+0x41800], desc[UR60][R12.64], P1 ;  /* 0x418000000c037fae */ /* 0x0009e4000892187c */
[----:B----4-:R-:W-:Y:S01]  /*ea890*/  IMAD.MOV.U32 R12, RZ, RZ, R19 ;  /* 0x000000ffff0c7224 */ /* 0x010fe200078e0013 */
[----:B------:R-:W-:-:S05]  /*ea8a0*/  IADD3.X R26, R26, UR8, RZ, P2, !PT ;  /* 0x000000081a1a7c10 */ /* 0x000fca00097fe4ff */
[----:B------:R-:W-:Y:S01]  /*ea8b0*/  STL [R1+0x2ecc], R26 ;  /* 0x002ecc1a01007387 */ /* 0x000fe20000100800 */
[----:B------:R-:W-:-:S03]  /*ea8c0*/  IADD3.X R18, R18, UR8, RZ, P3, !PT ;  /* 0x0000000812127c10 */ /* 0x000fc60009ffe4ff */
[----:B---3--:R-:W3:Y:S04]  /*ea8d0*/  LDL.LU R19, [R1+0x2f54] ;  /* 0x002f540001137983 */ /* 0x008ee80000300800 */
[----:B------:R4:W-:Y:S04]  /*ea8e0*/  STL [R1+0x2ed4], R18 ;  /* 0x002ed41201007387 */ /* 0x0009e80000100800 */
[----:B------:R-:W3:Y:S01]  /*ea8f0*/  LDL.LU R28, [R1+0x2fc0] ;  /* 0x002fc000011c7983 */ /* 0x000ee20000300800 */
[----:B------:R-:W-:Y:S01]  /*ea900*/  MOV R13, R27 ;  /* 0x0000001b000d7202 */ /* 0x000fe20000000f00 */
[----:B------:R-:W-:-:S02]  /*ea910*/  UISETP.GT.AND UP1, UPT, UR15, 0x10, UPT ;  /* 0x000000100f00788c */ /* 0x000fc4000bf24270 */
[----:B------:R-:W3:Y:S04]  /*ea920*/  LDL.LU R29, [R1+0x2fbc] ;  /* 0x002fbc00011d7983 */ /* 0x000ee80000300800 */
[----:B------:R4:W-:Y:S01]  /*ea930*/  LDGSTS.E [R3+0x41880], desc[UR60][R12.64], P1 ;  /* 0x418800000c037fae */ /* 0x0009e2000892187c */
[----:B------:R-:W-:-:S03]  /*ea940*/  USEL UR12, URZ, 0x4, !UP1 ;  /* 0x000000043f0c7887 */ /* 0x000fc6000c800000 */
[----:B-1----:R-:W3:Y:S01]  /*ea950*/  LDL.LU R27, [R1+0x2fc4] ;  /* 0x002fc400011b7983 */ /* 0x002ee20000300800 */
[----:B----4-:R-:W-:Y:S02]  /*ea960*/  IMAD.MOV.U32 R12, RZ, RZ, R20 ;  /* 0x000000ffff0c7224 */ /* 0x010fe400078e0014 */
[----:B------:R-:W-:Y:S01]  /*ea970*/  IMAD.MOV.U32 R13, RZ, RZ, R26 ;  /* 0x000000ffff0d7224 */ /* 0x000fe200078e001a */
[----:B------:R-:W-:-:S04]  /*ea980*/  USEL UR12, UR12, URZ, !UP0 ;  /* 0x0000003f0c0c7287 */ /* 0x000fc8000c000000 */
[----:B------:R1:W-:Y:S02]  /*ea990*/  LDGSTS.E [R3+0x41900], desc[UR60][R12.64], P1 ;  /* 0x419000000c037fae */ /* 0x0003e4000892187c */
[----:B------:R-:W-:Y:S02]  /*ea9a0*/  ISETP.NE.U32.AND P0, PT, RZ, UR12, PT ;  /* 0x0000000cff007c0c */ /* 0x000fe4000bf05070 */
[----:B-1----:R-:W-:Y:S01]  /*ea9b0*/  MOV R12, R15 ;  /* 0x0000000f000c7202 */ /* 0x002fe20000000f00 */
[----:B------:R-:W-:Y:S02]  /*ea9c0*/  IMAD.MOV.U32 R13, RZ, RZ, R18 ;  /* 0x000000ffff0d7224 */ /* 0x000fe400078e0012 */
[----:B------:R-:W4:Y:S04]  /*ea9d0*/  LDL.LU R18, [R1+0x2fc8] ;  /* 0x002fc80001127983 */ /* 0x000f280000300800 */
[----:B------:R1:W-:Y:S04]  /*ea9e0*/  LDGSTS.E [R3+0x41980], desc[UR60][R12.64], P1 ;  /* 0x419800000c037fae */ /* 0x0003e8000892187c */
[----:B------:R-:W4:Y:S04]  /*ea9f0*/  LDL.LU R20, [R1+0x2fd0] ;  /* 0x002fd00001147983 */ /* 0x000f280000300800 */
[----:B------:R-:W4:Y:S01]  /*eaa00*/  LDL.LU R15, [R1+0x2fd8] ;  /* 0x002fd800010f7983 */ /* 0x000f220000300800 */
[----:B--2---:R-:W-:-:S04]  /*eaa10*/  IADD3 R17, P1, R17, UR13, RZ ;  /* 0x0000000d11117c10 */ /* 0x004fc8000ff3e0ff */
        /* <DEDUP_REMOVED lines=9> */
[----:B------:R-:W-:Y:S01]  /*eaab0*/  IADD3.X R22, R22, UR8, RZ, P3, !PT ;  /* 0x0000000816167c10 */ /* 0x000fe20009ffe4ff */
[----:B-1----:R-:W-:Y:S01]  /*eaac0*/  IMAD.MOV.U32 R12, RZ, RZ, R17 ;  /* 0x000000ffff0c7224 */ /* 0x002fe200078e0011 */
[----:B------:R-:W-:Y:S01]  /*eaad0*/  MOV R13, R25 ;  /* 0x00000019000d7202 */ /* 0x000fe20000000f00 */
[----:B------:R-:W-:Y:S04]  /*eaae0*/  STL [R1+0x2f58], R16 ;  /* 0x002f581001007387 */ /* 0x000fe80000100800 */
[----:B------:R-:W-:Y:S04]  /*eaaf0*/  STL [R1+0x2f44], R24 ;  /* 0x002f441801007387 */ /* 0x000fe80000100800 */
[----:B------:R-:W4:Y:S04]  /*eab00*/  LDL.LU R26, [R1+0x2fcc] ;  /* 0x002fcc00011a7983 */ /* 0x000f280000300800 */
[----:B------:R-:W-:Y:S04]  /*eab10*/  STL [R1+0x2f4c], R22 ;  /* 0x002f4c1601007387 */ /* 0x000fe80000100800 */
[----:B--2---:R-:W2:Y:S04]  /*eab20*/  LDL.LU R17, [R1+0x2fd4] ;  /* 0x002fd40001117983 */ /* 0x004ea80000300800 */
[----:B------:R1:W-:Y:S02]  /*eab30*/  LDGSTS.E [R3+0x42000], desc[UR60][R12.64], P0 ;  /* 0x420000000c037fae */ /* 0x0003e4000812187c */
[----:B-1----:R-:W-:-:S02]  /*eab40*/  IMAD.MOV.U32 R12, RZ, RZ, R23 ;  /* 0x000000ffff0c7224 */ /* 0x002fc400078e0017 */
[----:B------:R-:W-:-:S05]  /*eab50*/  IMAD.MOV.U32 R13, RZ, RZ, R24 ;  /* 0x000000ffff0d7224 */ /* 0x000fca00078e0018 */
[----:B------:R1:W-:Y:S02]  /*eab60*/  LDGSTS.E [R3+0x42080], desc[UR60][R12.64], P0 ;  /* 0x420800000c037fae */ /* 0x0003e4000812187c */
[----:B-1----:R-:W-:Y:S01]  /*eab70*/  MOV R12, R21 ;  /* 0x00000015000c7202 */ /* 0x002fe20000000f00 */
[----:B------:R-:W-:Y:S01]  /*eab80*/  IMAD.MOV.U32 R13, RZ, RZ, R22 ;  /* 0x000000ffff0d7224 */ /* 0x000fe200078e0016 */
[----:B---3--:R-:W-:-:S04]  /*eab90*/  IADD3.X R19, R19, UR8, RZ, P1, !PT ;  /* 0x0000000813137c10 */ /* 0x008fc80008ffe4ff */
[----:B------:R1:W-:Y:S04]  /*eaba0*/  LDGSTS.E [R3+0x42100], desc[UR60][R12.64], P0 ;  /* 0x421000000c037fae */ /* 0x0003e8000812187c */
[----:B------:R3:W-:Y:S01]  /*eabb0*/  STL [R1+0x2f54], R19 ;  /* 0x002f541301007387 */ /* 0x0007e20000100800 */
[----:B------:R-:W-:-:S03]  /*eabc0*/  IADD3 R28, P2, R28, UR13, RZ ;  /* 0x0000000d1c1c7c10 */ /* 0x000fc6000ff5e0ff */
[----:B------:R-:W2:Y:S01]  /*eabd0*/  LDL.LU R25, [R1+0x303c] ;  /* 0x00303c0001197983 */ /* 0x000ea20000300800 */
[----:B-1----:R-:W-:-:S03]  /*eabe0*/  MOV R13, R19 ;  /* 0x00000013000d7202 */ /* 0x002fc60000000f00 */
[----:B---3--:R-:W3:Y:S04]  /*eabf0*/  LDL.LU R19, [R1+0x3040] ;  /* 0x0030400001137983 */ /* 0x008ee80000300800 */
[----:B------:R-:W-:Y:S01]  /*eac00*/  STL [R1+0x2fc0], R28 ;  /* 0x002fc01c01007387 */ /* 0x000fe20000100800 */
[----:B------:R-:W-:-:S03]  /*eac10*/  IMAD.MOV.U32 R12, RZ, RZ, R16 ;  /* 0x000000ffff0c7224 */ /* 0x000fc600078e0010 */
[----:B------:R-:W3:Y:S04]  /*eac20*/  LDL.LU R24, [R1+0x3044] ;  /* 0x0030440001187983 */ /* 0x000ee80000300800 */
[----:B------:R-:W3:Y:S04]  /*eac30*/  LDL.LU R23, [R1+0x3048] ;  /* 0x0030480001177983 */ /* 0x000ee80000300800 */
[----:B------:R-:W3:Y:S04]  /*eac40*/  LDL.LU R22, [R1+0x304c] ;  /* 0x00304c0001167983 */ /* 0x000ee80000300800 */
[----:B------:R-:W3:Y:S04]  /*eac50*/  LDL.LU R21, [R1+0x3050] ;  /* 0x0030500001157983 */ /* 0x000ee80000300800 */
[----:B------:R-:W3:Y:S01]  /*eac60*/  LDL.LU R16, [R1+0x3058] ;  /* 0x0030580001107983 */ /* 0x000ee20000300800 */
[----:B------:R-:W-:Y:S01]  /*eac70*/  UISETP.GT.AND UP1, UPT, UR15, 0x14, UPT ;  /* 0x000000140f00788c */ /* 0x000fe2000bf24270 */
[----:B------:R-:W-:-:S02]  /*eac80*/  IADD3.X R29, R29, UR8, RZ, P2, !PT ;  /* 0x000000081d1d7c10 */ /* 0x000fc400097fe4ff */
[----:B------:R1:W-:Y:S01]  /*eac90*/  LDGSTS.E [R3+0x42180], desc[UR60][R12.64], P0 ;  /* 0x421800000c037fae */ /* 0x0003e2000812187c */
[----:B------:R-:W-:-:S04]  /*eaca0*/  USEL UR12, URZ, 0x4, !UP1 ;  /* 0x000000043f0c7887 */ /* 0x000fc8000c800000 */
[----:B------:R-:W-:-:S06]  /*eacb0*/  USEL UR12, UR12, URZ, !UP0 ;  /* 0x0000003f0c0c7287 */ /* 0x000fcc000c000000 */
[----:B------:R-:W-:Y:S02]  /*eacc0*/  ISETP.NE.U32.AND P1, PT, RZ, UR12, PT ;  /* 0x0000000cff007c0c */ /* 0x000fe4000bf25070 */
[----:B----4-:R-:W-:Y:S01]  /*eacd0*/  IADD3 R18, P0, R18, UR13, RZ ;  /* 0x0000000d12127c10 */ /* 0x010fe2000ff1e0ff */
[----:B-1----:R-:W-:Y:S02]  /*eace0*/  IMAD.MOV.U32 R12, RZ, RZ, R28 ;  /* 0x000000ffff0c7224 */ /* 0x002fe400078e001c */
[----:B------:R-:W-:Y:S01]  /*eacf0*/  IMAD.MOV.U32 R13, RZ, RZ, R29 ;  /* 0x000000ffff0d7224 */ /* 0x000fe200078e001d */
[----:B------:R-:W-:Y:S02]  /*ead00*/  IADD3.X R27, R27, UR8, RZ, P0, !PT ;  /* 0x000000081b1b7c10 */ /* 0x000fe400087fe4ff */
[----:B------:R-:W-:Y:S01]  /*ead10*/  IADD3 R20, P2, R20, UR13, RZ ;  /* 0x0000000d14147c10 */ /* 0x000fe2000ff5e0ff */
[----:B------:R1:W-:Y:S01]  /*ead20*/  STL [R1+0x2fc8], R18 ;  /* 0x002fc81201007387 */ /* 0x0003e20000100800 */
[----:B------:R-:W-:-:S03]  /*ead30*/  IADD3 R15, P3, R15, UR13, RZ ;  /* 0x0000000d0f0f7c10 */ /* 0x000fc6000ff7e0ff */
[----:B------:R4:W-:Y:S04]  /*ead40*/  LDGSTS.E [R3+0x42800], desc[UR60][R12.64], P1 ;  /* 0x428000000c037fae */ /* 0x0009e8000892187c */
[----:B------:R1:W-:Y:S04]  /*ead50*/  STL [R1+0x2fbc], R29 ;  /* 0x002fbc1d01007387 */ /* 0x0003e80000100800 */
[----:B------:R-:W-:Y:S01]  /*ead60*/  STL [R1+0x2fd0], R20 ;  /* 0x002fd01401007387 */ /* 0x000fe20000100800 */
[----:B----4-:R-:W-:Y:S01]  /*ead70*/  MOV R12, R18 ;  /* 0x00000012000c7202 */ /* 0x010fe20000000f00 */
[----:B------:R-:W-:-:S02]  /*ead80*/  IMAD.MOV.U32 R13, RZ, RZ, R27 ;  /* 0x000000ffff0d7224 */ /* 0x000fc400078e001b */
[----:B------:R4:W-:Y:S04]  /*ead90*/  STL [R1+0x2fc4], R27 ;  /* 0x002fc41b01007387 */ /* 0x0009e80000100800 */
[----:B------:R-:W-:Y:S04]  /*eada0*/  STL [R1+0x2fd8], R15 ;  /* 0x002fd80f01007387 */ /* 0x000fe80000100800 */
[----:B------:R1:W-:Y:S02]  /*eadb0*/  LDGSTS.E [R3+0x42880], desc[UR60][R12.64], P1 ;  /* 0x428800000c037fae */ /* 0x0003e4000892187c */
[----:B-1----:R-:W-:Y:S01]  /*eadc0*/  IMAD.MOV.U32 R12, RZ, RZ, R20 ;  /* 0x000000ffff0c7224 */ /* 0x002fe200078e0014 */
[----:B------:R-:W-:-:S04]  /*eadd0*/  IADD3.X R26, R26, UR8, RZ, P2, !PT ;  /* 0x000000081a1a7c10 */ /* 0x000fc800097fe4ff */
[----:B------:R-:W-:Y:S01]  /*eade0*/  MOV R13, R26 ;  /* 0x0000001a000d7202 */ /* 0x000fe20000000f00 */
[----:B------:R-:W-:Y:S01]  /*eadf0*/  STL [R1+0x2fcc], R26 ;  /* 0x002fcc1a01007387 */ /* 0x000fe20000100800 */
[----:B--2---:R-:W-:-:S03]  /*eae00*/  IADD3.X R17, R17, UR8, RZ, P3, !PT ;  /* 0x0000000811117c10 */ /* 0x004fc60009ffe4ff */
[----:B------:R-:W2:Y:S04]  /*eae10*/  LDL.LU R18, [R1+0x3054] ;  /* 0x0030540001127983 */ /* 0x000ea80000300800 */
[----:B------:R1:W-:Y:S04]  /*eae20*/  STL [R1+0x2fd4], R17 ;  /* 0x002fd41101007387 */ /* 0x0003e80000100800 */
[----:B------:R-:W2:Y:S04]  /*eae30*/  LDL.LU R28, [R1+0x30c0] ;  /* 0x0030c000011c7983 */ /* 0x000ea80000300800 */
[----:B------:R1:W-:Y:S04]  /*eae40*/  LDGSTS.E [R3+0x42900], desc[UR60][R12.64], P1 ;  /* 0x429000000c037fae */ /* 0x0003e8000892187c */
[----:B------:R-:W2:Y:S04]  /*eae50*/  LDL.LU R29, [R1+0x30bc] ;  /* 0x0030bc00011d7983 */ /* 0x000ea80000300800 */
[----:B----4-:R-:W4:Y:S01]  /*eae60*/  LDL.LU R27, [R1+0x30c4] ;  /* 0x0030c400011b7983 */ /* 0x010f220000300800 */
[----:B-1----:R-:W-:-:S02]  /*eae70*/  IMAD.MOV.U32 R12, RZ, RZ, R15 ;  /* 0x000000ffff0c7224 */ /* 0x002fc400078e000f */
[----:B------:R-:W-:Y:S02]  /*eae80*/  IMAD.MOV.U32 R13, RZ, RZ, R17 ;  /* 0x000000ffff0d7224 */ /* 0x000fe400078e0011 */
[----:B------:R-:W4:Y:S04]  /*eae90*/  LDL.LU R17, [R1+0x30c8] ;  /* 0x0030c80001117983 */ /* 0x000f280000300800 */
[----:B------:R1:W-:Y:S04]  /*eaea0*/  LDGSTS.E [R3+0x42980], desc[UR60][R12.64], P1 ;  /* 0x429800000c037fae */ /* 0x0003e8000892187c */
[----:B------:R-:W4:Y:S04]  /*eaeb0*/  LDL.LU R20, [R1+0x30d0] ;  /* 0x0030d00001147983 */ /* 0x000f280000300800 */
[----:B------:R-:W4:Y:S01]  /*eaec0*/  LDL.LU R15, [R1+0x30d8] ;  /* 0x0030d800010f7983 */ /* 0x000f220000300800 */
[----:B---3--:R-:W-:-:S04]  /*eaed0*/  IADD3 R19, P1, R19, UR13, RZ ;  /* 0x0000000d13137c10 */ /* 0x008fc8000ff3e0ff */
        /* <DEDUP_REMOVED lines=11> */
[----:B-1----:R-:W-:-:S03]  /*eaf90*/  MOV R12, R19 ;  /* 0x00000013000c7202 */ /* 0x002fc60000000f00 */
[----:B------:R-:W-:Y:S04]  /*eafa0*/  STL [R1+0x3044], R24 ;  /* 0x0030441801007387 */ /* 0x000fe80000100800 */
[----:B------:R-:W4:Y:S04]  /*eafb0*/  LDL.LU R26, [R1+0x30cc] ;  /* 0x0030cc00011a7983 */ /* 0x000f280000300800 */
[----:B------:R-:W-:Y:S04]  /*eafc0*/  STL [R1+0x304c], R22 ;  /* 0x00304c1601007387 */ /* 0x000fe80000100800 */
[----:B---3--:R-:W3:Y:S01]  /*eafd0*/  LDL.LU R19, [R1+0x30d4] ;  /* 0x0030d40001137983 */ /* 0x008ee20000300800 */
        /* <DEDUP_REMOVED lines=8> */
[----:B-1----:R-:W-:Y:S01]  /*eb060*/  IMAD.MOV.U32 R12, RZ, RZ, R23 ;  /* 0x000000ffff0c7224 */ /* 0x002fe200078e0017 */
[----:B------:R-:W-:-:S05]  /*eb070*/  MOV R13, R24 ;  /* 0x00000018000d7202 */ /* 0x000fca0000000f00 */
[----:B------:R1:W-:Y:S01]  /*eb080*/  LDGSTS.E [R3+0x43080], desc[UR60][R12.64], P0 ;  /* 0x430800000c037fae */ /* 0x0003e2000812187c */
[----:B------:R-:W-:Y:S01]  /*eb090*/  USEL UR12, UR12, URZ, !UP0 ;  /* 0x0000003f0c0c7287 */ /* 0x000fe2000c000000 */
[----:B-1----:R-:W-:Y:S02]  /*eb0a0*/  IMAD.MOV.U32 R12, RZ, RZ, R21 ;  /* 0x000000ffff0c7224 */ /* 0x002fe400078e0015 */
[----:B------:R-:W-:-:S05]  /*eb0b0*/  IMAD.MOV.U32 R13, RZ, RZ, R22 ;  /* 0x000000ffff0d7224 */ /* 0x000fca00078e0016 */
[----:B------:R1:W-:Y:S02]  /*eb0c0*/  LDGSTS.E [R3+0x43100], desc[UR60][R12.64], P0 ;  /* 0x431000000c037fae */ /* 0x0003e4000812187c */
[----:B-1----:R-:W-:Y:S02]  /*eb0d0*/  MOV R12, R16 ;  /* 0x00000010000c7202 */ /* 0x002fe40000000f00 */
[----:B--2---:R-:W-:-:S05]  /*eb0e0*/  IADD3.X R18, R18, UR8, RZ, P1, !PT ;  /* 0x0000000812127c10 */ /* 0x004fca0008ffe4ff */
[----:B------:R1:W-:Y:S01]  /*eb0f0*/  STL [R1+0x3054], R18 ;  /* 0x0030541201007387 */ /* 0x0003e20000100800 */
[----:B------:R-:W-:Y:S01]  /*eb100*/  IADD3 R28, P2, R28, UR13, RZ ;  /* 0x0000000d1c1c7c10 */ /* 0x000fe2000ff5e0ff */
[----:B------:R-:W-:Y:S02]  /*eb110*/  IMAD.MOV.U32 R13, RZ, RZ, R18 ;  /* 0x000000ffff0d7224 */ /* 0x000fe400078e0012 */
[----:B------:R-:W2:Y:S01]  /*eb120*/  LDL.LU R25, [R1+0x313c] ;  /* 0x00313c0001197983 */ /* 0x000ea20000300800 */
[----:B------:R-:W-:-:S03]  /*eb130*/  ISETP.NE.U32.AND P1, PT, RZ, UR12, PT ;  /* 0x0000000cff007c0c */ /* 0x000fc6000bf25070 */
[----:B------:R4:W-:Y:S04]  /*eb140*/  LDGSTS.E [R3+0x43180], desc[UR60][R12.64], P0 ;  /* 0x431800000c037fae */ /* 0x0009e8000812187c */
[----:B-1----:R-:W2:Y:S04]  /*eb150*/  LDL.LU R18, [R1+0x3140] ;  /* 0x0031400001127983 */ /* 0x002ea80000300800 */
[----:B------:R-:W-:Y:S04]  /*eb160*/  STL [R1+0x30c0], R28 ;  /* 0x0030c01c01007387 */ /* 0x000fe80000100800 */
[----:B------:R-:W2:Y:S04]  /*eb170*/  LDL.LU R24, [R1+0x3144] ;  /* 0x0031440001187983 */ /* 0x000ea80000300800 */
[----:B------:R-:W2:Y:S04]  /*eb180*/  LDL.LU R23, [R1+0x3148] ;  /* 0x0031480001177983 */ /* 0x000ea80000300800 */
[----:B------:R-:W2:Y:S04]  /*eb190*/  LDL.LU R22, [R1+0x314c] ;  /* 0x00314c0001167983 */ /* 0x000ea80000300800 */
[----:B------:R-:W2:Y:S04]  /*eb1a0*/  LDL.LU R21, [R1+0x3150] ;  /* 0x0031500001157983 */ /* 0x000ea80000300800 */
[----:B------:R-:W2:Y:S01]  /*eb1b0*/  LDL.LU R16, [R1+0x3158] ;  /* 0x0031580001107983 */ /* 0x000ea20000300800 */
[----:B----4-:R-:W-:-:S02]  /*eb1c0*/  IADD3 R17, P0, R17, UR13, RZ ;  /* 0x0000000d11117c10 */ /* 0x010fc4000ff1e0ff */
[----:B------:R-:W-:Y:S02]  /*eb1d0*/  IADD3.X R29, R29, UR8, RZ, P2, !PT ;  /* 0x000000081d1d7c10 */ /* 0x000fe400097fe4ff */
[----:B------:R-:W-:Y:S01]  /*eb1e0*/  IADD3 R20, P2, R20, UR13, RZ ;  /* 0x0000000d14147c10 */ /* 0x000fe2000ff5e0ff */
[----:B------:R-:W-:Y:S01]  /*eb1f0*/  IMAD.MOV.U32 R12, RZ, RZ, R28 ;  /* 0x000000ffff0c7224 */ /* 0x000fe200078e001c */
[----:B------:R-:W-:Y:S01]  /*eb200*/  IADD3.X R27, R27, UR8, RZ, P0, !PT ;  /* 0x000000081b1b7c10 */ /* 0x000fe200087fe4ff */
[----:B------:R1:W-:Y:S01]  /*eb210*/  STL [R1+0x30c8], R17 ;  /* 0x0030c81101007387 */ /* 0x0003e20000100800 */
[----:B------:R-:W-:Y:S02]  /*eb220*/  IADD3 R15, P3, R15, UR13, RZ ;  /* 0x0000000d0f0f7c10 */ /* 0x000fe4000ff7e0ff */
[----:B------:R-:W-:Y:S01]  /*eb230*/  MOV R13, R29 ;  /* 0x0000001d000d7202 */ /* 0x000fe20000000f00 */
[----:B------:R4:W-:Y:S04]  /*eb240*/  STL [R1+0x30bc], R29 ;  /* 0x0030bc1d01007387 */ /* 0x0009e80000100800 */
[----:B------:R-:W-:Y:S04]  /*eb250*/  STL [R1+0x30d0], R20 ;  /* 0x0030d01401007387 */ /* 0x000fe80000100800 */
[----:B------:R4:W-:Y:S04]  /*eb260*/  STL [R1+0x30c4], R27 ;  /* 0x0030c41b01007387 */ /* 0x0009e80000100800 */
[----:B------:R-:W-:Y:S04]  /*eb270*/  STL [R1+0x30d8], R15 ;  /* 0x0030d80f01007387 */ /* 0x000fe80000100800 */
[----:B------:R1:W-:Y:S02]  /*eb280*/  LDGSTS.E [R3+0x43800], desc[UR60][R12.64], P1 ;  /* 0x438000000c037fae */ /* 0x0003e4000892187c */
[----:B-1----:R-:W-:Y:S01]  /*eb290*/  IMAD.MOV.U32 R12, RZ, RZ, R17 ;  /* 0x000000ffff0c7224 */ /* 0x002fe200078e0011 */
[----:B------:R-:W-:-:S05]  /*eb2a0*/  IADD3.X R26, R26, UR8, RZ, P2, !PT ;  /* 0x000000081a1a7c10 */ /* 0x000fca00097fe4ff */
[----:B------:R-:W-:Y:S01]  /*eb2b0*/  STL [R1+0x30cc], R26 ;  /* 0x0030cc1a01007387 */ /* 0x000fe20000100800 */
[----:B---3--:R-:W-:-:S03]  /*eb2c0*/  IADD3.X R19, R19, UR8, RZ, P3, !PT ;  /* 0x0000000813137c10 */ /* 0x008fc60009ffe4ff */
[----:B------:R-:W3:Y:S04]  /*eb2d0*/  LDL.LU R17, [R1+0x3154] ;  /* 0x0031540001117983 */ /* 0x000ee80000300800 */
[----:B------:R1:W-:Y:S04]  /*eb2e0*/  STL [R1+0x30d4], R19 ;  /* 0x0030d41301007387 */ /* 0x0003e80000100800 */
[----:B------:R-:W3:Y:S01]  /*eb2f0*/  LDL.LU R28, [R1+0x31c0] ;  /* 0x0031c000011c7983 */ /* 0x000ee20000300800 */
[----:B------:R-:W-:Y:S01]  /*eb300*/  IMAD.MOV.U32 R13, RZ, RZ, R27 ;  /* 0x000000ffff0d7224 */ /* 0x000fe200078e001b */
[----:B------:R-:W-:-:S02]  /*eb310*/  UISETP.GT.AND UP1, UPT, UR15, 0x20, UPT ;  /* 0x000000200f00788c */ /* 0x000fc4000bf24270 */
[----:B----4-:R-:W4:Y:S04]  /*eb320*/  LDL.LU R29, [R1+0x31bc] ;  /* 0x0031bc00011d7983 */ /* 0x010f280000300800 */
[----:B------:R1:W-:Y:S01]  /*eb330*/  LDGSTS.E [R3+0x43880], desc[UR60][R12.64], P1 ;  /* 0x438800000c037fae */ /* 0x0003e2000892187c */
[----:B------:R-:W-:-:S03]  /*eb340*/  USEL UR12, URZ, 0x4, !UP1 ;  /* 0x000000043f0c7887 */ /* 0x000fc6000c800000 */
[----:B------:R-:W4:Y:S01]  /*eb350*/  LDL.LU R27, [R1+0x31c4] ;  /* 0x0031c400011b7983 */ /* 0x000f220000300800 */
[----:B-1----:R-:W-:Y:S01]  /*eb360*/  MOV R12, R20 ;  /* 0x00000014000c7202 */ /* 0x002fe20000000f00 */
[----:B------:R-:W-:Y:S01]  /*eb370*/  IMAD.MOV.U32 R13, RZ, RZ, R26 ;  /* 0x000000ffff0d7224 */ /* 0x000fe200078e001a */
[----:B------:R-:W-:-:S04]  /*eb380*/  USEL UR12, UR12, URZ, !UP0 ;  /* 0x0000003f0c0c7287 */ /* 0x000fc8000c000000 */
[----:B------:R1:W-:Y:S02]  /*eb390*/  LDGSTS.E [R3+0x43900], desc[UR60][R12.64], P1 ;  /* 0x439000000c037fae */ /* 0x0003e4000892187c */
[----:B------:R-:W-:Y:S01]  /*eb3a0*/  ISETP.NE.U32.AND P0, PT, RZ, UR12, PT ;  /* 0x0000000cff007c0c */ /* 0x000fe2000bf05070 */
[----:B-1----:R-:W-:Y:S01]  /*eb3b0*/  IMAD.MOV.U32 R12, RZ, RZ, R15 ;  /* 0x000000ffff0c7224 */ /* 0x002fe200078e000f */
[----:B------:R-:W-:Y:S02]  /*eb3c0*/  MOV R13, R19 ;  /* 0x00000013000d7202 */ /* 0x000fe40000000f00 */
        /* <DEDUP_REMOVED lines=15> */
[----:B-1----:R-:W-:Y:S02]  /*eb4c0*/  IMAD.MOV.U32 R12, RZ, RZ, R18 ;  /* 0x000000ffff0c7224 */ /* 0x002fe400078e0012 */
[----:B------:R-:W-:Y:S01]  /*eb4d0*/  STL [R1+0x3158], R16 ;  /* 0x0031581001007387 */ /* 0x000fe20000100800 */
[----:B------:R-:W-:-:S03]  /*eb4e0*/  IMAD.MOV.U32 R13, RZ, RZ, R25 ;  /* 0x000000ffff0d7224 */ /* 0x000fc600078e0019 */
[----:B------:R-:W-:Y:S04]  /*eb4f0*/  STL [R1+0x3144], R24 ;  /* 0x0031441801007387 */ /* 0x000fe80000100800 */
[----:B------:R-:W4:Y:S04]  /*eb500*/  LDL.LU R26, [R1+0x31cc] ;  /* 0x0031cc00011a7983 */ /* 0x000f280000300800 */
[----:B------:R-:W-:Y:S04]  /*eb510*/  STL [R1+0x314c], R22 ;  /* 0x00314c1601007387 */ /* 0x000fe80000100800 */
[----:B--2---:R-:W2:Y:S04]  /*eb520*/  LDL.LU R18, [R1+0x31d4] ;  /* 0x0031d40001127983 */ /* 0x004ea80000300800 */
[----:B------:R1:W-:Y:S02]  /*eb530*/  LDGSTS.E [R3+0x44000], desc[UR60][R12.64], P0 ;  /* 0x440000000c037fae */ /* 0x0003e4000812187c */
[----:B-1----:R-:W-:Y:S01]  /*eb540*/  MOV R12, R23 ;  /* 0x00000017000c7202 */ /* 0x002fe20000000f00 */
[----:B------:R-:W-:-:S05]  /*eb550*/  IMAD.MOV.U32 R13, RZ, RZ, R24 ;  /* 0x000000ffff0d7224 */ /* 0x000fca00078e0018 */
[----:B------:R1:W-:Y:S02]  /*eb560*/  LDGSTS.E [R3+0x44080], desc[UR60][R12.64], P0 ;  /* 0x440800000c037fae */ /* 0x0003e4000812187c */
[----:B-1----:R-:W-:Y:S01]  /*eb570*/  IMAD.MOV.U32 R12, RZ, RZ, R21 ;  /* 0x000000ffff0c7224 */ /* 0x002fe200078e0015 */
[----:B------:R-:W-:Y:S02]  /*eb580*/  MOV R13, R22 ;  /* 0x00000016000d7202 */ /* 0x000fe40000000f00 */
[----:B---3--:R-:W-:-:S03]  /*eb590*/  IADD3.X R17, R17, UR8, RZ, P1, !PT ;  /* 0x0000000811117c10 */ /* 0x008fc60008ffe4ff */
[----:B------:R1:W-:Y:S01]  /*eb5a0*/  LDGSTS.E [R3+0x44100], desc[UR60][R12.64], P0 ;  /* 0x441000000c037fae */ /* 0x0003e2000812187c */
[----:B------:R-:W-:-:S03]  /*eb5b0*/  IADD3 R28, P2, R28, UR13, RZ ;  /* 0x0000000d1c1c7c10 */ /* 0x000fc6000ff5e0ff */
[----:B------:R3:W-:Y:S04]  /*eb5c0*/  STL [R1+0x3154], R17 ;  /* 0x0031541101007387 */ /* 0x0007e80000100800 */
[----:B------:R-:W2:Y:S01]  /*eb5d0*/  LDL.LU R25, [R1+0x323c] ;  /* 0x00323c0001197983 */ /* 0x000ea20000300800 */
[----:B-1----:R-:W-:-:S03]  /*eb5e0*/  IMAD.MOV.U32 R13, RZ, RZ, R17 ;  /* 0x000000ffff0d7224 */ /* 0x002fc600078e0011 */
        /* <DEDUP_REMOVED lines=9> */
[----:B----4-:R-:W-:-:S02]  /*eb680*/  IADD3.X R29, R29, UR8, RZ, P2, !PT ;  /* 0x000000081d1d7c10 */ /* 0x010fc400097fe4ff */
[----:B------:R1:W-:Y:S01]  /*eb690*/  LDGSTS.E [R3+0x44180], desc[UR60][R12.64], P0 ;  /* 0x441800000c037fae */ /* 0x0003e2000812187c */
[----:B------:R-:W-:-:S04]  /*eb6a0*/  USEL UR12, URZ, 0x4, !UP1 ;  /* 0x000000043f0c7887 */ /* 0x000fc8000c800000 */
[----:B------:R-:W-:-:S06]  /*eb6b0*/  USEL UR12, UR12, URZ, !UP0 ;  /* 0x0000003f0c0c7287 */ /* 0x000fcc000c000000 */
[----:B------:R-:W-:Y:S02]  /*eb6c0*/  ISETP.NE.U32.AND P1, PT, RZ, UR12, PT ;  /* 0x0000000cff007c0c */ /* 0x000fe4000bf25070 */
[----:B------:R-:W-:Y:S01]  /*eb6d0*/  IADD3 R19, P0, R19, UR13, RZ ;  /* 0x0000000d13137c10 */ /* 0x000fe2000ff1e0ff */
[----:B-1----:R-:W-:Y:S01]  /*eb6e0*/  IMAD.MOV.U32 R13, RZ, RZ, R29 ;  /* 0x000000ffff0d7224 */ /* 0x002fe200078e001d */
[----:B------:R-:W-:Y:S02]  /*eb6f0*/  MOV R12, R28 ;  /* 0x0000001c000c7202 */ /* 0x000fe40000000f00 */
[----:B------:R-:W-:Y:S02]  /*eb700*/  IADD3.X R27, R27, UR8, RZ, P0, !PT ;  /* 0x000000081b1b7c10 */ /* 0x000fe400087fe4ff */
[----:B------:R-:W-:Y:S01]  /*eb710*/  IADD3 R20, P2, R20, UR13, RZ ;  /* 0x0000000d14147c10 */ /* 0x000fe2000ff5e0ff */
[----:B------:R1:W-:Y:S01]  /*eb720*/  STL [R1+0x31c8], R19 ;  /* 0x0031c81301007387 */ /* 0x0003e20000100800 */
[----:B------:R-:W-:-:S03]  /*eb730*/  IADD3 R15, P3, R15, UR13, RZ ;  /* 0x0000000d0f0f7c10 */ /* 0x000fc6000ff7e0ff */
[----:B------:R4:W-:Y:S04]  /*eb740*/  LDGSTS.E [R3+0x44800], desc[UR60][R12.64], P1 ;  /* 0x448000000c037fae */ /* 0x0009e8000892187c */
[----:B------:R1:W-:Y:S04]  /*eb750*/  STL [R1+0x31bc], R29 ;  /* 0x0031bc1d01007387 */ /* 0x0003e80000100800 */
[----:B------:R-:W-:Y:S01]  /*eb760*/  STL [R1+0x31d0], R20 ;  /* 0x0031d01401007387 */ /* 0x000fe20000100800 */
[----:B----4-:R-:W-:Y:S01]  /*eb770*/  IMAD.MOV.U32 R12, RZ, RZ, R19 ;  /* 0x000000ffff0c7224 */ /* 0x010fe200078e0013 */
[----:B------:R-:W-:-:S02]  /*eb780*/  MOV R13, R27 ;  /* 0x0000001b000d7202 */ /* 0x000fc40000000f00 */
[----:B------:R4:W-:Y:S04]  /*eb790*/  STL [R1+0x31c4], R27 ;  /* 0x0031c41b01007387 */ /* 0x0009e80000100800 */
[----:B------:R-:W-:Y:S04]  /*eb7a0*/  STL [R1+0x31d8], R15 ;  /* 0x0031d80f01007387 */ /* 0x000fe80000100800 */
[----:B------:R1:W-:Y:S02]  /*eb7b0*/  LDGSTS.E [R3+0x44880], desc[UR60][R12.64], P1 ;  /* 0x448800000c037fae */ /* 0x0003e4000892187c */
[----:B-1----:R-:W-:Y:S01]  /*eb7c0*/  IMAD.MOV.U32 R12, RZ, RZ, R20 ;  /* 0x000000ffff0c7224 */ /* 0x002fe200078e0014 */
[----:B------:R-:W-:-:S05]  /*eb7d0*/  IADD3.X R26, R26, UR8, RZ, P2, !PT ;  /* 0x000000081a1a7c10 */ /* 0x000fca00097fe4ff */
[----:B------:R-:W-:Y:S01]  /*eb7e0*/  STL [R1+0x31cc], R26 ;  /* 0x0031cc1a01007387 */ /* 0x000fe20000100800 */
[----:B------:R-:W-:Y:S01]  /*eb7f0*/  IMAD.MOV.U32 R13, RZ, RZ, R26 ;  /* 0x000000ffff0d7224 */ /* 0x000fe200078e001a */
[----:B--2---:R-:W-:Y:S02]  /*eb800*/  IADD3.X R18, R18, UR8, RZ, P3, !PT ;  /* 0x0000000812127c10 */ /* 0x004fe40009ffe4ff */
[----:B------:R-:W2:Y:S04]  /*eb810*/  LDL.LU R19, [R1+0x3254] ;  /* 0x0032540001137983 */ /* 0x000ea80000300800 */
[----:B------:R1:W-:Y:S04]  /*eb820*/  STL [R1+0x31d4], R18 ;  /* 0x0031d41201007387 */ /* 0x0003e80000100800 */
[----:B------:R-:W2:Y:S04]  /*eb830*/  LDL.LU R28, [R1+0x32c0] ;  /* 0x0032c000011c7983 */ /* 0x000ea80000300800 */
[----:B------:R1:W-:Y:S04]  /*eb840*/  LDGSTS.E [R3+0x44900], desc[UR60][R12.64], P1 ;  /* 0x449000000c037fae */ /* 0x0003e8000892187c */
[----:B------:R-:W2:Y:S04]  /*eb850*/  LDL.LU R29, [R1+0x32bc] ;  /* 0x0032bc00011d7983 */ /* 0x000ea80000300800 */
[----:B----4-:R-:W4:Y:S01]  /*eb860*/  LDL.LU R27, [R1+0x32c4] ;  /* 0x0032c400011b7983 */ /* 0x010f220000300800 */
[----:B-1----:R-:W-:Y:S01]  /*eb870*/  MOV R12, R15 ;  /* 0x0000000f000c7202 */ /* 0x002fe20000000f00 */
[----:B------:R-:W-:-:S02]  /*eb880*/  IMAD.MOV.U32 R13, RZ, RZ, R18 ;  /* 0x000000ffff0d7224 */ /* 0x000fc400078e0012 */
        /* <DEDUP_REMOVED lines=18> */
[----:B------:R-:W4:Y:S04]  /*eb9b0*/  LDL.LU R26, [R1+0x32cc] ;  /* 0x0032cc00011a7983 */ /* 0x000f280000300800 */
[----:B------:R-:W-:Y:S04]  /*eb9c0*/  STL [R1+0x324c], R22 ;  /* 0x00324c1601007387 */ /* 0x000fe80000100800 */
[----:B---3--:R-:W3:Y:S01]  /*eb9d0*/  LDL.LU R17, [R1+0x32d4] ;  /* 0x0032d40001117983 */ /* 0x008ee20000300800 */
[----:B------:R-:W-:-:S04]  /*eb9e0*/  UISETP.GT.AND UP1, UPT, UR15, 0x28, UPT ;  /* 0x000000280f00788c */ /* 0x000fc8000bf24270 */
[----:B------:R-:W-:-:S04]  /*eb9f0*/  USEL UR12, URZ, 0x4, !UP1 ;  /* 0x000000043f0c7887 */ /* 0x000fc8000c800000 */
[----:B------:R-:W-:-:S06]  /*eba00*/  USEL UR12, UR12, URZ, !UP0 ;  /* 0x0000003f0c0c7287 */ /* 0x000fcc000c000000 */
[----:B------:R-:W-:Y:S02]  /*eba10*/  ISETP.NE.U32.AND P0, PT, RZ, UR12, PT ;  /* 0x0000000cff007c0c */ /* 0x000fe4000bf05070 */
[----:B------:R-:W-:Y:S01]  /*eba20*/  MOV R13, R25 ;  /* 0x00000019000d7202 */ /* 0x000fe20000000f00 */
[----:B------:R-:W-:-:S10]  /*eba30*/  UISETP.GT.AND UP1, UPT, UR15, 0x2c, UPT ;  /* 0x0000002c0f00788c */ /* 0x000fd4000bf24270 */
[----:B------:R1:W-:Y:S01]  /*eba40*/  LDGSTS.E [R3+0x45000], desc[UR60][R12.64], P0 ;  /* 0x450000000c037fae */ /* 0x0003e2000812187c */
[----:B------:R-:W-:Y:S01]  /*eba50*/  USEL UR12, URZ, 0x4, !UP1 ;  /* 0x000000043f0c7887 */ /* 0x000fe2000c800000 */
[----:B-1----:R-:W-:Y:S02]  /*eba60*/  IMAD.MOV.U32 R12, RZ, RZ, R23 ;  /* 0x000000ffff0c7224 */ /* 0x002fe400078e0017 */
[----:B------:R-:W-:-:S05]  /*eba70*/  IMAD.MOV.U32 R13, RZ, RZ, R24 ;  /* 0x000000ffff0d7224 */ /* 0x000fca00078e0018 */
[----:B------:R1:W-:Y:S01]  /*eba80*/  LDGSTS.E [R3+0x45080], desc[UR60][R12.64], P0 ;  /* 0x450800000c037fae */ /* 0x0003e2000812187c */
[----:B------:R-:W-:Y:S01]  /*eba90*/  USEL UR12, UR12, URZ, !UP0 ;  /* 0x0000003f0c0c7287 */ /* 0x000fe2000c000000 */
[----:B-1----:R-:W-:Y:S01]  /*ebaa0*/  MOV R12, R21 ;  /* 0x00000015000c7202 */ /* 0x002fe20000000f00 */
[----:B------:R-:W-:-:S05]  /*ebab0*/  IMAD.MOV.U32 R13, RZ, RZ, R22 ;  /* 0x000000ffff0d7224 */ /* 0x000fca00078e0016 */
[----:B------:R1:W-:Y:S02]  /*ebac0*/  LDGSTS.E [R3+0x45100], desc[UR60][R12.64], P0 ;  /* 0x451000000c037fae */ /* 0x0003e4000812187c */
[----:B-1----:R-:W-:Y:S01]  /*ebad0*/  IMAD.MOV.U32 R12, RZ, RZ, R16 ;  /* 0x000000ffff0c7224 */ /* 0x002fe200078e0010 */
[----:B--2---:R-:W-:-:S04]  /*ebae0*/  IADD3.X R19, R19, UR8, RZ, P1, !PT ;  /* 0x0000000813137c10 */ /* 0x004fc80008ffe4ff */
[----:B------:R-:W-:Y:S01]  /*ebaf0*/  MOV R13, R19 ;  /* 0x00000013000d7202 */ /* 0x000fe20000000f00 */
[----:B------:R1:W-:Y:S01]  /*ebb00*/  STL [R1+0x3254], R19 ;  /* 0x0032541301007387 */ /* 0x0003e20000100800 */
[----:B------:R-:W-:-:S03]  /*ebb10*/  IADD3 R28, P2, R28, UR13, RZ ;  /* 0x0000000d1c1c7c10 */ /* 0x000fc6000ff5e0ff */
        /* <DEDUP_REMOVED lines=15> */
[----:B------:R-:W-:Y:S01]  /*ebc10*/  IMAD.MOV.U32 R13, RZ, RZ, R29 ;  /* 0x000000ffff0d7224 */ /* 0x000fe200078e001d */
[----:B------:R-:W-:Y:S01]  /*ebc20*/  IADD3 R15, P3, R15, UR13, RZ ;  /* 0x0000000d0f0f7c10 */ /* 0x000fe2000ff7e0ff */
[----:B------:R1:W-:Y:S04]  /*ebc30*/  STL [R1+0x32c8], R18 ;  /* 0x0032c81201007387 */ /* 0x0003e80000100800 */
[----:B------:R4:W-:Y:S04]  /*ebc40*/  STL [R1+0x32bc], R29 ;  /* 0x0032bc1d01007387 */ /* 0x0009e80000100800 */
[----:B------:R-:W-:Y:S04]  /*ebc50*/  STL [R1+0x32d0], R20 ;  /* 0x0032d01401007387 */ /* 0x000fe80000100800 */
[----:B------:R4:W-:Y:S04]  /*ebc60*/  STL [R1+0x32c4], R27 ;  /* 0x0032c41b01007387 */ /* 0x0009e80000100800 */
[----:B------:R-:W-:Y:S04]  /*ebc70*/  STL [R1+0x32d8], R15 ;  /* 0x0032d80f01007387 */ /* 0x000fe80000100800 */
[----:B------:R1:W-:Y:S02]  /*ebc80*/  LDGSTS.E [R3+0x45800], desc[UR60][R12.64], P1 ;  /* 0x458000000c037fae */ /* 0x0003e4000892187c */
[----:B-1----:R-:W-:-:S02]  /*ebc90*/  MOV R12, R18 ;  /* 0x00000012000c7202 */ /* 0x002fc40000000f00 */
        /* <DEDUP_REMOVED lines=12> */
[----:B-1----:R-:W-:Y:S01]  /*ebd60*/  IMAD.MOV.U32 R12, RZ, RZ, R20 ;  /* 0x000000ffff0c7224 */ /* 0x002fe200078e0014 */
[----:B------:R-:W-:Y:S01]  /*ebd70*/  MOV R13, R26 ;  /* 0x0000001a000d7202 */ /* 0x000fe20000000f00 */
[----:B------:R-:W-:-:S04]  /*ebd80*/  USEL UR12, UR12, URZ, !UP0 ;  /* 0x0000003f0c0c7287 */ /* 0x000fc8000c000000 */
[----:B------:R1:W-:Y:S02]  /*ebd90*/  LDGSTS.E [R3+0x45900], desc[UR60][R12.64], P1 ;  /* 0x459000000c037fae */ /* 0x0003e4000892187c */
[----:B------:R-:W-:Y:S01]  /*ebda0*/  ISETP.NE.U32.AND P0, PT, RZ, UR12, PT ;  /* 0x0000000cff007c0c */ /* 0x000fe2000bf05070 */
[----:B-1----:R-:W-:Y:S02]  /*ebdb0*/  IMAD.MOV.U32 R12, RZ, RZ, R15 ;  /* 0x000000ffff0c7224 */ /* 0x002fe400078e000f */
        /* <DEDUP_REMOVED lines=24> */
[----:B-1----:R-:W-:Y:S01]  /*ebf40*/  IMAD.MOV.U32 R12, RZ, RZ, R23 ;  /* 0x000000ffff0c7224 */ /* 0x002fe200078e0017 */
[----:B------:R-:W-:-:S05]  /*ebf50*/  MOV R13, R24 ;  /* 0x00000018000d7202 */ /* 0x000fca0000000f00 */
[----:B------:R1:W-:Y:S02]  /*ebf60*/  LDGSTS.E [R3+0x46080], desc[UR60][R12.64], P0 ;  /* 0x460800000c037fae */ /* 0x0003e4000812187c */
[----:B-1----:R-:W-:Y:S02]  /*ebf70*/  IMAD.MOV.U32 R12, RZ, RZ, R21 ;  /* 0x000000ffff0c7224 */ /* 0x002fe400078e0015 */
[----:B------:R-:W-:Y:S01]  /*ebf80*/  IMAD.MOV.U32 R13, RZ, RZ, R22 ;  /* 0x000000ffff0d7224 */ /* 0x000fe200078e0016 */
[----:B---3--:R-:W-:-:S04]  /*ebf90*/  IADD3.X R18, R18, UR8, RZ, P1, !PT ;  /* 0x0000000812127c10 */ /* 0x008fc80008ffe4ff */
[----:B------:R1:W-:Y:S04]  /*ebfa0*/  LDGSTS.E [R3+0x46100], desc[UR60][R12.64], P0 ;  /* 0x461000000c037fae */ /* 0x0003e8000812187c */
[----:B------:R3:W-:Y:S01]  /*ebfb0*/  STL [R1+0x3354], R18 ;  /* 0x0033541201007387 */ /* 0x0007e20000100800 */
[----:B------:R-:W-:-:S03]  /*ebfc0*/  IADD3 R28, P2, R28, UR13, RZ ;  /* 0x0000000d1c1c7c10 */ /* 0x000fc6000ff5e0ff */
[----:B------:R-:W2:Y:S01]  /*ebfd0*/  LDL.LU R25, [R1+0x343c] ;  /* 0x00343c0001197983 */ /* 0x000ea20000300800 */
[----:B-1----:R-:W-:-:S03]  /*ebfe0*/  IMAD.MOV.U32 R13, RZ, RZ, R18 ;  /* 0x000000ffff0d7224 */ /* 0x002fc600078e0012 */
[----:B---3--:R-:W3:Y:S04]  /*ebff0*/  LDL.LU R18, [R1+0x3440] ;  /* 0x0034400001127983 */ /* 0x008ee80000300800 */
[----:B------:R-:W-:Y:S01]  /*ec000*/  STL [R1+0x33c0], R28 ;  /* 0x0033c01c01007387 */ /* 0x000fe20000100800 */
[----:B------:R-:W-:-:S03]  /*ec010*/  MOV R12, R16 ;  /* 0x00000010000c7202 */ /* 0x000fc60000000f00 */
        /* <DEDUP_REMOVED lines=9> */
[----:B------:R-:W-:Y:S01]  /*ec0b0*/  USEL UR12, UR12, URZ, !UP0 ;  /* 0x0000003f0c0c7287 */ /* 0x000fe2000c000000 */
[----:B------:R-:W-:-:S05]  /*ec0c0*/  IADD3 R17, P0, R17, UR13, RZ ;  /* 0x0000000d11117c10 */ /* 0x000fca000ff1e0ff */
[----:B------:R-:W-:Y:S01]  /*ec0d0*/  ISETP.NE.U32.AND P1, PT, RZ, UR12, PT ;  /* 0x0000000cff007c0c */ /* 0x000fe2000bf25070 */
[----:B-1----:R-:W-:Y:S01]  /*ec0e0*/  IMAD.MOV.U32 R12, RZ, RZ, R28 ;  /* 0x000000ffff0c7224 */ /* 0x002fe200078e001c */
[----:B------:R-:W-:Y:S02]  /*ec0f0*/  MOV R13, R29 ;  /* 0x0000001d000d7202 */ /* 0x000fe40000000f00 */
[----:B------:R-:W-:Y:S02]  /*ec100*/  IADD3.X R27, R27, UR8, RZ, P0, !PT ;  /* 0x000000081b1b7c10 */ /* 0x000fe400087fe4ff */
[----:B------:R-:W-:Y:S01]  /*ec110*/  IADD3 R20, P2, R20, UR13, RZ ;  /* 0x0000000d14147c10 */ /* 0x000fe2000ff5e0ff */
[----:B------:R1:W-:Y:S01]  /*ec120*/  STL [R1+0x33c8], R17 ;  /* 0x0033c81101007387 */ /* 0x0003e20000100800 */
[----:B------:R-:W-:-:S05]  /*ec130*/  IADD3 R15, P3, R15, UR13, RZ ;  /* 0x0000000d0f0f7c10 */ /* 0x000fca000ff7e0ff */
[----:B------:R4:W-:Y:S04]  /*ec140*/  LDGSTS.E [R3+0x46800], desc[UR60][R12.64], P1 ;  /* 0x468000000c037fae */ /* 0x0009e8000892187c */
[----:B------:R1:W-:Y:S04]  /*ec150*/  STL [R1+0x33bc], R29 ;  /* 0x0033bc1d01007387 */ /* 0x0003e80000100800 */
[----:B------:R-:W-:Y:S01]  /*ec160*/  STL [R1+0x33d0], R20 ;  /* 0x0033d01401007387 */ /* 0x000fe20000100800 */
[----:B----4-:R-:W-:Y:S02]  /*ec170*/  IMAD.MOV.U32 R12, RZ, RZ, R17 ;  /* 0x000000ffff0c7224 */ /* 0x010fe400078e0011 */
[----:B------:R-:W-:Y:S01]  /*ec180*/  IMAD.MOV.U32 R13, RZ, RZ, R27 ;  /* 0x000000ffff0d7224 */ /* 0x000fe200078e001b */
[----:B------:R4:W-:Y:S04]  /*ec190*/  STL [R1+0x33c4], R27 ;  /* 0x0033c41b01007387 */ /* 0x0009e80000100800 */
[----:B------:R-:W-:Y:S04]  /*ec1a0*/  STL [R1+0x33d8], R15 ;  /* 0x0033d80f01007387 */ /* 0x000fe80000100800 */
[----:B------:R1:W-:Y:S02]  /*ec1b0*/  LDGSTS.E [R3+0x46880], desc[UR60][R12.64], P1 ;  /* 0x468800000c037fae */ /* 0x0003e4000892187c */
[----:B-1----:R-:W-:-:S02]  /*ec1c0*/  MOV R12, R20 ;  /* 0x00000014000c7202 */ /* 0x002fc40000000f00 */
        /* <DEDUP_REMOVED lines=10> */
[----:B-1----:R-:W-:Y:S01]  /*ec270*/  IMAD.MOV.U32 R12, RZ, RZ, R15 ;  /* 0x000000ffff0c7224 */ /* 0x002fe200078e000f */
[----:B------:R-:W-:-:S02]  /*ec280*/  MOV R13, R19 ;  /* 0x00000013000d7202 */ /* 0x000fc40000000f00 */
        /* <DEDUP_REMOVED lines=53> */
[----:B------:R-:W-:Y:S02]  /*ec5e0*/  IADD3 R20, P2, R20, UR13, RZ ;  /* 0x0000000d14147c10 */ /* 0x000fe4000ff5e0ff */
[----:B------:R-:W-:Y:S01]  /*ec5f0*/  IADD3.X R27, R27, UR8, RZ, P0, !PT ;  /* 0x000000081b1b7c10 */ /* 0x000fe200087fe4ff */
[----:B------:R-:W-:Y:S01]  /*ec600*/  IMAD.MOV.U32 R13, RZ, RZ, R29 ;  /* 0x000000ffff0d7224 */ /* 0x000fe200078e001d */
[----:B------:R-:W-:Y:S01]  /*ec610*/  IADD3 R15, P3, R15, UR13, RZ ;  /* 0x0000000d0f0f7c10 */ /* 0x000fe2000ff7e0ff */
[----:B------:R1:W-:Y:S01]  /*ec620*/  STL [R1+0x34c8], R19 ;  /* 0x0034c81301007387 */ /* 0x0003e20000100800 */
[----:B------:R-:W-:-:S03]  /*ec630*/  MOV R12, R28 ;  /* 0x0000001c000c7202 */ /* 0x000fc60000000f00 */
        /* <DEDUP_REMOVED lines=12> */
[----:B------:R-:W-:Y:S01]  /*ec700*/  MOV R13, R27 ;  /* 0x0000001b000d7202 */ /* 0x000fe20000000f00 */
[----:B------:R-:W-:-:S02]  /*ec710*/  UISETP.GT.AND UP1, UPT, UR15, 0x40, UPT ;  /* 0x000000400f00788c */ /* 0x000fc4000bf24270 */
[----:B----4-:R-:W4:Y:S04]  /*ec720*/  LDL.LU R29, [R1+0x35bc] ;  /* 0x0035bc00011d7983 */ /* 0x010f280000300800 */
[----:B------:R1:W-:Y:S01]  /*ec730*/  LDGSTS.E [R3+0x47880], desc[UR60][R12.64], P1 ;  /* 0x478800000c037fae */ /* 0x0003e2000892187c */
[----:B------:R-:W-:-:S03]  /*ec740*/  USEL UR12, URZ, 0x4, !UP1 ;  /* 0x000000043f0c7887 */ /* 0x000fc6000c800000 */
[----:B------:R-:W4:Y:S01]  /*ec750*/  LDL.LU R27, [R1+0x35c4] ;  /* 0x0035c400011b7983 */ /* 0x000f220000300800 */
[----:B-1----:R-:W-:Y:S02]  /*ec760*/  IMAD.MOV.U32 R12, RZ, RZ, R20 ;  /* 0x000000ffff0c7224 */ /* 0x002fe400078e0014 */
        /* <DEDUP_REMOVED lines=35> */
[----:B------:R1:W-:Y:S01]  /*ec9a0*/  LDGSTS.E [R3+0x48100], desc[UR60][R12.64], P0 ;  /* 0x481000000c037fae */ /* 0x0003e2000812187c */
[----:B------:R-:W-:-:S03]  /*ec9b0*/  IADD3 R28, P2, R28, UR13, RZ ;  /* 0x0000000d1c1c7c10 */ /* 0x000fc6000ff5e0ff */
[----:B------:R3:W-:Y:S04]  /*ec9c0*/  STL [R1+0x3554], R19 ;  /* 0x0035541301007387 */ /* 0x0007e80000100800 */
        /* <DEDUP_REMOVED lines=18> */
[----:B------:R-:W-:Y:S01]  /*ecaf0*/  IADD3.X R27, R27, UR8, RZ, P0, !PT ;  /* 0x000000081b1b7c10 */ /* 0x000fe200087fe4ff */
[----:B------:R-:W-:Y:S01]  /*ecb00*/  IMAD.MOV.U32 R13, RZ, RZ, R29 ;  /* 0x000000ffff0d7224 */ /* 0x000fe200078e001d */
[----:B------:R-:W-:Y:S01]  /*ecb10*/  IADD3 R20, P2, R20, UR13, RZ ;  /* 0x0000000d14147c10 */ /* 0x000fe2000ff5e0ff */
[----:B------:R1:W-:Y:S01]  /*ecb20*/  STL [R1+0x35c8], R18 ;  /* 0x0035c81201007387 */ /* 0x0003e20000100800 */
[----:B------:R-:W-:-:S03]  /*ecb30*/  IADD3 R15, P3, R15, UR13, RZ ;  /* 0x0000000d0f0f7c10 */ /* 0x000fc6000ff7e0ff */
[----:B------:R4:W-:Y:S04]  /*ecb40*/  STL [R1+0x35bc], R29 ;  /* 0x0035bc1d01007387 */ /* 0x0009e80000100800 */
[----:B------:R1:W-:Y:S04]  /*ecb50*/  LDGSTS.E [R3+0x48800], desc[UR60][R12.64], P1 ;  /* 0x488000000c037fae */ /* 0x0003e8000892187c */
[----:B------:R-:W-:Y:S04]  /*ecb60*/  STL [R1+0x35d0], R20 ;  /* 0x0035d01401007387 */ /* 0x000fe80000100800 */
[----:B------:R4:W-:Y:S01]  /*ecb70*/  STL [R1+0x35c4], R27 ;  /* 0x0035c41b01007387 */ /* 0x0009e20000100800 */
[----:B-1----:R-:W-:Y:S01]  /*ecb80*/  MOV R12, R18 ;  /* 0x00000012000c7202 */ /* 0x002fe20000000f00 */
[----:B------:R-:W-:-:S02]  /*ecb90*/  IMAD.MOV.U32 R13, RZ, RZ, R27 ;  /* 0x000000ffff0d7224 */ /* 0x000fc400078e001b */
        /* <DEDUP_REMOVED lines=11> */
[----:B----4-:R-:W4:Y:S04]  /*ecc50*/  LDL.LU R29, [R1+0x36bc] ;  /* 0x0036bc00011d7983 */ /* 0x010f280000300800 */
[----:B------:R-:W4:Y:S01]  /*ecc60*/  LDL.LU R27, [R1+0x36c4] ;  /* 0x0036c400011b7983 */ /* 0x000f220000300800 */
        /* <DEDUP_REMOVED lines=115> */
[----:B------:R1:W-:Y:S04]  /*ed3a0*/  LDGSTS.E [R3+0x4a100], desc[UR60][R12.64], P0 ;  /* 0x4a1000000c037fae */ /* 0x0003e8000812187c */
[----:B------:R3:W-:Y:S01]  /*ed3b0*/  STL [R1+0x3754], R17 ;  /* 0x0037541101007387 */ /* 0x0007e20000100800 */
[----:B------:R-:W-:-:S03]  /*ed3c0*/  IADD3 R28, P2, R28, UR13, RZ ;  /* 0x0000000d1c1c7c10 */ /* 0x000fc6000ff5e0ff */
        /* <DEDUP_REMOVED lines=149> */
[----:B------:R1:W-:Y:S04]  /*edd20*/  LDGSTS.E [R3+0x4c000], desc[UR60][R12.64], P0 ;  /* 0x4c0000000c037fae */ /* 0x0003e8000812187c */
[----:B--2---:R-:W2:Y:S01]  /*edd30*/  LDL.LU R19, [R1+0x39d4] ;  /* 0x0039d40001137983 */ /* 0x004ea20000300800 */
        /* <DEDUP_REMOVED lines=35> */
[----:B----4-:R-:W-:Y:S02]  /*edf70*/  IMAD.MOV.U32 R12, RZ, RZ, R17 ;  /* 0x000000ffff0c7224 */ /* 0x010fe400078e0011 */
[----:B------:R-:W-:Y:S01]  /*edf80*/  IMAD.MOV.U32 R13, RZ, RZ, R27 ;  /* 0x000000ffff0d7224 */ /* 0x000fe200078e001b */
[----:B------:R-:W-:Y:S04]  /*edf90*/  STL [R1+0x39c4], R27 ;  /* 0x0039c41b01007387 */ /* 0x000fe80000100800 */
[----:B------:R4:W-:Y:S04]  /*edfa0*/  LDGSTS.E [R3+0x4c880], desc[UR60][R12.64], P1 ;  /* 0x4c8800000c037fae */ /* 0x0009e8000892187c */
[----:B------:R-:W-:Y:S01]  /*edfb0*/  STL [R1+0x39d8], R15 ;  /* 0x0039d80f01007387 */ /* 0x000fe20000100800 */
[----:B----4-:R-:W-:-:S02]  /*edfc0*/  MOV R12, R20 ;  /* 0x00000014000c7202 */ /* 0x010fc40000000f00 */
[----:B------:R-:W-:-:S05]  /*edfd0*/  IADD3.X R26, R26, UR8, RZ, P2, !PT ;  /* 0x000000081a1a7c10 */ /* 0x000fca00097fe4ff */
[----:B------:R-:W-:Y:S01]  /*edfe0*/  IMAD.MOV.U32 R13, RZ, RZ, R26 ;  /* 0x000000ffff0d7224 */ /* 0x000fe200078e001a */
[----:B------:R4:W-:Y:S04]  /*edff0*/  STL [R1+0x39cc], R26 ;  /* 0x0039cc1a01007387 */ /* 0x0009e80000100800 */
[----:B-1----:R-:W3:Y:S01]  /*ee000*/  LDL.LU R17, [R1+0x3a54] ;  /* 0x003a540001117983 */ /* 0x002ee20000300800 */
[----:B--2---:R-:W-:-:S03]  /*ee010*/  IADD3.X R19, R19, UR8, RZ, P3, !PT ;  /* 0x0000000813137c10 */ /* 0x004fc60009ffe4ff */
[----:B------:R1:W-:Y:S04]  /*ee020*/  LDGSTS.E [R3+0x4c900], desc[UR60][R12.64], P1 ;  /* 0x4c9000000c037fae */ /* 0x0003e8000892187c */
[----:B------:R2:W-:Y:S04]  /*ee030*/  STL [R1+0x39d4], R19 ;  /* 0x0039d41301007387 */ /* 0x0005e80000100800 */
[----:B------:R-:W3:Y:S01]  /*ee040*/  LDL.LU R28, [R1+0x3ac0] ;  /* 0x003ac000011c7983 */ /* 0x000ee20000300800 */
[----:B-1----:R-:W-:Y:S01]  /*ee050*/  IMAD.MOV.U32 R12, RZ, RZ, R15 ;  /* 0x000000ffff0c7224 */ /* 0x002fe200078e000f */
[----:B------:R-:W-:-:S02]  /*ee060*/  MOV R13, R19 ;  /* 0x00000013000d7202 */ /* 0x000fc40000000f00 */
[----:B------:R-:W3:Y:S04]  /*ee070*/  LDL.LU R29, [R1+0x3abc] ;  /* 0x003abc00011d7983 */ /* 0x000ee80000300800 */
[----:B------:R1:W-:Y:S04]  /*ee080*/  LDGSTS.E [R3+0x4c980], desc[UR60][R12.64], P1 ;  /* 0x4c9800000c037fae */ /* 0x0003e8000892187c */
[----:B----4-:R-:W4:Y:S04]  /*ee090*/  LDL.LU R26, [R1+0x3ac4] ;  /* 0x003ac400011a7983 */ /* 0x010f280000300800 */
[----:B------:R-:W4:Y:S04]  /*ee0a0*/  LDL.LU R20, [R1+0x3ac8] ;  /* 0x003ac80001147983 */ /* 0x000f280000300800 */
[----:B--2---:R-:W2:Y:S04]  /*ee0b0*/  LDL.LU R19, [R1+0x3ad0] ;  /* 0x003ad00001137983 */ /* 0x004ea80000300800 */
[----:B------:R-:W2:Y:S01]  /*ee0c0*/  LDL.LU R15, [R1+0x3ad8] ;  /* 0x003ad800010f7983 */ /* 0x000ea20000300800 */
[----:B---3--:R-:W-:-:S04]  /*ee0d0*/  IADD3 R18, P1, R18, UR13, RZ ;  /* 0x0000000d12127c10 */ /* 0x008fc8000ff3e0ff */
[----:B------:R-:W-:Y:S01]  /*ee0e0*/  IADD3.X R25, R25, UR8, RZ, P1, !PT ;  /* 0x0000000819197c10 */ /* 0x000fe20008ffe4ff */
[----:B------:R-:W-:Y:S01]  /*ee0f0*/  STL [R1+0x3a40], R18 ;  /* 0x003a401201007387 */ /* 0x000fe20000100800 */
        /* <DEDUP_REMOVED lines=12> */
[----:B---3--:R-:W3:Y:S04]  /*ee1c0*/  LDL.LU R25, [R1+0x3acc] ;  /* 0x003acc0001197983 */ /* 0x008ee80000300800 */
[----:B------:R1:W-:Y:S04]  /*ee1d0*/  STL [R1+0x3a4c], R22 ;  /* 0x003a4c1601007387 */ /* 0x0003e80000100800 */
[----:B------:R-:W3:Y:S01]  /*ee1e0*/  LDL.LU R18, [R1+0x3ad4] ;  /* 0x003ad40001127983 */ /* 0x000ee20000300800 */
[----:B------:R-:W-:-:S04]  /*ee1f0*/  UISETP.GT.AND UP1, UPT, UR15, 0x68, UPT ;  /* 0x000000680f00788c */ /* 0x000fc8000bf24270 */
[----:B------:R-:W-:-:S04]  /*ee200*/  USEL UR12, URZ, 0x4, !UP1 ;  /* 0x000000043f0c7887 */ /* 0x000fc8000c800000 */
[----:B------:R-:W-:-:S06]  /*ee210*/  USEL UR12, UR12, URZ, !UP0 ;  /* 0x0000003f0c0c7287 */ /* 0x000fcc000c000000 */
[----:B------:R-:W-:Y:S01]  /*ee220*/  ISETP.NE.U32.AND P0, PT, RZ, UR12, PT ;  /* 0x0000000cff007c0c */ /* 0x000fe2000bf05070 */
[----:B------:R-:W-:-:S12]  /*ee230*/  UISETP.GT.AND UP1, UPT, UR15, 0x6c, UPT ;  /* 0x0000006c0f00788c */ /* 0x000fd8000bf24270 */
        /* <DEDUP_REMOVED lines=10> */
[----:B------:R-:W-:-:S05]  /*ee2e0*/  IADD3.X R17, R17, UR8, RZ, P1, !PT ;  /* 0x0000000811117c10 */ /* 0x000fca0008ffe4ff */
[----:B------:R1:W-:Y:S04]  /*ee2f0*/  STL [R1+0x3a54], R17 ;  /* 0x003a541101007387 */ /* 0x0003e80000100800 */
[----:B------:R-:W3:Y:S01]  /*ee300*/  LDL.LU R22, [R1+0x3b3c] ;  /* 0x003b3c0001167983 */ /* 0x000ee20000300800 */
[----:B------:R-:W-:-:S03]  /*ee310*/  IADD3 R28, P2, R28, UR13, RZ ;  /* 0x0000000d1c1c7c10 */ /* 0x000fc6000ff5e0ff */
[----:B------:R-:W3:Y:S01]  /*ee320*/  LDL.LU R16, [R1+0x3b40] ;  /* 0x003b400001107983 */ /* 0x000ee20000300800 */
[----:B------:R-:W-:-:S03]  /*ee330*/  IMAD.MOV.U32 R13, RZ, RZ, R17 ;  /* 0x000000ffff0d7224 */ /* 0x000fc600078e0011 */
[----:B------:R-:W-:Y:S04]  /*ee340*/  STL [R1+0x3ac0], R28 ;  /* 0x003ac01c01007387 */ /* 0x000fe80000100800 */
[----:B------:R-:W3:Y:S04]  /*ee350*/  LDL.LU R27, [R1+0x3b44] ;  /* 0x003b4400011b7983 */ /* 0x000ee80000300800 */
[----:B------:R-:W3:Y:S01]  /*ee360*/  LDL.LU R24, [R1+0x3b48] ;  /* 0x003b480001187983 */ /* 0x000ee20000300800 */
[----:B------:R-:W-:-:S03]  /*ee370*/  ISETP.NE.U32.AND P1, PT, RZ, UR12, PT ;  /* 0x0000000cff007c0c */ /* 0x000fc6000bf25070 */
[----:B------:R-:W3:Y:S04]  /*ee380*/  LDL.LU R23, [R1+0x3b4c] ;  /* 0x003b4c0001177983 */ /* 0x000ee80000300800 */
[----:B------:R-:W3:Y:S04]  /*ee390*/  LDL.LU R21, [R1+0x3b50] ;  /* 0x003b500001157983 */ /* 0x000ee80000300800 */
[----:B-1----:R-:W3:Y:S01]  /*ee3a0*/  LDL.LU R17, [R1+0x3b58] ;  /* 0x003b580001117983 */ /* 0x002ee20000300800 */
[----:B------:R-:W-:-:S03]  /*ee3b0*/  IADD3.X R29, R29, UR8, RZ, P2, !PT ;  /* 0x000000081d1d7c10 */ /* 0x000fc600097fe4ff */
[----:B------:R1:W-:Y:S01]  /*ee3c0*/  LDGSTS.E [R3+0x4d180], desc[UR60][R12.64], P0 ;  /* 0x4d1800000c037fae */ /* 0x0003e2000812187c */
[----:B----4-:R-:W-:Y:S02]  /*ee3d0*/  IADD3 R20, P0, R20, UR13, RZ ;  /* 0x0000000d14147c10 */ /* 0x010fe4000ff1e0ff */
[----:B--2---:R-:W-:Y:S02]  /*ee3e0*/  IADD3 R19, P2, R19, UR13, RZ ;  /* 0x0000000d13137c10 */ /* 0x004fe4000ff5e0ff */
[----:B------:R-:W-:Y:S01]  /*ee3f0*/  IADD3.X R26, R26, UR8, RZ, P0, !PT ;  /* 0x000000081a1a7c10 */ /* 0x000fe200087fe4ff */
[----:B------:R2:W-:Y:S01]  /*ee400*/  STL [R1+0x3ac8], R20 ;  /* 0x003ac81401007387 */ /* 0x0005e20000100800 */
[----:B------:R-:W-:-:S03]  /*ee410*/  IADD3 R15, P3, R15, UR13, RZ ;  /* 0x0000000d0f0f7c10 */ /* 0x000fc6000ff7e0ff */
[----:B------:R-:W-:Y:S01]  /*ee420*/  STL [R1+0x3abc], R29 ;  /* 0x003abc1d01007387 */ /* 0x000fe20000100800 */
[----:B-1----:R-:W-:Y:S01]  /*ee430*/  MOV R12, R28 ;  /* 0x0000001c000c7202 */ /* 0x002fe20000000f00 */
[----:B------:R-:W-:Y:S02]  /*ee440*/  IMAD.MOV.U32 R13, RZ, RZ, R29 ;  /* 0x000000ffff0d7224 */ /* 0x000fe400078e001d */
[----:B------:R-:W-:Y:S04]  /*ee450*/  STL [R1+0x3ad0], R19 ;  /* 0x003ad01301007387 */ /* 0x000fe80000100800 */
[----:B------:R1:W-:Y:S04]  /*ee460*/  STL [R1+0x3ac4], R26 ;  /* 0x003ac41a01007387 */ /* 0x0003e80000100800 */
[----:B------:R-:W-:Y:S04]  /*ee470*/  STL [R1+0x3ad8], R15 ;  /* 0x003ad80f01007387 */ /* 0x000fe80000100800 */
[----:B------:R4:W-:Y:S02]  /*ee480*/  LDGSTS.E [R3+0x4d800], desc[UR60][R12.64], P1 ;  /* 0x4d8000000c037fae */ /* 0x0009e4000892187c */
[----:B----4-:R-:W-:Y:S01]  /*ee490*/  IMAD.MOV.U32 R12, RZ, RZ, R20 ;  /* 0x000000ffff0c7224 */ /* 0x010fe200078e0014 */
[----:B---3--:R-:W-:-:S02]  /*ee4a0*/  IADD3.X R25, R25, UR8, RZ, P2, !PT ;  /* 0x0000000819197c10 */ /* 0x008fc400097fe4ff */
[----:B------:R-:W-:-:S03]  /*ee4b0*/  MOV R13, R26 ;  /* 0x0000001a000d7202 */ /* 0x000fc60000000f00 */
[----:B------:R3:W-:Y:S01]  /*ee4c0*/  STL [R1+0x3acc], R25 ;  /* 0x003acc1901007387 */ /* 0x0007e20000100800 */
[----:B------:R-:W-:-:S03]  /*ee4d0*/  IADD3.X R18, R18, UR8, RZ, P3, !PT ;  /* 0x0000000812127c10 */ /* 0x000fc60009ffe4ff */
[----:B--2---:R-:W2:Y:S04]  /*ee4e0*/  LDL.LU R20, [R1+0x3b54] ;  /* 0x003b540001147983 */ /* 0x004ea80000300800 */
[----:B------:R4:W-:Y:S04]  /*ee4f0*/  STL [R1+0x3ad4], R18 ;  /* 0x003ad41201007387 */ /* 0x0009e80000100800 */
[----:B-1----:R-:W2:Y:S01]  /*ee500*/  LDL.LU R26, [R1+0x3bc0] ;  /* 0x003bc000011a7983 */ /* 0x002ea20000300800 */
[----:B------:R-:W-:-:S03]  /*ee510*/  UISETP.GT.AND UP1, UPT, UR15, 0x70, UPT ;  /* 0x000000700f00788c */ /* 0x000fc6000bf24270 */
[----:B------:R1:W-:Y:S01]  /*ee520*/  LDGSTS.E [R3+0x4d880], desc[UR60][R12.64], P1 ;  /* 0x4d8800000c037fae */ /* 0x0003e2000892187c */
[----:B------:R-:W-:-:S03]  /*ee530*/  USEL UR12, URZ, 0x4, !UP1 ;  /* 0x000000043f0c7887 */ /* 0x000fc6000c800000 */
[----:B------:R-:W2:Y:S01]  /*ee540*/  LDL.LU R29, [R1+0x3bbc] ;  /* 0x003bbc00011d7983 */ /* 0x000ea20000300800 */
[----:B-1----:R-:W-:Y:S02]  /*ee550*/  IMAD.MOV.U32 R12, RZ, RZ, R19 ;  /* 0x000000ffff0c7224 */ /* 0x002fe400078e0013 */
[----:B------:R-:W-:Y:S01]  /*ee560*/  IMAD.MOV.U32 R13, RZ, RZ, R25 ;  /* 0x000000ffff0d7224 */ /* 0x000fe200078e0019 */
[----:B------:R-:W-:Y:S01]  /*ee570*/  USEL UR12, UR12, URZ, !UP0 ;  /* 0x0000003f0c0c7287 */ /* 0x000fe2000c000000 */
[----:B---3--:R-:W3:Y:S04]  /*ee580*/  LDL.LU R25, [R1+0x3bc4] ;  /* 0x003bc40001197983 */ /* 0x008ee80000300800 */
[----:B------:R1:W-:Y:S01]  /*ee590*/  LDGSTS.E [R3+0x4d900], desc[UR60][R12.64], P1 ;  /* 0x4d9000000c037fae */ /* 0x0003e2000892187c */
[----:B------:R-:W-:-:S02]  /*ee5a0*/  ISETP.NE.U32.AND P0, PT, RZ, UR12, PT ;  /* 0x0000000cff007c0c */ /* 0x000fc4000bf05070 */
[----:B-1----:R-:W-:Y:S01]  /*ee5b0*/  MOV R12, R15 ;  /* 0x0000000f000c7202 */ /* 0x002fe20000000f00 */
[----:B------:R-:W-:Y:S02]  /*ee5c0*/  IMAD.MOV.U32 R13, RZ, RZ, R18 ;  /* 0x000000ffff0d7224 */ /* 0x000fe400078e0012 */
[----:B----4-:R-:W4:Y:S04]  /*ee5d0*/  LDL.LU R18, [R1+0x3bc8] ;  /* 0x003bc80001127983 */ /* 0x010f280000300800 */
[----:B------:R1:W-:Y:S04]  /*ee5e0*/  LDGSTS.E [R3+0x4d980], desc[UR60][R12.64], P1 ;  /* 0x4d9800000c037fae */ /* 0x0003e8000892187c */
[----:B------:R-:W3:Y:S04]  /*ee5f0*/  LDL.LU R19, [R1+0x3bd0] ;  /* 0x003bd00001137983 */ /* 0x000ee80000300800 */
[----:B------:R-:W3:Y:S01]  /*ee600*/  LDL.LU R15, [R1+0x3bd8] ;  /* 0x003bd800010f7983 */ /* 0x000ee20000300800 */
[----:B------:R-:W-:-:S04]  /*ee610*/  IADD3 R16, P1, R16, UR13, RZ ;  /* 0x0000000d10107c10 */ /* 0x000fc8000ff3e0ff */
[----:B------:R-:W-:Y:S01]  /*ee620*/  IADD3.X R22, R22, UR8, RZ, P1, !PT ;  /* 0x0000000816167c10 */ /* 0x000fe20008ffe4ff */
[----:B------:R-:W-:Y:S01]  /*ee630*/  STL [R1+0x3b40], R16 ;  /* 0x003b401001007387 */ /* 0x000fe20000100800 */
[----:B------:R-:W-:Y:S01]  /*ee640*/  IADD3 R24, P2, R24, UR13, RZ ;  /* 0x0000000d18187c10 */ /* 0x000fe2000ff5e0ff */
[----:B-1----:R-:W-:-:S03]  /*ee650*/  IMAD.MOV.U32 R12, RZ, RZ, R16 ;  /* 0x000000ffff0c7224 */ /* 0x002fc600078e0010 */
[----:B------:R-:W-:Y:S01]  /*ee660*/  IADD3.X R27, R27, UR8, RZ, P2, !PT ;  /* 0x000000081b1b7c10 */ /* 0x000fe200097fe4ff */
[----:B------:R-:W-:Y:S01]  /*ee670*/  STL [R1+0x3b48], R24 ;  /* 0x003b481801007387 */ /* 0x000fe20000100800 */
[----:B------:R-:W-:-:S03]  /*ee680*/  IADD3 R21, P3, R21, UR13, RZ ;  /* 0x0000000d15157c10 */ /* 0x000fc6000ff7e0ff */
[----:B------:R1:W-:Y:S01]  /*ee690*/  STL [R1+0x3b3c], R22 ;  /* 0x003b3c1601007387 */ /* 0x0003e20000100800 */
[----:B------:R-:W-:-:S03]  /*ee6a0*/  IADD3 R17, P1, R17, UR13, RZ ;  /* 0x0000000d11117c10 */ /* 0x000fc6000ff3e0ff */
[----:B------:R-:W-:Y:S01]  /*ee6b0*/  STL [R1+0x3b50], R21 ;  /* 0x003b501501007387 */ /* 0x000fe20000100800 */
[----:B------:R-:W-:Y:S02]  /*ee6c0*/  MOV R13, R22 ;  /* 0x00000016000d7202 */ /* 0x000fe40000000f00 */
[----:B------:R-:W-:Y:S01]  /*ee6d0*/  IADD3.X R23, R23, UR8, RZ, P3, !PT ;  /* 0x0000000817177c10 */ /* 0x000fe20009ffe4ff */
[----:B------:R-:W-:Y:S04]  /*ee6e0*/  STL [R1+0x3b58], R17 ;  /* 0x003b581101007387 */ /* 0x000fe80000100800 */
[----:B------:R-:W-:Y:S04]  /*ee6f0*/  STL [R1+0x3b44], R27 ;  /* 0x003b441b01007387 */ /* 0x000fe80000100800 */
[----:B-1----:R-:W3:Y:S04]  /*ee700*/  LDL.LU R22, [R1+0x3bcc] ;  /* 0x003bcc0001167983 */ /* 0x002ee80000300800 */
[----:B------:R1:W-:Y:S04]  /*ee710*/  LDGSTS.E [R3+0x4e000], desc[UR60][R12.64], P0 ;  /* 0x4e0000000c037fae */ /* 0x0003e8000812187c */
[----:B------:R-:W-:Y:S04]  /*ee720*/  STL [R1+0x3b4c], R23 ;  /* 0x003b4c1701007387 */ /* 0x000fe80000100800 */
[----:B------:R-:W3:Y:S01]  /*ee730*/  LDL.LU R16, [R1+0x3bd4] ;  /* 0x003bd40001107983 */ /* 0x000ee20000300800 */
[----:B-1----:R-:W-:-:S02]  /*ee740*/  IMAD.MOV.U32 R12, RZ, RZ, R24 ;  /* 0x000000ffff0c7224 */ /* 0x002fc400078e0018 */
[----:B------:R-:W-:-:S05]  /*ee750*/  IMAD.MOV.U32 R13, RZ, RZ, R27 ;  /* 0x000000ffff0d7224 */ /* 0x000fca00078e001b */
[----:B------:R1:W-:Y:S02]  /*ee760*/  LDGSTS.E [R3+0x4e080], desc[UR60][R12.64], P0 ;  /* 0x4e0800000c037fae */ /* 0x0003e4000812187c */
[----:B-1----:R-:W-:Y:S01]  /*ee770*/  MOV R12, R21 ;  /* 0x00000015000c7202 */ /* 0x002fe20000000f00 */
[----:B------:R-:W-:-:S05]  /*ee780*/  IMAD.MOV.U32 R13, RZ, RZ, R23 ;  /* 0x000000ffff0d7224 */ /* 0x000fca00078e0017 */
[----:B------:R1:W-:Y:S01]  /*ee790*/  LDGSTS.E [R3+0x4e100], desc[UR60][R12.64], P0 ;  /* 0x4e1000000c037fae */ /* 0x0003e2000812187c */
[----:B--2---:R-:W-:-:S05]  /*ee7a0*/  IADD3.X R20, R20, UR8, RZ, P1, !PT ;  /* 0x0000000814147c10 */ /* 0x004fca0008ffe4ff */
[----:B------:R2:W-:Y:S01]  /*ee7b0*/  STL [R1+0x3b54], R20 ;  /* 0x003b541401007387 */ /* 0x0005e20000100800 */
[----:B------:R-:W-:-:S03]  /*ee7c0*/  IADD3 R26, P2, R26, UR13, RZ ;  /* 0x0000000d1a1a7c10 */ /* 0x000fc6000ff5e0ff */
[----:B------:R-:W3:Y:S01]  /*ee7d0*/  LDL.LU R24, [R1+0x3c3c] ;  /* 0x003c3c0001187983 */ /* 0x000ee20000300800 */
[----:B-1----:R-:W-:-:S03]  /*ee7e0*/  MOV R13, R20 ;  /* 0x00000014000d7202 */ /* 0x002fc60000000f00 */
[----:B--2---:R-:W2:Y:S04]  /*ee7f0*/  LDL.LU R20, [R1+0x3c40] ;  /* 0x003c400001147983 */ /* 0x004ea80000300800 */
[----:B------:R-:W-:Y:S01]  /*ee800*/  STL [R1+0x3bc0], R26 ;  /* 0x003bc01a01007387 */ /* 0x000fe20000100800 */
[----:B------:R-:W-:-:S03]  /*ee810*/  IMAD.MOV.U32 R12, RZ, RZ, R17 ;  /* 0x000000ffff0c7224 */ /* 0x000fc600078e0011 */
[----:B------:R-:W2:Y:S04]  /*ee820*/  LDL.LU R28, [R1+0x3c44] ;  /* 0x003c4400011c7983 */ /* 0x000ea80000300800 */
[----:B------:R-:W2:Y:S04]  /*ee830*/  LDL.LU R27, [R1+0x3c48] ;  /* 0x003c4800011b7983 */ /* 0x000ea80000300800 */
[----:B------:R-:W2:Y:S04]  /*ee840*/  LDL.LU R23, [R1+0x3c4c] ;  /* 0x003c4c0001177983 */ /* 0x000ea80000300800 */
[----:B------:R-:W2:Y:S04]  /*ee850*/  LDL.LU R21, [R1+0x3c50] ;  /* 0x003c500001157983 */ /* 0x000ea80000300800 */
[----:B------:R-:W2:Y:S01]  /*ee860*/  LDL.LU R17, [R1+0x3c58] ;  /* 0x003c580001117983 */ /* 0x000ea20000300800 */
[----:B------:R-:W-:Y:S01]  /*ee870*/  UISETP.GT.AND UP1, UPT, UR15, 0x74, UPT ;  /* 0x000000740f00788c */ /* 0x000fe2000bf24270 */
[----:B------:R-:W-:-:S02]  /*ee880*/  IADD3.X R29, R29, UR8, RZ, P2, !PT ;  /* 0x000000081d1d7c10 */ /* 0x000fc400097fe4ff */
[----:B------:R1:W-:Y:S01]  /*ee890*/  LDGSTS.E [R3+0x4e180], desc[UR60][R12.64], P0 ;  /* 0x4e1800000c037fae */ /* 0x0003e2000812187c */
[----:B------:R-:W-:-:S04]  /*ee8a0*/  USEL UR12, URZ, 0x4, !UP1 ;  /* 0x000000043f0c7887 */ /* 0x000fc8000c800000 */
[----:B------:R-:W-:Y:S01]  /*ee8b0*/  USEL UR12, UR12, URZ, !UP0 ;  /* 0x0000003f0c0c7287 */ /* 0x000fe2000c000000 */
[----:B----4-:R-:W-:-:S05]  /*ee8c0*/  IADD3 R18, P0, R18, UR13, RZ ;  /* 0x0000000d12127c10 */ /* 0x010fca000ff1e0ff */
[----:B------:R-:W-:Y:S01]  /*ee8d0*/  ISETP.NE.U32.AND P1, PT, RZ, UR12, PT ;  /* 0x0000000cff007c0c */ /* 0x000fe2000bf25070 */
[----:B-1----:R-:W-:Y:S01]  /*ee8e0*/  IMAD.MOV.U32 R12, RZ, RZ, R26 ;  /* 0x000000ffff0c7224 */ /* 0x002fe200078e001a */
[----:B---3--:R-:W-:Y:S01]  /*ee8f0*/  IADD3.X R25, R25, UR8, RZ, P0, !PT ;  /* 0x0000000819197c10 */ /* 0x008fe200087fe4ff */
[----:B------:R-:W-:Y:S01]  /*ee900*/  IMAD.MOV.U32 R13, RZ, RZ, R29 ;  /* 0x000000ffff0d7224 */ /* 0x000fe200078e001d */
[----:B------:R-:W-:Y:S02]  /*ee910*/  IADD3 R19, P2, R19, UR13, RZ ;  /* 0x0000000d13137c10 */ /* 0x000fe4000ff5e0ff */
[----:B------:R-:W-:-:S07]  /*ee920*/  IADD3 R15, P3, R15, UR13, RZ ;  /* 0x0000000d0f0f7c10 */ /* 0x000fce000ff7e0ff */
[----:B------:R1:W-:Y:S04]  /*ee930*/  LDGSTS.E [R3+0x4e800], desc[UR60][R12.64], P1 ;  /* 0x4e8000000c037fae */ /* 0x0003e8000892187c */
[----:B------:R3:W-:Y:S01]  /*ee940*/  STL [R1+0x3bc8], R18 ;  /* 0x003bc81201007387 */ /* 0x0007e20000100800 */
[----:B-1----:R-:W-:Y:S01]  /*ee950*/  MOV R12, R18 ;  /* 0x00000012000c7202 */ /* 0x002fe20000000f00 */
[----:B------:R-:W-:Y:S02]  /*ee960*/  IMAD.MOV.U32 R13, RZ, RZ, R25 ;  /* 0x000000ffff0d7224 */ /* 0x000fe400078e0019 */
[----:B------:R-:W-:Y:S04]  /*ee970*/  STL [R1+0x3bbc], R29 ;  /* 0x003bbc1d01007387 */ /* 0x000fe80000100800 */
[----:B------:R1:W-:Y:S04]  /*ee980*/  LDGSTS.E [R3+0x4e880], desc[UR60][R12.64], P1 ;  /* 0x4e8800000c037fae */ /* 0x0003e8000892187c */
[----:B------:R-:W-:Y:S04]  /*ee990*/  STL [R1+0x3bd0], R19 ;  /* 0x003bd01301007387 */ /* 0x000fe80000100800 */
[----:B------:R4:W-:Y:S01]  /*ee9a0*/  STL [R1+0x3bc4], R25 ;  /* 0x003bc41901007387 */ /* 0x0009e20000100800 */
[----:B-1----:R-:W-:-:S03]  /*ee9b0*/  IMAD.MOV.U32 R12, RZ, RZ, R19 ;  /* 0x000000ffff0c7224 */ /* 0x002fc600078e0013 */
[----:B------:R1:W-:Y:S01]  /*ee9c0*/  STL [R1+0x3bd8], R15 ;  /* 0x003bd80f01007387 */ /* 0x0003e20000100800 */
[----:B------:R-:W-:-:S04]  /*ee9d0*/  IADD3.X R22, R22, UR8, RZ, P2, !PT ;  /* 0x0000000816167c10 */ /* 0x000fc800097fe4ff */
[----:B------:R-:W-:Y:S01]  /*ee9e0*/  MOV R13, R22 ;  /* 0x00000016000d7202 */ /* 0x000fe20000000f00 */
[----:B------:R1:W-:Y:S04]  /*ee9f0*/  STL [R1+0x3bcc], R22 ;  /* 0x003bcc1601007387 */ /* 0x0003e80000100800 */
[----:B------:R4:W-:Y:S01]  /*eea00*/  LDGSTS.E [R3+0x4e900], desc[UR60][R12.64], P1 ;  /* 0x4e9000000c037fae */ /* 0x0009e2000892187c */
[----:B------:R-:W-:-:S03]  /*eea10*/  IADD3.X R16, R16, UR8, RZ, P3, !PT ;  /* 0x0000000810107c10 */ /* 0x000fc60009ffe4ff */
[----:B---3--:R-:W3:Y:S01]  /*eea20*/  LDL.LU R18, [R1+0x3c54] ;  /* 0x003c540001127983 */ /* 0x008ee20000300800 */
[----:B----4-:R-:W-:Y:S02]  /*eea30*/  IMAD.MOV.U32 R12, RZ, RZ, R15 ;  /* 0x000000ffff0c7224 */ /* 0x010fe400078e000f */
[----:B------:R-:W-:Y:S01]  /*eea40*/  IMAD.MOV.U32 R13, RZ, RZ, R16 ;  /* 0x000000ffff0d7224 */ /* 0x000fe200078e0010 */
[----:B------:R4:W-:Y:S04]  /*eea50*/  STL [R1+0x3bd4], R16 ;  /* 0x003bd41001007387 */ /* 0x0009e80000100800 */
[----:B------:R2:W-:Y:S04]  /*eea60*/  LDGSTS.E [R3+0x4e980], desc[UR60][R12.64], P1 ;  /* 0x4e9800000c037fae */ /* 0x0005e8000892187c */
[----:B------:R-:W3:Y:S04]  /*eea70*/  LDL.LU R25, [R1+0x3cc0] ;  /* 0x003cc00001197983 */ /* 0x000ee80000300800 */
[----:B------:R-:W3:Y:S04]  /*eea80*/  LDL.LU R26, [R1+0x3cbc] ;  /* 0x003cbc00011a7983 */ /* 0x000ee80000300800 */
[----:B------:R-:W3:Y:S04]  /*eea90*/  LDL.LU R19, [R1+0x3cc4] ;  /* 0x003cc40001137983 */ /* 0x000ee80000300800 */
[----:B-1----:R-:W3:Y:S04]  /*eeaa0*/  LDL.LU R15, [R1+0x3cc8] ;  /* 0x003cc800010f7983 */ /* 0x002ee80000300800 */
[----:B------:R-:W3:Y:S04]  /*eeab0*/  LDL.LU R22, [R1+0x3cd0] ;  /* 0x003cd00001167983 */ /* 0x000ee80000300800 */
[----:B----4-:R-:W4:Y:S01]  /*eeac0*/  LDL.LU R16, [R1+0x3cd8] ;  /* 0x003cd80001107983 */ /* 0x010f220000300800 */
[----:B--2---:R-:W-:-:S04]  /*eead0*/  IADD3 R20, P1, R20, UR13, RZ ;  /* 0x0000000d14147c10 */ /* 0x004fc8000ff3e0ff */
        /* <DEDUP_REMOVED lines=8> */
[----:B------:R2:W-:Y:S01]  /*eeb60*/  STL [R1+0x3c50], R21 ;  /* 0x003c501501007387 */ /* 0x0005e20000100800 */
[----:B------:R-:W-:Y:S01]  /*eeb70*/  IADD3.X R23, R23, UR8, RZ, P3, !PT ;  /* 0x0000000817177c10 */ /* 0x000fe20009ffe4ff */
[----:B------:R-:W-:Y:S02]  /*eeb80*/  IMAD.MOV.U32 R13, RZ, RZ, R24 ;  /* 0x000000ffff0d7224 */ /* 0x000fe400078e0018 */
[----:B------:R-:W-:Y:S01]  /*eeb90*/  STL [R1+0x3c58], R17 ;  /* 0x003c581101007387 */ /* 0x000fe20000100800 */
[----:B------:R-:W-:-:S03]  /*eeba0*/  MOV R12, R20 ;  /* 0x00000014000c7202 */ /* 0x000fc60000000f00 */
[----:B------:R-:W-:Y:S04]  /*eebb0*/  STL [R1+0x3c44], R28 ;  /* 0x003c441c01007387 */ /* 0x000fe80000100800 */
[----:B-1----:R-:W4:Y:S04]  /*eebc0*/  LDL.LU R24, [R1+0x3ccc] ;  /* 0x003ccc0001187983 */ /* 0x002f280000300800 */
[----:B------:R-:W-:Y:S04]  /*eebd0*/  STL [R1+0x3c4c], R23 ;  /* 0x003c4c1701007387 */ /* 0x000fe80000100800 */
[----:B------:R-:W4:Y:S01]  /*eebe0*/  LDL.LU R20, [R1+0x3cd4] ;  /* 0x003cd40001147983 */ /* 0x000f220000300800 */
[----:B------:R-:W-:-:S04]  /*eebf0*/  UISETP.GT.AND UP1, UPT, UR15, 0x78, UPT ;  /* 0x000000780f00788c */ /* 0x000fc8000bf24270 */
[----:B------:R-:W-:-:S04]  /*eec00*/  USEL UR12, URZ, 0x4, !UP1 ;  /* 0x000000043f0c7887 */ /* 0x000fc8000c800000 */
[----:B------:R-:W-:-:S06]  /*eec10*/  USEL UR12, UR12, URZ, !UP0 ;  /* 0x0000003f0c0c7287 */ /* 0x000fcc000c000000 */
[----:B------:R-:W-:Y:S01]  /*eec20*/  ISETP.NE.U32.AND P0, PT, RZ, UR12, PT ;  /* 0x0000000cff007c0c */ /* 0x000fe2000bf05070 */
[----:B------:R-:W-:-:S04]  /*eec30*/  UISETP.GT.AND UP1, UPT, UR15, 0x7c, UPT ;  /* 0x0000007c0f00788c */ /* 0x000fc8000bf24270 */
[----:B------:R-:W-:-:S08]  /*eec40*/  USEL UR12, URZ, 0x4, !UP1 ;  /* 0x000000043f0c7887 */ /* 0x000fd0000c800000 */
[----:B------:R1:W-:Y:S01]  /*eec50*/  LDGSTS.E [R3+0x4f000], desc[UR60][R12.64], P0 ;  /* 0x4f0000000c037fae */ /* 0x0003e2000812187c */
[----:B------:R-:W-:Y:S01]  /*eec60*/  USEL UR12, UR12, URZ, !UP0 ;  /* 0x0000003f0c0c7287 */ /* 0x000fe2000c000000 */
[----:B-1----:R-:W-:Y:S01]  /*eec70*/  IMAD.MOV.U32 R12, RZ, RZ, R27 ;  /* 0x000000ffff0c7224 */ /* 0x002fe200078e001b */
[----:B------:R-:W-:-:S05]  /*eec80*/  MOV R13, R28 ;  /* 0x0000001c000d7202 */ /* 0x000fca0000000f00 */
[----:B------:R1:W-:Y:S02]  /*eec90*/  LDGSTS.E [R3+0x4f080], desc[UR60][R12.64], P0 ;  /* 0x4f0800000c037fae */ /* 0x0003e4000812187c */
[----:B-1----:R-:W-:Y:S02]  /*eeca0*/  IMAD.MOV.U32 R12, RZ, RZ, R21 ;  /* 0x000000ffff0c7224 */ /* 0x002fe400078e0015 */
[----:B------:R-:W-:-:S05]  /*eecb0*/  IMAD.MOV.U32 R13, RZ, RZ, R23 ;  /* 0x000000ffff0d7224 */ /* 0x000fca00078e0017 */
[----:B------:R1:W-:Y:S02]  /*eecc0*/  LDGSTS.E [R3+0x4f100], desc[UR60][R12.64], P0 ;  /* 0x4f1000000c037fae */ /* 0x0003e4000812187c */
[----:B-1----:R-:W-:Y:S02]  /*eecd0*/  MOV R12, R17 ;  /* 0x00000011000c7202 */ /* 0x002fe40000000f00 */
[----:B---3--:R-:W-:-:S05]  /*eece0*/  IADD3.X R18, R18, UR8, RZ, P1, !PT ;  /* 0x0000000812127c10 */ /* 0x008fca0008ffe4ff */
[----:B------:R-:W-:Y:S01]  /*eecf0*/  IMAD.MOV.U32 R13, RZ, RZ, R18 ;  /* 0x000000ffff0d7224 */ /* 0x000fe200078e0012 */
[----:B------:R1:W-:Y:S01]  /*eed00*/  STL [R1+0x3c54], R18 ;  /* 0x003c541201007387 */ /* 0x0003e20000100800 */
[----:B------:R-:W-:-:S03]  /*eed10*/  ISETP.NE.U32.AND P1, PT, RZ, UR12, PT ;  /* 0x0000000cff007c0c */ /* 0x000fc6000bf25070 */
[----:B--2---:R-:W2:Y:S04]  /*eed20*/  LDL.LU R21, [R1+0x2d5c] ;  /* 0x002d5c0001157983 */ /* 0x004ea80000300800 */
[----:B------:R3:W-:Y:S04]  /*eed30*/  LDGSTS.E [R3+0x4f180], desc[UR60][R12.64], P0 ;  /* 0x4f1800000c037fae */ /* 0x0007e8000812187c */
[----:B-1----:R-:W2:Y:S01]  /*eed40*/  LDL.LU R18, [R1+0x2d60] ;  /* 0x002d600001127983 */ /* 0x002ea20000300800 */
[----:B------:R-:W-:-:S04]  /*eed50*/  IADD3 R25, P2, R25, UR13, RZ ;  /* 0x0000000d19197c10 */ /* 0x000fc8000ff5e0ff */
[----:B------:R-:W-:Y:S01]  /*eed60*/  IADD3.X R26, R26, UR8, RZ, P2, !PT ;  /* 0x000000081a1a7c10 */ /* 0x000fe200097fe4ff */
[----:B------:R1:W-:Y:S04]  /*eed70*/  STL [R1+0x3cc0], R25 ;  /* 0x003cc01901007387 */ /* 0x0003e80000100800 */
[----:B------:R-:W2:Y:S01]  /*eed80*/  LDL.LU R27, [R1+0x2d64] ;  /* 0x002d6400011b7983 */ /* 0x000ea20000300800 */
[----:B------:R-:W-:-:S03]  /*eed90*/  IADD3 R15, P0, R15, UR13, RZ ;  /* 0x0000000d0f0f7c10 */ /* 0x000fc6000ff1e0ff */
[----:B------:R-:W2:Y:S01]  /*eeda0*/  LDL.LU R23, [R1+0x2d68] ;  /* 0x002d680001177983 */ /* 0x000ea20000300800 */
[----:B------:R-:W-:-:S03]  /*eedb0*/  IADD3 R22, P2, R22, UR13, RZ ;  /* 0x0000000d16167c10 */ /* 0x000fc6000ff5e0ff */
[----:B------:R-:W2:Y:S01]  /*eedc0*/  LDL.LU R17, [R1+0x2d70] ;  /* 0x002d700001117983 */ /* 0x000ea20000300800 */
[----:B------:R-:W-:Y:S01]  /*eedd0*/  IADD3.X R19, R19, UR8, RZ, P0, !PT ;  /* 0x0000000813137c10 */ /* 0x000fe200087fe4ff */
[----:B---3--:R-:W-:Y:S01]  /*eede0*/  IMAD.MOV.U32 R12, RZ, RZ, R25 ;  /* 0x000000ffff0c7224 */ /* 0x008fe200078e0019 */
[----:B----4-:R-:W-:Y:S01]  /*eedf0*/  IADD3 R16, P3, R16, UR13, RZ ;  /* 0x0000000d10107c10 */ /* 0x010fe2000ff7e0ff */
[----:B------:R-:W-:Y:S01]  /*eee00*/  STL [R1+0x3cc8], R15 ;  /* 0x003cc80f01007387 */ /* 0x000fe20000100800 */
[----:B------:R-:W-:-:S03]  /*eee10*/  MOV R13, R26 ;  /* 0x0000001a000d7202 */ /* 0x000fc60000000f00 */
[----:B------:R-:W-:Y:S04]  /*eee20*/  STL [R1+0x3cbc], R26 ;  /* 0x003cbc1a01007387 */ /* 0x000fe80000100800 */
[----:B------:R-:W-:Y:S04]  /*eee30*/  STL [R1+0x3cd0], R22 ;  /* 0x003cd01601007387 */ /* 0x000fe80000100800 */
[----:B------:R3:W-:Y:S04]  /*eee40*/  STL [R1+0x3cc4], R19 ;  /* 0x003cc41301007387 */ /* 0x0007e80000100800 */
[----:B------:R-:W-:Y:S04]  /*eee50*/  STL [R1+0x3cd8], R16 ;  /* 0x003cd81001007387 */ /* 0x000fe80000100800 */
[----:B-1----:R-:W4:Y:S04]  /*eee60*/  LDL.LU R25, [R1+0x2d78] ;  /* 0x002d780001197983 */ /* 0x002f280000300800 */
[----:B------:R1:W-:Y:S02]  /*eee70*/  LDGSTS.E [R3+0x4f800], desc[UR60][R12.64], P1 ;  /* 0x4f8000000c037fae */ /* 0x0003e4000892187c */
[----:B-1----:R-:W-:-:S02]  /*eee80*/  IMAD.MOV.U32 R13, RZ, RZ, R19 ;  /* 0x000000ffff0d7224 */ /* 0x002fc400078e0013 */
[----:B------:R-:W-:-:S05]  /*eee90*/  IMAD.MOV.U32 R12, RZ, RZ, R15 ;  /* 0x000000ffff0c7224 */ /* 0x000fca00078e000f */
[----:B------:R1:W-:Y:S01]  /*eeea0*/  LDGSTS.E [R3+0x4f880], desc[UR60][R12.64], P1 ;  /* 0x4f8800000c037fae */ /* 0x0003e2000892187c */
[----:B------:R-:W-:-:S05]  /*eeeb0*/  IADD3.X R24, R24, UR8, RZ, P2, !PT ;  /* 0x0000000818187c10 */ /* 0x000fca00097fe4ff */
[----:B------:R-:W-:Y:S01]  /*eeec0*/  STL [R1+0x3ccc], R24 ;  /* 0x003ccc1801007387 */ /* 0x000fe20000100800 */
[----:B------:R-:W-:-:S03]  /*eeed0*/  IADD3.X R20, R20, UR8, RZ, P3, !PT ;  /* 0x0000000814147c10 */ /* 0x000fc60009ffe4ff */
[----:B---3--:R-:W3:Y:S04]  /*eeee0*/  LDL.LU R19, [R1+0x2d6c] ;  /* 0x002d6c0001137983 */ /* 0x008ee80000300800 */
[----:B------:R-:W3:Y:S04]  /*eeef0*/  LDL.LU R15, [R1+0x2de0] ;  /* 0x002de000010f7983 */ /* 0x000ee80000300800 */
[----:B------:R1:W-:Y:S04]  /*eef00*/  STL [R1+0x3cd4], R20 ;  /* 0x003cd41401007387 */ /* 0x0003e80000100800 */
[----:B------:R-:W3:Y:S01]  /*eef10*/  LDL.LU R26, [R1+0x2d74] ;  /* 0x002d7400011a7983 */ /* 0x000ee20000300800 */
[----:B-1----:R-:W-:Y:S01]  /*eef20*/  MOV R12, R22 ;  /* 0x00000016000c7202 */ /* 0x002fe20000000f00 */
[----:B------:R-:W-:-:S05]  /*eef30*/  IMAD.MOV.U32 R13, RZ, RZ, R24 ;  /* 0x000000ffff0d7224 */ /* 0x000fca00078e0018 */
[----:B------:R1:W-:Y:S02]  /*eef40*/  LDGSTS.E [R3+0x4f900], desc[UR60][R12.64], P1 ;  /* 0x4f9000000c037fae */ /* 0x0003e4000892187c */
[----:B-1----:R-:W-:Y:S02]  /*eef50*/  MOV R13, R20 ;  /* 0x00000014000d7202 */ /* 0x002fe40000000f00 */
[----:B------:R-:W3:Y:S01]  /*eef60*/  LDL.LU R20, [R1+0x2ddc] ;  /* 0x002ddc0001147983 */ /* 0x000ee20000300800 */
[----:B------:R-:W-:-:S03]  /*eef70*/  IMAD.MOV.U32 R12, RZ, RZ, R16 ;  /* 0x000000ffff0c7224 */ /* 0x000fc600078e0010 */
[----:B------:R-:W3:Y:S04]  /*eef80*/  LDL.LU R28, [R1+0x2de4] ;  /* 0x002de400011c7983 */ /* 0x000ee80000300800 */
[----:B------:R-:W3:Y:S04]  /*eef90*/  LDL.LU R22, [R1+0x2de8] ;  /* 0x002de80001167983 */ /* 0x000ee80000300800 */
[----:B------:R-:W3:Y:S01]  /*eefa0*/  LDL.LU R16, [R1+0x2df0] ;  /* 0x002df00001107983 */ /* 0x000ee20000300800 */
[----:B------:R-:W-:-:S03]  /*eefb0*/  UISETP.GT.AND UP1, UPT, UR15, 0x1, UPT ;  /* 0x000000010f00788c */ /* 0x000fc6000bf24270 */
[----:B------:R1:W-:Y:S01]  /*eefc0*/  LDGSTS.E [R3+0x4f980], desc[UR60][R12.64], P1 ;  /* 0x4f9800000c037fae */ /* 0x0003e2000892187c */
[----:B------:R-:W-:-:S04]  /*eefd0*/  USEL UR12, URZ, 0x4, !UP1 ;  /* 0x000000043f0c7887 */ /* 0x000fc8000c800000 */
[----:B------:R-:W-:-:S06]  /*eefe0*/  USEL UR12, UR12, URZ, !UP0 ;  /* 0x0000003f0c0c7287 */ /* 0x000fcc000c000000 */
[----:B------:R-:W-:Y:S02]  /*eeff0*/  ISETP.NE.U32.AND P0, PT, RZ, UR12, PT ;  /* 0x0000000cff007c0c */ /* 0x000fe4000bf05070 */
[----:B-1----:R-:W-:-:S05]  /*ef000*/  LOP3.LUT R3, R14, 0x20, RZ, 0x3c, !PT ;  /* 0x000000200e037812 */ /* 0x002fca00078e3cff */
[----:B------:R-:W-:Y:S01]  /*ef010*/  VIADD R3, R3, UR16 ;  /* 0x0000001003037c36 */ /* 0x000fe20008000000 */
[----:B------:R-:W-:-:S04]  /*ef020*/  UISETP.GT.AND UP1, UPT, UR15, 0x5, UPT ;  /* 0x000000050f00788c */ /* 0x000fc8000bf24270 */
[----:B------:R-:W-:-:S04]  /*ef030*/  USEL UR12, URZ, 0x4, !UP1 ;  /* 0x000000043f0c7887 */ /* 0x000fc8000c800000 */
[----:B------:R-:W-:Y:S01]  /*ef040*/  USEL UR12, UR12, URZ, !UP0 ;  /* 0x0000003f0c0c7287 */ /* 0x000fe2000c000000 */
[----:B--2---:R-:W-:-:S04]  /*ef050*/  IADD3 R18, P1, R18, UR13, RZ ;  /* 0x0000000d12127c10 */ /* 0x004fc8000ff3e0ff */
[----:B------:R-:W-:Y:S01]  /*ef060*/  IADD3.X R21, R21, UR8, RZ, P1, !PT ;  /* 0x0000000815157c10 */ /* 0x000fe20008ffe4ff */
[----:B------:R-:W-:Y:S01]  /*ef070*/  STL [R1+0x2d60], R18 ;  /* 0x002d601201007387 */ /* 0x000fe20000100800 */
[----:B------:R-:W-:Y:S02]  /*ef080*/  IMAD.MOV.U32 R12, RZ, RZ, R18 ;  /* 0x000000ffff0c7224 */ /* 0x000fe400078e0012 */
[----:B------:R-:W-:-:S05]  /*ef090*/  MOV R13, R21 ;  /* 0x00000015000d7202 */ /* 0x000fca0000000f00 */
[----:B------:R1:W-:Y:S01]  /*ef0a0*/  LDGSTS.E [R3+0x40200], desc[UR60][R12.64], P0 ;  /* 0x402000000c037fae */ /* 0x0003e2000812187c */
[----:B------:R-:W-:Y:S02]  /*ef0b0*/  IADD3 R23, P2, R23, UR13, RZ ;  /* 0x0000000d17177c10 */ /* 0x000fe4000ff5e0ff */
[----:B------:R-:W-:-:S03]  /*ef0c0*/  IADD3 R17, P1, R17, UR13, RZ ;  /* 0x0000000d11117c10 */ /* 0x000fc6000ff3e0ff */
[----:B------:R-:W-:Y:S01]  /*ef0d0*/  STL [R1+0x2d68], R23 ;  /* 0x002d681701007387 */ /* 0x000fe20000100800 */
[----:B------:R-:W-:-:S03]  /*ef0e0*/  IADD3.X R27, R27, UR8, RZ, P2, !PT ;  /* 0x000000081b1b7c10 */ /* 0x000fc600097fe4ff */
[----:B------:R2:W-:Y:S04]  /*ef0f0*/  STL [R1+0x2d5c], R21 ;  /* 0x002d5c1501007387 */ /* 0x0005e80000100800 */
[----:B------:R-:W-:Y:S01]  /*ef100*/  STL [R1+0x2d70], R17 ;  /* 0x002d701101007387 */ /* 0x000fe20000100800 */
[----:B-1----:R-:W-:Y:S02]  /*ef110*/  IMAD.MOV.U32 R12, RZ, RZ, R23 ;  /* 0x000000ffff0c7224 */ /* 0x002fe400078e0017 */
[----:B------:R-:W-:Y:S01]  /*ef120*/  IMAD.MOV.U32 R13, RZ, RZ, R27 ;  /* 0x000000ffff0d7224 */ /* 0x000fe200078e001b */
[----:B--2---:R-:W2:Y:S04]  /*ef130*/  LDL.LU R21, [R1+0x2dec] ;  /* 0x002dec0001157983 */ /* 0x004ea80000300800 */
[----:B------:R1:W-:Y:S04]  /*ef140*/  STL [R1+0x2d64], R27 ;  /* 0x002d641b01007387 */ /* 0x0003e80000100800 */
[----:B------:R-:W2:Y:S01]  /*ef150*/  LDL.LU R24, [R1+0x2df8] ;  /* 0x002df80001187983 */ /* 0x000ea20000300800 */
[----:B----4-:R-:W-:-:S03]  /*ef160*/  IADD3 R25, P2, R25, UR13, RZ ;  /* 0x0000000d19197c10 */ /* 0x010fc6000ff5e0ff */
[----:B------:R-:W4:Y:S04]  /*ef170*/  LDL.LU R18, [R1+0x2e60] ;  /* 0x002e600001127983 */ /* 0x000f280000300800 */
[----:B-1----:R-:W4:Y:S04]  /*ef180*/  LDL.LU R27, [R1+0x2df4] ;  /* 0x002df400011b7983 */ /* 0x002f280000300800 */
[----:B------:R-:W-:Y:S04]  /*ef190*/  STL [R1+0x2d78], R25 ;  /* 0x002d781901007387 */ /* 0x000fe80000100800 */
[----:B------:R1:W-:Y:S01]  /*ef1a0*/  LDGSTS.E [R3+0x40280], desc[UR60][R12.64], P0 ;  /* 0x402800000c037fae */ /* 0x0003e2000812187c */
[----:B---3--:R-:W-:-:S02]  /*ef1b0*/  IADD3.X R19, R19, UR8, RZ, P1, !PT ;  /* 0x0000000813137c10 */ /* 0x008fc40008ffe4ff */
[----:B------:R-:W-:-:S03]  /*ef1c0*/  IADD3 R15, P3, R15, UR13, RZ ;  /* 0x0000000d0f0f7c10 */ /* 0x000fc6000ff7e0ff */
[----:B------:R3:W-:Y:S01]  /*ef1d0*/  STL [R1+0x2d6c], R19 ;  /* 0x002d6c1301007387 */ /* 0x0007e20000100800 */
[----:B-1----:R-:W-:-:S03]  /*ef1e0*/  IMAD.MOV.U32 R13, RZ, RZ, R19 ;  /* 0x000000ffff0d7224 */ /* 0x002fc600078e0013 */
[----:B------:R-:W-:Y:S01]  /*ef1f0*/  STL [R1+0x2de0], R15 ;  /* 0x002de00f01007387 */ /* 0x000fe20000100800 */
[----:B------:R-:W-:-:S03]  /*ef200*/  IADD3.X R26, R26, UR8, RZ, P2, !PT ;  /* 0x000000081a1a7c10 */ /* 0x000fc600097fe4ff */
[----:B---3--:R-:W3:Y:S01]  /*ef210*/  LDL.LU R19, [R1+0x2e5c] ;  /* 0x002e5c0001137983 */ /* 0x008ee20000300800 */
[----:B------:R-:W-:-:S03]  /*ef220*/  MOV R12, R17 ;  /* 0x00000011000c7202 */ /* 0x000fc60000000f00 */
[----:B------:R1:W-:Y:S04]  /*ef230*/  STL [R1+0x2d74], R26 ;  /* 0x002d741a01007387 */ /* 0x0003e80000100800 */
[----:B------:R-:W3:Y:S04]  /*ef240*/  LDL.LU R23, [R1+0x2e68] ;  /* 0x002e680001177983 */ /* 0x000ee80000300800 */
[----:B------:R1:W-:Y:S01]  /*ef250*/  LDGSTS.E [R3+0x40300], desc[UR60][R12.64], P0 ;  /* 0x403000000c037fae */ /* 0x0003e2000812187c */
[----:B------:R-:W-:-:S03]  /*ef260*/  ISETP.NE.U32.AND P1, PT, RZ, UR12, PT ;  /* 0x0000000cff007c0c */ /* 0x000fc6000bf25070 */
[----:B------:R-:W3:Y:S01]  /*ef270*/  LDL.LU R17, [R1+0x2e70] ;  /* 0x002e700001117983 */ /* 0x000ee20000300800 */
[----:B------:R-:W-:Y:S01]  /*ef280*/  IADD3.X R20, R20, UR8, RZ, P3, !PT ;  /* 0x0000000814147c10 */ /* 0x000fe20009ffe4ff */
[----:B-1----:R-:W-:Y:S01]  /*ef290*/  IMAD.MOV.U32 R12, RZ, RZ, R25 ;  /* 0x000000ffff0c7224 */ /* 0x002fe200078e0019 */
[----:B------:R-:W-:Y:S02]  /*ef2a0*/  MOV R13, R26 ;  /* 0x0000001a000d7202 */ /* 0x000fe40000000f00 */
[----:B------:R-:W-:-:S03]  /*ef2b0*/  IADD3 R22, P2, R22, UR13, RZ ;  /* 0x0000000d16167c10 */ /* 0x000fc6000ff5e0ff */
[----:B------:R1:W-:Y:S01]  /*ef2c0*/  LDGSTS.E [R3+0x40380], desc[UR60][R12.64], P0 ;  /* 0x403800000c037fae */ /* 0x0003e2000812187c */
[----:B------:R-:W-:Y:S02]  /*ef2d0*/  IADD3 R16, P0, R16, UR13, RZ ;  /* 0x0000000d10107c10 */ /* 0x000fe4000ff1e0ff */
[----:B------:R-:W-:Y:S01]  /*ef2e0*/  IADD3.X R28, R28, UR8, RZ, P2, !PT ;  /* 0x000000081c1c7c10 */ /* 0x000fe200097fe4ff */
[----:B------:R-:W-:Y:S04]  /*ef2f0*/  STL [R1+0x2de8], R22 ;  /* 0x002de81601007387 */ /* 0x000fe80000100800 */
[----:B------:R1:W-:Y:S04]  /*ef300*/  STL [R1+0x2ddc], R20 ;  /* 0x002ddc1401007387 */ /* 0x0003e80000100800 */
[----:B------:R-:W3:Y:S01]  /*ef310*/  LDL.LU R26, [R1+0x2e64] ;  /* 0x002e6400011a7983 */ /* 0x000ee20000300800 */
[----:B-1----:R-:W-:-:S02]  /*ef320*/  IMAD.MOV.U32 R12, RZ, RZ, R15 ;  /* 0x000000ffff0c7224 */ /* 0x002fc400078e000f */
[----:B------:R-:W-:Y:S01]  /*ef330*/  IMAD.MOV.U32 R13, RZ, RZ, R20 ;  /* 0x000000ffff0d7224 */ /* 0x000fe200078e0014 */
[----:B------:R-:W-:Y:S04]  /*ef340*/  STL [R1+0x2df0], R16 ;  /* 0x002df01001007387 */ /* 0x000fe80000100800 */
[----:B------:R-:W3:Y:S04]  /*ef350*/  LDL.LU R20, [R1+0x2e6c] ;  /* 0x002e6c0001147983 */ /* 0x000ee80000300800 */
[----:B------:R1:W-:Y:S04]  /*ef360*/  STL [R1+0x2de4], R28 ;  /* 0x002de41c01007387 */ /* 0x0003e80000100800 */
[----:B------:R-:W3:Y:S04]  /*ef370*/  LDL.LU R25, [R1+0x2e78] ;  /* 0x002e780001197983 */ /* 0x000ee80000300800 */
[----:B------:R-:W3:Y:S04]  /*ef380*/  LDL.LU R15, [R1+0x2ee0] ;  /* 0x002ee000010f7983 */ /* 0x000ee80000300800 */
[----:B------:R1:W-:Y:S02]  /*ef390*/  LDGSTS.E [R3+0x40a00], desc[UR60][R12.64], P1 ;  /* 0x40a000000c037fae */ /* 0x0003e4000892187c */
[----:B-1----:R-:W-:-:S02]  /*ef3a0*/  IMAD.MOV.U32 R13, RZ, RZ, R28 ;  /* 0x000000ffff0d7224 */ /* 0x002fc400078e001c */
[----:B------:R-:W3:Y:S01]  /*ef3b0*/  LDL.LU R28, [R1+0x2e74] ;  /* 0x002e7400011c7983 */ /* 0x000ee20000300800 */
[----:B------:R-:W-:Y:S01]  /*ef3c0*/  MOV R12, R22 ;  /* 0x00000016000c7202 */ /* 0x000fe20000000f00 */
[----:B------:R-:W-:-:S04]  /*ef3d0*/  UISETP.GT.AND UP1, UPT, UR15, 0x9, UPT ;  /* 0x000000090f00788c */ /* 0x000fc8000bf24270 */
[----:B------:R-:W-:Y:S01]  /*ef3e0*/  USEL UR12, URZ, 0x4, !UP1 ;  /* 0x000000043f0c7887 */ /* 0x000fe2000c800000 */
[----:B------:R1:W-:Y:S03]  /*ef3f0*/  LDGSTS.E [R3+0x40a80], desc[UR60][R12.64], P1 ;  /* 0x40a800000c037fae */ /* 0x0003e6000892187c */
[----:B------:R-:W-:Y:S01]  /*ef400*/  USEL UR12, UR12, URZ, !UP0 ;  /* 0x0000003f0c0c7287 */ /* 0x000fe2000c000000 */
[----:B-1----:R-:W-:Y:S01]  /*ef410*/  IMAD.MOV.U32 R12, RZ, RZ, R16 ;  /* 0x000000ffff0c7224 */ /* 0x002fe200078e0010 */
[----:B--2---:R-:W-:Y:S02]  /*ef420*/  IADD3.X R21, R21, UR8, RZ, P0, !PT ;  /* 0x0000000815157c10 */ /* 0x004fe400087fe4ff */
[----:B------:R-:W-:Y:S02]  /*ef430*/  IADD3 R24, P2, R24, UR13, RZ ;  /* 0x0000000d18187c10 */ /* 0x000fe4000ff5e0ff */
[----:B----4-:R-:W-:-:S03]  /*ef440*/  IADD3 R18, P3, R18, UR13, RZ ;  /* 0x0000000d12127c10 */ /* 0x010fc6000ff7e0ff */
[----:B------:R-:W-:Y:S01]  /*ef450*/  STL [R1+0x2df8], R24 ;  /* 0x002df81801007387 */ /* 0x000fe20000100800 */
[----:B------:R-:W-:-:S03]  /*ef460*/  IADD3.X R27, R27, UR8, RZ, P2, !PT ;  /* 0x000000081b1b7c10 */ /* 0x000fc600097fe4ff */
[----:B------:R1:W-:Y:S01]  /*ef470*/  STL [R1+0x2dec], R21 ;  /* 0x002dec1501007387 */ /* 0x0003e20000100800 */
[----:B------:R-:W-:-:S03]  /*ef480*/  MOV R13, R21 ;  /* 0x00000015000d7202 */ /* 0x000fc60000000f00 */
[----:B------:R-:W-:Y:S01]  /*ef490*/  STL [R1+0x2e60], R18 ;  /* 0x002e601201007387 */ /* 0x000fe20000100800 */
[----:B------:R-:W-:-:S03]  /*ef4a0*/  ISETP.NE.U32.AND P0, PT, RZ, UR12, PT ;  /* 0x0000000cff007c0c */ /* 0x000fc6000bf05070 */
[----:B------:R2:W-:Y:S04]  /*ef4b0*/  LDGSTS.E [R3+0x40b00], desc[UR60][R12.64], P1 ;  /* 0x40b000000c037fae */ /* 0x0005e8000892187c */
[----:B-1----:R-:W4:Y:S04]  /*ef4c0*/  LDL.LU R21, [R1+0x2edc] ;  /* 0x002edc0001157983 */ /* 0x002f280000300800 */
[----:B------:R1:W-:Y:S04]  /*ef4d0*/  STL [R1+0x2df4], R27 ;  /* 0x002df41b01007387 */ /* 0x0003e80000100800 */
[----:B------:R-:W4:Y:S01]  /*ef4e0*/  LDL.LU R22, [R1+0x2ee8] ;  /* 0x002ee80001167983 */ /* 0x000f220000300800 */
[----:B--2---:R-:W-:-:S03]  /*ef4f0*/  IMAD.MOV.U32 R13, RZ, RZ, R27 ;  /* 0x000000ffff0d7224 */ /* 0x004fc600078e001b */
[----:B------:R-:W2:Y:S01]  /*ef500*/  LDL.LU R16, [R1+0x2ef0] ;  /* 0x002ef00001107983 */ /* 0x000ea20000300800 */
[----:B------:R-:W-:-:S05]  /*ef510*/  IMAD.MOV.U32 R12, RZ, RZ, R24 ;  /* 0x000000ffff0c7224 */ /* 0x000fca00078e0018 */
[----:B------:R1:W-:Y:S01]  /*ef520*/  LDGSTS.E [R3+0x40b80], desc[UR60][R12.64], P1 ;  /* 0x40b800000c037fae */ /* 0x0003e2000892187c */
[----:B---3--:R-:W-:Y:S02]  /*ef530*/  IADD3.X R19, R19, UR8, RZ, P3, !PT ;  /* 0x0000000813137c10 */ /* 0x008fe40009ffe4ff */
[----:B------:R-:W-:-:S05]  /*ef540*/  IADD3 R23, P2, R23, UR13, RZ ;  /* 0x0000000d17177c10 */ /* 0x000fca000ff5e0ff */
[----:B------:R-:W-:Y:S04]  /*ef550*/  STL [R1+0x2e68], R23 ;  /* 0x002e681701007387 */ /* 0x000fe80000100800 */
[----:B------:R3:W-:Y:S04]  /*ef560*/  STL [R1+0x2e5c], R19 ;  /* 0x002e5c1301007387 */ /* 0x0007e80000100800 */
[----:B-1----:R-:W2:Y:S01]  /*ef570*/  LDL.LU R27, [R1+0x2ee4] ;  /* 0x002ee400011b7983 */ /* 0x002ea20000300800 */
[----:B------:R-:W-:Y:S01]  /*ef580*/  IADD3 R17, P1, R17, UR13, RZ ;  /* 0x0000000d11117c10 */ /* 0x000fe2000ff3e0ff */
[----:B------:R-:W-:Y:S01]  /*ef590*/  IMAD.MOV.U32 R13, RZ, RZ, R19 ;  /* 0x000000ffff0d7224 */ /* 0x000fe200078e0013 */
[----:B------:R-:W-:-:S03]  /*ef5a0*/  MOV R12, R18 ;  /* 0x00000012000c7202 */ /* 0x000fc60000000f00 */
[----:B------:R-:W-:Y:S04]  /*ef5b0*/  STL [R1+0x2e70], R17 ;  /* 0x002e701101007387 */ /* 0x000fe80000100800 */
[----:B---3--:R-:W3:Y:S04]  /*ef5c0*/  LDL.LU R19, [R1+0x2eec] ;  /* 0x002eec0001137983 */ /* 0x008ee80000300800 */
[----:B------:R1:W-:Y:S01]  /*ef5d0*/  LDGSTS.E [R3+0x41200], desc[UR60][R12.64], P0 ;  /* 0x412000000c037fae */ /* 0x0003e2000812187c */
[----:B------:R-:W-:-:S05]  /*ef5e0*/  IADD3.X R26, R26, UR8, RZ, P2, !PT ;  /* 0x000000081a1a7c10 */ /* 0x000fca00097fe4ff */
[----:B------:R1:W-:Y:S02]  /*ef5f0*/  STL [R1+0x2e64], R26 ;  /* 0x002e641a01007387 */ /* 0x0003e40000100800 */
[----:B-1----:R-:W-:Y:S01]  /*ef600*/  IMAD.MOV.U32 R12, RZ, RZ, R23 ;  /* 0x000000ffff0c7224 */ /* 0x002fe200078e0017 */
[----:B------:R-:W-:Y:S02]  /*ef610*/  MOV R13, R26 ;  /* 0x0000001a000d7202 */ /* 0x000fe40000000f00 */
[----:B------:R-:W-:Y:S01]  /*ef620*/  IADD3.X R20, R20, UR8, RZ, P1, !PT ;  /* 0x0000000814147c10 */ /* 0x000fe20008ffe4ff */
[----:B------:R-:W3:Y:S04]  /*ef630*/  LDL.LU R24, [R1+0x2ef8] ;  /* 0x002ef80001187983 */ /* 0x000ee80000300800 */
[----:B------:R-:W3:Y:S01]  /*ef640*/  LDL.LU R18, [R1+0x2f60] ;  /* 0x002f600001127983 */ /* 0x000ee20000300800 */
[----:B------:R-:W-:-:S03]  /*ef650*/  IADD3 R25, P2, R25, UR13, RZ ;  /* 0x0000000d19197c10 */ /* 0x000fc6000ff5e0ff */
[----:B------:R-:W3:Y:S01]  /*ef660*/  LDL.LU R26, [R1+0x2ef4] ;  /* 0x002ef400011a7983 */ /* 0x000ee20000300800 */
[----:B------:R-:W-:-:S03]  /*ef670*/  IADD3 R15, P3, R15, UR13, RZ ;  /* 0x0000000d0f0f7c10 */ /* 0x000fc6000ff7e0ff */
[----:B------:R-:W-:Y:S04]  /*ef680*/  STL [R1+0x2e78], R25 ;  /* 0x002e781901007387 */ /* 0x000fe80000100800 */
[----:B------:R1:W-:Y:S04]  /*ef690*/  STL [R1+0x2e6c], R20 ;  /* 0x002e6c1401007387 */ /* 0x0003e80000100800 */
[----:B------:R1:W-:Y:S04]  /*ef6a0*/  LDGSTS.E [R3+0x41280], desc[UR60][R12.64], P0 ;  /* 0x412800000c037fae */ /* 0x0003e8000812187c */
[----:B------:R-:W-:Y:S01]  /*ef6b0*/  STL [R1+0x2ee0], R15 ;  /* 0x002ee00f01007387 */ /* 0x000fe20000100800 */
[----:B------:R-:W-:Y:S01]  /*ef6c0*/  IADD3.X R28, R28, UR8, RZ, P2, !PT ;  /* 0x000000081c1c7c10 */ /* 0x000fe200097fe4ff */
[----:B-1----:R-:W-:-:S02]  /*ef6d0*/  IMAD.MOV.U32 R13, RZ, RZ, R20 ;  /* 0x000000ffff0d7224 */ /* 0x002fc400078e0014 */
[----:B------:R-:W3:Y:S04]  /*ef6e0*/  LDL.LU R20, [R1+0x2f5c] ;  /* 0x002f5c0001147983 */ /* 0x000ee80000300800 */
[----:B------:R1:W-:Y:S04]  /*ef6f0*/  STL [R1+0x2e74], R28 ;  /* 0x002e741c01007387 */ /* 0x0003e80000100800 */
[----:B------:R-:W3:Y:S01]  /*ef700*/  LDL.LU R23, [R1+0x2f68] ;  /* 0x002f680001177983 */ /* 0x000ee20000300800 */
[----:B------:R-:W-:Y:S01]  /*ef710*/  UISETP.GT.AND UP1, UPT, UR15, 0xd, UPT ;  /* 0x0000000d0f00788c */ /* 0x000fe2000bf24270 */
[----:B------:R-:W-:-:S02]  /*ef720*/  IMAD.MOV.U32 R12, RZ, RZ, R17 ;  /* 0x000000ffff0c7224 */ /* 0x000fc400078e0011 */
[----:B------:R-:W3:Y:S01]  /*ef730*/  LDL.LU R17, [R1+0x2f70] ;  /* 0x002f700001117983 */ /* 0x000ee20000300800 */
[----:B------:R-:W-:-:S03]  /*ef740*/  USEL UR12, URZ, 0x4, !UP1 ;  /* 0x000000043f0c7887 */ /* 0x000fc6000c800000 */
[----:B------:R1:W-:Y:S01]  /*ef750*/  LDGSTS.E [R3+0x41300], desc[UR60][R12.64], P0 ;  /* 0x413000000c037fae */ /* 0x0003e2000812187c */
[----:B------:R-:W-:-:S06]  /*ef760*/  USEL UR12, UR12, URZ, !UP0 ;  /* 0x0000003f0c0c7287 */ /* 0x000fcc000c000000 */
[----:B------:R-:W-:Y:S02]  /*ef770*/  ISETP.NE.U32.AND P1, PT, RZ, UR12, PT ;  /* 0x0000000cff007c0c */ /* 0x000fe4000bf25070 */
[----:B-1----:R-:W-:Y:S01]  /*ef780*/  MOV R12, R25 ;  /* 0x00000019000c7202 */ /* 0x002fe20000000f00 */
[----:B------:R-:W-:-:S05]  /*ef790*/  IMAD.MOV.U32 R13, RZ, RZ, R28 ;  /* 0x000000ffff0d7224 */ /* 0x000fca00078e001c */
[----:B------:R1:W-:Y:S02]  /*ef7a0*/  LDGSTS.E [R3+0x41380], desc[UR60][R12.64], P0 ;  /* 0x413800000c037fae */ /* 0x0003e4000812187c */
[----:B-1----:R-:W-:Y:S01]  /*ef7b0*/  IMAD.MOV.U32 R12, RZ, RZ, R15 ;  /* 0x000000ffff0c7224 */ /* 0x002fe200078e000f */
[----:B----4-:R-:W-:Y:S02]  /*ef7c0*/  IADD3.X R21, R21, UR8, RZ, P3, !PT ;  /* 0x0000000815157c10 */ /* 0x010fe40009ffe4ff */
[----:B------:R-:W-:Y:S02]  /*ef7d0*/  IADD3 R22, P2, R22, UR13, RZ ;  /* 0x0000000d16167c10 */ /* 0x000fe4000ff5e0ff */
[----:B--2---:R-:W-:-:S03]  /*ef7e0*/  IADD3 R16, P0, R16, UR13, RZ ;  /* 0x0000000d10107c10 */ /* 0x004fc6000ff1e0ff */
[----:B------:R-:W-:Y:S01]  /*ef7f0*/  STL [R1+0x2ee8], R22 ;  /* 0x002ee81601007387 */ /* 0x000fe20000100800 */
[----:B------:R-:W-:-:S03]  /*ef800*/  MOV R13, R21 ;  /* 0x00000015000d7202 */ /* 0x000fc60000000f00 */
[----:B------:R1:W-:Y:S04]  /*ef810*/  STL [R1+0x2edc], R21 ;  /* 0x002edc1501007387 */ /* 0x0003e80000100800 */
[----:B------:R-:W2:Y:S04]  /*ef820*/  LDL.LU R28, [R1+0x2f64] ;  /* 0x002f6400011c7983 */ /* 0x000ea80000300800 */
[----:B------:R-:W-:Y:S04]  /*ef830*/  STL [R1+0x2ef0], R16 ;  /* 0x002ef01001007387 */ /* 0x000fe80000100800 */
[----:B-1----:R-:W4:Y:S04]  /*ef840*/  LDL.LU R21, [R1+0x2f6c] ;  /* 0x002f6c0001157983 */ /* 0x002f280000300800 */
[----:B------:R1:W-:Y:S01]  /*ef850*/  LDGSTS.E [R3+0x41a00], desc[UR60][R12.64], P1 ;  /* 0x41a000000c037fae */ /* 0x0003e2000892187c */
[----:B------:R-:W-:-:S05]  /*ef860*/  IADD3.X R27, R27, UR8, RZ, P2, !PT ;  /* 0x000000081b1b7c10 */ /* 0x000fca00097fe4ff */
[----:B------:R3:W-:Y:S01]  /*ef870*/  STL [R1+0x2ee4], R27 ;  /* 0x002ee41b01007387 */ /* 0x0007e20000100800 */
[----:B-1----:R-:W-:-:S03]  /*ef880*/  IMAD.MOV.U32 R13, RZ, RZ, R27 ;  /* 0x000000ffff0d7224 */ /* 0x002fc600078e001b */
[----:B------:R-:W4:Y:S04]  /*ef890*/  LDL.LU R25, [R1+0x2f78] ;  /* 0x002f780001197983 */ /* 0x000f280000300800 */
[----:B------:R-:W4:Y:S04]  /*ef8a0*/  LDL.LU R15, [R1+0x2fe0] ;  /* 0x002fe000010f7983 */ /* 0x000f280000300800 */
[----:B---3--:R-:W3:Y:S01]  /*ef8b0*/  LDL.LU R27, [R1+0x2f74] ;  /* 0x002f7400011b7983 */ /* 0x008ee20000300800 */
[----:B------:R-:W-:Y:S01]  /*ef8c0*/  IADD3.X R19, R19, UR8, RZ, P0, !PT ;  /* 0x0000000813137c10 */ /* 0x000fe200087fe4ff */
[----:B------:R-:W-:-:S05]  /*ef8d0*/  IMAD.MOV.U32 R12, RZ, RZ, R22 ;  /* 0x000000ffff0c7224 */ /* 0x000fca00078e0016 */
[----:B------:R1:W-:Y:S01]  /*ef8e0*/  LDGSTS.E [R3+0x41a80], desc[UR60][R12.64], P1 ;  /* 0x41a800000c037fae */ /* 0x0003e2000892187c */
[----:B------:R-:W-:Y:S02]  /*ef8f0*/  IADD3 R24, P2, R24, UR13, RZ ;  /* 0x0000000d18187c10 */ /* 0x000fe4000ff5e0ff */
[----:B------:R-:W-:-:S03]  /*ef900*/  IADD3 R18, P3, R18, UR13, RZ ;  /* 0x0000000d12127c10 */ /* 0x000fc6000ff7e0ff */
[----:B------:R-:W-:Y:S01]  /*ef910*/  STL [R1+0x2ef8], R24 ;  /* 0x002ef81801007387 */ /* 0x000fe20000100800 */
[----:B------:R-:W-:-:S03]  /*ef920*/  IADD3.X R26, R26, UR8, RZ, P2, !PT ;  /* 0x000000081a1a7c10 */ /* 0x000fc600097fe4ff */
[----:B------:R1:W-:Y:S02]  /*ef930*/  STL [R1+0x2eec], R19 ;  /* 0x002eec1301007387 */ /* 0x0003e40000100800 */
[----:B-1----:R-:W-:Y:S01]  /*ef940*/  IMAD.MOV.U32 R13, RZ, RZ, R19 ;  /* 0x000000ffff0d7224 */ /* 0x002fe200078e0013 */
[----:B------:R-:W-:Y:S01]  /*ef950*/  MOV R12, R16 ;  /* 0x00000010000c7202 */ /* 0x000fe20000000f00 */
[----:B------:R-:W-:Y:S04]  /*ef960*/  STL [R1+0x2f60], R18 ;  /* 0x002f601201007387 */ /* 0x000fe80000100800 */
[----:B------:R1:W-:Y:S04]  /*ef970*/  LDGSTS.E [R3+0x41b00], desc[UR60][R12.64], P1 ;  /* 0x41b000000c037fae */ /* 0x0003e8000892187c */
[----:B------:R-:W3:Y:S04]  /*ef980*/  LDL.LU R19, [R1+0x2fdc] ;  /* 0x002fdc0001137983 */ /* 0x000ee80000300800 */
[----:B------:R1:W-:Y:S04]  /*ef990*/  STL [R1+0x2ef4], R26 ;  /* 0x002ef41a01007387 */ /* 0x0003e80000100800 */
[----:B------:R-:W3:Y:S01]  /*ef9a0*/  LDL.LU R22, [R1+0x2fe8] ;  /* 0x002fe80001167983 */ /* 0x000ee20000300800 */
[----:B------:R-:W-:-:S03]  /*ef9b0*/  IADD3.X R20, R20, UR8, RZ, P3, !PT ;  /* 0x0000000814147c10 */ /* 0x000fc60009ffe4ff */
[----:B------:R-:W3:Y:S01]  /*ef9c0*/  LDL.LU R16, [R1+0x2ff0] ;  /* 0x002ff00001107983 */ /* 0x000ee20000300800 */
[----:B-1----:R-:W-:Y:S02]  /*ef9d0*/  MOV R13, R26 ;  /* 0x0000001a000d7202 */ /* 0x002fe40000000f00 */
[----:B------:R-:W-:-:S05]  /*ef9e0*/  IADD3 R23, P2, R23, UR13, RZ ;  /* 0x0000000d17177c10 */ /* 0x000fca000ff5e0ff */
[----:B------:R-:W-:Y:S04]  /*ef9f0*/  STL [R1+0x2f68], R23 ;  /* 0x002f681701007387 */ /* 0x000fe80000100800 */
[----:B------:R1:W-:Y:S04]  /*efa00*/  STL [R1+0x2f5c], R20 ;  /* 0x002f5c1401007387 */ /* 0x0003e80000100800 */
[----:B------:R-:W3:Y:S01]  /*efa10*/  LDL.LU R26, [R1+0x2fe4] ;  /* 0x002fe400011a7983 */ /* 0x000ee20000300800 */
[----:B------:R-:W-:-:S04]  /*efa20*/  UISETP.GT.AND UP1, UPT, UR15, 0x11, UPT ;  /* 0x000000110f00788c */ /* 0x000fc8000bf24270 */
[----:B------:R-:W-:-:S04]  /*efa30*/  USEL UR12, URZ, 0x4, !UP1 ;  /* 0x000000043f0c7887 */ /* 0x000fc8000c800000 */
[----:B------:R-:W-:Y:S01]  /*efa40*/  USEL UR12, UR12, URZ, !UP0 ;  /* 0x0000003f0c0c7287 */ /* 0x000fe2000c000000 */
[----:B------:R-:W-:-:S05]  /*efa50*/  IMAD.MOV.U32 R12, RZ, RZ, R24 ;  /* 0x000000ffff0c7224 */ /* 0x000fca00078e0018 */
[----:B------:R-:W-:Y:S01]  /*efa60*/  ISETP.NE.U32.AND P0, PT, RZ, UR12, PT ;  /* 0x0000000cff007c0c */ /* 0x000fe2000bf05070 */
[----:B------:R1:W-:Y:S01]  /*efa70*/  LDGSTS.E [R3+0x41b80], desc[UR60][R12.64], P1 ;  /* 0x41b800000c037fae */ /* 0x0003e2000892187c */
[----:B------:R-:W-:-:S05]  /*efa80*/  IADD3 R17, P1, R17, UR13, RZ ;  /* 0x0000000d11117c10 */ /* 0x000fca000ff3e0ff */
[----:B------:R-:W-:Y:S01]  /*efa90*/  STL [R1+0x2f70], R17 ;  /* 0x002f701101007387 */ /* 0x000fe20000100800 */
[----:B-1----:R-:W-:Y:S02]  /*efaa0*/  IMAD.MOV.U32 R12, RZ, RZ, R18 ;  /* 0x000000ffff0c7224 */ /* 0x002fe400078e0012 */
[----:B------:R-:W-:Y:S02]  /*efab0*/  IMAD.MOV.U32 R13, RZ, RZ, R20 ;  /* 0x000000ffff0d7224 */ /* 0x000fe400078e0014 */
[----:B------:R-:W3:Y:S04]  /*efac0*/  LDL.LU R20, [R1+0x2fec] ;  /* 0x002fec0001147983 */ /* 0x000ee80000300800 */
[----:B------:R1:W-:Y:S01]  /*efad0*/  LDGSTS.E [R3+0x42200], desc[UR60][R12.64], P0 ;  /* 0x422000000c037fae */ /* 0x0003e2000812187c */
[----:B------:R-:W-:Y:S01]  /*efae0*/  UISETP.GT.AND UP1, UPT, UR15, 0x15, UPT ;  /* 0x000000150f00788c */ /* 0x000fe2000bf24270 */
[----:B-1----:R-:W-:-:S03]  /*efaf0*/  MOV R12, R23 ;  /* 0x00000017000c7202 */ /* 0x002fc60000000f00 */
[----:B------:R-:W-:-:S04]  /*efb00*/  USEL UR12, URZ, 0x4, !UP1 ;  /* 0x000000043f0c7887 */ /* 0x000fc8000c800000 */
[----:B------:R-:W-:Y:S01]  /*efb10*/  USEL UR12, UR12, URZ, !UP0 ;  /* 0x0000003f0c0c7287 */ /* 0x000fe2000c000000 */
[----:B--2---:R-:W-:-:S05]  /*efb20*/  IADD3.X R28, R28, UR8, RZ, P2, !PT ;  /* 0x000000081c1c7c10 */ /* 0x004fca00097fe4ff */
[----:B------:R1:W-:Y:S01]  /*efb30*/  STL [R1+0x2f64], R28 ;  /* 0x002f641c01007387 */ /* 0x0003e20000100800 */
[----:B------:R-:W-:Y:S01]  /*efb40*/  IMAD.MOV.U32 R13, RZ, RZ, R28 ;  /* 0x000000ffff0d7224 */ /* 0x000fe200078e001c */
[----:B----4-:R-:W-:Y:S02]  /*efb50*/  IADD3.X R21, R21, UR8, RZ, P1, !PT ;  /* 0x0000000815157c10 */ /* 0x010fe40008ffe4ff */
[----:B------:R-:W2:Y:S04]  /*efb60*/  LDL.LU R24, [R1+0x2ff8] ;  /* 0x002ff80001187983 */ /* 0x000ea80000300800 */
[----:B------:R-:W4:Y:S04]  /*efb70*/  LDL.LU R18, [R1+0x3060] ;  /* 0x0030600001127983 */ /* 0x000f280000300800 */
[----:B-1----:R-:W4:Y:S04]  /*efb80*/  LDL.LU R28, [R1+0x2ff4] ;  /* 0x002ff400011c7983 */ /* 0x002f280000300800 */
[----:B------:R1:W-:Y:S01]  /*efb90*/  LDGSTS.E [R3+0x42280], desc[UR60][R12.64], P0 ;  /* 0x422800000c037fae */ /* 0x0003e2000812187c */
[----:B------:R-:W-:-:S02]  /*efba0*/  IADD3 R25, P2, R25, UR13, RZ ;  /* 0x0000000d19197c10 */ /* 0x000fc4000ff5e0ff */
[----:B------:R-:W-:-:S03]  /*efbb0*/  IADD3 R15, P3, R15, UR13, RZ ;  /* 0x0000000d0f0f7c10 */ /* 0x000fc6000ff7e0ff */
[----:B------:R-:W-:Y:S01]  /*efbc0*/  STL [R1+0x2f78], R25 ;  /* 0x002f781901007387 */ /* 0x000fe20000100800 */
[----:B---3--:R-:W-:-:S03]  /*efbd0*/  IADD3.X R27, R27, UR8, RZ, P2, !PT ;  /* 0x000000081b1b7c10 */ /* 0x008fc600097fe4ff */
[----:B------:R3:W-:Y:S01]  /*efbe0*/  STL [R1+0x2f6c], R21 ;  /* 0x002f6c1501007387 */ /* 0x0007e20000100800 */
[----:B-1----:R-:W-:-:S03]  /*efbf0*/  MOV R13, R21 ;  /* 0x00000015000d7202 */ /* 0x002fc60000000f00 */
[----:B------:R-:W-:Y:S01]  /*efc00*/  STL [R1+0x2fe0], R15 ;  /* 0x002fe00f01007387 */ /* 0x000fe20000100800 */
[----:B------:R-:W-:-:S03]  /*efc10*/  IMAD.MOV.U32 R12, RZ, RZ, R17 ;  /* 0x000000ffff0c7224 */ /* 0x000fc600078e0011 */
[----:B---3--:R-:W3:Y:S04]  /*efc20*/  LDL.LU R21, [R1+0x305c] ;  /* 0x00305c0001157983 */ /* 0x008ee80000300800 */
[----:B------:R1:W-:Y:S04]  /*efc30*/  STL [R1+0x2f74], R27 ;  /* 0x002f741b01007387 */ /* 0x0003e80000100800 */
[----:B------:R-:W3:Y:S04]  /*efc40*/  LDL.LU R23, [R1+0x3068] ;  /* 0x0030680001177983 */ /* 0x000ee80000300800 */
[----:B------:R1:W-:Y:S01]  /*efc50*/  LDGSTS.E [R3+0x42300], desc[UR60][R12.64], P0 ;  /* 0x423000000c037fae */ /* 0x0003e2000812187c */
[----:B------:R-:W-:-:S03]  /*efc60*/  ISETP.NE.U32.AND P1, PT, RZ, UR12, PT ;  /* 0x0000000cff007c0c */ /* 0x000fc6000bf25070 */
[----:B------:R-:W3:Y:S01]  /*efc70*/  LDL.LU R17, [R1+0x3070] ;  /* 0x0030700001117983 */ /* 0x000ee20000300800 */
[----:B-1----:R-:W-:Y:S02]  /*efc80*/  IMAD.MOV.U32 R12, RZ, RZ, R25 ;  /* 0x000000ffff0c7224 */ /* 0x002fe400078e0019 */
[----:B------:R-:W-:Y:S01]  /*efc90*/  IMAD.MOV.U32 R13, RZ, RZ, R27 ;  /* 0x000000ffff0d7224 */ /* 0x000fe200078e001b */
[----:B------:R-:W-:-:S04]  /*efca0*/  IADD3.X R19, R19, UR8, RZ, P3, !PT ;  /* 0x0000000813137c10 */ /* 0x000fc80009ffe4ff */
[----:B------:R1:W-:Y:S01]  /*efcb0*/  LDGSTS.E [R3+0x42380], desc[UR60][R12.64], P0 ;  /* 0x423800000c037fae */ /* 0x0003e2000812187c */
[----:B------:R-:W-:Y:S02]  /*efcc0*/  IADD3 R22, P2, R22, UR13, RZ ;  /* 0x0000000d16167c10 */ /* 0x000fe4000ff5e0ff */
[----:B------:R-:W-:-:S03]  /*efcd0*/  IADD3 R16, P0, R16, UR13, RZ ;  /* 0x0000000d10107c10 */ /* 0x000fc6000ff1e0ff */
[----:B------:R-:W-:Y:S04]  /*efce0*/  STL [R1+0x2fe8], R22 ;  /* 0x002fe81601007387 */ /* 0x000fe80000100800 */
[----:B------:R1:W-:Y:S02]  /*efcf0*/  STL [R1+0x2fdc], R19 ;  /* 0x002fdc1301007387 */ /* 0x0003e40000100800 */
[----:B-1----:R-:W-:Y:S01]  /*efd00*/  MOV R12, R15 ;  /* 0x0000000f000c7202 */ /* 0x002fe20000000f00 */
[----:B------:R-:W-:Y:S01]  /*efd10*/  IMAD.MOV.U32 R13, RZ, RZ, R19 ;  /* 0x000000ffff0d7224 */ /* 0x000fe200078e0013 */
[----:B------:R-:W3:Y:S04]  /*efd20*/  LDL.LU R27, [R1+0x3064] ;  /* 0x00306400011b7983 */ /* 0x000ee80000300800 */
[----:B------:R-:W-:Y:S04]  /*efd30*/  STL [R1+0x2ff0], R16 ;  /* 0x002ff01001007387 */ /* 0x000fe80000100800 */
[----:B------:R-:W3:Y:S01]  /*efd40*/  LDL.LU R19, [R1+0x306c] ;  /* 0x00306c0001137983 */ /* 0x000ee20000300800 */
[----:B------:R-:W-:-:S03]  /*efd50*/  IADD3.X R26, R26, UR8, RZ, P2, !PT ;  /* 0x000000081a1a7c10 */ /* 0x000fc600097fe4ff */
[----:B------:R1:W-:Y:S04]  /*efd60*/  LDGSTS.E [R3+0x42a00], desc[UR60][R12.64], P1 ;  /* 0x42a000000c037fae */ /* 0x0003e8000892187c */
[----:B------:R1:W-:Y:S04]  /*efd70*/  STL [R1+0x2fe4], R26 ;  /* 0x002fe41a01007387 */ /* 0x0003e80000100800 */
[----:B------:R-:W3:Y:S04]  /*efd80*/  LDL.LU R25, [R1+0x3078] ;  /* 0x0030780001197983 */ /* 0x000ee80000300800 */
[----:B------:R-:W3:Y:S01]  /*efd90*/  LDL.LU R15, [R1+0x30e0] ;  /* 0x0030e000010f7983 */ /* 0x000ee20000300800 */
[----:B-1----:R-:W-:-:S03]  /*efda0*/  MOV R13, R26 ;  /* 0x0000001a000d7202 */ /* 0x002fc60000000f00 */
[----:B------:R-:W3:Y:S01]  /*efdb0*/  LDL.LU R26, [R1+0x3074] ;  /* 0x00307400011a7983 */ /* 0x000ee20000300800 */
[----:B------:R-:W-:Y:S01]  /*efdc0*/  IMAD.MOV.U32 R12, RZ, RZ, R22 ;  /* 0x000000ffff0c7224 */ /* 0x000fe200078e0016 */
[----:B------:R-:W-:-:S04]  /*efdd0*/  UISETP.GT.AND UP1, UPT, UR15, 0x19, UPT ;  /* 0x000000190f00788c */ /* 0x000fc8000bf24270 */
[----:B------:R-:W-:Y:S01]  /*efde0*/  USEL UR12, URZ, 0x4, !UP1 ;  /* 0x000000043f0c7887 */ /* 0x000fe2000c800000 */
[----:B------:R1:W-:Y:S01]  /*efdf0*/  LDGSTS.E [R3+0x42a80], desc[UR60][R12.64], P1 ;  /* 0x42a800000c037fae */ /* 0x0003e2000892187c */
[----:B------:R-:W-:Y:S02]  /*efe00*/  IADD3.X R20, R20, UR8, RZ, P0, !PT ;  /* 0x0000000814147c10 */ /* 0x000fe400087fe4ff */
[----:B------:R-:W-:-:S03]  /*efe10*/  USEL UR12, UR12, URZ, !UP0 ;  /* 0x0000003f0c0c7287 */ /* 0x000fc6000c000000 */
[----:B-1----:R-:W-:Y:S02]  /*efe20*/  IMAD.MOV.U32 R13, RZ, RZ, R20 ;  /* 0x000000ffff0d7224 */ /* 0x002fe400078e0014 */
[----:B------:R-:W-:Y:S01]  /*efe30*/  IMAD.MOV.U32 R12, RZ, RZ, R16 ;  /* 0x000000ffff0c7224 */ /* 0x000fe200078e0010 */
[----:B------:R-:W-:-:S04]  /*efe40*/  ISETP.NE.U32.AND P0, PT, RZ, UR12, PT ;  /* 0x0000000cff007c0c */ /* 0x000fc8000bf05070 */
[----:B------:R1:W-:Y:S01]  /*efe50*/  LDGSTS.E [R3+0x42b00], desc[UR60][R12.64], P1 ;  /* 0x42b000000c037fae */ /* 0x0003e2000892187c */
[----:B--2---:R-:W-:Y:S02]  /*efe60*/  IADD3 R24, P2, R24, UR13, RZ ;  /* 0x0000000d18187c10 */ /* 0x004fe4000ff5e0ff */
[----:B----4-:R-:W-:-:S03]  /*efe70*/  IADD3 R18, P3, R18, UR13, RZ ;  /* 0x0000000d12127c10 */ /* 0x010fc6000ff7e0ff */
[----:B------:R-:W-:Y:S01]  /*efe80*/  STL [R1+0x2ff8], R24 ;  /* 0x002ff81801007387 */ /* 0x000fe20000100800 */
[----:B------:R-:W-:-:S03]  /*efe90*/  IADD3.X R28, R28, UR8, RZ, P2, !PT ;  /* 0x000000081c1c7c10 */ /* 0x000fc600097fe4ff */
[----:B------:R2:W-:Y:S04]  /*efea0*/  STL [R1+0x2fec], R20 ;  /* 0x002fec1401007387 */ /* 0x0005e80000100800 */
[----:B------:R-:W-:Y:S04]  /*efeb0*/  STL [R1+0x3060], R18 ;  /* 0x0030601201007387 */ /* 0x000fe80000100800 */
[----:B--2---:R-:W2:Y:S04]  /*efec0*/  LDL.LU R20, [R1+0x30dc] ;  /* 0x0030dc0001147983 */ /* 0x004ea80000300800 */
[----:B------:R4:W-:Y:S04]  /*efed0*/  STL [R1+0x2ff4], R28 ;  /* 0x002ff41c01007387 */ /* 0x0009e80000100800 */
[----:B------:R-:W2:Y:S01]  /*efee0*/  LDL.LU R22, [R1+0x30e8] ;  /* 0x0030e80001167983 */ /* 0x000ea20000300800 */
[----:B-1----:R-:W-:-:S03]  /*efef0*/  IMAD.MOV.U32 R13, RZ, RZ, R28 ;  /* 0x000000ffff0d7224 */ /* 0x002fc600078e001c */
[----:B------:R-:W2:Y:S01]  /*eff00*/  LDL.LU R16, [R1+0x30f0] ;  /* 0x0030f00001107983 */ /* 0x000ea20000300800 */
[----:B------:R-:W-:-:S05]  /*eff10*/  MOV R12, R24 ;  /* 0x00000018000c7202 */ /* 0x000fca0000000f00 */
[----:B------:R1:W-:Y:S01]  /*eff20*/  LDGSTS.E [R3+0x42b80], desc[UR60][R12.64], P1 ;  /* 0x42b800000c037fae */ /* 0x0003e2000892187c */
[----:B---3--:R-:W-:Y:S02]  /*eff30*/  IADD3.X R21, R21, UR8, RZ, P3, !PT ;  /* 0x0000000815157c10 */ /* 0x008fe40009ffe4ff */
[----:B------:R-:W-:-:S05]  /*eff40*/  IADD3 R23, P2, R23, UR13, RZ ;  /* 0x0000000d17177c10 */ /* 0x000fca000ff5e0ff */
[----:B------:R-:W-:Y:S04]  /*eff50*/  STL [R1+0x3068], R23 ;  /* 0x0030681701007387 */ /* 0x000fe80000100800 */
[----:B------:R3:W-:Y:S04]  /*eff60*/  STL [R1+0x305c], R21 ;  /* 0x00305c1501007387 */ /* 0x0007e80000100800 */
[----:B----4-:R-:W4:Y:S01]  /*eff70*/  LDL.LU R28, [R1+0x30e4] ;  /* 0x0030e400011c7983 */ /* 0x010f220000300800 */
[----:B------:R-:W-:Y:S01]  /*eff80*/  IADD3 R17, P1, R17, UR13, RZ ;  /* 0x0000000d11117c10 */ /* 0x000fe2000ff3e0ff */
[----:B-1----:R-:W-:Y:S01]  /*eff90*/  IMAD.MOV.U32 R12, RZ, RZ, R18 ;  /* 0x000000ffff0c7224 */ /* 0x002fe200078e0012 */
[----:B------:R-:W-:-:S03]  /*effa0*/  MOV R13, R21 ;  /* 0x00000015000d7202 */ /* 0x000fc60000000f00 */
[----:B------:R-:W-:Y:S04]  /*effb0*/  STL [R1+0x3070], R17 ;  /* 0x0030701101007387 */ /* 0x000fe80000100800 */
[----:B---3--:R-:W3:Y:S04]  /*effc0*/  LDL.LU R21, [R1+0x30ec] ;  /* 0x0030ec0001157983 */ /* 0x008ee80000300800 */
[----:B------:R1:W-:Y:S01]  /*effd0*/  LDGSTS.E [R3+0x43200], desc[UR60][R12.64], P0 ;  /* 0x432000000c037fae */ /* 0x0003e2000812187c */
[----:B------:R-:W-:Y:S01]  /*effe0*/  IADD3.X R27, R27, UR8, RZ, P2, !PT ;  /* 0x000000081b1b7c10 */ /* 0x000fe200097fe4ff */
[----:B-1----:R-:W-:-:S04]  /*efff0*/  IMAD.MOV.U32 R12, RZ, RZ, R23 ;  /* 0x000000ffff0c7224 */ /* 0x002fc800078e0017 */
[----:B------:R1:W-:Y:S01]  /*f0000*/  STL [R1+0x3064], R27 ;  /* 0x0030641b01007387 */ /* 0x0003e20000100800 */
[----:B------:R-:W-:Y:S01]  /*f0010*/  IMAD.MOV.U32 R13, RZ, RZ, R27 ;  /* 0x000000ffff0d7224 */ /* 0x000fe200078e001b */
[----:B------:R-:W-:Y:S02]  /*f0020*/  IADD3.X R19, R19, UR8, RZ, P1, !PT ;  /* 0x0000000813137c10 */ /* 0x000fe40008ffe4ff */
[----:B------:R-:W3:Y:S04]  /*f0030*/  LDL.LU R24, [R1+0x30f8] ;  /* 0x0030f80001187983 */ /* 0x000ee80000300800 */
[----:B------:R-:W3:Y:S04]  /*f0040*/  LDL.LU R18, [R1+0x3160] ;  /* 0x0031600001127983 */ /* 0x000ee80000300800 */
[----:B-1----:R-:W3:Y:S01]  /*f0050*/  LDL.LU R27, [R1+0x30f4] ;  /* 0x0030f400011b7983 */ /* 0x002ee20000300800 */
[----:B------:R-:W-:-:S03]  /*f0060*/  IADD3 R25, P2, R25, UR13, RZ ;  /* 0x0000000d19197c10 */ /* 0x000fc6000ff5e0ff */
[----:B------:R1:W-:Y:S01]  /*f0070*/  LDGSTS.E [R3+0x43280], desc[UR60][R12.64], P0 ;  /* 0x432800000c037fae */ /* 0x0003e2000812187c */
[----:B------:R-:W-:-:S03]  /*f0080*/  IADD3 R15, P3, R15, UR13, RZ ;  /* 0x0000000d0f0f7c10 */ /* 0x000fc6000ff7e0ff */
[----:B------:R-:W-:Y:S01]  /*f0090*/  STL [R1+0x3078], R25 ;  /* 0x0030781901007387 */ /* 0x000fe20000100800 */
[----:B------:R-:W-:-:S03]  /*f00a0*/  IADD3.X R26, R26, UR8, RZ, P2, !PT ;  /* 0x000000081a1a7c10 */ /* 0x000fc600097fe4ff */
[----:B------:R1:W-:Y:S02]  /*f00b0*/  STL [R1+0x306c], R19 ;  /* 0x00306c1301007387 */ /* 0x0003e40000100800 */
[----:B-1----:R-:W-:Y:S02]  /*f00c0*/  IMAD.MOV.U32 R13, RZ, RZ, R19 ;  /* 0x000000ffff0d7224 */ /* 0x002fe400078e0013 */
[----:B------:R-:W-:Y:S04]  /*f00d0*/  STL [R1+0x30e0], R15 ;  /* 0x0030e00f01007387 */ /* 0x000fe80000100800 */
[----:B------:R-:W3:Y:S04]  /*f00e0*/  LDL.LU R19, [R1+0x315c] ;  /* 0x00315c0001137983 */ /* 0x000ee80000300800 */
[----:B------:R1:W-:Y:S04]  /*f00f0*/  STL [R1+0x3074], R26 ;  /* 0x0030741a01007387 */ /* 0x0003e80000100800 */
[----:B------:R-:W3:Y:S01]  /*f0100*/  LDL.LU R23, [R1+0x3168] ;  /* 0x0031680001177983 */ /* 0x000ee20000300800 */
[----:B------:R-:W-:Y:S01]  /*f0110*/  UISETP.GT.AND UP1, UPT, UR15, 0x1d, UPT ;  /* 0x0000001d0f00788c */ /* 0x000fe2000bf24270 */
[----:B------:R-:W-:-:S02]  /*f0120*/  MOV R12, R17 ;  /* 0x00000011000c7202 */ /* 0x000fc40000000f00 */
[----:B------:R-:W3:Y:S01]  /*f0130*/  LDL.LU R17, [R1+0x3170] ;  /* 0x0031700001117983 */ /* 0x000ee20000300800 */
[----:B------:R-:W-:-:S03]  /*f0140*/  USEL UR12, URZ, 0x4, !UP1 ;  /* 0x000000043f0c7887 */ /* 0x000fc6000c800000 */
[----:B------:R1:W-:Y:S01]  /*f0150*/  LDGSTS.E [R3+0x43300], desc[UR60][R12.64], P0 ;  /* 0x433000000c037fae */ /* 0x0003e2000812187c */
[----:B------:R-:W-:-:S06]  /*f0160*/  USEL UR12, UR12, URZ, !UP0 ;  /* 0x0000003f0c0c7287 */ /* 0x000fcc000c000000 */
[----:B------:R-:W-:Y:S01]  /*f0170*/  ISETP.NE.U32.AND P1, PT, RZ, UR12, PT ;  /* 0x0000000cff007c0c */ /* 0x000fe2000bf25070 */
[----:B-1----:R-:W-:Y:S01]  /*f0180*/  IMAD.MOV.U32 R12, RZ, RZ, R25 ;  /* 0x000000ffff0c7224 */ /* 0x002fe200078e0019 */
[----:B------:R-:W-:-:S05]  /*f0190*/  MOV R13, R26 ;  /* 0x0000001a000d7202 */ /* 0x000fca0000000f00 */
[----:B------:R1:W-:Y:S02]  /*f01a0*/  LDGSTS.E [R3+0x43380], desc[UR60][R12.64], P0 ;  /* 0x433800000c037fae */ /* 0x0003e4000812187c */
[----:B-1----:R-:W-:Y:S01]  /*f01b0*/  IMAD.MOV.U32 R12, RZ, RZ, R15 ;  /* 0x000000ffff0c7224 */ /* 0x002fe200078e000f */
[----:B--2---:R-:W-:Y:S02]  /*f01c0*/  IADD3.X R20, R20, UR8, RZ, P3, !PT ;  /* 0x0000000814147c10 */ /* 0x004fe40009ffe4ff */
[----:B------:R-:W-:Y:S02]  /*f01d0*/  IADD3 R22, P2, R22, UR13, RZ ;  /* 0x0000000d16167c10 */ /* 0x000fe4000ff5e0ff */
[----:B------:R-:W-:-:S03]  /*f01e0*/  IADD3 R16, P0, R16, UR13, RZ ;  /* 0x0000000d10107c10 */ /* 0x000fc6000ff1e0ff */
[----:B------:R-:W-:Y:S01]  /*f01f0*/  STL [R1+0x30e8], R22 ;  /* 0x0030e81601007387 */ /* 0x000fe20000100800 */
[----:B------:R-:W-:-:S03]  /*f0200*/  IMAD.MOV.U32 R13, RZ, RZ, R20 ;  /* 0x000000ffff0d7224 */ /* 0x000fc600078e0014 */
[----:B------:R1:W-:Y:S04]  /*f0210*/  STL [R1+0x30dc], R20 ;  /* 0x0030dc1401007387 */ /* 0x0003e80000100800 */
[----:B------:R-:W2:Y:S04]  /*f0220*/  LDL.LU R26, [R1+0x3164] ;  /* 0x00316400011a7983 */ /* 0x000ea80000300800 */
[----:B------:R-:W-:Y:S04]  /*f0230*/  STL [R1+0x30f0], R16 ;  /* 0x0030f01001007387 */ /* 0x000fe80000100800 */
[----:B-1----:R-:W2:Y:S04]  /*f0240*/  LDL.LU R20, [R1+0x316c] ;  /* 0x00316c0001147983 */ /* 0x002ea80000300800 */
[----:B------:R1:W-:Y:S01]  /*f0250*/  LDGSTS.E [R3+0x43a00], desc[UR60][R12.64], P1 ;  /* 0x43a000000c037fae */ /* 0x0003e2000892187c */
[----:B----4-:R-:W-:-:S05]  /*f0260*/  IADD3.X R28, R28, UR8, RZ, P2, !PT ;  /* 0x000000081c1c7c10 */ /* 0x010fca00097fe4ff */
[----:B------:R4:W-:Y:S01]  /*f0270*/  STL [R1+0x30e4], R28 ;  /* 0x0030e41c01007387 */ /* 0x0009e20000100800 */
[----:B-1----:R-:W-:-:S03]  /*f0280*/  IMAD.MOV.U32 R13, RZ, RZ, R28 ;  /* 0x000000ffff0d7224 */ /* 0x002fc600078e001c */
[----:B------:R-:W2:Y:S04]  /*f0290*/  LDL.LU R25, [R1+0x3178] ;  /* 0x0031780001197983 */ /* 0x000ea80000300800 */
[----:B------:R-:W2:Y:S04]  /*f02a0*/  LDL.LU R15, [R1+0x31e0] ;  /* 0x0031e000010f7983 */ /* 0x000ea80000300800 */
[----:B----4-:R-:W4:Y:S01]  /*f02b0*/  LDL.LU R28, [R1+0x3174] ;  /* 0x00317400011c7983 */ /* 0x010f220000300800 */
[----:B---3--:R-:W-:Y:S02]  /*f02c0*/  IADD3.X R21, R21, UR8, RZ, P0, !PT ;  /* 0x0000000815157c10 */ /* 0x008fe400087fe4ff */
[----:B------:R-:W-:-:S05]  /*f02d0*/  MOV R12, R22 ;  /* 0x00000016000c7202 */ /* 0x000fca0000000f00 */
[----:B------:R1:W-:Y:S01]  /*f02e0*/  LDGSTS.E [R3+0x43a80], desc[UR60][R12.64], P1 ;  /* 0x43a800000c037fae */ /* 0x0003e2000892187c */
[----:B------:R-:W-:Y:S02]  /*f02f0*/  IADD3 R24, P2, R24, UR13, RZ ;  /* 0x0000000d18187c10 */ /* 0x000fe4000ff5e0ff */
[----:B------:R-:W-:-:S03]  /*f0300*/  IADD3 R18, P3, R18, UR13, RZ ;  /* 0x0000000d12127c10 */ /* 0x000fc6000ff7e0ff */
[----:B------:R-:W-:Y:S01]  /*f0310*/  STL [R1+0x30f8], R24 ;  /* 0x0030f81801007387 */ /* 0x000fe20000100800 */
[----:B------:R-:W-:-:S03]  /*f0320*/  IADD3.X R27, R27, UR8, RZ, P2, !PT ;  /* 0x000000081b1b7c10 */ /* 0x000fc600097fe4ff */
[----:B------:R3:W-:Y:S01]  /*f0330*/  STL [R1+0x30ec], R21 ;  /* 0x0030ec1501007387 */ /* 0x0007e20000100800 */
[----:B-1----:R-:W-:Y:S01]  /*f0340*/  MOV R13, R21 ;  /* 0x00000015000d7202 */ /* 0x002fe20000000f00 */
[----:B------:R-:W-:Y:S02]  /*f0350*/  IMAD.MOV.U32 R12, RZ, RZ, R16 ;  /* 0x000000ffff0c7224 */ /* 0x000fe400078e0010 */
[----:B------:R-:W-:Y:S04]  /*f0360*/  STL [R1+0x3160], R18 ;  /* 0x0031601201007387 */ /* 0x000fe80000100800 */
[----:B------:R1:W-:Y:S04]  /*f0370*/  LDGSTS.E [R3+0x43b00], desc[UR60][R12.64], P1 ;  /* 0x43b000000c037fae */ /* 0x0003e8000892187c */
[----:B---3--:R-:W3:Y:S04]  /*f0380*/  LDL.LU R21, [R1+0x31dc] ;  /* 0x0031dc0001157983 */ /* 0x008ee80000300800 */
[----:B------:R1:W-:Y:S04]  /*f0390*/  STL [R1+0x30f4], R27 ;  /* 0x0030f41b01007387 */ /* 0x0003e80000100800 */
[----:B------:R-:W3:Y:S01]  /*f03a0*/  LDL.LU R22, [R1+0x31e8] ;  /* 0x0031e80001167983 */ /* 0x000ee20000300800 */
[----:B------:R-:W-:Y:S01]  /*f03b0*/  IADD3.X R19, R19, UR8, RZ, P3, !PT ;  /* 0x0000000813137c10 */ /* 0x000fe20009ffe4ff */
[----:B-1----:R-:W-:-:S02]  /*f03c0*/  IMAD.MOV.U32 R13, RZ, RZ, R27 ;  /* 0x000000ffff0d7224 */ /* 0x002fc400078e001b */
[----:B------:R-:W3:Y:S01]  /*f03d0*/  LDL.LU R16, [R1+0x31f0] ;  /* 0x0031f00001107983 */ /* 0x000ee20000300800 */
        /* <DEDUP_REMOVED lines=12> */
[----:B-1----:R-:W-:Y:S01]  /*f04a0*/  MOV R12, R18 ;  /* 0x00000012000c7202 */ /* 0x002fe20000000f00 */
[----:B------:R-:W-:Y:S02]  /*f04b0*/  IMAD.MOV.U32 R13, RZ, RZ, R19 ;  /* 0x000000ffff0d7224 */ /* 0x000fe400078e0013 */
[----:B------:R-:W3:Y:S04]  /*f04c0*/  LDL.LU R19, [R1+0x31ec] ;  /* 0x0031ec0001137983 */ /* 0x000ee80000300800 */
[----:B------:R1:W-:Y:S01]  /*f04d0*/  LDGSTS.E [R3+0x44200], desc[UR60][R12.64], P0 ;  /* 0x442000000c037fae */ /* 0x0003e2000812187c */
[----:B------:R-:W-:Y:S01]  /*f04e0*/  UISETP.GT.AND UP1, UPT, UR15, 0x25, UPT ;  /* 0x000000250f00788c */ /* 0x000fe2000bf24270 */
[----:B-1----:R-:W-:-:S03]  /*f04f0*/  IMAD.MOV.U32 R12, RZ, RZ, R23 ;  /* 0x000000ffff0c7224 */ /* 0x002fc600078e0017 */
[----:B------:R-:W-:-:S04]  /*f0500*/  USEL UR12, URZ, 0x4, !UP1 ;  /* 0x000000043f0c7887 */ /* 0x000fc8000c800000 */
[----:B------:R-:W-:Y:S01]  /*f0510*/  USEL UR12, UR12, URZ, !UP0 ;  /* 0x0000003f0c0c7287 */ /* 0x000fe2000c000000 */
[----:B--2---:R-:W-:-:S04]  /*f0520*/  IADD3.X R26, R26, UR8, RZ, P2, !PT ;  /* 0x000000081a1a7c10 */ /* 0x004fc800097fe4ff */
[----:B------:R-:W-:Y:S01]  /*f0530*/  MOV R13, R26 ;  /* 0x0000001a000d7202 */ /* 0x000fe20000000f00 */
[----:B------:R1:W-:Y:S01]  /*f0540*/  STL [R1+0x3164], R26 ;  /* 0x0031641a01007387 */ /* 0x0003e20000100800 */
[----:B------:R-:W-:-:S03]  /*f0550*/  IADD3.X R20, R20, UR8, RZ, P1, !PT ;  /* 0x0000000814147c10 */ /* 0x000fc60008ffe4ff */
[----:B------:R-:W2:Y:S04]  /*f0560*/  LDL.LU R24, [R1+0x31f8] ;  /* 0x0031f80001187983 */ /* 0x000ea80000300800 */
[----:B------:R-:W2:Y:S04]  /*f0570*/  LDL.LU R18, [R1+0x3260] ;  /* 0x0032600001127983 */ /* 0x000ea80000300800 */
[----:B-1----:R-:W2:Y:S04]  /*f0580*/  LDL.LU R26, [R1+0x31f4] ;  /* 0x0031f400011a7983 */ /* 0x002ea80000300800 */
[----:B------:R1:W-:Y:S01]  /*f0590*/  LDGSTS.E [R3+0x44280], desc[UR60][R12.64], P0 ;  /* 0x442800000c037fae */ /* 0x0003e2000812187c */
[----:B------:R-:W-:-:S02]  /*f05a0*/  IADD3 R25, P2, R25, UR13, RZ ;  /* 0x0000000d19197c10 */ /* 0x000fc4000ff5e0ff */
[----:B------:R-:W-:-:S03]  /*f05b0*/  IADD3 R15, P3, R15, UR13, RZ ;  /* 0x0000000d0f0f7c10 */ /* 0x000fc6000ff7e0ff */
[----:B------:R-:W-:Y:S01]  /*f05c0*/  STL [R1+0x3178], R25 ;  /* 0x0031781901007387 */ /* 0x000fe20000100800 */
[----:B----4-:R-:W-:-:S03]  /*f05d0*/  IADD3.X R28, R28, UR8, RZ, P2, !PT ;  /* 0x000000081c1c7c10 */ /* 0x010fc600097fe4ff */
[----:B------:R4:W-:Y:S01]  /*f05e0*/  STL [R1+0x316c], R20 ;  /* 0x00316c1401007387 */ /* 0x0009e20000100800 */
[----:B-1----:R-:W-:-:S03]  /*f05f0*/  IMAD.MOV.U32 R13, RZ, RZ, R20 ;  /* 0x000000ffff0d7224 */ /* 0x002fc600078e0014 */
[----:B------:R-:W-:Y:S01]  /*f0600*/  STL [R1+0x31e0], R15 ;  /* 0x0031e00f01007387 */ /* 0x000fe20000100800 */
[----:B------:R-:W-:-:S03]  /*f0610*/  IMAD.MOV.U32 R12, RZ, RZ, R17 ;  /* 0x000000ffff0c7224 */ /* 0x000fc600078e0011 */
[----:B----4-:R-:W4:Y:S04]  /*f0620*/  LDL.LU R20, [R1+0x325c] ;  /* 0x00325c0001147983 */ /* 0x010f280000300800 */
[----:B------:R1:W-:Y:S04]  /*f0630*/  STL [R1+0x3174], R28 ;  /* 0x0031741c01007387 */ /* 0x0003e80000100800 */
[----:B------:R-:W4:Y:S04]  /*f0640*/  LDL.LU R23, [R1+0x3268] ;  /* 0x0032680001177983 */ /* 0x000f280000300800 */
[----:B------:R1:W-:Y:S01]  /*f0650*/  LDGSTS.E [R3+0x44300], desc[UR60][R12.64], P0 ;  /* 0x443000000c037fae */ /* 0x0003e2000812187c */
[----:B------:R-:W-:-:S03]  /*f0660*/  ISETP.NE.U32.AND P1, PT, RZ, UR12, PT ;  /* 0x0000000cff007c0c */ /* 0x000fc6000bf25070 */
[----:B------:R-:W4:Y:S01]  /*f0670*/  LDL.LU R17, [R1+0x3270] ;  /* 0x0032700001117983 */ /* 0x000f220000300800 */
[----:B-1----:R-:W-:Y:S01]  /*f0680*/  MOV R12, R25 ;  /* 0x00000019000c7202 */ /* 0x002fe20000000f00 */
[----:B------:R-:W-:Y:S01]  /*f0690*/  IMAD.MOV.U32 R13, RZ, RZ, R28 ;  /* 0x000000ffff0d7224 */ /* 0x000fe200078e001c */
[----:B---3--:R-:W-:-:S04]  /*f06a0*/  IADD3.X R21, R21, UR8, RZ, P3, !PT ;  /* 0x0000000815157c10 */ /* 0x008fc80009ffe4ff */
[----:B------:R1:W-:Y:S01]  /*f06b0*/  LDGSTS.E [R3+0x44380], desc[UR60][R12.64], P0 ;  /* 0x443800000c037fae */ /* 0x0003e2000812187c */
[----:B------:R-:W-:Y:S02]  /*f06c0*/  IADD3 R22, P2, R22, UR13, RZ ;  /* 0x0000000d16167c10 */ /* 0x000fe4000ff5e0ff */
[----:B------:R-:W-:-:S03]  /*f06d0*/  IADD3 R16, P0, R16, UR13, RZ ;  /* 0x0000000d10107c10 */ /* 0x000fc6000ff1e0ff */
[----:B------:R-:W-:Y:S01]  /*f06e0*/  STL [R1+0x31e8], R22 ;  /* 0x0031e81601007387 */ /* 0x000fe20000100800 */
[----:B-1----:R-:W-:Y:S01]  /*f06f0*/  IMAD.MOV.U32 R12, RZ, RZ, R15 ;  /* 0x000000ffff0c7224 */ /* 0x002fe200078e000f */
[----:B------:R-:W-:Y:S02]  /*f0700*/  MOV R13, R21 ;  /* 0x00000015000d7202 */ /* 0x000fe40000000f00 */
[----:B------:R1:W-:Y:S04]  /*f0710*/  STL [R1+0x31dc], R21 ;  /* 0x0031dc1501007387 */ /* 0x0003e80000100800 */
[----:B------:R-:W3:Y:S04]  /*f0720*/  LDL.LU R28, [R1+0x3264] ;  /* 0x00326400011c7983 */ /* 0x000ee80000300800 */
[----:B------:R-:W-:Y:S04]  /*f0730*/  STL [R1+0x31f0], R16 ;  /* 0x0031f01001007387 */ /* 0x000fe80000100800 */
[----:B-1----:R-:W3:Y:S01]  /*f0740*/  LDL.LU R21, [R1+0x326c] ;  /* 0x00326c0001157983 */ /* 0x002ee20000300800 */
[----:B------:R-:W-:-:S03]  /*f0750*/  IADD3.X R27, R27, UR8, RZ, P2, !PT ;  /* 0x000000081b1b7c10 */ /* 0x000fc600097fe4ff */
[----:B------:R1:W-:Y:S04]  /*f0760*/  LDGSTS.E [R3+0x44a00], desc[UR60][R12.64], P1 ;  /* 0x44a000000c037fae */ /* 0x0003e8000892187c */
[----:B------:R1:W-:Y:S04]  /*f0770*/  STL [R1+0x31e4], R27 ;  /* 0x0031e41b01007387 */ /* 0x0003e80000100800 */
[----:B------:R-:W3:Y:S04]  /*f0780*/  LDL.LU R25, [R1+0x3278] ;  /* 0x0032780001197983 */ /* 0x000ee80000300800 */
[----:B------:R-:W3:Y:S01]  /*f0790*/  LDL.LU R15, [R1+0x32e0] ;  /* 0x0032e000010f7983 */ /* 0x000ee20000300800 */
[----:B-1----:R-:W-:-:S03]  /*f07a0*/  IMAD.MOV.U32 R13, RZ, RZ, R27 ;  /* 0x000000ffff0d7224 */ /* 0x002fc600078e001b */
[----:B------:R-:W3:Y:S01]  /*f07b0*/  LDL.LU R27, [R1+0x3274] ;  /* 0x00327400011b7983 */ /* 0x000ee20000300800 */
[----:B------:R-:W-:Y:S01]  /*f07c0*/  IMAD.MOV.U32 R12, RZ, RZ, R22 ;  /* 0x000000ffff0c7224 */ /* 0x000fe200078e0016 */
[----:B------:R-:W-:-:S04]  /*f07d0*/  UISETP.GT.AND UP1, UPT, UR15, 0x29, UPT ;  /* 0x000000290f00788c */ /* 0x000fc8000bf24270 */
[----:B------:R-:W-:Y:S01]  /*f07e0*/  USEL UR12, URZ, 0x4, !UP1 ;  /* 0x000000043f0c7887 */ /* 0x000fe2000c800000 */
[----:B------:R1:W-:Y:S01]  /*f07f0*/  LDGSTS.E [R3+0x44a80], desc[UR60][R12.64], P1 ;  /* 0x44a800000c037fae */ /* 0x0003e2000892187c */
[----:B------:R-:W-:Y:S02]  /*f0800*/  IADD3.X R19, R19, UR8, RZ, P0, !PT ;  /* 0x0000000813137c10 */ /* 0x000fe400087fe4ff */
[----:B------:R-:W-:-:S03]  /*f0810*/  USEL UR12, UR12, URZ, !UP0 ;  /* 0x0000003f0c0c7287 */ /* 0x000fc6000c000000 */
[----:B-1----:R-:W-:Y:S01]  /*f0820*/  IMAD.MOV.U32 R13, RZ, RZ, R19 ;  /* 0x000000ffff0d7224 */ /* 0x002fe200078e0013 */
[----:B------:R-:W-:Y:S02]  /*f0830*/  MOV R12, R16 ;  /* 0x00000010000c7202 */ /* 0x000fe40000000f00 */
[----:B------:R-:W-:-:S03]  /*f0840*/  ISETP.NE.U32.AND P0, PT, RZ, UR12, PT ;  /* 0x0000000cff007c0c */ /* 0x000fc6000bf05070 */
[----:B------:R1:W-:Y:S01]  /*f0850*/  LDGSTS.E [R3+0x44b00], desc[UR60][R12.64], P1 ;  /* 0x44b000000c037fae */ /* 0x0003e2000892187c */
[----:B--2---:R-:W-:Y:S02]  /*f0860*/  IADD3 R24, P2, R24, UR13, RZ ;  /* 0x0000000d18187c10 */ /* 0x004fe4000ff5e0ff */
[----:B------:R-:W-:-:S03]  /*f0870*/  IADD3 R18, P3, R18, UR13, RZ ;  /* 0x0000000d12127c10 */ /* 0x000fc6000ff7e0ff */
[----:B------:R-:W-:Y:S01]  /*f0880*/  STL [R1+0x31f8], R24 ;  /* 0x0031f81801007387 */ /* 0x000fe20000100800 */
[----:B------:R-:W-:-:S03]  /*f0890*/  IADD3.X R26, R26, UR8, RZ, P2, !PT ;  /* 0x000000081a1a7c10 */ /* 0x000fc600097fe4ff */
[----:B------:R2:W-:Y:S04]  /*f08a0*/  STL [R1+0x31ec], R19 ;  /* 0x0031ec1301007387 */ /* 0x0005e80000100800 */
[----:B------:R-:W-:Y:S04]  /*f08b0*/  STL [R1+0x3260], R18 ;  /* 0x0032601201007387 */ /* 0x000fe80000100800 */
[----:B--2---:R-:W2:Y:S04]  /*f08c0*/  LDL.LU R19, [R1+0x32dc] ;  /* 0x0032dc0001137983 */ /* 0x004ea80000300800 */
[----:B------:R4:W-:Y:S04]  /*f08d0*/  STL [R1+0x31f4], R26 ;  /* 0x0031f41a01007387 */ /* 0x0009e80000100800 */
[----:B------:R-:W2:Y:S01]  /*f08e0*/  LDL.LU R22, [R1+0x32e8] ;  /* 0x0032e80001167983 */ /* 0x000ea20000300800 */
[----:B-1----:R-:W-:-:S03]  /*f08f0*/  MOV R13, R26 ;  /* 0x0000001a000d7202 */ /* 0x002fc60000000f00 */
[----:B------:R-:W2:Y:S01]  /*f0900*/  LDL.LU R16, [R1+0x32f0] ;  /* 0x0032f00001107983 */ /* 0x000ea20000300800 */
[----:B------:R-:W-:-:S05]  /*f0910*/  IMAD.MOV.U32 R12, RZ, RZ, R24 ;  /* 0x000000ffff0c7224 */ /* 0x000fca00078e0018 */
[----:B------:R1:W-:Y:S01]  /*f0920*/  LDGSTS.E [R3+0x44b80], desc[UR60][R12.64], P1 ;  /* 0x44b800000c037fae */ /* 0x0003e2000892187c */
[----:B----4-:R-:W-:Y:S02]  /*f0930*/  IADD3.X R20, R20, UR8, RZ, P3, !PT ;  /* 0x0000000814147c10 */ /* 0x010fe40009ffe4ff */
[----:B------:R-:W-:-:S05]  /*f0940*/  IADD3 R23, P2, R23, UR13, RZ ;  /* 0x0000000d17177c10 */ /* 0x000fca000ff5e0ff */
[----:B------:R-:W-:Y:S04]  /*f0950*/  STL [R1+0x3268], R23 ;  /* 0x0032681701007387 */ /* 0x000fe80000100800 */
[----:B------:R4:W-:Y:S04]  /*f0960*/  STL [R1+0x325c], R20 ;  /* 0x00325c1401007387 */ /* 0x0009e80000100800 */
[----:B------:R-:W2:Y:S01]  /*f0970*/  LDL.LU R26, [R1+0x32e4] ;  /* 0x0032e400011a7983 */ /* 0x000ea20000300800 */
[----:B------:R-:W-:Y:S01]  /*f0980*/  IADD3 R17, P1, R17, UR13, RZ ;  /* 0x0000000d11117c10 */ /* 0x000fe2000ff3e0ff */
[----:B-1----:R-:W-:-:S02]  /*f0990*/  IMAD.MOV.U32 R12, RZ, RZ, R18 ;  /* 0x000000ffff0c7224 */ /* 0x002fc400078e0012 */
[----:B------:R-:W-:Y:S02]  /*f09a0*/  IMAD.MOV.U32 R13, RZ, RZ, R20 ;  /* 0x000000ffff0d7224 */ /* 0x000fe400078e0014 */
[----:B------:R-:W-:Y:S04]  /*f09b0*/  STL [R1+0x3270], R17 ;  /* 0x0032701101007387 */ /* 0x000fe80000100800 */
[----:B----4-:R-:W4:Y:S04]  /*f09c0*/  LDL.LU R20, [R1+0x32ec] ;  /* 0x0032ec0001147983 */ /* 0x010f280000300800 */
[----:B------:R1:W-:Y:S01]  /*f09d0*/  LDGSTS.E [R3+0x45200], desc[UR60][R12.64], P0 ;  /* 0x452000000c037fae */ /* 0x0003e2000812187c */
[----:B---3--:R-:W-:-:S02]  /*f09e0*/  IADD3.X R28, R28, UR8, RZ, P2, !PT ;  /* 0x000000081c1c7c10 */ /* 0x008fc400097fe4ff */
[----:B-1----:R-:W-:-:S03]  /*f09f0*/  MOV R12, R23 ;  /* 0x00000017000c7202 */ /* 0x002fc60000000f00 */
        /* <DEDUP_REMOVED lines=12> */
[----:B-1----:R-:W-:Y:S02]  /*f0ac0*/  MOV R13, R21 ;  /* 0x00000015000d7202 */ /* 0x002fe40000000f00 */
[----:B------:R-:W-:Y:S04]  /*f0ad0*/  STL [R1+0x32e0], R15 ;  /* 0x0032e00f01007387 */ /* 0x000fe80000100800 */
        /* <DEDUP_REMOVED lines=9> */
[----:B------:R-:W-:Y:S01]  /*f0b70*/  ISETP.NE.U32.AND P1, PT, RZ, UR12, PT ;  /* 0x0000000cff007c0c */ /* 0x000fe2000bf25070 */
[----:B-1----:R-:W-:Y:S02]  /*f0b80*/  IMAD.MOV.U32 R12, RZ, RZ, R25 ;  /* 0x000000ffff0c7224 */ /* 0x002fe400078e0019 */
[----:B------:R-:W-:-:S05]  /*f0b90*/  IMAD.MOV.U32 R13, RZ, RZ, R27 ;  /* 0x000000ffff0d7224 */ /* 0x000fca00078e001b */
[----:B------:R1:W-:Y:S02]  /*f0ba0*/  LDGSTS.E [R3+0x45380], desc[UR60][R12.64], P0 ;  /* 0x453800000c037fae */ /* 0x0003e4000812187c */
[----:B-1----:R-:W-:Y:S02]  /*f0bb0*/  MOV R12, R15 ;  /* 0x0000000f000c7202 */ /* 0x002fe40000000f00 */
        /* <DEDUP_REMOVED lines=10> */
[----:B------:R-:W-:-:S05]  /*f0c60*/  IADD3.X R26, R26, UR8, RZ, P2, !PT ;  /* 0x000000081a1a7c10 */ /* 0x000fca00097fe4ff */
[----:B------:R4:W-:Y:S01]  /*f0c70*/  STL [R1+0x32e4], R26 ;  /* 0x0032e41a01007387 */ /* 0x0009e20000100800 */
[----:B-1----:R-:W-:-:S03]  /*f0c80*/  MOV R13, R26 ;  /* 0x0000001a000d7202 */ /* 0x002fc60000000f00 */
[----:B------:R-:W2:Y:S04]  /*f0c90*/  LDL.LU R25, [R1+0x3378] ;  /* 0x0033780001197983 */ /* 0x000ea80000300800 */
[----:B------:R-:W2:Y:S04]  /*f0ca0*/  LDL.LU R15, [R1+0x33e0] ;  /* 0x0033e000010f7983 */ /* 0x000ea80000300800 */
[----:B----4-:R-:W4:Y:S01]  /*f0cb0*/  LDL.LU R26, [R1+0x3374] ;  /* 0x00337400011a7983 */ /* 0x010f220000300800 */
[----:B------:R-:W-:Y:S01]  /*f0cc0*/  IADD3.X R20, R20, UR8, RZ, P0, !PT ;  /* 0x0000000814147c10 */ /* 0x000fe200087fe4ff */
[----:B------:R-:W-:-:S05]  /*f0cd0*/  IMAD.MOV.U32 R12, RZ, RZ, R22 ;  /* 0x000000ffff0c7224 */ /* 0x000fca00078e0016 */
[----:B------:R1:W-:Y:S01]  /*f0ce0*/  LDGSTS.E [R3+0x45a80], desc[UR60][R12.64], P1 ;  /* 0x45a800000c037fae */ /* 0x0003e2000892187c */
[----:B---3--:R-:W-:Y:S02]  /*f0cf0*/  IADD3 R24, P2, R24, UR13, RZ ;  /* 0x0000000d18187c10 */ /* 0x008fe4000ff5e0ff */
[----:B------:R-:W-:-:S03]  /*f0d00*/  IADD3 R18, P3, R18, UR13, RZ ;  /* 0x0000000d12127c10 */ /* 0x000fc6000ff7e0ff */
[----:B------:R-:W-:Y:S01]  /*f0d10*/  STL [R1+0x32f8], R24 ;  /* 0x0032f81801007387 */ /* 0x000fe20000100800 */
[----:B------:R-:W-:-:S03]  /*f0d20*/  IADD3.X R28, R28, UR8, RZ, P2, !PT ;  /* 0x000000081c1c7c10 */ /* 0x000fc600097fe4ff */
[----:B------:R3:W-:Y:S01]  /*f0d30*/  STL [R1+0x32ec], R20 ;  /* 0x0032ec1401007387 */ /* 0x0007e20000100800 */
[----:B-1----:R-:W-:Y:S02]  /*f0d40*/  IMAD.MOV.U32 R13, RZ, RZ, R20 ;  /* 0x000000ffff0d7224 */ /* 0x002fe400078e0014 */
[----:B------:R-:W-:Y:S01]  /*f0d50*/  IMAD.MOV.U32 R12, RZ, RZ, R16 ;  /* 0x000000ffff0c7224 */ /* 0x000fe200078e0010 */
        /* <DEDUP_REMOVED lines=15> */
[----:B------:R-:W-:-:S05]  /*f0e50*/  MOV R12, R24 ;  /* 0x00000018000c7202 */ /* 0x000fca0000000f00 */
[----:B------:R-:W-:Y:S01]  /*f0e60*/  ISETP.NE.U32.AND P0, PT, RZ, UR12, PT ;  /* 0x0000000cff007c0c */ /* 0x000fe2000bf05070 */
[----:B------:R1:W-:Y:S01]  /*f0e70*/  LDGSTS.E [R3+0x45b80], desc[UR60][R12.64], P1 ;  /* 0x45b800000c037fae */ /* 0x0003e2000892187c */
[----:B------:R-:W-:-:S05]  /*f0e80*/  IADD3 R17, P1, R17, UR13, RZ ;  /* 0x0000000d11117c10 */ /* 0x000fca000ff3e0ff */
[----:B------:R-:W-:Y:S01]  /*f0e90*/  STL [R1+0x3370], R17 ;  /* 0x0033701101007387 */ /* 0x000fe20000100800 */
[----:B-1----:R-:W-:Y:S01]  /*f0ea0*/  IMAD.MOV.U32 R12, RZ, RZ, R18 ;  /* 0x000000ffff0c7224 */ /* 0x002fe200078e0012 */
[----:B------:R-:W-:Y:S02]  /*f0eb0*/  MOV R13, R21 ;  /* 0x00000015000d7202 */ /* 0x000fe40000000f00 */
[----:B------:R-:W3:Y:S04]  /*f0ec0*/  LDL.LU R21, [R1+0x33ec] ;  /* 0x0033ec0001157983 */ /* 0x000ee80000300800 */
[----:B------:R1:W-:Y:S01]  /*f0ed0*/  LDGSTS.E [R3+0x46200], desc[UR60][R12.64], P0 ;  /* 0x462000000c037fae */ /* 0x0003e2000812187c */
[----:B------:R-:W-:Y:S01]  /*f0ee0*/  UISETP.GT.AND UP1, UPT, UR15, 0x35, UPT ;  /* 0x000000350f00788c */ /* 0x000fe2000bf24270 */
[----:B-1----:R-:W-:-:S03]  /*f0ef0*/  IMAD.MOV.U32 R12, RZ, RZ, R23 ;  /* 0x000000ffff0c7224 */ /* 0x002fc600078e0017 */
[----:B------:R-:W-:-:S04]  /*f0f00*/  USEL UR12, URZ, 0x4, !UP1 ;  /* 0x000000043f0c7887 */ /* 0x000fc8000c800000 */
[----:B------:R-:W-:Y:S01]  /*f0f10*/  USEL UR12, UR12, URZ, !UP0 ;  /* 0x0000003f0c0c7287 */ /* 0x000fe2000c000000 */
[----:B--2---:R-:W-:-:S05]  /*f0f20*/  IADD3.X R27, R27, UR8, RZ, P2, !PT ;  /* 0x000000081b1b7c10 */ /* 0x004fca00097fe4ff */
[----:B------:R1:W-:Y:S01]  /*f0f30*/  STL [R1+0x3364], R27 ;  /* 0x0033641b01007387 */ /* 0x0003e20000100800 */
[----:B------:R-:W-:Y:S01]  /*f0f40*/  IMAD.MOV.U32 R13, RZ, RZ, R27 ;  /* 0x000000ffff0d7224 */ /* 0x000fe200078e001b */
[----:B------:R-:W-:Y:S02]  /*f0f50*/  IADD3.X R19, R19, UR8, RZ, P1, !PT ;  /* 0x0000000813137c10 */ /* 0x000fe40008ffe4ff */
        /* <DEDUP_REMOVED lines=11> */
[----:B------:R-:W-:-:S03]  /*f1010*/  MOV R12, R17 ;  /* 0x00000011000c7202 */ /* 0x000fc60000000f00 */
[----:B----4-:R-:W4:Y:S04]  /*f1020*/  LDL.LU R19, [R1+0x345c] ;  /* 0x00345c0001137983 */ /* 0x010f280000300800 */
[----:B------:R1:W-:Y:S04]  /*f1030*/  STL [R1+0x3374], R26 ;  /* 0x0033741a01007387 */ /* 0x0003e80000100800 */
[----:B------:R-:W4:Y:S04]  /*f1040*/  LDL.LU R23, [R1+0x3468] ;  /* 0x0034680001177983 */ /* 0x000f280000300800 */
[----:B------:R1:W-:Y:S01]  /*f1050*/  LDGSTS.E [R3+0x46300], desc[UR60][R12.64], P0 ;  /* 0x463000000c037fae */ /* 0x0003e2000812187c */
[----:B------:R-:W-:-:S03]  /*f1060*/  ISETP.NE.U32.AND P1, PT, RZ, UR12, PT ;  /* 0x0000000cff007c0c */ /* 0x000fc6000bf25070 */
[----:B------:R-:W4:Y:S01]  /*f1070*/  LDL.LU R17, [R1+0x3470] ;  /* 0x0034700001117983 */ /* 0x000f220000300800 */
[----:B-1----:R-:W-:Y:S01]  /*f1080*/  IMAD.MOV.U32 R12, RZ, RZ, R25 ;  /* 0x000000ffff0c7224 */ /* 0x002fe200078e0019 */
[----:B------:R-:W-:Y:S02]  /*f1090*/  MOV R13, R26 ;  /* 0x0000001a000d7202 */ /* 0x000fe40000000f00 */
[----:B---3--:R-:W-:-:S03]  /*f10a0*/  IADD3.X R20, R20, UR8, RZ, P3, !PT ;  /* 0x0000000814147c10 */ /* 0x008fc60009ffe4ff */
[----:B------:R1:W-:Y:S01]  /*f10b0*/  LDGSTS.E [R3+0x46380], desc[UR60][R12.64], P0 ;  /* 0x463800000c037fae */ /* 0x0003e2000812187c */
[----:B------:R-:W-:Y:S02]  /*f10c0*/  IADD3 R22, P2, R22, UR13, RZ ;  /* 0x0000000d16167c10 */ /* 0x000fe4000ff5e0ff */
[----:B------:R-:W-:-:S03]  /*f10d0*/  IADD3 R16, P0, R16, UR13, RZ ;  /* 0x0000000d10107c10 */ /* 0x000fc6000ff1e0ff */
[----:B------:R-:W-:Y:S01]  /*f10e0*/  STL [R1+0x33e8], R22 ;  /* 0x0033e81601007387 */ /* 0x000fe20000100800 */
[----:B-1----:R-:W-:-:S03]  /*f10f0*/  IMAD.MOV.U32 R12, RZ, RZ, R15 ;  /* 0x000000ffff0c7224 */ /* 0x002fc600078e000f */
[----:B------:R1:W-:Y:S01]  /*f1100*/  STL [R1+0x33dc], R20 ;  /* 0x0033dc1401007387 */ /* 0x0003e20000100800 */
[----:B------:R-:W-:-:S03]  /*f1110*/  IMAD.MOV.U32 R13, RZ, RZ, R20 ;  /* 0x000000ffff0d7224 */ /* 0x000fc600078e0014 */
        /* <DEDUP_REMOVED lines=10> */
[----:B------:R-:W-:Y:S01]  /*f11c0*/  MOV R12, R22 ;  /* 0x00000016000c7202 */ /* 0x000fe20000000f00 */
[----:B------:R-:W-:-:S04]  /*f11d0*/  UISETP.GT.AND UP1, UPT, UR15, 0x39, UPT ;  /* 0x000000390f00788c */ /* 0x000fc8000bf24270 */
[----:B------:R-:W-:Y:S01]  /*f11e0*/  USEL UR12, URZ, 0x4, !UP1 ;  /* 0x000000043f0c7887 */ /* 0x000fe2000c800000 */
[----:B------:R1:W-:Y:S01]  /*f11f0*/  LDGSTS.E [R3+0x46a80], desc[UR60][R12.64], P1 ;  /* 0x46a800000c037fae */ /* 0x0003e2000892187c */
[----:B------:R-:W-:Y:S02]  /*f1200*/  IADD3.X R21, R21, UR8, RZ, P0, !PT ;  /* 0x0000000815157c10 */ /* 0x000fe400087fe4ff */
[----:B------:R-:W-:Y:S02]  /*f1210*/  USEL UR12, UR12, URZ, !UP0 ;  /* 0x0000003f0c0c7287 */ /* 0x000fe4000c000000 */
[----:B-1----:R-:W-:Y:S01]  /*f1220*/  MOV R13, R21 ;  /* 0x00000015000d7202 */ /* 0x002fe20000000f00 */
[----:B------:R-:W-:-:S03]  /*f1230*/  IMAD.MOV.U32 R12, RZ, RZ, R16 ;  /* 0x000000ffff0c7224 */ /* 0x000fc600078e0010 */
[----:B------:R-:W-:Y:S02]  /*f1240*/  ISETP.NE.U32.AND P0, PT, RZ, UR12, PT ;  /* 0x0000000cff007c0c */ /* 0x000fe4000bf05070 */
        /* <DEDUP_REMOVED lines=20> */
[----:B-1----:R-:W-:Y:S01]  /*f1390*/  IMAD.MOV.U32 R13, RZ, RZ, R19 ;  /* 0x000000ffff0d7224 */ /* 0x002fe200078e0013 */
[----:B------:R-:W-:-:S03]  /*f13a0*/  MOV R12, R18 ;  /* 0x00000012000c7202 */ /* 0x000fc60000000f00 */
[----:B------:R-:W-:Y:S04]  /*f13b0*/  STL [R1+0x3470], R17 ;  /* 0x0034701101007387 */ /* 0x000fe80000100800 */
[----:B----4-:R-:W4:Y:S04]  /*f13c0*/  LDL.LU R19, [R1+0x34ec] ;  /* 0x0034ec0001137983 */ /* 0x010f280000300800 */
[----:B------:R1:W-:Y:S01]  /*f13d0*/  LDGSTS.E [R3+0x47200], desc[UR60][R12.64], P0 ;  /* 0x472000000c037fae */ /* 0x0003e2000812187c */
[----:B---3--:R-:W-:Y:S01]  /*f13e0*/  IADD3.X R26, R26, UR8, RZ, P2, !PT ;  /* 0x000000081a1a7c10 */ /* 0x008fe200097fe4ff */
[----:B-1----:R-:W-:-:S03]  /*f13f0*/  IMAD.MOV.U32 R12, RZ, RZ, R23 ;  /* 0x000000ffff0c7224 */ /* 0x002fc600078e0017 */
[----:B------:R-:W-:Y:S01]  /*f1400*/  MOV R13, R26 ;  /* 0x0000001a000d7202 */ /* 0x000fe20000000f00 */
[----:B------:R1:W-:Y:S01]  /*f1410*/  STL [R1+0x3464], R26 ;  /* 0x0034641a01007387 */ /* 0x0003e20000100800 */
[----:B------:R-:W-:-:S03]  /*f1420*/  IADD3.X R20, R20, UR8, RZ, P1, !PT ;  /* 0x0000000814147c10 */ /* 0x000fc60008ffe4ff */
        /* <DEDUP_REMOVED lines=25> */
[----:B--2---:R-:W-:Y:S02]  /*f15c0*/  IADD3.X R21, R21, UR8, RZ, P3, !PT ;  /* 0x0000000815157c10 */ /* 0x004fe40009ffe4ff */
[----:B------:R-:W-:Y:S02]  /*f15d0*/  IADD3 R22, P2, R22, UR13, RZ ;  /* 0x0000000d16167c10 */ /* 0x000fe4000ff5e0ff */
[----:B------:R-:W-:-:S03]  /*f15e0*/  IADD3 R16, P0, R16, UR13, RZ ;  /* 0x0000000d10107c10 */ /* 0x000fc6000ff1e0ff */
[----:B------:R-:W-:Y:S01]  /*f15f0*/  STL [R1+0x34e8], R22 ;  /* 0x0034e81601007387 */ /* 0x000fe20000100800 */
[----:B------:R-:W-:-:S03]  /*f1600*/  MOV R13, R21 ;  /* 0x00000015000d7202 */ /* 0x000fc60000000f00 */
[----:B------:R1:W-:Y:S04]  /*f1610*/  STL [R1+0x34dc], R21 ;  /* 0x0034dc1501007387 */ /* 0x0003e80000100800 */
[----:B------:R-:W2:Y:S04]  /*f1620*/  LDL.LU R28, [R1+0x3564] ;  /* 0x00356400011c7983 */ /* 0x000ea80000300800 */
[----:B------:R-:W-:Y:S04]  /*f1630*/  STL [R1+0x34f0], R16 ;  /* 0x0034f01001007387 */ /* 0x000fe80000100800 */
[----:B-1----:R-:W2:Y:S04]  /*f1640*/  LDL.LU R21, [R1+0x356c] ;  /* 0x00356c0001157983 */ /* 0x002ea80000300800 */
[----:B------:R1:W-:Y:S01]  /*f1650*/  LDGSTS.E [R3+0x47a00], desc[UR60][R12.64], P1 ;  /* 0x47a000000c037fae */ /* 0x0003e2000892187c */
[----:B------:R-:W-:-:S05]  /*f1660*/  IADD3.X R27, R27, UR8, RZ, P2, !PT ;  /* 0x000000081b1b7c10 */ /* 0x000fca00097fe4ff */
[----:B------:R4:W-:Y:S01]  /*f1670*/  STL [R1+0x34e4], R27 ;  /* 0x0034e41b01007387 */ /* 0x0009e20000100800 */
[----:B-1----:R-:W-:-:S03]  /*f1680*/  IMAD.MOV.U32 R13, RZ, RZ, R27 ;  /* 0x000000ffff0d7224 */ /* 0x002fc600078e001b */
        /* <DEDUP_REMOVED lines=11> */
[----:B-1----:R-:W-:Y:S01]  /*f1740*/  IMAD.MOV.U32 R13, RZ, RZ, R19 ;  /* 0x000000ffff0d7224 */ /* 0x002fe200078e0013 */
[----:B------:R-:W-:Y:S02]  /*f1750*/  MOV R12, R16 ;  /* 0x00000010000c7202 */ /* 0x000fe40000000f00 */
[----:B------:R-:W-:Y:S04]  /*f1760*/  STL [R1+0x3560], R18 ;  /* 0x0035601201007387 */ /* 0x000fe80000100800 */
[----:B------:R1:W-:Y:S04]  /*f1770*/  LDGSTS.E [R3+0x47b00], desc[UR60][R12.64], P1 ;  /* 0x47b000000c037fae */ /* 0x0003e8000892187c */
[----:B---3--:R-:W3:Y:S04]  /*f1780*/  LDL.LU R19, [R1+0x35dc] ;  /* 0x0035dc0001137983 */ /* 0x008ee80000300800 */
[----:B------:R1:W-:Y:S04]  /*f1790*/  STL [R1+0x34f4], R26 ;  /* 0x0034f41a01007387 */ /* 0x0003e80000100800 */
[----:B------:R-:W3:Y:S01]  /*f17a0*/  LDL.LU R22, [R1+0x35e8] ;  /* 0x0035e80001167983 */ /* 0x000ee20000300800 */
[----:B------:R-:W-:-:S03]  /*f17b0*/  IADD3.X R20, R20, UR8, RZ, P3, !PT ;  /* 0x0000000814147c10 */ /* 0x000fc60009ffe4ff */
[----:B------:R-:W3:Y:S01]  /*f17c0*/  LDL.LU R16, [R1+0x35f0] ;  /* 0x0035f00001107983 */ /* 0x000ee20000300800 */
[----:B------:R-:W-:Y:S02]  /*f17d0*/  IADD3 R23, P2, R23, UR13, RZ ;  /* 0x0000000d17177c10 */ /* 0x000fe4000ff5e0ff */
[----:B-1----:R-:W-:-:S03]  /*f17e0*/  MOV R13, R26 ;  /* 0x0000001a000d7202 */ /* 0x002fc60000000f00 */
        /* <DEDUP_REMOVED lines=32> */
[----:B-1----:R-:W-:-:S03]  /*f19f0*/  MOV R13, R21 ;  /* 0x00000015000d7202 */ /* 0x002fc60000000f00 */
        /* <DEDUP_REMOVED lines=8> */
[----:B-1----:R-:W-:Y:S02]  /*f1a80*/  IMAD.MOV.U32 R12, RZ, RZ, R25 ;  /* 0x000000ffff0c7224 */ /* 0x002fe400078e0019 */
[----:B------:R-:W-:-:S05]  /*f1a90*/  IMAD.MOV.U32 R13, RZ, RZ, R27 ;  /* 0x000000ffff0d7224 */ /* 0x000fca00078e001b */
[----:B------:R1:W-:Y:S01]  /*f1aa0*/  LDGSTS.E [R3+0x48380], desc[UR60][R12.64], P0 ;  /* 0x483800000c037fae */ /* 0x0003e2000812187c */
[----:B---3--:R-:W-:Y:S02]  /*f1ab0*/  IADD3.X R19, R19, UR8, RZ, P3, !PT ;  /* 0x0000000813137c10 */ /* 0x008fe40009ffe4ff */
[----:B------:R-:W-:Y:S02]  /*f1ac0*/  IADD3 R22, P2, R22, UR13, RZ ;  /* 0x0000000d16167c10 */ /* 0x000fe4000ff5e0ff */
[----:B------:R-:W-:-:S03]  /*f1ad0*/  IADD3 R16, P0, R16, UR13, RZ ;  /* 0x0000000d10107c10 */ /* 0x000fc6000ff1e0ff */
[----:B------:R-:W-:Y:S01]  /*f1ae0*/  STL [R1+0x35e8], R22 ;  /* 0x0035e81601007387 */ /* 0x000fe20000100800 */
[----:B-1----:R-:W-:Y:S01]  /*f1af0*/  MOV R12, R15 ;  /* 0x0000000f000c7202 */ /* 0x002fe20000000f00 */
[----:B------:R-:W-:Y:S02]  /*f1b00*/  IMAD.MOV.U32 R13, RZ, RZ, R19 ;  /* 0x000000ffff0d7224 */ /* 0x000fe400078e0013 */
        /* <DEDUP_REMOVED lines=44> */
[----:B------:R1:W-:Y:S02]  /*f1dd0*/  LDGSTS.E [R3+0x49200], desc[UR60][R12.64], P0 ;  /* 0x492000000c037fae */ /* 0x0003e4000812187c */
[----:B-1----:R-:W-:Y:S01]  /*f1de0*/  IMAD.MOV.U32 R12, RZ, RZ, R23 ;  /* 0x000000ffff0c7224 */ /* 0x002fe200078e0017 */
[----:B---3--:R-:W-:-:S05]  /*f1df0*/  IADD3.X R27, R27, UR8, RZ, P2, !PT ;  /* 0x000000081b1b7c10 */ /* 0x008fca00097fe4ff */
        /* <DEDUP_REMOVED lines=44> */
[----:B------:R-:W-:Y:S02]  /*f20c0*/  IADD3.X R21, R21, UR8, RZ, P0, !PT ;  /* 0x0000000815157c10 */ /* 0x000fe400087fe4ff */
[----:B------:R-:W-:-:S05]  /*f20d0*/  MOV R12, R22 ;  /* 0x00000016000c7202 */ /* 0x000fca0000000f00 */
        /* <DEDUP_REMOVED lines=9> */
[----:B------:R-:W4:Y:S04]  /*f2170*/  LDL.LU R22, [R1+0x37dc] ;  /* 0x0037dc0001167983 */ /* 0x000f280000300800 */
[----:B------:R1:W-:Y:S04]  /*f2180*/  STL [R1+0x36f4], R27 ;  /* 0x0036f41b01007387 */ /* 0x0003e80000100800 */
[----:B---3--:R-:W3:Y:S04]  /*f2190*/  LDL.LU R21, [R1+0x37e8] ;  /* 0x0037e80001157983 */ /* 0x008ee80000300800 */
[----:B------:R-:W3:Y:S01]  /*f21a0*/  LDL.LU R16, [R1+0x37f0] ;  /* 0x0037f00001107983 */ /* 0x000ee20000300800 */
[----:B------:R-:W-:-:S03]  /*f21b0*/  IADD3.X R19, R19, UR8, RZ, P3, !PT ;  /* 0x0000000813137c10 */ /* 0x000fc60009ffe4ff */
[----:B------:R1:W-:Y:S01]  /*f21c0*/  LDGSTS.E [R3+0x49b00], desc[UR60][R12.64], P1 ;  /* 0x49b000000c037fae */ /* 0x0003e2000892187c */
[----:B------:R-:W-:-:S05]  /*f21d0*/  IADD3 R23, P2, R23, UR13, RZ ;  /* 0x0000000d17177c10 */ /* 0x000fca000ff5e0ff */
[----:B------:R-:W-:Y:S01]  /*f21e0*/  STL [R1+0x3768], R23 ;  /* 0x0037681701007387 */ /* 0x000fe20000100800 */
[----:B-1----:R-:W-:-:S03]  /*f21f0*/  IMAD.MOV.U32 R13, RZ, RZ, R27 ;  /* 0x000000ffff0d7224 */ /* 0x002fc600078e001b */
        /* <DEDUP_REMOVED lines=42> */
[----:B------:R-:W-:-:S04]  /*f24a0*/  IADD3.X R22, R22, UR8, RZ, P3, !PT ;  /* 0x0000000816167c10 */ /* 0x000fc80009ffe4ff */
[----:B------:R1:W-:Y:S01]  /*f24b0*/  LDGSTS.E [R3+0x4a380], desc[UR60][R12.64], P0 ;  /* 0x4a3800000c037fae */ /* 0x0003e2000812187c */
[----:B---3--:R-:W-:Y:S02]  /*f24c0*/  IADD3 R21, P2, R21, UR13, RZ ;  /* 0x0000000d15157c10 */ /* 0x008fe4000ff5e0ff */
[----:B------:R-:W-:-:S03]  /*f24d0*/  IADD3 R16, P0, R16, UR13, RZ ;  /* 0x0000000d10107c10 */ /* 0x000fc6000ff1e0ff */
[----:B------:R-:W-:Y:S01]  /*f24e0*/  STL [R1+0x37e8], R21 ;  /* 0x0037e81501007387 */ /* 0x000fe20000100800 */
[----:B-1----:R-:W-:Y:S01]  /*f24f0*/  IMAD.MOV.U32 R12, RZ, RZ, R15 ;  /* 0x000000ffff0c7224 */ /* 0x002fe200078e000f */
[----:B------:R-:W-:Y:S02]  /*f2500*/  MOV R13, R22 ;  /* 0x00000016000d7202 */ /* 0x000fe40000000f00 */
[----:B------:R1:W-:Y:S04]  /*f2510*/  STL [R1+0x37dc], R22 ;  /* 0x0037dc1601007387 */ /* 0x0003e80000100800 */
[----:B------:R-:W3:Y:S04]  /*f2520*/  LDL.LU R28, [R1+0x3864] ;  /* 0x00386400011c7983 */ /* 0x000ee80000300800 */
[----:B------:R-:W-:Y:S04]  /*f2530*/  STL [R1+0x37f0], R16 ;  /* 0x0037f01001007387 */ /* 0x000fe80000100800 */
[----:B-1----:R-:W3:Y:S04]  /*f2540*/  LDL.LU R22, [R1+0x386c] ;  /* 0x00386c0001167983 */ /* 0x002ee80000300800 */
[----:B------:R1:W-:Y:S01]  /*f2550*/  LDGSTS.E [R3+0x4aa00], desc[UR60][R12.64], P1 ;  /* 0x4aa000000c037fae */ /* 0x0003e2000892187c */
[----:B------:R-:W-:-:S05]  /*f2560*/  IADD3.X R27, R27, UR8, RZ, P2, !PT ;  /* 0x000000081b1b7c10 */ /* 0x000fca00097fe4ff */
[----:B------:R1:W-:Y:S04]  /*f2570*/  STL [R1+0x37e4], R27 ;  /* 0x0037e41b01007387 */ /* 0x0003e80000100800 */
[----:B------:R-:W3:Y:S01]  /*f2580*/  LDL.LU R25, [R1+0x3878] ;  /* 0x0038780001197983 */ /* 0x000ee20000300800 */
[----:B-1----:R-:W-:-:S03]  /*f2590*/  IMAD.MOV.U32 R13, RZ, RZ, R27 ;  /* 0x000000ffff0d7224 */ /* 0x002fc600078e001b */
[----:B------:R-:W3:Y:S04]  /*f25a0*/  LDL.LU R15, [R1+0x38e0] ;  /* 0x0038e000010f7983 */ /* 0x000ee80000300800 */
        /* <DEDUP_REMOVED lines=42> */
[----:B-1----:R-:W3:Y:S04]  /*f2850*/  LDL.LU R28, [R1+0x38f4] ;  /* 0x0038f400011c7983 */ /* 0x002ee80000300800 */
[----:B------:R1:W-:Y:S01]  /*f2860*/  LDGSTS.E [R3+0x4b280], desc[UR60][R12.64], P0 ;  /* 0x4b2800000c037fae */ /* 0x0003e2000812187c */
[----:B------:R-:W-:-:S02]  /*f2870*/  IADD3 R25, P2, R25, UR13, RZ ;  /* 0x0000000d19197c10 */ /* 0x000fc4000ff5e0ff */
        /* <DEDUP_REMOVED lines=51> */
[----:B------:R-:W-:-:S03]  /*f2bb0*/  IADD3.X R22, R22, UR8, RZ, P3, !PT ;  /* 0x0000000816167c10 */ /* 0x000fc60009ffe4ff */
[----:B------:R-:W3:Y:S01]  /*f2bc0*/  LDL.LU R16, [R1+0x39f0] ;  /* 0x0039f00001107983 */ /* 0x000ee20000300800 */
[----:B-1----:R-:W-:Y:S01]  /*f2bd0*/  IMAD.MOV.U32 R13, RZ, RZ, R28 ;  /* 0x000000ffff0d7224 */ /* 0x002fe200078e001c */
        /* <DEDUP_REMOVED lines=15> */
[----:B------:R1:W-:Y:S02]  /*f2cd0*/  LDGSTS.E [R3+0x4c200], desc[UR60][R12.64], P0 ;  /* 0x4c2000000c037fae */ /* 0x0003e4000812187c */
[----:B-1----:R-:W-:Y:S01]  /*f2ce0*/  IMAD.MOV.U32 R12, RZ, RZ, R23 ;  /* 0x000000ffff0c7224 */ /* 0x002fe200078e0017 */
        /* <DEDUP_REMOVED lines=16> */
[----:B------:R-:W2:Y:S04]  /*f2df0*/  LDL.LU R23, [R1+0x3a5c] ;  /* 0x003a5c0001177983 */ /* 0x000ea80000300800 */
[----:B------:R1:W-:Y:S04]  /*f2e00*/  STL [R1+0x3974], R26 ;  /* 0x0039741a01007387 */ /* 0x0003e80000100800 */
[----:B------:R-:W2:Y:S04]  /*f2e10*/  LDL.LU R17, [R1+0x3a68] ;  /* 0x003a680001117983 */ /* 0x000ea80000300800 */
[----:B------:R1:W-:Y:S04]  /*f2e20*/  LDGSTS.E [R3+0x4c300], desc[UR60][R12.64], P0 ;  /* 0x4c3000000c037fae */ /* 0x0003e8000812187c */
[----:B----4-:R-:W4:Y:S01]  /*f2e30*/  LDL.LU R18, [R1+0x3a70] ;  /* 0x003a700001127983 */ /* 0x010f220000300800 */
[----:B-1----:R-:W-:Y:S01]  /*f2e40*/  IMAD.MOV.U32 R12, RZ, RZ, R25 ;  /* 0x000000ffff0c7224 */ /* 0x002fe200078e0019 */
[----:B------:R-:W-:-:S05]  /*f2e50*/  MOV R13, R26 ;  /* 0x0000001a000d7202 */ /* 0x000fca0000000f00 */
[----:B------:R1:W-:Y:S01]  /*f2e60*/  LDGSTS.E [R3+0x4c380], desc[UR60][R12.64], P0 ;  /* 0x4c3800000c037fae */ /* 0x0003e2000812187c */
[----:B---3--:R-:W-:Y:S02]  /*f2e70*/  IADD3.X R20, R20, UR8, RZ, P3, !PT ;  /* 0x0000000814147c10 */ /* 0x008fe40009ffe4ff */
[----:B------:R-:W-:Y:S02]  /*f2e80*/  IADD3 R21, P2, R21, UR13, RZ ;  /* 0x0000000d15157c10 */ /* 0x000fe4000ff5e0ff */
[----:B------:R-:W-:-:S03]  /*f2e90*/  IADD3 R16, P0, R16, UR13, RZ ;  /* 0x0000000d10107c10 */ /* 0x000fc6000ff1e0ff */
[----:B------:R-:W-:Y:S01]  /*f2ea0*/  STL [R1+0x39e8], R21 ;  /* 0x0039e81501007387 */ /* 0x000fe20000100800 */
[----:B-1----:R-:W-:-:S03]  /*f2eb0*/  IMAD.MOV.U32 R13, RZ, RZ, R20 ;  /* 0x000000ffff0d7224 */ /* 0x002fc600078e0014 */
[----:B------:R1:W-:Y:S04]  /*f2ec0*/  STL [R1+0x39dc], R20 ;  /* 0x0039dc1401007387 */ /* 0x0003e80000100800 */
[----:B------:R-:W3:Y:S04]  /*f2ed0*/  LDL.LU R26, [R1+0x3a64] ;  /* 0x003a6400011a7983 */ /* 0x000ee80000300800 */
[----:B------:R-:W-:Y:S04]  /*f2ee0*/  STL [R1+0x39f0], R16 ;  /* 0x0039f01001007387 */ /* 0x000fe80000100800 */
[----:B-1----:R-:W3:Y:S01]  /*f2ef0*/  LDL.LU R20, [R1+0x3a6c] ;  /* 0x003a6c0001147983 */ /* 0x002ee20000300800 */
[----:B------:R-:W-:-:S05]  /*f2f00*/  IADD3.X R28, R28, UR8, RZ, P2, !PT ;  /* 0x000000081c1c7c10 */ /* 0x000fca00097fe4ff */
[----:B------:R1:W-:Y:S04]  /*f2f10*/  STL [R1+0x39e4], R28 ;  /* 0x0039e41c01007387 */ /* 0x0003e80000100800 */
[----:B------:R-:W3:Y:S01]  /*f2f20*/  LDL.LU R25, [R1+0x3a78] ;  /* 0x003a780001197983 */ /* 0x000ee20000300800 */
[----:B------:R-:W-:-:S04]  /*f2f30*/  UISETP.GT.AND UP1, UPT, UR15, 0x65, UPT ;  /* 0x000000650f00788c */ /* 0x000fc8000bf24270 */
[----:B------:R-:W-:-:S04]  /*f2f40*/  USEL UR12, URZ, 0x4, !UP1 ;  /* 0x000000043f0c7887 */ /* 0x000fc8000c800000 */
[----:B------:R-:W-:-:S06]  /*f2f50*/  USEL UR12, UR12, URZ, !UP0 ;  /* 0x0000003f0c0c7287 */ /* 0x000fcc000c000000 */
[----:B------:R-:W-:Y:S01]  /*f2f60*/  ISETP.NE.U32.AND P1, PT, RZ, UR12, PT ;  /* 0x0000000cff007c0c */ /* 0x000fe2000bf25070 */
[----:B------:R-:W-:Y:S02]  /*f2f70*/  IMAD.MOV.U32 R12, RZ, RZ, R15 ;  /* 0x000000ffff0c7224 */ /* 0x000fe400078e000f */
[----:B------:R-:W3:Y:S01]  /*f2f80*/  LDL.LU R15, [R1+0x3ae0] ;  /* 0x003ae000010f7983 */ /* 0x000ee20000300800 */
[----:B------:R-:W-:-:S09]  /*f2f90*/  IADD3.X R19, R19, UR8, RZ, P0, !PT ;  /* 0x0000000813137c10 */ /* 0x000fd200087fe4ff */
[----:B------:R1:W-:Y:S01]  /*f2fa0*/  LDGSTS.E [R3+0x4ca00], desc[UR60][R12.64], P1 ;  /* 0x4ca000000c037fae */ /* 0x0003e2000892187c */
[----:B------:R-:W-:Y:S01]  /*f2fb0*/  UISETP.GT.AND UP1, UPT, UR15, 0x69, UPT ;  /* 0x000000690f00788c */ /* 0x000fe2000bf24270 */
[----:B-1----:R-:W-:Y:S01]  /*f2fc0*/  IMAD.MOV.U32 R13, RZ, RZ, R28 ;  /* 0x000000ffff0d7224 */ /* 0x002fe200078e001c */
[----:B------:R-:W-:Y:S01]  /*f2fd0*/  MOV R12, R21 ;  /* 0x00000015000c7202 */ /* 0x000fe20000000f00 */
[----:B------:R-:W3:Y:S01]  /*f2fe0*/  LDL.LU R28, [R1+0x3a74] ;  /* 0x003a7400011c7983 */ /* 0x000ee20000300800 */
[----:B------:R-:W-:-:S03]  /*f2ff0*/  USEL UR12, URZ, 0x4, !UP1 ;  /* 0x000000043f0c7887 */ /* 0x000fc6000c800000 */
[----:B------:R1:W-:Y:S01]  /*f3000*/  LDGSTS.E [R3+0x4ca80], desc[UR60][R12.64], P1 ;  /* 0x4ca800000c037fae */ /* 0x0003e2000892187c */
[----:B------:R-:W-:Y:S01]  /*f3010*/  USEL UR12, UR12, URZ, !UP0 ;  /* 0x0000003f0c0c7287 */ /* 0x000fe2000c000000 */
[----:B-1----:R-:W-:Y:S01]  /*f3020*/  IMAD.MOV.U32 R12, RZ, RZ, R16 ;  /* 0x000000ffff0c7224 */ /* 0x002fe200078e0010 */
[----:B------:R-:W-:-:S05]  /*f3030*/  MOV R13, R19 ;  /* 0x00000013000d7202 */ /* 0x000fca0000000f00 */
[----:B------:R1:W-:Y:S01]  /*f3040*/  LDGSTS.E [R3+0x4cb00], desc[UR60][R12.64], P1 ;  /* 0x4cb000000c037fae */ /* 0x0003e2000892187c */
[----:B------:R-:W-:Y:S02]  /*f3050*/  ISETP.NE.U32.AND P0, PT, RZ, UR12, PT ;  /* 0x0000000cff007c0c */ /* 0x000fe4000bf05070 */
[----:B--2---:R-:W-:Y:S02]  /*f3060*/  IADD3 R24, P2, R24, UR13, RZ ;  /* 0x0000000d18187c10 */ /* 0x004fe4000ff5e0ff */
[----:B------:R-:W-:-:S03]  /*f3070*/  IADD3 R22, P3, R22, UR13, RZ ;  /* 0x0000000d16167c10 */ /* 0x000fc6000ff7e0ff */
[----:B------:R-:W-:Y:S01]  /*f3080*/  STL [R1+0x39f8], R24 ;  /* 0x0039f81801007387 */ /* 0x000fe20000100800 */
[----:B------:R-:W-:-:S03]  /*f3090*/  IADD3.X R27, R27, UR8, RZ, P2, !PT ;  /* 0x000000081b1b7c10 */ /* 0x000fc600097fe4ff */
[----:B------:R2:W-:Y:S04]  /*f30a0*/  STL [R1+0x39ec], R19 ;  /* 0x0039ec1301007387 */ /* 0x0005e80000100800 */
[----:B------:R-:W-:Y:S04]  /*f30b0*/  STL [R1+0x3a60], R22 ;  /* 0x003a601601007387 */ /* 0x000fe80000100800 */
[----:B------:R-:W3:Y:S04]  /*f30c0*/  LDL.LU R21, [R1+0x3adc] ;  /* 0x003adc0001157983 */ /* 0x000ee80000300800 */
[----:B------:R-:W-:Y:S04]  /*f30d0*/  STL [R1+0x39f4], R27 ;  /* 0x0039f41b01007387 */ /* 0x000fe80000100800 */
[----:B--2---:R-:W2:Y:S01]  /*f30e0*/  LDL.LU R19, [R1+0x3ae8] ;  /* 0x003ae80001137983 */ /* 0x004ea20000300800 */
[----:B-1----:R-:W-:-:S03]  /*f30f0*/  IMAD.MOV.U32 R12, RZ, RZ, R24 ;  /* 0x000000ffff0c7224 */ /* 0x002fc600078e0018 */
[----:B------:R-:W2:Y:S01]  /*f3100*/  LDL.LU R16, [R1+0x3af0] ;  /* 0x003af00001107983 */ /* 0x000ea20000300800 */
[----:B------:R-:W-:-:S05]  /*f3110*/  IMAD.MOV.U32 R13, RZ, RZ, R27 ;  /* 0x000000ffff0d7224 */ /* 0x000fca00078e001b */
[----:B------:R1:W-:Y:S01]  /*f3120*/  LDGSTS.E [R3+0x4cb80], desc[UR60][R12.64], P1 ;  /* 0x4cb800000c037fae */ /* 0x0003e2000892187c */
[----:B------:R-:W-:Y:S02]  /*f3130*/  IADD3.X R23, R23, UR8, RZ, P3, !PT ;  /* 0x0000000817177c10 */ /* 0x000fe40009ffe4ff */
[----:B------:R-:W-:-:S05]  /*f3140*/  IADD3 R17, P2, R17, UR13, RZ ;  /* 0x0000000d11117c10 */ /* 0x000fca000ff5e0ff */
[----:B------:R-:W-:Y:S04]  /*f3150*/  STL [R1+0x3a68], R17 ;  /* 0x003a681101007387 */ /* 0x000fe80000100800 */
[----:B------:R1:W-:Y:S04]  /*f3160*/  STL [R1+0x3a5c], R23 ;  /* 0x003a5c1701007387 */ /* 0x0003e80000100800 */
[----:B------:R-:W2:Y:S01]  /*f3170*/  LDL.LU R24, [R1+0x3ae4] ;  /* 0x003ae40001187983 */ /* 0x000ea20000300800 */
[----:B----4-:R-:W-:Y:S01]  /*f3180*/  IADD3 R18, P1, R18, UR13, RZ ;  /* 0x0000000d12127c10 */ /* 0x010fe2000ff3e0ff */
[----:B-1----:R-:W-:Y:S01]  /*f3190*/  IMAD.MOV.U32 R13, RZ, RZ, R23 ;  /* 0x000000ffff0d7224 */ /* 0x002fe200078e0017 */
[----:B------:R-:W-:-:S03]  /*f31a0*/  MOV R12, R22 ;  /* 0x00000016000c7202 */ /* 0x000fc60000000f00 */
[----:B------:R1:W-:Y:S04]  /*f31b0*/  STL [R1+0x3a70], R18 ;  /* 0x003a701201007387 */ /* 0x0003e80000100800 */
[----:B------:R-:W4:Y:S04]  /*f31c0*/  LDL.LU R23, [R1+0x3aec] ;  /* 0x003aec0001177983 */ /* 0x000f280000300800 */
[----:B------:R1:W-:Y:S01]  /*f31d0*/  LDGSTS.E [R3+0x4d200], desc[UR60][R12.64], P0 ;  /* 0x4d2000000c037fae */ /* 0x0003e2000812187c */
[----:B---3--:R-:W-:Y:S01]  /*f31e0*/  IADD3.X R26, R26, UR8, RZ, P2, !PT ;  /* 0x000000081a1a7c10 */ /* 0x008fe200097fe4ff */
[----:B-1----:R-:W-:-:S04]  /*f31f0*/  IMAD.MOV.U32 R12, RZ, RZ, R17 ;  /* 0x000000ffff0c7224 */ /* 0x002fc800078e0011 */
[----:B------:R1:W-:Y:S01]  /*f3200*/  STL [R1+0x3a64], R26 ;  /* 0x003a641a01007387 */ /* 0x0003e20000100800 */
[----:B------:R-:W-:-:S03]  /*f3210*/  IADD3.X R20, R20, UR8, RZ, P1, !PT ;  /* 0x0000000814147c10 */ /* 0x000fc60008ffe4ff */
[----:B------:R-:W3:Y:S04]  /*f3220*/  LDL.LU R22, [R1+0x3af8] ;  /* 0x003af80001167983 */ /* 0x000ee80000300800 */
[----:B------:R-:W3:Y:S01]  /*f3230*/  LDL.LU R27, [R1+0x3af4] ;  /* 0x003af400011b7983 */ /* 0x000ee20000300800 */
[----:B------:R-:W-:-:S05]  /*f3240*/  IADD3 R25, P2, R25, UR13, RZ ;  /* 0x0000000d19197c10 */ /* 0x000fca000ff5e0ff */
[----:B------:R-:W-:Y:S04]  /*f3250*/  STL [R1+0x3a78], R25 ;  /* 0x003a781901007387 */ /* 0x000fe80000100800 */
[----:B------:R1:W-:Y:S04]  /*f3260*/  STL [R1+0x3a6c], R20 ;  /* 0x003a6c1401007387 */ /* 0x0003e80000100800 */
[----:B------:R-:W3:Y:S01]  /*f3270*/  LDL.LU R17, [R1+0x3b60] ;  /* 0x003b600001117983 */ /* 0x000ee20000300800 */
[----:B------:R-:W-:Y:S01]  /*f3280*/  MOV R13, R26 ;  /* 0x0000001a000d7202 */ /* 0x000fe20000000f00 */
[----:B------:R-:W-:Y:S01]  /*f3290*/  UISETP.GT.AND UP1, UPT, UR15, 0x6d, UPT ;  /* 0x0000006d0f00788c */ /* 0x000fe2000bf24270 */
[----:B------:R-:W-:-:S03]  /*f32a0*/  IADD3 R15, P3, R15, UR13, RZ ;  /* 0x0000000d0f0f7c10 */ /* 0x000fc6000ff7e0ff */
[----:B------:R-:W-:Y:S01]  /*f32b0*/  USEL UR12, URZ, 0x4, !UP1 ;  /* 0x000000043f0c7887 */ /* 0x000fe2000c800000 */
[----:B------:R1:W-:Y:S03]  /*f32c0*/  LDGSTS.E [R3+0x4d280], desc[UR60][R12.64], P0 ;  /* 0x4d2800000c037fae */ /* 0x0003e6000812187c */
[----:B------:R-:W-:Y:S01]  /*f32d0*/  USEL UR12, UR12, URZ, !UP0 ;  /* 0x0000003f0c0c7287 */ /* 0x000fe2000c000000 */
[----:B------:R-:W-:Y:S01]  /*f32e0*/  STL [R1+0x3ae0], R15 ;  /* 0x003ae00f01007387 */ /* 0x000fe20000100800 */
[----:B-1----:R-:W-:Y:S02]  /*f32f0*/  IMAD.MOV.U32 R12, RZ, RZ, R18 ;  /* 0x000000ffff0c7224 */ /* 0x002fe400078e0012 */
[----:B------:R-:W-:Y:S01]  /*f3300*/  IMAD.MOV.U32 R13, RZ, RZ, R20 ;  /* 0x000000ffff0d7224 */ /* 0x000fe200078e0014 */
[----:B------:R-:W3:Y:S04]  /*f3310*/  LDL.LU R18, [R1+0x3b5c] ;  /* 0x003b5c0001127983 */ /* 0x000ee80000300800 */
[----:B------:R1:W-:Y:S01]  /*f3320*/  LDGSTS.E [R3+0x4d300], desc[UR60][R12.64], P0 ;  /* 0x4d3000000c037fae */ /* 0x0003e2000812187c */
[----:B------:R-:W-:-:S05]  /*f3330*/  IADD3.X R28, R28, UR8, RZ, P2, !PT ;  /* 0x000000081c1c7c10 */ /* 0x000fca00097fe4ff */
[----:B------:R2:W-:Y:S01]  /*f3340*/  STL [R1+0x3a74], R28 ;  /* 0x003a741c01007387 */ /* 0x0005e20000100800 */
[----:B------:R-:W-:-:S03]  /*f3350*/  ISETP.NE.U32.AND P1, PT, RZ, UR12, PT ;  /* 0x0000000cff007c0c */ /* 0x000fc6000bf25070 */
[----:B------:R-:W3:Y:S01]  /*f3360*/  LDL.LU R26, [R1+0x3b68] ;  /* 0x003b6800011a7983 */ /* 0x000ee20000300800 */
[----:B-1----:R-:W-:Y:S01]  /*f3370*/  MOV R12, R25 ;  /* 0x00000019000c7202 */ /* 0x002fe20000000f00 */
[----:B------:R-:W-:Y:S02]  /*f3380*/  IMAD.MOV.U32 R13, RZ, RZ, R28 ;  /* 0x000000ffff0d7224 */ /* 0x000fe400078e001c */
[----:B------:R-:W3:Y:S04]  /*f3390*/  LDL.LU R20, [R1+0x3b70] ;  /* 0x003b700001147983 */ /* 0x000ee80000300800 */
[----:B------:R1:W-:Y:S02]  /*f33a0*/  LDGSTS.E [R3+0x4d380], desc[UR60][R12.64], P0 ;  /* 0x4d3800000c037fae */ /* 0x0003e4000812187c */
[----:B-1----:R-:W-:Y:S01]  /*f33b0*/  IMAD.MOV.U32 R12, RZ, RZ, R15 ;  /* 0x000000ffff0c7224 */ /* 0x002fe200078e000f */
[----:B------:R-:W-:-:S02]  /*f33c0*/  IADD3.X R21, R21, UR8, RZ, P3, !PT ;  /* 0x0000000815157c10 */ /* 0x000fc40009ffe4ff */
[----:B--2---:R-:W-:Y:S02]  /*f33d0*/  IADD3 R19, P2, R19, UR13, RZ ;  /* 0x0000000d13137c10 */ /* 0x004fe4000ff5e0ff */
[----:B------:R-:W-:-:S03]  /*f33e0*/  IADD3 R16, P0, R16, UR13, RZ ;  /* 0x0000000d10107c10 */ /* 0x000fc6000ff1e0ff */
[----:B------:R-:W-:Y:S01]  /*f33f0*/  STL [R1+0x3ae8], R19 ;  /* 0x003ae81301007387 */ /* 0x000fe20000100800 */
[----:B------:R-:W-:-:S03]  /*f3400*/  MOV R13, R21 ;  /* 0x00000015000d7202 */ /* 0x000fc60000000f00 */
[----:B------:R1:W-:Y:S04]  /*f3410*/  STL [R1+0x3adc], R21 ;  /* 0x003adc1501007387 */ /* 0x0003e80000100800 */
[----:B------:R-:W2:Y:S04]  /*f3420*/  LDL.LU R28, [R1+0x3b64] ;  /* 0x003b6400011c7983 */ /* 0x000ea80000300800 */
[----:B------:R-:W-:Y:S04]  /*f3430*/  STL [R1+0x3af0], R16 ;  /* 0x003af01001007387 */ /* 0x000fe80000100800 */
[----:B------:R-:W2:Y:S04]  /*f3440*/  LDL.LU R25, [R1+0x3b6c] ;  /* 0x003b6c0001197983 */ /* 0x000ea80000300800 */
        /* <DEDUP_REMOVED lines=10> */
[----:B---3--:R-:W-:Y:S01]  /*f34f0*/  IADD3 R22, P2, R22, UR13, RZ ;  /* 0x0000000d16167c10 */ /* 0x008fe2000ff5e0ff */
[----:B-1----:R-:W-:-:S04]  /*f3500*/  IMAD.MOV.U32 R13, RZ, RZ, R23 ;  /* 0x000000ffff0d7224 */ /* 0x002fc800078e0017 */
[----:B------:R-:W-:Y:S04]  /*f3510*/  STL [R1+0x3af8], R22 ;  /* 0x003af81601007387 */ /* 0x000fe80000100800 */
[----:B------:R1:W-:Y:S04]  /*f3520*/  STL [R1+0x3aec], R23 ;  /* 0x003aec1701007387 */ /* 0x0003e80000100800 */
[----:B------:R-:W3:Y:S01]  /*f3530*/  LDL.LU R19, [R1+0x3be8] ;  /* 0x003be80001137983 */ /* 0x000ee20000300800 */
[----:B------:R-:W-:-:S05]  /*f3540*/  IADD3 R17, P3, R17, UR13, RZ ;  /* 0x0000000d11117c10 */ /* 0x000fca000ff7e0ff */
[----:B------:R-:W-:Y:S04]  /*f3550*/  STL [R1+0x3b60], R17 ;  /* 0x003b601101007387 */ /* 0x000fe80000100800 */
[----:B-1----:R-:W3:Y:S01]  /*f3560*/  LDL.LU R23, [R1+0x3bdc] ;  /* 0x003bdc0001177983 */ /* 0x002ee20000300800 */
[----:B------:R-:W-:-:S04]  /*f3570*/  UISETP.GT.AND UP1, UPT, UR15, 0x71, UPT ;  /* 0x000000710f00788c */ /* 0x000fc8000bf24270 */
[----:B------:R-:W-:Y:S01]  /*f3580*/  USEL UR12, URZ, 0x4, !UP1 ;  /* 0x000000043f0c7887 */ /* 0x000fe2000c800000 */
[----:B------:R-:W-:-:S03]  /*f3590*/  MOV R12, R16 ;  /* 0x00000010000c7202 */ /* 0x000fc60000000f00 */
[----:B------:R-:W-:Y:S01]  /*f35a0*/  USEL UR12, UR12, URZ, !UP0 ;  /* 0x0000003f0c0c7287 */ /* 0x000fe2000c000000 */
[----:B------:R-:W-:Y:S01]  /*f35b0*/  IADD3.X R27, R27, UR8, RZ, P2, !PT ;  /* 0x000000081b1b7c10 */ /* 0x000fe200097fe4ff */
[----:B------:R1:W-:Y:S01]  /*f35c0*/  LDGSTS.E [R3+0x4db00], desc[UR60][R12.64], P1 ;  /* 0x4db000000c037fae */ /* 0x0003e2000892187c */
[----:B------:R-:W-:-:S03]  /*f35d0*/  IADD3.X R18, R18, UR8, RZ, P3, !PT ;  /* 0x0000000812127c10 */ /* 0x000fc60009ffe4ff */
[----:B------:R-:W-:Y:S01]  /*f35e0*/  ISETP.NE.U32.AND P0, PT, RZ, UR12, PT ;  /* 0x0000000cff007c0c */ /* 0x000fe2000bf05070 */
[----:B------:R-:W-:Y:S04]  /*f35f0*/  STL [R1+0x3af4], R27 ;  /* 0x003af41b01007387 */ /* 0x000fe80000100800 */
[----:B------:R-:W3:Y:S01]  /*f3600*/  LDL.LU R16, [R1+0x3bf0] ;  /* 0x003bf00001107983 */ /* 0x000ee20000300800 */
[----:B-1----:R-:W-:Y:S01]  /*f3610*/  IMAD.MOV.U32 R12, RZ, RZ, R22 ;  /* 0x000000ffff0c7224 */ /* 0x002fe200078e0016 */
[----:B------:R-:W-:Y:S02]  /*f3620*/  MOV R13, R27 ;  /* 0x0000001b000d7202 */ /* 0x000fe40000000f00 */
[----:B------:R-:W-:-:S03]  /*f3630*/  IADD3 R26, P2, R26, UR13, RZ ;  /* 0x0000000d1a1a7c10 */ /* 0x000fc6000ff5e0ff */
[----:B------:R1:W-:Y:S04]  /*f3640*/  LDGSTS.E [R3+0x4db80], desc[UR60][R12.64], P1 ;  /* 0x4db800000c037fae */ /* 0x0003e8000892187c */
[----:B------:R-:W-:Y:S01]  /*f3650*/  STL [R1+0x3b68], R26 ;  /* 0x003b681a01007387 */ /* 0x000fe20000100800 */
[----:B------:R-:W-:-:S03]  /*f3660*/  IADD3 R20, P1, R20, UR13, RZ ;  /* 0x0000000d14147c10 */ /* 0x000fc6000ff3e0ff */
[----:B------:R1:W-:Y:S04]  /*f3670*/  STL [R1+0x3b5c], R18 ;  /* 0x003b5c1201007387 */ /* 0x0003e80000100800 */
[----:B------:R-:W3:Y:S01]  /*f3680*/  LDL.LU R22, [R1+0x3be4] ;  /* 0x003be40001167983 */ /* 0x000ee20000300800 */
[----:B-1----:R-:W-:Y:S02]  /*f3690*/  IMAD.MOV.U32 R12, RZ, RZ, R17 ;  /* 0x000000ffff0c7224 */ /* 0x002fe400078e0011 */
[----:B------:R-:W-:Y:S01]  /*f36a0*/  IMAD.MOV.U32 R13, RZ, RZ, R18 ;  /* 0x000000ffff0d7224 */ /* 0x000fe200078e0012 */
[----:B------:R1:W-:Y:S04]  /*f36b0*/  STL [R1+0x3b70], R20 ;  /* 0x003b701401007387 */ /* 0x0003e80000100800 */
[----:B------:R-:W3:Y:S04]  /*f36c0*/  LDL.LU R18, [R1+0x3bec] ;  /* 0x003bec0001127983 */ /* 0x000ee80000300800 */
[----:B------:R1:W-:Y:S02]  /*f36d0*/  LDGSTS.E [R3+0x4e200], desc[UR60][R12.64], P0 ;  /* 0x4e2000000c037fae */ /* 0x0003e4000812187c */
[----:B-1----:R-:W-:-:S02]  /*f36e0*/  MOV R12, R26 ;  /* 0x0000001a000c7202 */ /* 0x002fc40000000f00 */
[----:B--2---:R-:W-:-:S05]  /*f36f0*/  IADD3.X R28, R28, UR8, RZ, P2, !PT ;  /* 0x000000081c1c7c10 */ /* 0x004fca00097fe4ff */
[----:B------:R-:W-:Y:S01]  /*f3700*/  STL [R1+0x3b64], R28 ;  /* 0x003b641c01007387 */ /* 0x000fe20000100800 */
[----:B------:R-:W-:Y:S01]  /*f3710*/  IMAD.MOV.U32 R13, RZ, RZ, R28 ;  /* 0x000000ffff0d7224 */ /* 0x000fe200078e001c */
[----:B------:R-:W-:Y:S02]  /*f3720*/  IADD3.X R25, R25, UR8, RZ, P1, !PT ;  /* 0x0000000819197c10 */ /* 0x000fe40008ffe4ff */
[----:B------:R-:W2:Y:S04]  /*f3730*/  LDL.LU R27, [R1+0x3bf8] ;  /* 0x003bf800011b7983 */ /* 0x000ea80000300800 */
[----:B------:R-:W2:Y:S04]  /*f3740*/  LDL.LU R17, [R1+0x3c60] ;  /* 0x003c600001117983 */ /* 0x000ea80000300800 */
[----:B------:R-:W2:Y:S04]  /*f3750*/  LDL.LU R29, [R1+0x3bf4] ;  /* 0x003bf400011d7983 */ /* 0x000ea80000300800 */
[----:B------:R1:W-:Y:S01]  /*f3760*/  LDGSTS.E [R3+0x4e280], desc[UR60][R12.64], P0 ;  /* 0x4e2800000c037fae */ /* 0x0003e2000812187c */
[----:B------:R-:W-:-:S02]  /*f3770*/  IADD3 R21, P2, R21, UR13, RZ ;  /* 0x0000000d15157c10 */ /* 0x000fc4000ff5e0ff */
[----:B------:R-:W-:-:S03]  /*f3780*/  IADD3 R15, P3, R15, UR13, RZ ;  /* 0x0000000d0f0f7c10 */ /* 0x000fc6000ff7e0ff */
[----:B------:R-:W-:Y:S01]  /*f3790*/  STL [R1+0x3b78], R21 ;  /* 0x003b781501007387 */ /* 0x000fe20000100800 */
[----:B----4-:R-:W-:-:S03]  /*f37a0*/  IADD3.X R24, R24, UR8, RZ, P2, !PT ;  /* 0x0000000818187c10 */ /* 0x010fc600097fe4ff */
[----:B------:R4:W-:Y:S01]  /*f37b0*/  STL [R1+0x3b6c], R25 ;  /* 0x003b6c1901007387 */ /* 0x0009e20000100800 */
[----:B-1----:R-:W-:Y:S01]  /*f37c0*/  IMAD.MOV.U32 R12, RZ, RZ, R20 ;  /* 0x000000ffff0c7224 */ /* 0x002fe200078e0014 */
[----:B------:R-:W-:Y:S02]  /*f37d0*/  MOV R13, R25 ;  /* 0x00000019000d7202 */ /* 0x000fe40000000f00 */
[----:B------:R-:W-:Y:S04]  /*f37e0*/  STL [R1+0x3be0], R15 ;  /* 0x003be00f01007387 */ /* 0x000fe80000100800 */
[----:B------:R-:W2:Y:S04]  /*f37f0*/  LDL.LU R20, [R1+0x3c5c] ;  /* 0x003c5c0001147983 */ /* 0x000ea80000300800 */
[----:B------:R-:W-:Y:S04]  /*f3800*/  STL [R1+0x3b74], R24 ;  /* 0x003b741801007387 */ /* 0x000fe80000100800 */
[----:B----4-:R-:W4:Y:S04]  /*f3810*/  LDL.LU R25, [R1+0x3c68] ;  /* 0x003c680001197983 */ /* 0x010f280000300800 */
[----:B------:R1:W-:Y:S01]  /*f3820*/  LDGSTS.E [R3+0x4e300], desc[UR60][R12.64], P0 ;  /* 0x4e3000000c037fae */ /* 0x0003e2000812187c */
[----:B---3--:R-:W-:Y:S01]  /*f3830*/  IADD3 R19, P2, R19, UR13, RZ ;  /* 0x0000000d13137c10 */ /* 0x008fe2000ff5e0ff */
[----:B-1----:R-:W-:-:S04]  /*f3840*/  IMAD.MOV.U32 R12, RZ, RZ, R21 ;  /* 0x000000ffff0c7224 */ /* 0x002fc800078e0015 */
[----:B------:R-:W-:Y:S01]  /*f3850*/  STL [R1+0x3be8], R19 ;  /* 0x003be81301007387 */ /* 0x000fe20000100800 */
[----:B------:R-:W-:-:S05]  /*f3860*/  IADD3.X R23, R23, UR8, RZ, P3, !PT ;  /* 0x0000000817177c10 */ /* 0x000fca0009ffe4ff */
[----:B------:R1:W-:Y:S04]  /*f3870*/  STL [R1+0x3bdc], R23 ;  /* 0x003bdc1701007387 */ /* 0x0003e80000100800 */
[----:B------:R-:W3:Y:S04]  /*f3880*/  LDL.LU R28, [R1+0x3c64] ;  /* 0x003c6400011c7983 */ /* 0x000ee80000300800 */
[----:B------:R-:W3:Y:S01]  /*f3890*/  LDL.LU R21, [R1+0x3c70] ;  /* 0x003c700001157983 */ /* 0x000ee20000300800 */
[----:B------:R-:W-:-:S04]  /*f38a0*/  UISETP.GT.AND UP1, UPT, UR15, 0x75, UPT ;  /* 0x000000750f00788c */ /* 0x000fc8000bf24270 */
[----:B------:R-:W-:Y:S01]  /*f38b0*/  USEL UR12, URZ, 0x4, !UP1 ;  /* 0x000000043f0c7887 */ /* 0x000fe2000c800000 */
[----:B------:R-:W-:-:S03]  /*f38c0*/  IMAD.MOV.U32 R13, RZ, RZ, R24 ;  /* 0x000000ffff0d7224 */ /* 0x000fc600078e0018 */
[----:B------:R-:W-:Y:S02]  /*f38d0*/  USEL UR12, UR12, URZ, !UP0 ;  /* 0x0000003f0c0c7287 */ /* 0x000fe4000c000000 */
[----:B------:R1:W-:Y:S01]  /*f38e0*/  LDGSTS.E [R3+0x4e380], desc[UR60][R12.64], P0 ;  /* 0x4e3800000c037fae */ /* 0x0003e2000812187c */
[----:B------:R-:W-:-:S03]  /*f38f0*/  IADD3 R16, P0, R16, UR13, RZ ;  /* 0x0000000d10107c10 */ /* 0x000fc6000ff1e0ff */
[----:B------:R-:W-:Y:S02]  /*f3900*/  ISETP.NE.U32.AND P1, PT, RZ, UR12, PT ;  /* 0x0000000cff007c0c */ /* 0x000fe4000bf25070 */
[----:B------:R-:W-:Y:S01]  /*f3910*/  STL [R1+0x3bf0], R16 ;  /* 0x003bf01001007387 */ /* 0x000fe20000100800 */
[----:B-1----:R-:W-:Y:S01]  /*f3920*/  IMAD.MOV.U32 R13, RZ, RZ, R23 ;  /* 0x000000ffff0d7224 */ /* 0x002fe200078e0017 */
[----:B------:R-:W-:Y:S02]  /*f3930*/  MOV R12, R15 ;  /* 0x0000000f000c7202 */ /* 0x000fe40000000f00 */
[----:B------:R-:W3:Y:S01]  /*f3940*/  LDL.LU R23, [R1+0x3c6c] ;  /* 0x003c6c0001177983 */ /* 0x000ee20000300800 */
[----:B------:R-:W-:-:S06]  /*f3950*/  IADD3.X R22, R22, UR8, RZ, P2, !PT ;  /* 0x0000000816167c10 */ /* 0x000fcc00097fe4ff */
[----:B------:R1:W-:Y:S04]  /*f3960*/  LDGSTS.E [R3+0x4ea00], desc[UR60][R12.64], P1 ;  /* 0x4ea000000c037fae */ /* 0x0003e8000892187c */
[----:B------:R2:W-:Y:S04]  /*f3970*/  STL [R1+0x3be4], R22 ;  /* 0x003be41601007387 */ /* 0x0005e80000100800 */
[----:B------:R-:W3:Y:S01]  /*f3980*/  LDL.LU R15, [R1+0x3c78] ;  /* 0x003c7800010f7983 */ /* 0x000ee20000300800 */
[----:B------:R-:W-:Y:S01]  /*f3990*/  IADD3.X R18, R18, UR8, RZ, P0, !PT ;  /* 0x0000000812127c10 */ /* 0x000fe200087fe4ff */
[----:B-1----:R-:W-:Y:S01]  /*f39a0*/  IMAD.MOV.U32 R12, RZ, RZ, R19 ;  /* 0x000000ffff0c7224 */ /* 0x002fe200078e0013 */
[----:B------:R-:W-:Y:S01]  /*f39b0*/  MOV R13, R22 ;  /* 0x00000016000d7202 */ /* 0x000fe20000000f00 */
[----:B------:R-:W3:Y:S04]  /*f39c0*/  LDL.LU R19, [R1+0x3c74] ;  /* 0x003c740001137983 */ /* 0x000ee80000300800 */
[----:B------:R1:W-:Y:S02]  /*f39d0*/  LDGSTS.E [R3+0x4ea80], desc[UR60][R12.64], P1 ;  /* 0x4ea800000c037fae */ /* 0x0003e4000892187c */
[----:B-1----:R-:W-:-:S02]  /*f39e0*/  IMAD.MOV.U32 R12, RZ, RZ, R16 ;  /* 0x000000ffff0c7224 */ /* 0x002fc400078e0010 */
[----:B------:R-:W-:-:S05]  /*f39f0*/  IMAD.MOV.U32 R13, RZ, RZ, R18 ;  /* 0x000000ffff0d7224 */ /* 0x000fca00078e0012 */
[----:B------:R1:W-:Y:S01]  /*f3a00*/  LDGSTS.E [R3+0x4eb00], desc[UR60][R12.64], P1 ;  /* 0x4eb000000c037fae */ /* 0x0003e2000892187c */
[----:B--2---:R-:W-:Y:S02]  /*f3a10*/  IADD3 R27, P2, R27, UR13, RZ ;  /* 0x0000000d1b1b7c10 */ /* 0x004fe4000ff5e0ff */
[----:B------:R-:W-:-:S03]  /*f3a20*/  IADD3 R17, P3, R17, UR13, RZ ;  /* 0x0000000d11117c10 */ /* 0x000fc6000ff7e0ff */
[----:B------:R-:W-:Y:S01]  /*f3a30*/  STL [R1+0x3bf8], R27 ;  /* 0x003bf81b01007387 */ /* 0x000fe20000100800 */
[----:B------:R-:W-:-:S03]  /*f3a40*/  IADD3.X R29, R29, UR8, RZ, P2, !PT ;  /* 0x000000081d1d7c10 */ /* 0x000fc600097fe4ff */
[----:B------:R2:W-:Y:S04]  /*f3a50*/  STL [R1+0x3bec], R18 ;  /* 0x003bec1201007387 */ /* 0x0005e80000100800 */
[----:B------:R-:W3:Y:S04]  /*f3a60*/  LDL.LU R22, [R1+0x3ce0] ;  /* 0x003ce00001167983 */ /* 0x000ee80000300800 */
[----:B------:R-:W-:Y:S04]  /*f3a70*/  STL [R1+0x3c60], R17 ;  /* 0x003c601101007387 */ /* 0x000fe80000100800 */
[----:B------:R-:W3:Y:S04]  /*f3a80*/  LDL.LU R24, [R1+0x3cdc] ;  /* 0x003cdc0001187983 */ /* 0x000ee80000300800 */
[----:B------:R-:W-:Y:S04]  /*f3a90*/  STL [R1+0x3bf4], R29 ;  /* 0x003bf41d01007387 */ /* 0x000fe80000100800 */
[----:B------:R-:W3:Y:S01]  /*f3aa0*/  LDL.LU R26, [R1+0x3ce8] ;  /* 0x003ce800011a7983 */ /* 0x000ee20000300800 */
[----:B-1----:R-:W-:-:S03]  /*f3ab0*/  MOV R12, R27 ;  /* 0x0000001b000c7202 */ /* 0x002fc60000000f00 */
[----:B--2---:R-:W2:Y:S04]  /*f3ac0*/  LDL.LU R18, [R1+0x3cf0] ;  /* 0x003cf00001127983 */ /* 0x004ea80000300800 */
[----:B------:R-:W2:Y:S01]  /*f3ad0*/  LDL.LU R16, [R1+0x3cf8] ;  /* 0x003cf80001107983 */ /* 0x000ea20000300800 */
[----:B------:R-:W-:Y:S02]  /*f3ae0*/  IADD3.X R20, R20, UR8, RZ, P3, !PT ;  /* 0x0000000814147c10 */ /* 0x000fe40009ffe4ff */
[----:B----4-:R-:W-:-:S05]  /*f3af0*/  IADD3 R25, P2, R25, UR13, RZ ;  /* 0x0000000d19197c10 */ /* 0x010fca000ff5e0ff */
[----:B------:R-:W-:Y:S04]  /*f3b00*/  STL [R1+0x3c68], R25 ;  /* 0x003c681901007387 */ /* 0x000fe80000100800 */
[----:B------:R1:W-:Y:S04]  /*f3b10*/  STL [R1+0x3c5c], R20 ;  /* 0x003c5c1401007387 */ /* 0x0003e80000100800 */
[----:B------:R-:W4:Y:S01]  /*f3b20*/  LDL.LU R27, [R1+0x3ce4] ;  /* 0x003ce400011b7983 */ /* 0x000f220000300800 */
[----:B------:R-:W-:-:S05]  /*f3b30*/  IMAD.MOV.U32 R13, RZ, RZ, R29 ;  /* 0x000000ffff0d7224 */ /* 0x000fca00078e001d */
[----:B------:R1:W-:Y:S02]  /*f3b40*/  LDGSTS.E [R3+0x4eb80], desc[UR60][R12.64], P1 ;  /* 0x4eb800000c037fae */ /* 0x0003e4000892187c */
[----:B-1----:R-:W-:Y:S01]  /*f3b50*/  MOV R13, R20 ;  /* 0x00000014000d7202 */ /* 0x002fe20000000f00 */
[----:B------:R-:W-:Y:S01]  /*f3b60*/  IMAD.MOV.U32 R12, RZ, RZ, R17 ;  /* 0x000000ffff0c7224 */ /* 0x000fe200078e0011 */
[----:B---3--:R-:W-:Y:S02]  /*f3b70*/  IADD3.X R28, R28, UR8, RZ, P2, !PT ;  /* 0x000000081c1c7c10 */ /* 0x008fe400097fe4ff */
[----:B------:R-:W-:-:S05]  /*f3b80*/  IADD3 R21, P1, R21, UR13, RZ ;  /* 0x0000000d15157c10 */ /* 0x000fca000ff3e0ff */
[----:B------:R-:W-:Y:S04]  /*f3b90*/  STL [R1+0x3c70], R21 ;  /* 0x003c701501007387 */ /* 0x000fe80000100800 */
[----:B------:R-:W3:Y:S04]  /*f3ba0*/  LDL.LU R20, [R1+0x3cec] ;  /* 0x003cec0001147983 */ /* 0x000ee80000300800 */
[----:B------:R-:W-:Y:S04]  /*f3bb0*/  STL [R1+0x3c64], R28 ;  /* 0x003c641c01007387 */ /* 0x000fe80000100800 */
[----:B------:R-:W3:Y:S01]  /*f3bc0*/  LDL.LU R17, [R1+0x3cf4] ;  /* 0x003cf40001117983 */ /* 0x000ee20000300800 */
[----:B------:R-:W-:-:S04]  /*f3bd0*/  UISETP.GT.AND UP1, UPT, UR15, 0x79, UPT ;  /* 0x000000790f00788c */ /* 0x000fc8000bf24270 */
[----:B------:R-:W-:-:S04]  /*f3be0*/  USEL UR12, URZ, 0x4, !UP1 ;  /* 0x000000043f0c7887 */ /* 0x000fc8000c800000 */
[----:B------:R-:W-:-:S06]  /*f3bf0*/  USEL UR12, UR12, URZ, !UP0 ;  /* 0x0000003f0c0c7287 */ /* 0x000fcc000c000000 */
[----:B------:R-:W-:Y:S02]  /*f3c00*/  ISETP.NE.U32.AND P0, PT, RZ, UR12, PT ;  /* 0x0000000cff007c0c */ /* 0x000fe4000bf05070 */
[----:B------:R-:W-:Y:S02]  /*f3c10*/  IADD3.X R23, R23, UR8, RZ, P1, !PT ;  /* 0x0000000817177c10 */ /* 0x000fe40008ffe4ff */
[----:B------:R-:W-:-:S09]  /*f3c20*/  IADD3 R15, P2, R15, UR13, RZ ;  /* 0x0000000d0f0f7c10 */ /* 0x000fd2000ff5e0ff */
[----:B------:R1:W-:Y:S01]  /*f3c30*/  LDGSTS.E [R3+0x4f200], desc[UR60][R12.64], P0 ;  /* 0x4f2000000c037fae */ /* 0x0003e2000812187c */
[----:B------:R-:W-:Y:S01]  /*f3c40*/  IADD3.X R19, R19, UR8, RZ, P2, !PT ;  /* 0x0000000813137c10 */ /* 0x000fe200097fe4ff */
[----:B-1----:R-:W-:Y:S02]  /*f3c50*/  IMAD.MOV.U32 R12, RZ, RZ, R25 ;  /* 0x000000ffff0c7224 */ /* 0x002fe400078e0019 */
[----:B------:R-:W-:-:S05]  /*f3c60*/  IMAD.MOV.U32 R13, RZ, RZ, R28 ;  /* 0x000000ffff0d7224 */ /* 0x000fca00078e001c */
[----:B------:R1:W-:Y:S01]  /*f3c70*/  LDGSTS.E [R3+0x4f280], desc[UR60][R12.64], P0 ;  /* 0x4f2800000c037fae */ /* 0x0003e2000812187c */
[----:B------:R-:W-:Y:S01]  /*f3c80*/  UISETP.GT.AND UP1, UPT, UR15, 0x7d, UPT ;  /* 0x0000007d0f00788c */ /* 0x000fe2000bf24270 */
[----:B-1----:R-:W-:Y:S01]  /*f3c90*/  MOV R12, R21 ;  /* 0x00000015000c7202 */ /* 0x002fe20000000f00 */
[----:B------:R-:W-:Y:S02]  /*f3ca0*/  IMAD.MOV.U32 R13, RZ, RZ, R23 ;  /* 0x000000ffff0d7224 */ /* 0x000fe400078e0017 */
[----:B------:R-:W-:-:S03]  /*f3cb0*/  USEL UR12, URZ, 0x4, !UP1 ;  /* 0x000000043f0c7887 */ /* 0x000fc6000c800000 */
[----:B------:R1:W-:Y:S01]  /*f3cc0*/  LDGSTS.E [R3+0x4f300], desc[UR60][R12.64], P0 ;  /* 0x4f3000000c037fae */ /* 0x0003e2000812187c */
[----:B------:R-:W-:-:S03]  /*f3cd0*/  USEL UR12, UR12, URZ, !UP0 ;  /* 0x0000003f0c0c7287 */ /* 0x000fc6000c000000 */
[----:B------:R-:W-:Y:S01]  /*f3ce0*/  STL [R1+0x3c78], R15 ;  /* 0x003c780f01007387 */ /* 0x000fe20000100800 */
[----:B-1----:R-:W-:Y:S01]  /*f3cf0*/  IMAD.MOV.U32 R12, RZ, RZ, R15 ;  /* 0x000000ffff0c7224 */ /* 0x002fe200078e000f */
[----:B------:R-:W-:Y:S02]  /*f3d00*/  MOV R13, R19 ;  /* 0x00000013000d7202 */ /* 0x000fe40000000f00 */
[----:B------:R-:W-:Y:S04]  /*f3d10*/  STL [R1+0x3c6c], R23 ;  /* 0x003c6c1701007387 */ /* 0x000fe80000100800 */
[----:B------:R1:W-:Y:S04]  /*f3d20*/  LDGSTS.E [R3+0x4f380], desc[UR60][R12.64], P0 ;  /* 0x4f3800000c037fae */ /* 0x0003e8000812187c */
[----:B------:R1:W-:Y:S01]  /*f3d30*/  STL [R1+0x3c74], R19 ;  /* 0x003c741301007387 */ /* 0x0003e20000100800 */
[----:B------:R-:W-:-:S03]  /*f3d40*/  ISETP.NE.U32.AND P1, PT, RZ, UR12, PT ;  /* 0x0000000cff007c0c */ /* 0x000fc6000bf25070 */
[----:B-1----:R-:W3:Y:S04]  /*f3d50*/  LDL.LU R19, [R1+0x2d80] ;  /* 0x002d800001137983 */ /* 0x002ee80000300800 */
[----:B------:R-:W3:Y:S01]  /*f3d60*/  LDL.LU R23, [R1+0x2d88] ;  /* 0x002d880001177983 */ /* 0x000ee20000300800 */
[----:B------:R-:W-:-:S05]  /*f3d70*/  IADD3 R22, P2, R22, UR13, RZ ;  /* 0x0000000d16167c10 */ /* 0x000fca000ff5e0ff */
[----:B------:R-:W-:Y:S01]  /*f3d80*/  STL [R1+0x3ce0], R22 ;  /* 0x003ce01601007387 */ /* 0x000fe20000100800 */
[----:B------:R-:W-:-:S03]  /*f3d90*/  IADD3.X R24, R24, UR8, RZ, P2, !PT ;  /* 0x0000000818187c10 */ /* 0x000fc600097fe4ff */
[----:B------:R-:W3:Y:S04]  /*f3da0*/  LDL.LU R21, [R1+0x2d90] ;  /* 0x002d900001157983 */ /* 0x000ee80000300800 */
[----:B------:R-:W3:Y:S01]  /*f3db0*/  LDL.LU R15, [R1+0x2d98] ;  /* 0x002d9800010f7983 */ /* 0x000ee20000300800 */
[----:B------:R-:W-:Y:S02]  /*f3dc0*/  IADD3 R26, P0, R26, UR13, RZ ;  /* 0x0000000d1a1a7c10 */ /* 0x000fe4000ff1e0ff */
[----:B--2---:R-:W-:-:S03]  /*f3dd0*/  IADD3 R18, P2, R18, UR13, RZ ;  /* 0x0000000d12127c10 */ /* 0x004fc6000ff5e0ff */
[----:B------:R-:W-:Y:S01]  /*f3de0*/  STL [R1+0x3ce8], R26 ;  /* 0x003ce81a01007387 */ /* 0x000fe20000100800 */
[----:B------:R-:W-:-:S03]  /*f3df0*/  IADD3 R16, P3, R16, UR13, RZ ;  /* 0x0000000d10107c10 */ /* 0x000fc6000ff7e0ff */
[----:B------:R1:W-:Y:S04]  /*f3e00*/  STL [R1+0x3cdc], R24 ;  /* 0x003cdc1801007387 */ /* 0x0003e80000100800 */
[----:B------:R2:W-:Y:S01]  /*f3e10*/  STL [R1+0x3cf0], R18 ;  /* 0x003cf01201007387 */ /* 0x0005e20000100800 */
[----:B------:R-:W-:Y:S02]  /*f3e20*/  IMAD.MOV.U32 R13, RZ, RZ, R24 ;  /* 0x000000ffff0d7224 */ /* 0x000fe400078e0018 */
[----:B------:R-:W-:-:S05]  /*f3e30*/  IMAD.MOV.U32 R12, RZ, RZ, R22 ;  /* 0x000000ffff0c7224 */ /* 0x000fca00078e0016 */
[----:B------:R2:W-:Y:S01]  /*f3e40*/  LDGSTS.E [R3+0x4fa00], desc[UR60][R12.64], P1 ;  /* 0x4fa000000c037fae */ /* 0x0005e2000892187c */
[----:B----4-:R-:W-:-:S05]  /*f3e50*/  IADD3.X R27, R27, UR8, RZ, P0, !PT ;  /* 0x000000081b1b7c10 */ /* 0x010fca00087fe4ff */
[----:B------:R4:W-:Y:S04]  /*f3e60*/  STL [R1+0x3ce4], R27 ;  /* 0x003ce41b01007387 */ /* 0x0009e80000100800 */
[----:B------:R-:W-:Y:S04]  /*f3e70*/  STL [R1+0x3cf8], R16 ;  /* 0x003cf81001007387 */ /* 0x000fe80000100800 */
[----:B------:R-:W4:Y:S04]  /*f3e80*/  LDL.LU R25, [R1+0x2d7c] ;  /* 0x002d7c0001197983 */ /* 0x000f280000300800 */
[----:B-1----:R-:W4:Y:S01]  /*f3e90*/  LDL.LU R24, [R1+0x2d84] ;  /* 0x002d840001187983 */ /* 0x002f220000300800 */
[----:B--2---:R-:W-:Y:S01]  /*f3ea0*/  MOV R12, R26 ;  /* 0x0000001a000c7202 */ /* 0x004fe20000000f00 */
[----:B------:R-:W-:-:S02]  /*f3eb0*/  IMAD.MOV.U32 R13, RZ, RZ, R27 ;  /* 0x000000ffff0d7224 */ /* 0x000fc400078e001b */
[----:B------:R-:W2:Y:S04]  /*f3ec0*/  LDL.LU R22, [R1+0x2d8c] ;  /* 0x002d8c0001167983 */ /* 0x000ea80000300800 */
[----:B------:R1:W-:Y:S02]  /*f3ed0*/  LDGSTS.E [R3+0x4fa80], desc[UR60][R12.64], P1 ;  /* 0x4fa800000c037fae */ /* 0x0003e4000892187c */
[----:B-1----:R-:W-:Y:S01]  /*f3ee0*/  IMAD.MOV.U32 R12, RZ, RZ, R18 ;  /* 0x000000ffff0c7224 */ /* 0x002fe200078e0012 */
[----:B---3--:R-:W-:Y:S02]  /*f3ef0*/  IADD3.X R20, R20, UR8, RZ, P2, !PT ;  /* 0x0000000814147c10 */ /* 0x008fe400097fe4ff */
[----:B------:R-:W-:-:S03]  /*f3f00*/  IADD3.X R17, R17, UR8, RZ, P3, !PT ;  /* 0x0000000811117c10 */ /* 0x000fc60009ffe4ff */
[----:B------:R-:W-:Y:S04]  /*f3f10*/  STL [R1+0x3cec], R20 ;  /* 0x003cec1401007387 */ /* 0x000fe80000100800 */
[----:B------:R1:W-:Y:S04]  /*f3f20*/  STL [R1+0x3cf4], R17 ;  /* 0x003cf41101007387 */ /* 0x0003e80000100800 */
[----:B------:R-:W3:Y:S04]  /*f3f30*/  LDL.LU R18, [R1+0x2d94] ;  /* 0x002d940001127983 */ /* 0x000ee80000300800 */
[----:B------:R-:W3:Y:S01]  /*f3f40*/  LDL.LU R28, [R1+0x2e00] ;  /* 0x002e0000011c7983 */ /* 0x000ee20000300800 */
[----:B------:R-:W-:Y:S01]  /*f3f50*/  UISETP.GT.AND UP1, UPT, UR15, 0x2, UPT ;  /* 0x000000020f00788c */ /* 0x000fe2000bf24270 */
[----:B------:R-:W-:-:S02]  /*f3f60*/  MOV R13, R20 ;  /* 0x00000014000d7202 */ /* 0x000fc40000000f00 */
[----:B------:R-:W3:Y:S01]  /*f3f70*/  LDL.LU R29, [R1+0x2dfc] ;  /* 0x002dfc00011d7983 */ /* 0x000ee20000300800 */
[----:B------:R-:W-:-:S03]  /*f3f80*/  USEL UR12, URZ, 0x4, !UP1 ;  /* 0x000000043f0c7887 */ /* 0x000fc6000c800000 */
[----:B------:R1:W-:Y:S01]  /*f3f90*/  LDGSTS.E [R3+0x4fb00], desc[UR60][R12.64], P1 ;  /* 0x4fb000000c037fae */ /* 0x0003e2000892187c */
[----:B------:R-:W-:-:S03]  /*f3fa0*/  USEL UR12, UR12, URZ, !UP0 ;  /* 0x0000003f0c0c7287 */ /* 0x000fc6000c000000 */
[----:B----4-:R-:W4:Y:S01]  /*f3fb0*/  LDL.LU R27, [R1+0x2e04] ;  /* 0x002e0400011b7983 */ /* 0x010f220000300800 */
[----:B-1----:R-:W-:Y:S02]  /*f3fc0*/  IMAD.MOV.U32 R12, RZ, RZ, R16 ;  /* 0x000000ffff0c7224 */ /* 0x002fe400078e0010 */
[----:B------:R-:W-:Y:S01]  /*f3fd0*/  IMAD.MOV.U32 R13, RZ, RZ, R17 ;  /* 0x000000ffff0d7224 */ /* 0x000fe200078e0011 */
[----:B------:R-:W-:Y:S01]  /*f3fe0*/  ISETP.NE.U32.AND P0, PT, RZ, UR12, PT ;  /* 0x0000000cff007c0c */ /* 0x000fe2000bf05070 */
[----:B------:R-:W4:Y:S04]  /*f3ff0*/  LDL.LU R17, [R1+0x2e08] ;  /* 0x002e080001117983 */ /* 0x000f280000300800 */
[----:B------:R1:W-:Y:S04]  /*f4000*/  LDGSTS.E [R3+0x4fb80], desc[UR60][R12.64], P1 ;  /* 0x4fb800000c037fae */ /* 0x0003e8000892187c */
[----:B------:R-:W4:Y:S04]  /*f4010*/  LDL.LU R20, [R1+0x2e10] ;  /* 0x002e100001147983 */ /* 0x000f280000300800 */
[----:B------:R-:W4:Y:S01]  /*f4020*/  LDL.LU R16, [R1+0x2e18] ;  /* 0x002e180001107983 */ /* 0x000f220000300800 */
[----:B-1----:R-:W-:-:S04]  /*f4030*/  LOP3.LUT R3, R14, 0x40, RZ, 0x3c, !PT ;  /* 0x000000400e037812 */ /* 0x002fc800078e3cff */
[----:B------:R-:W-:Y:S02]  /*f4040*/  IADD3 R3, R3, UR16, RZ ;  /* 0x0000001003037c10 */ /* 0x000fe4000fffe0ff */
[----:B------:R-:W-:Y:S02]  /*f4050*/  IADD3 R19, P1, R19, UR13, RZ ;  /* 0x0000000d13137c10 */ /* 0x000fe4000ff3e0ff */
[----:B------:R-:W-:-:S03]  /*f4060*/  IADD3 R23, P2, R23, UR13, RZ ;  /* 0x0000000d17177c10 */ /* 0x000fc6000ff5e0ff */
[----:B------:R1:W-:Y:S01]  /*f4070*/  STL [R1+0x2d80], R19 ;  /* 0x002d801301007387 */ /* 0x0003e20000100800 */
[----:B------:R-:W-:-:S03]  /*f4080*/  IMAD.MOV.U32 R12, RZ, RZ, R19 ;  /* 0x000000ffff0c7224 */ /* 0x000fc600078e0013 */
[----:B------:R-:W-:Y:S01]  /*f4090*/  STL [R1+0x2d88], R23 ;  /* 0x002d881701007387 */ /* 0x000fe20000100800 */
[----:B------:R-:W-:Y:S02]  /*f40a0*/  IADD3 R21, P3, R21, UR13, RZ ;  /* 0x0000000d15157c10 */ /* 0x000fe4000ff7e0ff */
[----:B------:R-:W-:-:S03]  /*f40b0*/  IADD3 R15, P4, R15, UR13, RZ ;  /* 0x0000000d0f0f7c10 */ /* 0x000fc6000ff9e0ff */
[----:B------:R-:W-:Y:S04]  /*f40c0*/  STL [R1+0x2d90], R21 ;  /* 0x002d901501007387 */ /* 0x000fe80000100800 */
[----:B------:R-:W-:Y:S01]  /*f40d0*/  STL [R1+0x2d98], R15 ;  /* 0x002d980f01007387 */ /* 0x000fe20000100800 */
[----:B------:R-:W-:Y:S02]  /*f40e0*/  IADD3.X R25, R25, UR8, RZ, P1, !PT ;  /* 0x0000000819197c10 */ /* 0x000fe40008ffe4ff */
[----:B------:R-:W-:-:S03]  /*f40f0*/  IADD3.X R24, R24, UR8, RZ, P2, !PT ;  /* 0x0000000818187c10 */ /* 0x000fc600097fe4ff */
[----:B------:R3:W-:Y:S01]  /*f4100*/  STL [R1+0x2d7c], R25 ;  /* 0x002d7c1901007387 */ /* 0x0007e20000100800 */
[----:B------:R-:W-:-:S03]  /*f4110*/  IMAD.MOV.U32 R13, RZ, RZ, R25 ;  /* 0x000000ffff0d7224 */ /* 0x000fc600078e0019 */
[----:B------:R-:W4:Y:S04]  /*f4120*/  LDL.LU R26, [R1+0x2e0c] ;  /* 0x002e0c00011a7983 */ /* 0x000f280000300800 */
[----:B------:R-:W-:Y:S04]  /*f4130*/  STL [R1+0x2d84], R24 ;  /* 0x002d841801007387 */ /* 0x000fe80000100800 */
[----:B-1----:R-:W4:Y:S01]  /*f4140*/  LDL.LU R19, [R1+0x2e14] ;  /* 0x002e140001137983 */ /* 0x002f220000300800 */
[----:B--2---:R-:W-:-:S03]  /*f4150*/  IADD3.X R22, R22, UR8, RZ, P3, !PT ;  /* 0x0000000816167c10 */ /* 0x004fc60009ffe4ff */
[----:B------:R1:W-:Y:S02]  /*f4160*/  LDGSTS.E [R3+0x40400], desc[UR60][R12.64], P0 ;  /* 0x404000000c037fae */ /* 0x0003e4000812187c */
[----:B-1----:R-:W-:Y:S01]  /*f4170*/  MOV R12, R23 ;  /* 0x00000017000c7202 */ /* 0x002fe20000000f00 */
[----:B------:R-:W-:-:S05]  /*f4180*/  IMAD.MOV.U32 R13, RZ, RZ, R24 ;  /* 0x000000ffff0d7224 */ /* 0x000fca00078e0018 */
[----:B------:R1:W-:Y:S04]  /*f4190*/  LDGSTS.E [R3+0x40480], desc[UR60][R12.64], P0 ;  /* 0x404800000c037fae */ /* 0x0003e8000812187c */
[----:B------:R-:W-:Y:S01]  /*f41a0*/  STL [R1+0x2d8c], R22 ;  /* 0x002d8c1601007387 */ /* 0x000fe20000100800 */
[----:B-1----:R-:W-:Y:S01]  /*f41b0*/  IMAD.MOV.U32 R12, RZ, RZ, R21 ;  /* 0x000000ffff0c7224 */ /* 0x002fe200078e0015 */
[----:B------:R-:W-:Y:S02]  /*f41c0*/  MOV R13, R22 ;  /* 0x00000016000d7202 */ /* 0x000fe40000000f00 */
[----:B---3--:R-:W-:-:S03]  /*f41d0*/  IADD3.X R18, R18, UR8, RZ, P4, !PT ;  /* 0x0000000812127c10 */ /* 0x008fc6000a7fe4ff */
[----:B------:R1:W-:Y:S01]  /*f41e0*/  LDGSTS.E [R3+0x40500], desc[UR60][R12.64], P0 ;  /* 0x405000000c037fae */ /* 0x0003e2000812187c */
[----:B------:R-:W-:-:S03]  /*f41f0*/  IADD3 R28, P2, R28, UR13, RZ ;  /* 0x0000000d1c1c7c10 */ /* 0x000fc6000ff5e0ff */
[----:B------:R2:W-:Y:S04]  /*f4200*/  STL [R1+0x2d94], R18 ;  /* 0x002d941201007387 */ /* 0x0005e80000100800 */
[----:B------:R-:W3:Y:S01]  /*f4210*/  LDL.LU R25, [R1+0x2e7c] ;  /* 0x002e7c0001197983 */ /* 0x000ee20000300800 */
[----:B-1----:R-:W-:-:S03]  /*f4220*/  IMAD.MOV.U32 R13, RZ, RZ, R18 ;  /* 0x000000ffff0d7224 */ /* 0x002fc600078e0012 */
[----:B--2---:R-:W2:Y:S04]  /*f4230*/  LDL.LU R18, [R1+0x2e80] ;  /* 0x002e800001127983 */ /* 0x004ea80000300800 */
        /* <DEDUP_REMOVED lines=14> */
[----:B-1----:R-:W-:Y:S01]  /*f4320*/  IMAD.MOV.U32 R13, RZ, RZ, R29 ;  /* 0x000000ffff0d7224 */ /* 0x002fe200078e001d */
[----:B------:R-:W-:Y:S02]  /*f4330*/  MOV R12, R28 ;  /* 0x0000001c000c7202 */ /* 0x000fe40000000f00 */
[----:B------:R-:W-:Y:S02]  /*f4340*/  IADD3 R20, P2, R20, UR13, RZ ;  /* 0x0000000d14147c10 */ /* 0x000fe4000ff5e0ff */
[----:B------:R-:W-:Y:S01]  /*f4350*/  IADD3.X R27, R27, UR8, RZ, P0, !PT ;  /* 0x000000081b1b7c10 */ /* 0x000fe200087fe4ff */
        /* <DEDUP_REMOVED lines=13> */
[----:B------:R-:W-:-:S03]  /*f4430*/  IADD3.X R19, R19, UR8, RZ, P3, !PT ;  /* 0x0000000813137c10 */ /* 0x000fc60009ffe4ff */
[----:B------:R-:W3:Y:S01]  /*f4440*/  LDL.LU R17, [R1+0x2e94] ;  /* 0x002e940001117983 */ /* 0x000ee20000300800 */
[----:B------:R-:W-:-:S03]  /*f4450*/  IMAD.MOV.U32 R13, RZ, RZ, R26 ;  /* 0x000000ffff0d7224 */ /* 0x000fc600078e001a */
[----:B------:R1:W-:Y:S04]  /*f4460*/  STL [R1+0x2e14], R19 ;  /* 0x002e141301007387 */ /* 0x0003e80000100800 */
[----:B------:R-:W3:Y:S04]  /*f4470*/  LDL.LU R28, [R1+0x2f00] ;  /* 0x002f0000011c7983 */ /* 0x000ee80000300800 */
[----:B------:R1:W-:Y:S04]  /*f4480*/  LDGSTS.E [R3+0x40d00], desc[UR60][R12.64], P1 ;  /* 0x40d000000c037fae */ /* 0x0003e8000892187c */
[----:B------:R-:W3:Y:S04]  /*f4490*/  LDL.LU R29, [R1+0x2efc] ;  /* 0x002efc00011d7983 */ /* 0x000ee80000300800 */
[----:B----4-:R-:W4:Y:S01]  /*f44a0*/  LDL.LU R27, [R1+0x2f04] ;  /* 0x002f0400011b7983 */ /* 0x010f220000300800 */
[----:B-1----:R-:W-:Y:S01]  /*f44b0*/  MOV R12, R16 ;  /* 0x00000010000c7202 */ /* 0x002fe20000000f00 */
[----:B------:R-:W-:-:S02]  /*f44c0*/  IMAD.MOV.U32 R13, RZ, RZ, R19 ;  /* 0x000000ffff0d7224 */ /* 0x000fc400078e0013 */
[----:B------:R-:W4:Y:S04]  /*f44d0*/  LDL.LU R19, [R1+0x2f08] ;  /* 0x002f080001137983 */ /* 0x000f280000300800 */
[----:B------:R1:W-:Y:S04]  /*f44e0*/  LDGSTS.E [R3+0x40d80], desc[UR60][R12.64], P1 ;  /* 0x40d800000c037fae */ /* 0x0003e8000892187c */
[----:B------:R-:W4:Y:S04]  /*f44f0*/  LDL.LU R20, [R1+0x2f10] ;  /* 0x002f100001147983 */ /* 0x000f280000300800 */
[----:B------:R-:W4:Y:S01]  /*f4500*/  LDL.LU R16, [R1+0x2f18] ;  /* 0x002f180001107983 */ /* 0x000f220000300800 */
[----:B--2---:R-:W-:-:S04]  /*f4510*/  IADD3 R18, P1, R18, UR13, RZ ;  /* 0x0000000d12127c10 */ /* 0x004fc8000ff3e0ff */
[----:B---3--:R-:W-:Y:S01]  /*f4520*/  IADD3.X R25, R25, UR8, RZ, P1, !PT ;  /* 0x0000000819197c10 */ /* 0x008fe20008ffe4ff */
        /* <DEDUP_REMOVED lines=14> */
[----:B--2---:R-:W2:Y:S01]  /*f4610*/  LDL.LU R18, [R1+0x2f14] ;  /* 0x002f140001127983 */ /* 0x004ea20000300800 */
[----:B------:R-:W-:-:S04]  /*f4620*/  UISETP.GT.AND UP1, UPT, UR15, 0xa, UPT ;  /* 0x0000000a0f00788c */ /* 0x000fc8000bf24270 */
[----:B------:R-:W-:-:S04]  /*f4630*/  USEL UR12, URZ, 0x4, !UP1 ;  /* 0x000000043f0c7887 */ /* 0x000fc8000c800000 */
[----:B------:R-:W-:-:S06]  /*f4640*/  USEL UR12, UR12, URZ, !UP0 ;  /* 0x0000003f0c0c7287 */ /* 0x000fcc000c000000 */
[----:B------:R-:W-:Y:S02]  /*f4650*/  ISETP.NE.U32.AND P0, PT, RZ, UR12, PT ;  /* 0x0000000cff007c0c */ /* 0x000fe4000bf05070 */
[----:B------:R-:W-:Y:S01]  /*f4660*/  MOV R13, R25 ;  /* 0x00000019000d7202 */ /* 0x000fe20000000f00 */
[----:B------:R-:W-:-:S10]  /*f4670*/  UISETP.GT.AND UP1, UPT, UR15, 0xe, UPT ;  /* 0x0000000e0f00788c */ /* 0x000fd4000bf24270 */
[----:B------:R1:W-:Y:S02]  /*f4680*/  LDGSTS.E [R3+0x41400], desc[UR60][R12.64], P0 ;  /* 0x414000000c037fae */ /* 0x0003e4000812187c */
[----:B-1----:R-:W-:Y:S02]  /*f4690*/  IMAD.MOV.U32 R12, RZ, RZ, R23 ;  /* 0x000000ffff0c7224 */ /* 0x002fe400078e0017 */
[----:B------:R-:W-:-:S05]  /*f46a0*/  IMAD.MOV.U32 R13, RZ, RZ, R24 ;  /* 0x000000ffff0d7224 */ /* 0x000fca00078e0018 */
[----:B------:R1:W-:Y:S01]  /*f46b0*/  LDGSTS.E [R3+0x41480], desc[UR60][R12.64], P0 ;  /* 0x414800000c037fae */ /* 0x0003e2000812187c */
[----:B------:R-:W-:Y:S01]  /*f46c0*/  USEL UR12, URZ, 0x4, !UP1 ;  /* 0x000000043f0c7887 */ /* 0x000fe2000c800000 */
[----:B-1----:R-:W-:Y:S01]  /*f46d0*/  MOV R12, R21 ;  /* 0x00000015000c7202 */ /* 0x002fe20000000f00 */
[----:B------:R-:W-:-:S05]  /*f46e0*/  IMAD.MOV.U32 R13, RZ, RZ, R22 ;  /* 0x000000ffff0d7224 */ /* 0x000fca00078e0016 */
[----:B------:R1:W-:Y:S01]  /*f46f0*/  LDGSTS.E [R3+0x41500], desc[UR60][R12.64], P0 ;  /* 0x415000000c037fae */ /* 0x0003e2000812187c */
[----:B------:R-:W-:Y:S01]  /*f4700*/  USEL UR12, UR12, URZ, !UP0 ;  /* 0x0000003f0c0c7287 */ /* 0x000fe2000c000000 */
[----:B-1----:R-:W-:Y:S01]  /*f4710*/  IMAD.MOV.U32 R12, RZ, RZ, R15 ;  /* 0x000000ffff0c7224 */ /* 0x002fe200078e000f */
[----:B------:R-:W-:-:S04]  /*f4720*/  IADD3.X R17, R17, UR8, RZ, P1, !PT ;  /* 0x0000000811117c10 */ /* 0x000fc80008ffe4ff */
[----:B------:R-:W-:Y:S01]  /*f4730*/  MOV R13, R17 ;  /* 0x00000011000d7202 */ /* 0x000fe20000000f00 */
[----:B------:R1:W-:Y:S01]  /*f4740*/  STL [R1+0x2e94], R17 ;  /* 0x002e941101007387 */ /* 0x0003e20000100800 */
[----:B------:R-:W-:-:S03]  /*f4750*/  IADD3 R28, P2, R28, UR13, RZ ;  /* 0x0000000d1c1c7c10 */ /* 0x000fc6000ff5e0ff */
[----:B---3--:R-:W3:Y:S01]  /*f4760*/  LDL.LU R25, [R1+0x2f7c] ;  /* 0x002f7c0001197983 */ /* 0x008ee20000300800 */
[----:B------:R-:W-:-:S03]  /*f4770*/  ISETP.NE.U32.AND P1, PT, RZ, UR12, PT ;  /* 0x0000000cff007c0c */ /* 0x000fc6000bf25070 */
[----:B------:R4:W-:Y:S04]  /*f4780*/  LDGSTS.E [R3+0x41580], desc[UR60][R12.64], P0 ;  /* 0x415800000c037fae */ /* 0x0009e8000812187c */
[----:B-1----:R-:W3:Y:S04]  /*f4790*/  LDL.LU R17, [R1+0x2f80] ;  /* 0x002f800001117983 */ /* 0x002ee80000300800 */
[----:B------:R-:W-:Y:S04]  /*f47a0*/  STL [R1+0x2f00], R28 ;  /* 0x002f001c01007387 */ /* 0x000fe80000100800 */
[----:B------:R-:W3:Y:S04]  /*f47b0*/  LDL.LU R24, [R1+0x2f84] ;  /* 0x002f840001187983 */ /* 0x000ee80000300800 */
[----:B------:R-:W3:Y:S04]  /*f47c0*/  LDL.LU R23, [R1+0x2f88] ;  /* 0x002f880001177983 */ /* 0x000ee80000300800 */
[----:B------:R-:W3:Y:S04]  /*f47d0*/  LDL.LU R22, [R1+0x2f8c] ;  /* 0x002f8c0001167983 */ /* 0x000ee80000300800 */
[----:B------:R-:W3:Y:S04]  /*f47e0*/  LDL.LU R21, [R1+0x2f90] ;  /* 0x002f900001157983 */ /* 0x000ee80000300800 */
[----:B------:R-:W3:Y:S01]  /*f47f0*/  LDL.LU R15, [R1+0x2f98] ;  /* 0x002f9800010f7983 */ /* 0x000ee20000300800 */
        /* <DEDUP_REMOVED lines=16> */
[----:B--2---:R-:W-:-:S03]  /*f4900*/  IADD3.X R18, R18, UR8, RZ, P3, !PT ;  /* 0x0000000812127c10 */ /* 0x004fc60009ffe4ff */
[----:B------:R-:W2:Y:S04]  /*f4910*/  LDL.LU R19, [R1+0x2f94] ;  /* 0x002f940001137983 */ /* 0x000ea80000300800 */
[----:B------:R1:W-:Y:S04]  /*f4920*/  STL [R1+0x2f14], R18 ;  /* 0x002f141201007387 */ /* 0x0003e80000100800 */
[----:B------:R-:W2:Y:S01]  /*f4930*/  LDL.LU R28, [R1+0x3000] ;  /* 0x00300000011c7983 */ /* 0x000ea20000300800 */
[----:B------:R-:W-:Y:S01]  /*f4940*/  IMAD.MOV.U32 R13, RZ, RZ, R27 ;  /* 0x000000ffff0d7224 */ /* 0x000fe200078e001b */
[----:B------:R-:W-:-:S02]  /*f4950*/  UISETP.GT.AND UP1, UPT, UR15, 0x12, UPT ;  /* 0x000000120f00788c */ /* 0x000fc4000bf24270 */
[----:B----4-:R-:W4:Y:S04]  /*f4960*/  LDL.LU R29, [R1+0x2ffc] ;  /* 0x002ffc00011d7983 */ /* 0x010f280000300800 */
[----:B------:R1:W-:Y:S01]  /*f4970*/  LDGSTS.E [R3+0x41c80], desc[UR60][R12.64], P1 ;  /* 0x41c800000c037fae */ /* 0x0003e2000892187c */
[----:B------:R-:W-:-:S03]  /*f4980*/  USEL UR12, URZ, 0x4, !UP1 ;  /* 0x000000043f0c7887 */ /* 0x000fc6000c800000 */
[----:B------:R-:W4:Y:S01]  /*f4990*/  LDL.LU R27, [R1+0x3004] ;  /* 0x00300400011b7983 */ /* 0x000f220000300800 */
[----:B-1----:R-:W-:Y:S01]  /*f49a0*/  IMAD.MOV.U32 R12, RZ, RZ, R20 ;  /* 0x000000ffff0c7224 */ /* 0x002fe200078e0014 */
[----:B------:R-:W-:-:S05]  /*f49b0*/  MOV R13, R26 ;  /* 0x0000001a000d7202 */ /* 0x000fca0000000f00 */
[----:B------:R1:W-:Y:S01]  /*f49c0*/  LDGSTS.E [R3+0x41d00], desc[UR60][R12.64], P1 ;  /* 0x41d000000c037fae */ /* 0x0003e2000892187c */
[----:B------:R-:W-:Y:S01]  /*f49d0*/  USEL UR12, UR12, URZ, !UP0 ;  /* 0x0000003f0c0c7287 */ /* 0x000fe2000c000000 */
[----:B-1----:R-:W-:Y:S02]  /*f49e0*/  IMAD.MOV.U32 R12, RZ, RZ, R16 ;  /* 0x000000ffff0c7224 */ /* 0x002fe400078e0010 */
[----:B------:R-:W-:-:S03]  /*f49f0*/  IMAD.MOV.U32 R13, RZ, RZ, R18 ;  /* 0x000000ffff0d7224 */ /* 0x000fc600078e0012 */
[----:B------:R-:W-:Y:S01]  /*f4a00*/  ISETP.NE.U32.AND P0, PT, RZ, UR12, PT ;  /* 0x0000000cff007c0c */ /* 0x000fe2000bf05070 */
        /* <DEDUP_REMOVED lines=21> */
[----:B---3--:R-:W3:Y:S04]  /*f4b60*/  LDL.LU R17, [R1+0x3014] ;  /* 0x0030140001117983 */ /* 0x008ee80000300800 */
[----:B------:R1:W-:Y:S02]  /*f4b70*/  LDGSTS.E [R3+0x42400], desc[UR60][R12.64], P0 ;  /* 0x424000000c037fae */ /* 0x0003e4000812187c */
[----:B-1----:R-:W-:Y:S01]  /*f4b80*/  IMAD.MOV.U32 R12, RZ, RZ, R23 ;  /* 0x000000ffff0c7224 */ /* 0x002fe200078e0017 */
[----:B------:R-:W-:-:S05]  /*f4b90*/  MOV R13, R24 ;  /* 0x00000018000d7202 */ /* 0x000fca0000000f00 */
[----:B------:R1:W-:Y:S02]  /*f4ba0*/  LDGSTS.E [R3+0x42480], desc[UR60][R12.64], P0 ;  /* 0x424800000c037fae */ /* 0x0003e4000812187c */
[----:B-1----:R-:W-:Y:S02]  /*f4bb0*/  IMAD.MOV.U32 R12, RZ, RZ, R21 ;  /* 0x000000ffff0c7224 */ /* 0x002fe400078e0015 */
[----:B------:R-:W-:Y:S01]  /*f4bc0*/  IMAD.MOV.U32 R13, RZ, RZ, R22 ;  /* 0x000000ffff0d7224 */ /* 0x000fe200078e0016 */
[----:B--2---:R-:W-:-:S04]  /*f4bd0*/  IADD3.X R19, R19, UR8, RZ, P1, !PT ;  /* 0x0000000813137c10 */ /* 0x004fc80008ffe4ff */
[----:B------:R1:W-:Y:S01]  /*f4be0*/  LDGSTS.E [R3+0x42500], desc[UR60][R12.64], P0 ;  /* 0x425000000c037fae */ /* 0x0003e2000812187c */
[----:B------:R-:W-:-:S03]  /*f4bf0*/  IADD3 R28, P2, R28, UR13, RZ ;  /* 0x0000000d1c1c7c10 */ /* 0x000fc6000ff5e0ff */
[----:B------:R2:W-:Y:S04]  /*f4c00*/  STL [R1+0x2f94], R19 ;  /* 0x002f941301007387 */ /* 0x0005e80000100800 */
[----:B------:R-:W3:Y:S01]  /*f4c10*/  LDL.LU R25, [R1+0x307c] ;  /* 0x00307c0001197983 */ /* 0x000ee20000300800 */
[----:B-1----:R-:W-:-:S03]  /*f4c20*/  IMAD.MOV.U32 R13, RZ, RZ, R19 ;  /* 0x000000ffff0d7224 */ /* 0x002fc600078e0013 */
[----:B--2---:R-:W2:Y:S04]  /*f4c30*/  LDL.LU R19, [R1+0x3080] ;  /* 0x0030800001137983 */ /* 0x004ea80000300800 */
[----:B------:R-:W-:Y:S01]  /*f4c40*/  STL [R1+0x3000], R28 ;  /* 0x0030001c01007387 */ /* 0x000fe20000100800 */
[----:B------:R-:W-:-:S03]  /*f4c50*/  MOV R12, R15 ;  /* 0x0000000f000c7202 */ /* 0x000fc60000000f00 */
[----:B------:R-:W2:Y:S04]  /*f4c60*/  LDL.LU R24, [R1+0x3084] ;  /* 0x0030840001187983 */ /* 0x000ea80000300800 */
[----:B------:R-:W2:Y:S04]  /*f4c70*/  LDL.LU R23, [R1+0x3088] ;  /* 0x0030880001177983 */ /* 0x000ea80000300800 */
[----:B------:R-:W2:Y:S04]  /*f4c80*/  LDL.LU R22, [R1+0x308c] ;  /* 0x00308c0001167983 */ /* 0x000ea80000300800 */
[----:B------:R-:W2:Y:S04]  /*f4c90*/  LDL.LU R21, [R1+0x3090] ;  /* 0x0030900001157983 */ /* 0x000ea80000300800 */
[----:B------:R-:W2:Y:S01]  /*f4ca0*/  LDL.LU R15, [R1+0x3098] ;  /* 0x00309800010f7983 */ /* 0x000ea20000300800 */
        /* <DEDUP_REMOVED lines=12> */
[----:B------:R-:W-:-:S03]  /*f4d70*/  IADD3 R16, P3, R16, UR13, RZ ;  /* 0x0000000d10107c10 */ /* 0x000fc6000ff7e0ff */
[----:B------:R4:W-:Y:S04]  /*f4d80*/  STL [R1+0x2ffc], R29 ;  /* 0x002ffc1d01007387 */ /* 0x0009e80000100800 */
[----:B------:R1:W-:Y:S04]  /*f4d90*/  LDGSTS.E [R3+0x42c00], desc[UR60][R12.64], P1 ;  /* 0x42c000000c037fae */ /* 0x0003e8000892187c */
[----:B------:R-:W-:Y:S04]  /*f4da0*/  STL [R1+0x3010], R20 ;  /* 0x0030101401007387 */ /* 0x000fe80000100800 */
[----:B------:R4:W-:Y:S01]  /*f4db0*/  STL [R1+0x3004], R27 ;  /* 0x0030041b01007387 */ /* 0x0009e20000100800 */
[----:B-1----:R-:W-:-:S02]  /*f4dc0*/  IMAD.MOV.U32 R12, RZ, RZ, R18 ;  /* 0x000000ffff0c7224 */ /* 0x002fc400078e0012 */
[----:B------:R-:W-:Y:S01]  /*f4dd0*/  IMAD.MOV.U32 R13, RZ, RZ, R27 ;  /* 0x000000ffff0d7224 */ /* 0x000fe200078e001b */
[----:B------:R-:W-:Y:S04]  /*f4de0*/  STL [R1+0x3018], R16 ;  /* 0x0030181001007387 */ /* 0x000fe80000100800 */
[----:B------:R1:W-:Y:S02]  /*f4df0*/  LDGSTS.E [R3+0x42c80], desc[UR60][R12.64], P1 ;  /* 0x42c800000c037fae */ /* 0x0003e4000892187c */
[----:B-1----:R-:W-:Y:S02]  /*f4e00*/  MOV R12, R20 ;  /* 0x00000014000c7202 */ /* 0x002fe40000000f00 */
[----:B------:R-:W-:-:S05]  /*f4e10*/  IADD3.X R26, R26, UR8, RZ, P2, !PT ;  /* 0x000000081a1a7c10 */ /* 0x000fca00097fe4ff */
[----:B------:R-:W-:Y:S01]  /*f4e20*/  STL [R1+0x300c], R26 ;  /* 0x00300c1a01007387 */ /* 0x000fe20000100800 */
[----:B---3--:R-:W-:-:S03]  /*f4e30*/  IADD3.X R17, R17, UR8, RZ, P3, !PT ;  /* 0x0000000811117c10 */ /* 0x008fc60009ffe4ff */
[----:B------:R-:W3:Y:S01]  /*f4e40*/  LDL.LU R18, [R1+0x3094] ;  /* 0x0030940001127983 */ /* 0x000ee20000300800 */
[----:B------:R-:W-:-:S03]  /*f4e50*/  IMAD.MOV.U32 R13, RZ, RZ, R26 ;  /* 0x000000ffff0d7224 */ /* 0x000fc600078e001a */
[----:B------:R1:W-:Y:S04]  /*f4e60*/  STL [R1+0x3014], R17 ;  /* 0x0030141101007387 */ /* 0x0003e80000100800 */
[----:B------:R-:W3:Y:S04]  /*f4e70*/  LDL.LU R28, [R1+0x3100] ;  /* 0x00310000011c7983 */ /* 0x000ee80000300800 */
[----:B------:R1:W-:Y:S04]  /*f4e80*/  LDGSTS.E [R3+0x42d00], desc[UR60][R12.64], P1 ;  /* 0x42d000000c037fae */ /* 0x0003e8000892187c */
[----:B----4-:R-:W4:Y:S04]  /*f4e90*/  LDL.LU R29, [R1+0x30fc] ;  /* 0x0030fc00011d7983 */ /* 0x010f280000300800 */
[----:B------:R-:W4:Y:S01]  /*f4ea0*/  LDL.LU R27, [R1+0x3104] ;  /* 0x00310400011b7983 */ /* 0x000f220000300800 */
[----:B-1----:R-:W-:Y:S01]  /*f4eb0*/  IMAD.MOV.U32 R12, RZ, RZ, R16 ;  /* 0x000000ffff0c7224 */ /* 0x002fe200078e0010 */
[----:B------:R-:W-:-:S02]  /*f4ec0*/  MOV R13, R17 ;  /* 0x00000011000d7202 */ /* 0x000fc40000000f00 */
        /* <DEDUP_REMOVED lines=24> */
[----:B------:R-:W-:Y:S01]  /*f5050*/  ISETP.NE.U32.AND P0, PT, RZ, UR12, PT ;  /* 0x0000000cff007c0c */ /* 0x000fe2000bf05070 */
[----:B------:R-:W-:Y:S01]  /*f5060*/  IMAD.MOV.U32 R13, RZ, RZ, R25 ;  /* 0x000000ffff0d7224 */ /* 0x000fe200078e0019 */
[----:B------:R-:W-:-:S11]  /*f5070*/  UISETP.GT.AND UP1, UPT, UR15, 0x1e, UPT ;  /* 0x0000001e0f00788c */ /* 0x000fd6000bf24270 */
[----:B------:R1:W-:Y:S02]  /*f5080*/  LDGSTS.E [R3+0x43400], desc[UR60][R12.64], P0 ;  /* 0x434000000c037fae */ /* 0x0003e4000812187c */
[----:B-1----:R-:W-:Y:S01]  /*f5090*/  MOV R12, R23 ;  /* 0x00000017000c7202 */ /* 0x002fe20000000f00 */
[----:B------:R-:W-:-:S05]  /*f50a0*/  IMAD.MOV.U32 R13, RZ, RZ, R24 ;  /* 0x000000ffff0d7224 */ /* 0x000fca00078e0018 */
[----:B------:R1:W-:Y:S01]  /*f50b0*/  LDGSTS.E [R3+0x43480], desc[UR60][R12.64], P0 ;  /* 0x434800000c037fae */ /* 0x0003e2000812187c */
[----:B------:R-:W-:Y:S01]  /*f50c0*/  USEL UR12, URZ, 0x4, !UP1 ;  /* 0x000000043f0c7887 */ /* 0x000fe2000c800000 */
[----:B-1----:R-:W-:Y:S01]  /*f50d0*/  IMAD.MOV.U32 R12, RZ, RZ, R21 ;  /* 0x000000ffff0c7224 */ /* 0x002fe200078e0015 */
[----:B------:R-:W-:-:S05]  /*f50e0*/  MOV R13, R22 ;  /* 0x00000016000d7202 */ /* 0x000fca0000000f00 */
[----:B------:R1:W-:Y:S01]  /*f50f0*/  LDGSTS.E [R3+0x43500], desc[UR60][R12.64], P0 ;  /* 0x435000000c037fae */ /* 0x0003e2000812187c */
[----:B------:R-:W-:Y:S01]  /*f5100*/  USEL UR12, UR12, URZ, !UP0 ;  /* 0x0000003f0c0c7287 */ /* 0x000fe2000c000000 */
[----:B-1----:R-:W-:Y:S01]  /*f5110*/  IMAD.MOV.U32 R12, RZ, RZ, R15 ;  /* 0x000000ffff0c7224 */ /* 0x002fe200078e000f */
[----:B---3--:R-:W-:-:S05]  /*f5120*/  IADD3.X R18, R18, UR8, RZ, P1, !PT ;  /* 0x0000000812127c10 */ /* 0x008fca0008ffe4ff */
[----:B------:R1:W-:Y:S01]  /*f5130*/  STL [R1+0x3094], R18 ;  /* 0x0030941201007387 */ /* 0x0003e20000100800 */
[----:B------:R-:W-:Y:S01]  /*f5140*/  IADD3 R28, P2, R28, UR13, RZ ;  /* 0x0000000d1c1c7c10 */ /* 0x000fe2000ff5e0ff */
[----:B------:R-:W-:Y:S02]  /*f5150*/  IMAD.MOV.U32 R13, RZ, RZ, R18 ;  /* 0x000000ffff0d7224 */ /* 0x000fe400078e0012 */
[----:B------:R-:W3:Y:S01]  /*f5160*/  LDL.LU R25, [R1+0x317c] ;  /* 0x00317c0001197983 */ /* 0x000ee20000300800 */
        /* <DEDUP_REMOVED lines=25> */
[----:B--2---:R-:W-:-:S03]  /*f5300*/  IADD3.X R19, R19, UR8, RZ, P3, !PT ;  /* 0x0000000813137c10 */ /* 0x004fc60009ffe4ff */
[----:B------:R-:W2:Y:S04]  /*f5310*/  LDL.LU R17, [R1+0x3194] ;  /* 0x0031940001117983 */ /* 0x000ea80000300800 */
[----:B------:R1:W-:Y:S04]  /*f5320*/  STL [R1+0x3114], R19 ;  /* 0x0031141301007387 */ /* 0x0003e80000100800 */
[----:B------:R-:W2:Y:S01]  /*f5330*/  LDL.LU R28, [R1+0x3200] ;  /* 0x00320000011c7983 */ /* 0x000ea20000300800 */
[----:B------:R-:W-:Y:S01]  /*f5340*/  MOV R13, R27 ;  /* 0x0000001b000d7202 */ /* 0x000fe20000000f00 */
[----:B------:R-:W-:-:S02]  /*f5350*/  UISETP.GT.AND UP1, UPT, UR15, 0x22, UPT ;  /* 0x000000220f00788c */ /* 0x000fc4000bf24270 */
[----:B----4-:R-:W4:Y:S04]  /*f5360*/  LDL.LU R29, [R1+0x31fc] ;  /* 0x0031fc00011d7983 */ /* 0x010f280000300800 */
[----:B------:R1:W-:Y:S01]  /*f5370*/  LDGSTS.E [R3+0x43c80], desc[UR60][R12.64], P1 ;  /* 0x43c800000c037fae */ /* 0x0003e2000892187c */
[----:B------:R-:W-:-:S03]  /*f5380*/  USEL UR12, URZ, 0x4, !UP1 ;  /* 0x000000043f0c7887 */ /* 0x000fc6000c800000 */
[----:B------:R-:W4:Y:S01]  /*f5390*/  LDL.LU R27, [R1+0x3204] ;  /* 0x00320400011b7983 */ /* 0x000f220000300800 */
[----:B-1----:R-:W-:Y:S02]  /*f53a0*/  IMAD.MOV.U32 R12, RZ, RZ, R20 ;  /* 0x000000ffff0c7224 */ /* 0x002fe400078e0014 */
[----:B------:R-:W-:-:S05]  /*f53b0*/  IMAD.MOV.U32 R13, RZ, RZ, R26 ;  /* 0x000000ffff0d7224 */ /* 0x000fca00078e001a */
[----:B------:R1:W-:Y:S01]  /*f53c0*/  LDGSTS.E [R3+0x43d00], desc[UR60][R12.64], P1 ;  /* 0x43d000000c037fae */ /* 0x0003e2000892187c */
[----:B------:R-:W-:Y:S01]  /*f53d0*/  USEL UR12, UR12, URZ, !UP0 ;  /* 0x0000003f0c0c7287 */ /* 0x000fe2000c000000 */
[----:B-1----:R-:W-:Y:S01]  /*f53e0*/  MOV R12, R16 ;  /* 0x00000010000c7202 */ /* 0x002fe20000000f00 */
[----:B------:R-:W-:-:S04]  /*f53f0*/  IMAD.MOV.U32 R13, RZ, RZ, R19 ;  /* 0x000000ffff0d7224 */ /* 0x000fc800078e0013 */
        /* <DEDUP_REMOVED lines=24> */
[----:B-1----:R-:W-:-:S02]  /*f5580*/  IMAD.MOV.U32 R12, RZ, RZ, R23 ;  /* 0x000000ffff0c7224 */ /* 0x002fc400078e0017 */
[----:B------:R-:W-:-:S05]  /*f5590*/  IMAD.MOV.U32 R13, RZ, RZ, R24 ;  /* 0x000000ffff0d7224 */ /* 0x000fca00078e0018 */
[----:B------:R1:W-:Y:S02]  /*f55a0*/  LDGSTS.E [R3+0x44480], desc[UR60][R12.64], P0 ;  /* 0x444800000c037fae */ /* 0x0003e4000812187c */
[----:B-1----:R-:W-:Y:S01]  /*f55b0*/  MOV R12, R21 ;  /* 0x00000015000c7202 */ /* 0x002fe20000000f00 */
[----:B------:R-:W-:Y:S01]  /*f55c0*/  IMAD.MOV.U32 R13, RZ, RZ, R22 ;  /* 0x000000ffff0d7224 */ /* 0x000fe200078e0016 */
[----:B--2---:R-:W-:-:S04]  /*f55d0*/  IADD3.X R17, R17, UR8, RZ, P1, !PT ;  /* 0x0000000811117c10 */ /* 0x004fc80008ffe4ff */
[----:B------:R1:W-:Y:S01]  /*f55e0*/  LDGSTS.E [R3+0x44500], desc[UR60][R12.64], P0 ;  /* 0x445000000c037fae */ /* 0x0003e2000812187c */
[----:B------:R-:W-:-:S03]  /*f55f0*/  IADD3 R28, P2, R28, UR13, RZ ;  /* 0x0000000d1c1c7c10 */ /* 0x000fc6000ff5e0ff */
[----:B------:R2:W-:Y:S04]  /*f5600*/  STL [R1+0x3194], R17 ;  /* 0x0031941101007387 */ /* 0x0005e80000100800 */
        /* <DEDUP_REMOVED lines=35> */
[----:B---3--:R-:W-:-:S03]  /*f5840*/  IADD3.X R18, R18, UR8, RZ, P3, !PT ;  /* 0x0000000812127c10 */ /* 0x008fc60009ffe4ff */
[----:B------:R-:W3:Y:S04]  /*f5850*/  LDL.LU R19, [R1+0x3294] ;  /* 0x0032940001137983 */ /* 0x000ee80000300800 */
[----:B------:R1:W-:Y:S04]  /*f5860*/  STL [R1+0x3214], R18 ;  /* 0x0032141201007387 */ /* 0x0003e80000100800 */
[----:B------:R-:W3:Y:S04]  /*f5870*/  LDL.LU R28, [R1+0x3300] ;  /* 0x00330000011c7983 */ /* 0x000ee80000300800 */
        /* <DEDUP_REMOVED lines=33> */
[----:B-1----:R-:W-:Y:S01]  /*f5a90*/  IMAD.MOV.U32 R12, RZ, RZ, R23 ;  /* 0x000000ffff0c7224 */ /* 0x002fe200078e0017 */
[----:B------:R-:W-:-:S05]  /*f5aa0*/  MOV R13, R24 ;  /* 0x00000018000d7202 */ /* 0x000fca0000000f00 */
[----:B------:R1:W-:Y:S01]  /*f5ab0*/  LDGSTS.E [R3+0x45480], desc[UR60][R12.64], P0 ;  /* 0x454800000c037fae */ /* 0x0003e2000812187c */
[----:B------:R-:W-:Y:S01]  /*f5ac0*/  USEL UR12, URZ, 0x4, !UP1 ;  /* 0x000000043f0c7887 */ /* 0x000fe2000c800000 */
[----:B-1----:R-:W-:Y:S02]  /*f5ad0*/  IMAD.MOV.U32 R12, RZ, RZ, R21 ;  /* 0x000000ffff0c7224 */ /* 0x002fe400078e0015 */
[----:B------:R-:W-:-:S05]  /*f5ae0*/  IMAD.MOV.U32 R13, RZ, RZ, R22 ;  /* 0x000000ffff0d7224 */ /* 0x000fca00078e0016 */
[----:B------:R1:W-:Y:S01]  /*f5af0*/  LDGSTS.E [R3+0x45500], desc[UR60][R12.64], P0 ;  /* 0x455000000c037fae */ /* 0x0003e2000812187c */
[----:B------:R-:W-:Y:S01]  /*f5b00*/  USEL UR12, UR12, URZ, !UP0 ;  /* 0x0000003f0c0c7287 */ /* 0x000fe2000c000000 */
[----:B-1----:R-:W-:Y:S02]  /*f5b10*/  MOV R12, R15 ;  /* 0x0000000f000c7202 */ /* 0x002fe40000000f00 */
        /* <DEDUP_REMOVED lines=40> */
[----:B-1----:R-:W-:Y:S01]  /*f5da0*/  MOV R12, R20 ;  /* 0x00000014000c7202 */ /* 0x002fe20000000f00 */
[----:B------:R-:W-:-:S05]  /*f5db0*/  IMAD.MOV.U32 R13, RZ, RZ, R26 ;  /* 0x000000ffff0d7224 */ /* 0x000fca00078e001a */
[----:B------:R1:W-:Y:S01]  /*f5dc0*/  LDGSTS.E [R3+0x45d00], desc[UR60][R12.64], P1 ;  /* 0x45d000000c037fae */ /* 0x0003e2000892187c */
[----:B------:R-:W-:Y:S01]  /*f5dd0*/  USEL UR12, UR12, URZ, !UP0 ;  /* 0x0000003f0c0c7287 */ /* 0x000fe2000c000000 */
[----:B-1----:R-:W-:Y:S01]  /*f5de0*/  IMAD.MOV.U32 R12, RZ, RZ, R16 ;  /* 0x000000ffff0c7224 */ /* 0x002fe200078e0010 */
[----:B------:R-:W-:Y:S02]  /*f5df0*/  MOV R13, R17 ;  /* 0x00000011000d7202 */ /* 0x000fe40000000f00 */
[----:B------:R-:W4:Y:S04]  /*f5e00*/  LDL.LU R17, [R1+0x3408] ;  /* 0x0034080001117983 */ /* 0x000f280000300800 */
[----:B------:R1:W-:Y:S01]  /*f5e10*/  LDGSTS.E [R3+0x45d80], desc[UR60][R12.64], P1 ;  /* 0x45d800000c037fae */ /* 0x0003e2000892187c */
[----:B------:R-:W-:-:S03]  /*f5e20*/  ISETP.NE.U32.AND P0, PT, RZ, UR12, PT ;  /* 0x0000000cff007c0c */ /* 0x000fc6000bf05070 */
        /* <DEDUP_REMOVED lines=19> */
[----:B---3--:R-:W3:Y:S04]  /*f5f60*/  LDL.LU R19, [R1+0x3414] ;  /* 0x0034140001137983 */ /* 0x008ee80000300800 */
[----:B------:R1:W-:Y:S02]  /*f5f70*/  LDGSTS.E [R3+0x46400], desc[UR60][R12.64], P0 ;  /* 0x464000000c037fae */ /* 0x0003e4000812187c */
[----:B-1----:R-:W-:Y:S01]  /*f5f80*/  MOV R12, R23 ;  /* 0x00000017000c7202 */ /* 0x002fe20000000f00 */
[----:B------:R-:W-:-:S05]  /*f5f90*/  IMAD.MOV.U32 R13, RZ, RZ, R24 ;  /* 0x000000ffff0d7224 */ /* 0x000fca00078e0018 */
[----:B------:R1:W-:Y:S02]  /*f5fa0*/  LDGSTS.E [R3+0x46480], desc[UR60][R12.64], P0 ;  /* 0x464800000c037fae */ /* 0x0003e4000812187c */
[----:B-1----:R-:W-:Y:S01]  /*f5fb0*/  IMAD.MOV.U32 R12, RZ, RZ, R21 ;  /* 0x000000ffff0c7224 */ /* 0x002fe200078e0015 */
[----:B------:R-:W-:Y:S02]  /*f5fc0*/  MOV R13, R22 ;  /* 0x00000016000d7202 */ /* 0x000fe40000000f00 */
[----:B--2---:R-:W-:-:S03]  /*f5fd0*/  IADD3.X R18, R18, UR8, RZ, P1, !PT ;  /* 0x0000000812127c10 */ /* 0x004fc60008ffe4ff */
[----:B------:R1:W-:Y:S04]  /*f5fe0*/  LDGSTS.E [R3+0x46500], desc[UR60][R12.64], P0 ;  /* 0x465000000c037fae */ /* 0x0003e8000812187c */
[----:B------:R2:W-:Y:S01]  /*f5ff0*/  STL [R1+0x3394], R18 ;  /* 0x0033941201007387 */ /* 0x0005e20000100800 */
[----:B------:R-:W-:-:S03]  /*f6000*/  IADD3 R28, P2, R28, UR13, RZ ;  /* 0x0000000d1c1c7c10 */ /* 0x000fc6000ff5e0ff */
[----:B------:R-:W3:Y:S01]  /*f6010*/  LDL.LU R25, [R1+0x347c] ;  /* 0x00347c0001197983 */ /* 0x000ee20000300800 */
[----:B-1----:R-:W-:-:S03]  /*f6020*/  IMAD.MOV.U32 R13, RZ, RZ, R18 ;  /* 0x000000ffff0d7224 */ /* 0x002fc600078e0012 */
        /* <DEDUP_REMOVED lines=79> */
[----:B---3--:R-:W-:-:S04]  /*f6520*/  IADD3.X R17, R17, UR8, RZ, P1, !PT ;  /* 0x0000000811117c10 */ /* 0x008fc80008ffe4ff */
[----:B------:R-:W-:Y:S01]  /*f6530*/  MOV R13, R17 ;  /* 0x00000011000d7202 */ /* 0x000fe20000000f00 */
[----:B------:R1:W-:Y:S01]  /*f6540*/  STL [R1+0x3494], R17 ;  /* 0x0034941101007387 */ /* 0x0003e20000100800 */
[----:B------:R-:W-:-:S03]  /*f6550*/  IADD3 R28, P2, R28, UR13, RZ ;  /* 0x0000000d1c1c7c10 */ /* 0x000fc6000ff5e0ff */
        /* <DEDUP_REMOVED lines=381> */
[----:B------:R1:W-:Y:S04]  /*f7d30*/  STL [R1+0x3984], R24 ;  /* 0x0039841801007387 */ /* 0x0003e80000100800 */
[----:B---3--:R-:W3:Y:S04]  /*f7d40*/  LDL.LU R25, [R1+0x3a0c] ;  /* 0x003a0c0001197983 */ /* 0x008ee80000300800 */
[----:B------:R-:W-:Y:S04]  /*f7d50*/  STL [R1+0x398c], R22 ;  /* 0x00398c1601007387 */ /* 0x000fe80000100800 */
[----:B------:R-:W3:Y:S04]  /*f7d60*/  LDL.LU R19, [R1+0x3a14] ;  /* 0x003a140001137983 */ /* 0x000ee80000300800 */
        /* <DEDUP_REMOVED lines=38> */
[----:B------:R-:W-:Y:S04]  /*f7fd0*/  STL [R1+0x3a04], R27 ;  /* 0x003a041b01007387 */ /* 0x000fe80000100800 */
[----:B------:R-:W-:Y:S04]  /*f7fe0*/  STL [R1+0x3a18], R16 ;  /* 0x003a181001007387 */ /* 0x000fe80000100800 */
[----:B------:R4:W-:Y:S02]  /*f7ff0*/  LDGSTS.E [R3+0x4cc80], desc[UR60][R12.64], P1 ;  /* 0x4cc800000c037fae */ /* 0x0009e4000892187c */
[----:B----4-:R-:W-:Y:S01]  /*f8000*/  IMAD.MOV.U32 R12, RZ, RZ, R20 ;  /* 0x000000ffff0c7224 */ /* 0x010fe200078e0014 */
[----:B---3--:R-:W-:-:S05]  /*f8010*/  IADD3.X R25, R25, UR8, RZ, P2, !PT ;  /* 0x0000000819197c10 */ /* 0x008fca00097fe4ff */
[----:B------:R3:W-:Y:S01]  /*f8020*/  STL [R1+0x3a0c], R25 ;  /* 0x003a0c1901007387 */ /* 0x0007e20000100800 */
[----:B------:R-:W-:-:S03]  /*f8030*/  IADD3.X R19, R19, UR8, RZ, P3, !PT ;  /* 0x0000000813137c10 */ /* 0x000fc60009ffe4ff */
[----:B-1----:R-:W4:Y:S01]  /*f8040*/  LDL.LU R17, [R1+0x3a94] ;  /* 0x003a940001117983 */ /* 0x002f220000300800 */
[----:B------:R-:W-:-:S03]  /*f8050*/  IMAD.MOV.U32 R13, RZ, RZ, R25 ;  /* 0x000000ffff0d7224 */ /* 0x000fc600078e0019 */
[----:B------:R1:W-:Y:S04]  /*f8060*/  STL [R1+0x3a14], R19 ;  /* 0x003a141301007387 */ /* 0x0003e80000100800 */
[----:B------:R-:W4:Y:S04]  /*f8070*/  LDL.LU R28, [R1+0x3b00] ;  /* 0x003b0000011c7983 */ /* 0x000f280000300800 */
[----:B------:R1:W-:Y:S04]  /*f8080*/  LDGSTS.E [R3+0x4cd00], desc[UR60][R12.64], P1 ;  /* 0x4cd000000c037fae */ /* 0x0003e8000892187c */
[----:B------:R-:W4:Y:S04]  /*f8090*/  LDL.LU R29, [R1+0x3afc] ;  /* 0x003afc00011d7983 */ /* 0x000f280000300800 */
[----:B---3--:R-:W3:Y:S01]  /*f80a0*/  LDL.LU R25, [R1+0x3b04] ;  /* 0x003b040001197983 */ /* 0x008ee20000300800 */
[----:B-1----:R-:W-:Y:S01]  /*f80b0*/  MOV R12, R16 ;  /* 0x00000010000c7202 */ /* 0x002fe20000000f00 */
[----:B------:R-:W-:-:S02]  /*f80c0*/  IMAD.MOV.U32 R13, RZ, RZ, R19 ;  /* 0x000000ffff0d7224 */ /* 0x000fc400078e0013 */
[----:B------:R-:W3:Y:S04]  /*f80d0*/  LDL.LU R19, [R1+0x3b08] ;  /* 0x003b080001137983 */ /* 0x000ee80000300800 */
[----:B------:R1:W-:Y:S04]  /*f80e0*/  LDGSTS.E [R3+0x4cd80], desc[UR60][R12.64], P1 ;  /* 0x4cd800000c037fae */ /* 0x0003e8000892187c */
[----:B------:R-:W3:Y:S04]  /*f80f0*/  LDL.LU R20, [R1+0x3b10] ;  /* 0x003b100001147983 */ /* 0x000ee80000300800 */
[----:B------:R-:W3:Y:S01]  /*f8100*/  LDL.LU R16, [R1+0x3b18] ;  /* 0x003b180001107983 */ /* 0x000ee20000300800 */
        /* <DEDUP_REMOVED lines=10> */
[----:B------:R-:W-:Y:S02]  /*f81b0*/  IADD3.X R22, R22, UR8, RZ, P3, !PT ;  /* 0x0000000816167c10 */ /* 0x000fe40009ffe4ff */
[----:B-1----:R-:W-:Y:S01]  /*f81c0*/  MOV R13, R24 ;  /* 0x00000018000d7202 */ /* 0x002fe20000000f00 */
[----:B------:R-:W-:Y:S01]  /*f81d0*/  STL [R1+0x3a98], R15 ;  /* 0x003a980f01007387 */ /* 0x000fe20000100800 */
[----:B------:R-:W-:-:S03]  /*f81e0*/  IMAD.MOV.U32 R12, RZ, RZ, R18 ;  /* 0x000000ffff0c7224 */ /* 0x000fc600078e0012 */
[----:B------:R-:W-:Y:S04]  /*f81f0*/  STL [R1+0x3a84], R26 ;  /* 0x003a841a01007387 */ /* 0x000fe80000100800 */
[----:B--2---:R-:W2:Y:S04]  /*f8200*/  LDL.LU R24, [R1+0x3b0c] ;  /* 0x003b0c0001187983 */ /* 0x004ea80000300800 */
[----:B------:R1:W-:Y:S04]  /*f8210*/  STL [R1+0x3a8c], R22 ;  /* 0x003a8c1601007387 */ /* 0x0003e80000100800 */
[----:B------:R-:W2:Y:S01]  /*f8220*/  LDL.LU R18, [R1+0x3b14] ;  /* 0x003b140001127983 */ /* 0x000ea20000300800 */
[----:B------:R-:W-:-:S04]  /*f8230*/  UISETP.GT.AND UP1, UPT, UR15, 0x6a, UPT ;  /* 0x0000006a0f00788c */ /* 0x000fc8000bf24270 */
[----:B------:R-:W-:-:S04]  /*f8240*/  USEL UR12, URZ, 0x4, !UP1 ;  /* 0x000000043f0c7887 */ /* 0x000fc8000c800000 */
[----:B------:R-:W-:-:S06]  /*f8250*/  USEL UR12, UR12, URZ, !UP0 ;  /* 0x0000003f0c0c7287 */ /* 0x000fcc000c000000 */
[----:B------:R-:W-:Y:S01]  /*f8260*/  ISETP.NE.U32.AND P0, PT, RZ, UR12, PT ;  /* 0x0000000cff007c0c */ /* 0x000fe2000bf05070 */
[----:B------:R-:W-:-:S12]  /*f8270*/  UISETP.GT.AND UP1, UPT, UR15, 0x6e, UPT ;  /* 0x0000006e0f00788c */ /* 0x000fd8000bf24270 */
        /* <DEDUP_REMOVED lines=10> */
[----:B----4-:R-:W-:-:S04]  /*f8320*/  IADD3.X R17, R17, UR8, RZ, P1, !PT ;  /* 0x0000000811117c10 */ /* 0x010fc80008ffe4ff */
[----:B------:R-:W-:Y:S01]  /*f8330*/  MOV R13, R17 ;  /* 0x00000011000d7202 */ /* 0x000fe20000000f00 */
[----:B------:R1:W-:Y:S01]  /*f8340*/  STL [R1+0x3a94], R17 ;  /* 0x003a941101007387 */ /* 0x0003e20000100800 */
[----:B------:R-:W-:-:S03]  /*f8350*/  IADD3 R28, P2, R28, UR13, RZ ;  /* 0x0000000d1c1c7c10 */ /* 0x000fc6000ff5e0ff */
[----:B------:R-:W4:Y:S01]  /*f8360*/  LDL.LU R22, [R1+0x3b7c] ;  /* 0x003b7c0001167983 */ /* 0x000f220000300800 */
[----:B------:R-:W-:-:S03]  /*f8370*/  ISETP.NE.U32.AND P1, PT, RZ, UR12, PT ;  /* 0x0000000cff007c0c */ /* 0x000fc6000bf25070 */
[----:B------:R3:W-:Y:S04]  /*f8380*/  LDGSTS.E [R3+0x4d580], desc[UR60][R12.64], P0 ;  /* 0x4d5800000c037fae */ /* 0x0007e8000812187c */
[----:B-1----:R-:W4:Y:S04]  /*f8390*/  LDL.LU R17, [R1+0x3b80] ;  /* 0x003b800001117983 */ /* 0x002f280000300800 */
[----:B------:R-:W-:Y:S04]  /*f83a0*/  STL [R1+0x3b00], R28 ;  /* 0x003b001c01007387 */ /* 0x000fe80000100800 */
[----:B------:R-:W4:Y:S04]  /*f83b0*/  LDL.LU R27, [R1+0x3b84] ;  /* 0x003b8400011b7983 */ /* 0x000f280000300800 */
[----:B------:R-:W4:Y:S04]  /*f83c0*/  LDL.LU R26, [R1+0x3b88] ;  /* 0x003b8800011a7983 */ /* 0x000f280000300800 */
[----:B------:R-:W4:Y:S04]  /*f83d0*/  LDL.LU R23, [R1+0x3b8c] ;  /* 0x003b8c0001177983 */ /* 0x000f280000300800 */
[----:B------:R-:W4:Y:S04]  /*f83e0*/  LDL.LU R21, [R1+0x3b90] ;  /* 0x003b900001157983 */ /* 0x000f280000300800 */
[----:B------:R-:W4:Y:S01]  /*f83f0*/  LDL.LU R15, [R1+0x3b98] ;  /* 0x003b9800010f7983 */ /* 0x000f220000300800 */
[----:B---3--:R-:W-:-:S02]  /*f8400*/  IADD3 R19, P0, R19, UR13, RZ ;  /* 0x0000000d13137c10 */ /* 0x008fc4000ff1e0ff */
[----:B------:R-:W-:Y:S02]  /*f8410*/  IADD3.X R29, R29, UR8, RZ, P2, !PT ;  /* 0x000000081d1d7c10 */ /* 0x000fe400097fe4ff */
[----:B------:R-:W-:Y:S01]  /*f8420*/  IADD3 R20, P2, R20, UR13, RZ ;  /* 0x0000000d14147c10 */ /* 0x000fe2000ff5e0ff */
[----:B------:R-:W-:Y:S01]  /*f8430*/  IMAD.MOV.U32 R12, RZ, RZ, R28 ;  /* 0x000000ffff0c7224 */ /* 0x000fe200078e001c */
[----:B------:R-:W-:Y:S01]  /*f8440*/  IADD3.X R25, R25, UR8, RZ, P0, !PT ;  /* 0x0000000819197c10 */ /* 0x000fe200087fe4ff */
[----:B------:R-:W-:Y:S01]  /*f8450*/  IMAD.MOV.U32 R13, RZ, RZ, R29 ;  /* 0x000000ffff0d7224 */ /* 0x000fe200078e001d */
[----:B------:R-:W-:Y:S01]  /*f8460*/  IADD3 R16, P3, R16, UR13, RZ ;  /* 0x0000000d10107c10 */ /* 0x000fe2000ff7e0ff */
[----:B------:R1:W-:Y:S04]  /*f8470*/  STL [R1+0x3b08], R19 ;  /* 0x003b081301007387 */ /* 0x0003e80000100800 */
[----:B------:R-:W-:Y:S04]  /*f8480*/  STL [R1+0x3afc], R29 ;  /* 0x003afc1d01007387 */ /* 0x000fe80000100800 */
[----:B------:R-:W-:Y:S04]  /*f8490*/  STL [R1+0x3b10], R20 ;  /* 0x003b101401007387 */ /* 0x000fe80000100800 */
[----:B------:R3:W-:Y:S04]  /*f84a0*/  STL [R1+0x3b04], R25 ;  /* 0x003b041901007387 */ /* 0x0007e80000100800 */
[----:B------:R-:W-:Y:S04]  /*f84b0*/  STL [R1+0x3b18], R16 ;  /* 0x003b181001007387 */ /* 0x000fe80000100800 */
[----:B------:R1:W-:Y:S02]  /*f84c0*/  LDGSTS.E [R3+0x4dc00], desc[UR60][R12.64], P1 ;  /* 0x4dc000000c037fae */ /* 0x0003e4000892187c */
[----:B-1----:R-:W-:-:S02]  /*f84d0*/  MOV R12, R19 ;  /* 0x00000013000c7202 */ /* 0x002fc40000000f00 */
[----:B--2---:R-:W-:Y:S01]  /*f84e0*/  IADD3.X R24, R24, UR8, RZ, P2, !PT ;  /* 0x0000000818187c10 */ /* 0x004fe200097fe4ff */
[----:B------:R-:W-:-:S04]  /*f84f0*/  IMAD.MOV.U32 R13, RZ, RZ, R25 ;  /* 0x000000ffff0d7224 */ /* 0x000fc800078e0019 */
[----:B------:R1:W-:Y:S01]  /*f8500*/  STL [R1+0x3b0c], R24 ;  /* 0x003b0c1801007387 */ /* 0x0003e20000100800 */
[----:B------:R-:W-:-:S03]  /*f8510*/  IADD3.X R18, R18, UR8, RZ, P3, !PT ;  /* 0x0000000812127c10 */ /* 0x000fc60009ffe4ff */
[----:B------:R-:W2:Y:S04]  /*f8520*/  LDL.LU R19, [R1+0x3b94] ;  /* 0x003b940001137983 */ /* 0x000ea80000300800 */
[----:B------:R1:W-:Y:S04]  /*f8530*/  STL [R1+0x3b14], R18 ;  /* 0x003b141201007387 */ /* 0x0003e80000100800 */
[----:B---3--:R-:W3:Y:S01]  /*f8540*/  LDL.LU R25, [R1+0x3c00] ;  /* 0x003c000001197983 */ /* 0x008ee20000300800 */
[----:B------:R-:W-:-:S03]  /*f8550*/  UISETP.GT.AND UP1, UPT, UR15, 0x72, UPT ;  /* 0x000000720f00788c */ /* 0x000fc6000bf24270 */
[----:B------:R1:W-:Y:S01]  /*f8560*/  LDGSTS.E [R3+0x4dc80], desc[UR60][R12.64], P1 ;  /* 0x4dc800000c037fae */ /* 0x0003e2000892187c */
[----:B------:R-:W-:-:S03]  /*f8570*/  USEL UR12, URZ, 0x4, !UP1 ;  /* 0x000000043f0c7887 */ /* 0x000fc6000c800000 */
[----:B------:R-:W3:Y:S01]  /*f8580*/  LDL.LU R29, [R1+0x3bfc] ;  /* 0x003bfc00011d7983 */ /* 0x000ee20000300800 */
[----:B-1----:R-:W-:Y:S01]  /*f8590*/  IMAD.MOV.U32 R12, RZ, RZ, R20 ;  /* 0x000000ffff0c7224 */ /* 0x002fe200078e0014 */
[----:B------:R-:W-:Y:S01]  /*f85a0*/  MOV R13, R24 ;  /* 0x00000018000d7202 */ /* 0x000fe20000000f00 */
[----:B------:R-:W-:Y:S01]  /*f85b0*/  USEL UR12, UR12, URZ, !UP0 ;  /* 0x0000003f0c0c7287 */ /* 0x000fe2000c000000 */
[----:B------:R-:W3:Y:S04]  /*f85c0*/  LDL.LU R24, [R1+0x3c04] ;  /* 0x003c040001187983 */ /* 0x000ee80000300800 */
[----:B------:R1:W-:Y:S01]  /*f85d0*/  LDGSTS.E [R3+0x4dd00], desc[UR60][R12.64], P1 ;  /* 0x4dd000000c037fae */ /* 0x0003e2000892187c */
[----:B------:R-:W-:-:S03]  /*f85e0*/  ISETP.NE.U32.AND P0, PT, RZ, UR12, PT ;  /* 0x0000000cff007c0c */ /* 0x000fc6000bf05070 */
[----:B------:R-:W3:Y:S01]  /*f85f0*/  LDL.LU R20, [R1+0x3c08] ;  /* 0x003c080001147983 */ /* 0x000ee20000300800 */
[----:B-1----:R-:W-:Y:S02]  /*f8600*/  IMAD.MOV.U32 R12, RZ, RZ, R16 ;  /* 0x000000ffff0c7224 */ /* 0x002fe400078e0010 */
[----:B------:R-:W-:Y:S02]  /*f8610*/  IMAD.MOV.U32 R13, RZ, RZ, R18 ;  /* 0x000000ffff0d7224 */ /* 0x000fe400078e0012 */
[----:B------:R-:W3:Y:S04]  /*f8620*/  LDL.LU R18, [R1+0x3c10] ;  /* 0x003c100001127983 */ /* 0x000ee80000300800 */
[----:B------:R1:W-:Y:S04]  /*f8630*/  LDGSTS.E [R3+0x4dd80], desc[UR60][R12.64], P1 ;  /* 0x4dd800000c037fae */ /* 0x0003e8000892187c */
[----:B------:R-:W3:Y:S01]  /*f8640*/  LDL.LU R16, [R1+0x3c18] ;  /* 0x003c180001107983 */ /* 0x000ee20000300800 */
[----:B----4-:R-:W-:-:S04]  /*f8650*/  IADD3 R17, P1, R17, UR13, RZ ;  /* 0x0000000d11117c10 */ /* 0x010fc8000ff3e0ff */
        /* <DEDUP_REMOVED lines=14> */
[----:B----4-:R-:W4:Y:S04]  /*f8740*/  LDL.LU R22, [R1+0x3c0c] ;  /* 0x003c0c0001167983 */ /* 0x010f280000300800 */
[----:B------:R1:W-:Y:S04]  /*f8750*/  STL [R1+0x3b8c], R23 ;  /* 0x003b8c1701007387 */ /* 0x0003e80000100800 */
[----:B------:R-:W4:Y:S04]  /*f8760*/  LDL.LU R17, [R1+0x3c14] ;  /* 0x003c140001117983 */ /* 0x000f280000300800 */
        /* <DEDUP_REMOVED lines=8> */
[----:B---3--:R-:W-:-:S03]  /*f87f0*/  IADD3 R25, P2, R25, UR13, RZ ;  /* 0x0000000d19197c10 */ /* 0x008fc6000ff5e0ff */
[----:B------:R2:W-:Y:S04]  /*f8800*/  STL [R1+0x3b94], R19 ;  /* 0x003b941301007387 */ /* 0x0005e80000100800 */
[----:B------:R-:W3:Y:S01]  /*f8810*/  LDL.LU R23, [R1+0x3c7c] ;  /* 0x003c7c0001177983 */ /* 0x000ee20000300800 */
[----:B-1----:R-:W-:-:S03]  /*f8820*/  IMAD.MOV.U32 R13, RZ, RZ, R19 ;  /* 0x000000ffff0d7224 */ /* 0x002fc600078e0013 */
[----:B--2---:R-:W2:Y:S04]  /*f8830*/  LDL.LU R19, [R1+0x3c80] ;  /* 0x003c800001137983 */ /* 0x004ea80000300800 */
        /* <DEDUP_REMOVED lines=20> */
[----:B------:R-:W-:Y:S04]  /*f8980*/  STL [R1+0x3bfc], R29 ;  /* 0x003bfc1d01007387 */ /* 0x000fe80000100800 */
        /* <DEDUP_REMOVED lines=8> */
[----:B----4-:R-:W-:-:S05]  /*f8a10*/  IADD3.X R22, R22, UR8, RZ, P2, !PT ;  /* 0x0000000816167c10 */ /* 0x010fca00097fe4ff */
[----:B------:R-:W-:Y:S01]  /*f8a20*/  STL [R1+0x3c0c], R22 ;  /* 0x003c0c1601007387 */ /* 0x000fe20000100800 */
[----:B------:R-:W-:-:S03]  /*f8a30*/  IADD3.X R17, R17, UR8, RZ, P3, !PT ;  /* 0x0000000811117c10 */ /* 0x000fc60009ffe4ff */
[----:B------:R-:W4:Y:S01]  /*f8a40*/  LDL.LU R20, [R1+0x3c94] ;  /* 0x003c940001147983 */ /* 0x000f220000300800 */
[----:B------:R-:W-:-:S03]  /*f8a50*/  IMAD.MOV.U32 R13, RZ, RZ, R22 ;  /* 0x000000ffff0d7224 */ /* 0x000fc600078e0016 */
[----:B------:R1:W-:Y:S04]  /*f8a60*/  STL [R1+0x3c14], R17 ;  /* 0x003c141101007387 */ /* 0x0003e80000100800 */
[----:B------:R-:W4:Y:S04]  /*f8a70*/  LDL.LU R24, [R1+0x3d00] ;  /* 0x003d000001187983 */ /* 0x000f280000300800 */
[----:B------:R1:W-:Y:S04]  /*f8a80*/  LDGSTS.E [R3+0x4ed00], desc[UR60][R12.64], P1 ;  /* 0x4ed000000c037fae */ /* 0x0003e8000892187c */
[----:B------:R-:W4:Y:S01]  /*f8a90*/  LDL.LU R25, [R1+0x3cfc] ;  /* 0x003cfc0001197983 */ /* 0x000f220000300800 */
[----:B-1----:R-:W-:Y:S01]  /*f8aa0*/  IMAD.MOV.U32 R12, RZ, RZ, R16 ;  /* 0x000000ffff0c7224 */ /* 0x002fe200078e0010 */
[----:B------:R-:W-:-:S02]  /*f8ab0*/  MOV R13, R17 ;  /* 0x00000011000d7202 */ /* 0x000fc40000000f00 */
[----:B------:R-:W4:Y:S04]  /*f8ac0*/  LDL.LU R17, [R1+0x3d04] ;  /* 0x003d040001117983 */ /* 0x000f280000300800 */
[----:B------:R1:W-:Y:S04]  /*f8ad0*/  LDGSTS.E [R3+0x4ed80], desc[UR60][R12.64], P1 ;  /* 0x4ed800000c037fae */ /* 0x0003e8000892187c */
[----:B------:R-:W4:Y:S04]  /*f8ae0*/  LDL.LU R16, [R1+0x3d08] ;  /* 0x003d080001107983 */ /* 0x000f280000300800 */
[----:B------:R-:W4:Y:S04]  /*f8af0*/  LDL.LU R22, [R1+0x3d10] ;  /* 0x003d100001167983 */ /* 0x000f280000300800 */
[----:B------:R-:W4:Y:S01]  /*f8b00*/  LDL.LU R18, [R1+0x3d18] ;  /* 0x003d180001127983 */ /* 0x000f220000300800 */
[----:B--2---:R-:W-:-:S04]  /*f8b10*/  IADD3 R19, P1, R19, UR13, RZ ;  /* 0x0000000d13137c10 */ /* 0x004fc8000ff3e0ff */
[----:B---3--:R-:W-:Y:S01]  /*f8b20*/  IADD3.X R23, R23, UR8, RZ, P1, !PT ;  /* 0x0000000817177c10 */ /* 0x008fe20008ffe4ff */
        /* <DEDUP_REMOVED lines=9> */
[----:B-1----:R-:W-:Y:S02]  /*f8bc0*/  IMAD.MOV.U32 R13, RZ, RZ, R23 ;  /* 0x000000ffff0d7224 */ /* 0x002fe400078e0017 */
[----:B------:R-:W-:Y:S01]  /*f8bd0*/  STL [R1+0x3c98], R15 ;  /* 0x003c980f01007387 */ /* 0x000fe20000100800 */
[----:B------:R-:W-:-:S03]  /*f8be0*/  IMAD.MOV.U32 R12, RZ, RZ, R19 ;  /* 0x000000ffff0c7224 */ /* 0x000fc600078e0013 */
[----:B------:R-:W-:Y:S04]  /*f8bf0*/  STL [R1+0x3c84], R28 ;  /* 0x003c841c01007387 */ /* 0x000fe80000100800 */
[----:B--2---:R-:W2:Y:S04]  /*f8c00*/  LDL.LU R23, [R1+0x3d0c] ;  /* 0x003d0c0001177983 */ /* 0x004ea80000300800 */
[----:B------:R-:W-:Y:S04]  /*f8c10*/  STL [R1+0x3c8c], R26 ;  /* 0x003c8c1a01007387 */ /* 0x000fe80000100800 */
[----:B------:R-:W2:Y:S01]  /*f8c20*/  LDL.LU R19, [R1+0x3d14] ;  /* 0x003d140001137983 */ /* 0x000ea20000300800 */
[----:B------:R-:W-:-:S04]  /*f8c30*/  UISETP.GT.AND UP1, UPT, UR15, 0x7a, UPT ;  /* 0x0000007a0f00788c */ /* 0x000fc8000bf24270 */
[----:B------:R-:W-:-:S04]  /*f8c40*/  USEL UR12, URZ, 0x4, !UP1 ;  /* 0x000000043f0c7887 */ /* 0x000fc8000c800000 */
[----:B------:R-:W-:-:S06]  /*f8c50*/  USEL UR12, UR12, URZ, !UP0 ;  /* 0x0000003f0c0c7287 */ /* 0x000fcc000c000000 */
[----:B------:R-:W-:Y:S01]  /*f8c60*/  ISETP.NE.U32.AND P0, PT, RZ, UR12, PT ;  /* 0x0000000cff007c0c */ /* 0x000fe2000bf05070 */
[----:B------:R-:W-:-:S12]  /*f8c70*/  UISETP.GT.AND UP1, UPT, UR15, 0x7e, UPT ;  /* 0x0000007e0f00788c */ /* 0x000fd8000bf24270 */
        /* <DEDUP_REMOVED lines=10> */
[----:B----4-:R-:W-:-:S05]  /*f8d20*/  IADD3.X R20, R20, UR8, RZ, P1, !PT ;  /* 0x0000000814147c10 */ /* 0x010fca0008ffe4ff */
[----:B------:R1:W-:Y:S01]  /*f8d30*/  STL [R1+0x3c94], R20 ;  /* 0x003c941401007387 */ /* 0x0003e20000100800 */
[----:B------:R-:W-:Y:S01]  /*f8d40*/  IADD3 R24, P2, R24, UR13, RZ ;  /* 0x0000000d18187c10 */ /* 0x000fe2000ff5e0ff */
[----:B------:R-:W-:Y:S02]  /*f8d50*/  IMAD.MOV.U32 R13, RZ, RZ, R20 ;  /* 0x000000ffff0d7224 */ /* 0x000fe400078e0014 */
[----:B---3--:R-:W3:Y:S01]  /*f8d60*/  LDL.LU R21, [R1+0x2d9c] ;  /* 0x002d9c0001157983 */ /* 0x008ee20000300800 */
[----:B------:R-:W-:-:S03]  /*f8d70*/  ISETP.NE.U32.AND P1, PT, RZ, UR12, PT ;  /* 0x0000000cff007c0c */ /* 0x000fc6000bf25070 */
[----:B------:R4:W-:Y:S04]  /*f8d80*/  LDGSTS.E [R3+0x4f580], desc[UR60][R12.64], P0 ;  /* 0x4f5800000c037fae */ /* 0x0009e8000812187c */
[----:B-1----:R-:W3:Y:S04]  /*f8d90*/  LDL.LU R20, [R1+0x2da0] ;  /* 0x002da00001147983 */ /* 0x002ee80000300800 */
[----:B------:R1:W-:Y:S04]  /*f8da0*/  STL [R1+0x3d00], R24 ;  /* 0x003d001801007387 */ /* 0x0003e80000100800 */
[----:B------:R-:W3:Y:S04]  /*f8db0*/  LDL.LU R28, [R1+0x2da4] ;  /* 0x002da400011c7983 */ /* 0x000ee80000300800 */
[----:B------:R-:W3:Y:S04]  /*f8dc0*/  LDL.LU R27, [R1+0x2da8] ;  /* 0x002da800011b7983 */ /* 0x000ee80000300800 */
[----:B------:R-:W3:Y:S01]  /*f8dd0*/  LDL.LU R15, [R1+0x2db0] ;  /* 0x002db000010f7983 */ /* 0x000ee20000300800 */
[----:B------:R-:W-:-:S02]  /*f8de0*/  IADD3 R16, P0, R16, UR13, RZ ;  /* 0x0000000d10107c10 */ /* 0x000fc4000ff1e0ff */
[----:B------:R-:W-:Y:S02]  /*f8df0*/  IADD3.X R25, R25, UR8, RZ, P2, !PT ;  /* 0x0000000819197c10 */ /* 0x000fe400097fe4ff */
[----:B------:R-:W-:Y:S02]  /*f8e00*/  IADD3 R22, P2, R22, UR13, RZ ;  /* 0x0000000d16167c10 */ /* 0x000fe4000ff5e0ff */
[----:B------:R-:W-:Y:S01]  /*f8e10*/  IADD3.X R17, R17, UR8, RZ, P0, !PT ;  /* 0x0000000811117c10 */ /* 0x000fe200087fe4ff */
[----:B------:R-:W-:Y:S01]  /*f8e20*/  STL [R1+0x3d08], R16 ;  /* 0x003d081001007387 */ /* 0x000fe20000100800 */
[----:B------:R-:W-:Y:S01]  /*f8e30*/  IADD3 R18, P3, R18, UR13, RZ ;  /* 0x0000000d12127c10 */ /* 0x000fe2000ff7e0ff */
[----:B----4-:R-:W-:Y:S01]  /*f8e40*/  IMAD.MOV.U32 R13, RZ, RZ, R25 ;  /* 0x000000ffff0d7224 */ /* 0x010fe200078e0019 */
[----:B------:R-:W-:Y:S01]  /*f8e50*/  MOV R12, R24 ;  /* 0x00000018000c7202 */ /* 0x000fe20000000f00 */
[----:B------:R-:W-:Y:S04]  /*f8e60*/  STL [R1+0x3cfc], R25 ;  /* 0x003cfc1901007387 */ /* 0x000fe80000100800 */
[----:B------:R-:W-:Y:S04]  /*f8e70*/  STL [R1+0x3d10], R22 ;  /* 0x003d101601007387 */ /* 0x000fe80000100800 */
[----:B------:R4:W-:Y:S04]  /*f8e80*/  STL [R1+0x3d04], R17 ;  /* 0x003d041101007387 */ /* 0x0009e80000100800 */
[----:B------:R-:W-:Y:S04]  /*f8e90*/  STL [R1+0x3d18], R18 ;  /* 0x003d181201007387 */ /* 0x000fe80000100800 */
[----:B-1----:R-:W3:Y:S04]  /*f8ea0*/  LDL.LU R24, [R1+0x2db8] ;  /* 0x002db80001187983 */ /* 0x002ee80000300800 */
[----:B------:R1:W-:Y:S02]  /*f8eb0*/  LDGSTS.E [R3+0x4fc00], desc[UR60][R12.64], P1 ;  /* 0x4fc000000c037fae */ /* 0x0003e4000892187c */
[----:B-1----:R-:W-:Y:S01]  /*f8ec0*/  MOV R13, R17 ;  /* 0x00000011000d7202 */ /* 0x002fe20000000f00 */
[----:B------:R-:W-:Y:S01]  /*f8ed0*/  IMAD.MOV.U32 R12, RZ, RZ, R16 ;  /* 0x000000ffff0c7224 */ /* 0x000fe200078e0010 */
[----:B------:R-:W-:-:S04]  /*f8ee0*/  UISETP.GT.AND UP1, UPT, UR15, 0x3, UPT ;  /* 0x000000030f00788c */ /* 0x000fc8000bf24270 */
[----:B------:R1:W-:Y:S01]  /*f8ef0*/  LDGSTS.E [R3+0x4fc80], desc[UR60][R12.64], P1 ;  /* 0x4fc800000c037fae */ /* 0x0003e2000892187c */
[----:B--2---:R-:W-:-:S05]  /*f8f00*/  IADD3.X R23, R23, UR8, RZ, P2, !PT ;  /* 0x0000000817177c10 */ /* 0x004fca00097fe4ff */
[----:B------:R-:W-:Y:S01]  /*f8f10*/  STL [R1+0x3d0c], R23 ;  /* 0x003d0c1701007387 */ /* 0x000fe20000100800 */
[----:B------:R-:W-:-:S03]  /*f8f20*/  IADD3.X R19, R19, UR8, RZ, P3, !PT ;  /* 0x0000000813137c10 */ /* 0x000fc60009ffe4ff */
[----:B----4-:R-:W2:Y:S04]  /*f8f30*/  LDL.LU R17, [R1+0x2dac] ;  /* 0x002dac0001117983 */ /* 0x010ea80000300800 */
[----:B------:R-:W4:Y:S04]  /*f8f40*/  LDL.LU R16, [R1+0x2e20] ;  /* 0x002e200001107983 */ /* 0x000f280000300800 */
[----:B------:R1:W-:Y:S04]  /*f8f50*/  STL [R1+0x3d14], R19 ;  /* 0x003d141301007387 */ /* 0x0003e80000100800 */
[----:B------:R-:W4:Y:S01]  /*f8f60*/  LDL.LU R25, [R1+0x2db4] ;  /* 0x002db40001197983 */ /* 0x000f220000300800 */
[----:B-1----:R-:W-:-:S02]  /*f8f70*/  IMAD.MOV.U32 R12, RZ, RZ, R22 ;  /* 0x000000ffff0c7224 */ /* 0x002fc400078e0016 */
[----:B------:R-:W-:Y:S01]  /*f8f80*/  IMAD.MOV.U32 R13, RZ, RZ, R23 ;  /* 0x000000ffff0d7224 */ /* 0x000fe200078e0017 */
[----:B------:R-:W-:-:S04]  /*f8f90*/  USEL UR12, URZ, 0x4, !UP1 ;  /* 0x000000043f0c7887 */ /* 0x000fc8000c800000 */
[----:B------:R1:W-:Y:S01]  /*f8fa0*/  LDGSTS.E [R3+0x4fd00], desc[UR60][R12.64], P1 ;  /* 0x4fd000000c037fae */ /* 0x0003e2000892187c */
[----:B------:R-:W-:Y:S01]  /*f8fb0*/  USEL UR12, UR12, URZ, !UP0 ;  /* 0x0000003f0c0c7287 */ /* 0x000fe2000c000000 */
[----:B-1----:R-:W-:Y:S01]  /*f8fc0*/  MOV R12, R18 ;  /* 0x00000012000c7202 */ /* 0x002fe20000000f00 */
[----:B------:R-:W-:Y:S02]  /*f8fd0*/  IMAD.MOV.U32 R13, RZ, RZ, R19 ;  /* 0x000000ffff0d7224 */ /* 0x000fe400078e0013 */
[----:B------:R-:W4:Y:S04]  /*f8fe0*/  LDL.LU R19, [R1+0x2e1c] ;  /* 0x002e1c0001137983 */ /* 0x000f280000300800 */
[----:B------:R-:W4:Y:S04]  /*f8ff0*/  LDL.LU R26, [R1+0x2e24] ;  /* 0x002e2400011a7983 */ /* 0x000f280000300800 */
[----:B------:R-:W4:Y:S01]  /*f9000*/  LDL.LU R22, [R1+0x2e28] ;  /* 0x002e280001167983 */ /* 0x000f220000300800 */
[----:B------:R-:W-:-:S03]  /*f9010*/  ISETP.NE.U32.AND P0, PT, RZ, UR12, PT ;  /* 0x0000000cff007c0c */ /* 0x000fc6000bf05070 */
[----:B------:R1:W-:Y:S04]  /*f9020*/  LDGSTS.E [R3+0x4fd80], desc[UR60][R12.64], P1 ;  /* 0x4fd800000c037fae */ /* 0x0003e8000892187c */
[----:B------:R-:W4:Y:S01]  /*f9030*/  LDL.LU R18, [R1+0x2e30] ;  /* 0x002e300001127983 */ /* 0x000f220000300800 */
[----:B-1----:R-:W-:-:S05]  /*f9040*/  LOP3.LUT R3, R14, 0x60, RZ, 0x3c, !PT ;  /* 0x000000600e037812 */ /* 0x002fca00078e3cff */
[----:B------:R-:W-:Y:S01]  /*f9050*/  VIADD R3, R3, UR16 ;  /* 0x0000001003037c36 */ /* 0x000fe20008000000 */
[----:B---3--:R-:W-:-:S04]  /*f9060*/  IADD3 R20, P1, R20, UR13, RZ ;  /* 0x0000000d14147c10 */ /* 0x008fc8000ff3e0ff */
[----:B------:R-:W-:Y:S01]  /*f9070*/  IADD3.X R21, R21, UR8, RZ, P1, !PT ;  /* 0x0000000815157c10 */ /* 0x000fe20008ffe4ff */
[----:B------:R-:W-:Y:S01]  /*f9080*/  STL [R1+0x2da0], R20 ;  /* 0x002da01401007387 */ /* 0x000fe20000100800 */
[----:B------:R-:W-:Y:S02]  /*f9090*/  IADD3 R27, P2, R27, UR13, RZ ;  /* 0x0000000d1b1b7c10 */ /* 0x000fe4000ff5e0ff */
[----:B------:R-:W-:-:S03]  /*f90a0*/  IADD3 R15, P1, R15, UR13, RZ ;  /* 0x0000000d0f0f7c10 */ /* 0x000fc6000ff3e0ff */
[----:B------:R-:W-:Y:S01]  /*f90b0*/  STL [R1+0x2da8], R27 ;  /* 0x002da81b01007387 */ /* 0x000fe20000100800 */
[----:B------:R-:W-:Y:S01]  /*f90c0*/  IADD3.X R28, R28, UR8, RZ, P2, !PT ;  /* 0x000000081c1c7c10 */ /* 0x000fe200097fe4ff */
[----:B------:R-:W-:Y:S01]  /*f90d0*/  IMAD.MOV.U32 R13, RZ, RZ, R21 ;  /* 0x000000ffff0d7224 */ /* 0x000fe200078e0015 */
[----:B------:R-:W-:Y:S01]  /*f90e0*/  MOV R12, R20 ;  /* 0x00000014000c7202 */ /* 0x000fe20000000f00 */
[----:B------:R1:W-:Y:S04]  /*f90f0*/  STL [R1+0x2d9c], R21 ;  /* 0x002d9c1501007387 */ /* 0x0003e80000100800 */
[----:B------:R-:W-:Y:S04]  /*f9100*/  STL [R1+0x2db0], R15 ;  /* 0x002db00f01007387 */ /* 0x000fe80000100800 */
[----:B------:R3:W-:Y:S04]  /*f9110*/  LDGSTS.E [R3+0x40600], desc[UR60][R12.64], P0 ;  /* 0x406000000c037fae */ /* 0x0007e8000812187c */
[----:B-1----:R-:W4:Y:S04]  /*f9120*/  LDL.LU R21, [R1+0x2e2c] ;  /* 0x002e2c0001157983 */ /* 0x002f280000300800 */
[----:B------:R1:W-:Y:S04]  /*f9130*/  STL [R1+0x2da4], R28 ;  /* 0x002da41c01007387 */ /* 0x0003e80000100800 */
[----:B------:R-:W4:Y:S01]  /*f9140*/  LDL.LU R20, [R1+0x2e38] ;  /* 0x002e380001147983 */ /* 0x000f220000300800 */
[----:B---3--:R-:W-:-:S03]  /*f9150*/  MOV R13, R28 ;  /* 0x0000001c000d7202 */ /* 0x008fc60000000f00 */
[----:B------:R-:W3:Y:S04]  /*f9160*/  LDL.LU R23, [R1+0x2ea0] ;  /* 0x002ea00001177983 */ /* 0x000ee80000300800 */
[----:B-1----:R-:W3:Y:S01]  /*f9170*/  LDL.LU R28, [R1+0x2e34] ;  /* 0x002e3400011c7983 */ /* 0x002ee20000300800 */
[----:B------:R-:W-:Y:S01]  /*f9180*/  IADD3 R24, P2, R24, UR13, RZ ;  /* 0x0000000d18187c10 */ /* 0x000fe2000ff5e0ff */
[----:B------:R-:W-:-:S04]  /*f9190*/  IMAD.MOV.U32 R12, RZ, RZ, R27 ;  /* 0x000000ffff0c7224 */ /* 0x000fc800078e001b */
[----:B------:R-:W-:Y:S04]  /*f91a0*/  STL [R1+0x2db8], R24 ;  /* 0x002db81801007387 */ /* 0x000fe80000100800 */
[----:B------:R1:W-:Y:S01]  /*f91b0*/  LDGSTS.E [R3+0x40680], desc[UR60][R12.64], P0 ;  /* 0x406800000c037fae */ /* 0x0003e2000812187c */
[----:B--2---:R-:W-:Y:S02]  /*f91c0*/  IADD3.X R17, R17, UR8, RZ, P1, !PT ;  /* 0x0000000811117c10 */ /* 0x004fe40008ffe4ff */
[----:B----4-:R-:W-:-:S03]  /*f91d0*/  IADD3 R16, P3, R16, UR13, RZ ;  /* 0x0000000d10107c10 */ /* 0x010fc6000ff7e0ff */
[----:B------:R2:W-:Y:S01]  /*f91e0*/  STL [R1+0x2dac], R17 ;  /* 0x002dac1101007387 */ /* 0x0005e20000100800 */
[----:B-1----:R-:W-:-:S03]  /*f91f0*/  IMAD.MOV.U32 R13, RZ, RZ, R17 ;  /* 0x000000ffff0d7224 */ /* 0x002fc600078e0011 */
[----:B------:R-:W-:Y:S01]  /*f9200*/  STL [R1+0x2e20], R16 ;  /* 0x002e201001007387 */ /* 0x000fe20000100800 */
[----:B------:R-:W-:-:S03]  /*f9210*/  IADD3.X R25, R25, UR8, RZ, P2, !PT ;  /* 0x0000000819197c10 */ /* 0x000fc600097fe4ff */
[----:B------:R-:W4:Y:S04]  /*f9220*/  LDL.LU R27, [R1+0x2e9c] ;  /* 0x002e9c00011b7983 */ /* 0x000f280000300800 */
[----:B------:R1:W-:Y:S04]  /*f9230*/  STL [R1+0x2db4], R25 ;  /* 0x002db41901007387 */ /* 0x0003e80000100800 */
[----:B--2---:R-:W2:Y:S01]  /*f9240*/  LDL.LU R17, [R1+0x2ea8] ;  /* 0x002ea80001117983 */ /* 0x004ea20000300800 */
[----:B------:R-:W-:Y:S01]  /*f9250*/  UISETP.GT.AND UP1, UPT, UR15, 0x7, UPT ;  /* 0x000000070f00788c */ /* 0x000fe2000bf24270 */
[----:B------:R-:W-:-:S02]  /*f9260*/  IMAD.MOV.U32 R12, RZ, RZ, R15 ;  /* 0x000000ffff0c7224 */ /* 0x000fc400078e000f */
[----:B------:R-:W2:Y:S01]  /*f9270*/  LDL.LU R15, [R1+0x2eb0] ;  /* 0x002eb000010f7983 */ /* 0x000ea20000300800 */
[----:B------:R-:W-:-:S03]  /*f9280*/  USEL UR12, URZ, 0x4, !UP1 ;  /* 0x000000043f0c7887 */ /* 0x000fc6000c800000 */
[----:B------:R1:W-:Y:S01]  /*f9290*/  LDGSTS.E [R3+0x40700], desc[UR60][R12.64], P0 ;  /* 0x407000000c037fae */ /* 0x0003e2000812187c */
[----:B------:R-:W-:Y:S01]  /*f92a0*/  USEL UR12, UR12, URZ, !UP0 ;  /* 0x0000003f0c0c7287 */ /* 0x000fe2000c000000 */
[----:B------:R-:W-:Y:S02]  /*f92b0*/  IADD3.X R19, R19, UR8, RZ, P3, !PT ;  /* 0x0000000813137c10 */ /* 0x000fe40009ffe4ff */
[----:B-1----:R-:W-:Y:S01]  /*f92c0*/  MOV R12, R24 ;  /* 0x00000018000c7202 */ /* 0x002fe20000000f00 */
[----:B------:R-:W-:Y:S01]  /*f92d0*/  IMAD.MOV.U32 R13, RZ, RZ, R25 ;  /* 0x000000ffff0d7224 */ /* 0x000fe200078e0019 */
[----:B------:R-:W-:-:S04]  /*f92e0*/  IADD3 R22, P2, R22, UR13, RZ ;  /* 0x0000000d16167c10 */ /* 0x000fc8000ff5e0ff */
[----:B------:R1:W-:Y:S01]  /*f92f0*/  LDGSTS.E [R3+0x40780], desc[UR60][R12.64], P0 ;  /* 0x407800000c037fae */ /* 0x0003e2000812187c */
[----:B------:R-:W-:Y:S02]  /*f9300*/  ISETP.NE.U32.AND P1, PT, RZ, UR12, PT ;  /* 0x0000000cff007c0c */ /* 0x000fe4000bf25070 */
[----:B------:R-:W-:Y:S01]  /*f9310*/  IADD3 R18, P0, R18, UR13, RZ ;  /* 0x0000000d12127c10 */ /* 0x000fe2000ff1e0ff */
[----:B------:R-:W-:Y:S01]  /*f9320*/  STL [R1+0x2e28], R22 ;  /* 0x002e281601007387 */ /* 0x000fe20000100800 */
[----:B------:R-:W-:-:S03]  /*f9330*/  IADD3.X R26, R26, UR8, RZ, P2, !PT ;  /* 0x000000081a1a7c10 */ /* 0x000fc600097fe4ff */
[----:B------:R1:W-:Y:S02]  /*f9340*/  STL [R1+0x2e1c], R19 ;  /* 0x002e1c1301007387 */ /* 0x0003e40000100800 */
[----:B-1----:R-:W-:Y:S02]  /*f9350*/  IMAD.MOV.U32 R12, RZ, RZ, R16 ;  /* 0x000000ffff0c7224 */ /* 0x002fe400078e0010 */
[----:B------:R-:W2:Y:S04]  /*f9360*/  LDL.LU R25, [R1+0x2ea4] ;  /* 0x002ea40001197983 */ /* 0x000ea80000300800 */
[----:B------:R-:W-:Y:S04]  /*f9370*/  STL [R1+0x2e30], R18 ;  /* 0x002e301201007387 */ /* 0x000fe80000100800 */
[----:B------:R-:W2:Y:S01]  /*f9380*/  LDL.LU R16, [R1+0x2eac] ;  /* 0x002eac0001107983 */ /* 0x000ea20000300800 */
[----:B------:R-:W-:-:S03]  /*f9390*/  MOV R13, R19 ;  /* 0x00000013000d7202 */ /* 0x000fc60000000f00 */
[----:B------:R1:W-:Y:S04]  /*f93a0*/  STL [R1+0x2e24], R26 ;  /* 0x002e241a01007387 */ /* 0x0003e80000100800 */
[----:B------:R-:W2:Y:S04]  /*f93b0*/  LDL.LU R24, [R1+0x2eb8] ;  /* 0x002eb80001187983 */ /* 0x000ea80000300800 */
[----:B------:R1:W-:Y:S04]  /*f93c0*/  LDGSTS.E [R3+0x40e00], desc[UR60][R12.64], P1 ;  /* 0x40e000000c037fae */ /* 0x0003e8000892187c */
[----:B------:R-:W2:Y:S01]  /*f93d0*/  LDL.LU R19, [R1+0x2f20] ;  /* 0x002f200001137983 */ /* 0x000ea20000300800 */
[----:B-1----:R-:W-:-:S02]  /*f93e0*/  IMAD.MOV.U32 R12, RZ, RZ, R22 ;  /* 0x000000ffff0c7224 */ /* 0x002fc400078e0016 */
[----:B------:R-:W-:Y:S02]  /*f93f0*/  IMAD.MOV.U32 R13, RZ, RZ, R26 ;  /* 0x000000ffff0d7224 */ /* 0x000fe400078e001a */
[----:B------:R-:W2:Y:S04]  /*f9400*/  LDL.LU R26, [R1+0x2eb4] ;  /* 0x002eb400011a7983 */ /* 0x000ea80000300800 */
[----:B------:R1:W-:Y:S02]  /*f9410*/  LDGSTS.E [R3+0x40e80], desc[UR60][R12.64], P1 ;  /* 0x40e800000c037fae */ /* 0x0003e4000892187c */
[----:B-1----:R-:W-:Y:S02]  /*f9420*/  MOV R12, R18 ;  /* 0x00000012000c7202 */ /* 0x002fe40000000f00 */
[----:B------:R-:W-:-:S02]  /*f9430*/  IADD3.X R21, R21, UR8, RZ, P0, !PT ;  /* 0x0000000815157c10 */ /* 0x000fc400087fe4ff */
[----:B------:R-:W-:Y:S02]  /*f9440*/  IADD3 R20, P2, R20, UR13, RZ ;  /* 0x0000000d14147c10 */ /* 0x000fe4000ff5e0ff */
[----:B---3--:R-:W-:-:S03]  /*f9450*/  IADD3 R23, P3, R23, UR13, RZ ;  /* 0x0000000d17177c10 */ /* 0x008fc6000ff7e0ff */
[----:B------:R-:W-:Y:S01]  /*f9460*/  STL [R1+0x2e38], R20 ;  /* 0x002e381401007387 */ /* 0x000fe20000100800 */
[----:B------:R-:W-:-:S03]  /*f9470*/  IADD3.X R28, R28, UR8, RZ, P2, !PT ;  /* 0x000000081c1c7c10 */ /* 0x000fc600097fe4ff */
[----:B------:R1:W-:Y:S04]  /*f9480*/  STL [R1+0x2e2c], R21 ;  /* 0x002e2c1501007387 */ /* 0x0003e80000100800 */
[----:B------:R-:W-:Y:S04]  /*f9490*/  STL [R1+0x2ea0], R23 ;  /* 0x002ea01701007387 */ /* 0x000fe80000100800 */
[----:B------:R-:W3:Y:S04]  /*f94a0*/  LDL.LU R22, [R1+0x2f1c] ;  /* 0x002f1c0001167983 */ /* 0x000ee80000300800 */
[----:B------:R-:W-:Y:S04]  /*f94b0*/  STL [R1+0x2e34], R28 ;  /* 0x002e341c01007387 */ /* 0x000fe80000100800 */
[----:B------:R-:W3:Y:S01]  /*f94c0*/  LDL.LU R18, [R1+0x2f28] ;  /* 0x002f280001127983 */ /* 0x000ee20000300800 */
[----:B------:R-:W-:-:S03]  /*f94d0*/  IMAD.MOV.U32 R13, RZ, RZ, R21 ;  /* 0x000000ffff0d7224 */ /* 0x000fc600078e0015 */
[----:B-1----:R-:W3:Y:S04]  /*f94e0*/  LDL.LU R21, [R1+0x2f30] ;  /* 0x002f300001157983 */ /* 0x002ee80000300800 */
[----:B------:R1:W-:Y:S02]  /*f94f0*/  LDGSTS.E [R3+0x40f00], desc[UR60][R12.64], P1 ;  /* 0x40f000000c037fae */ /* 0x0003e4000892187c */
[----:B-1----:R-:W-:Y:S01]  /*f9500*/  IMAD.MOV.U32 R12, RZ, RZ, R20 ;  /* 0x000000ffff0c7224 */ /* 0x002fe200078e0014 */
[----:B----4-:R-:W-:Y:S02]  /*f9510*/  IADD3.X R27, R27, UR8, RZ, P3, !PT ;  /* 0x000000081b1b7c10 */ /* 0x010fe40009ffe4ff */
[----:B--2---:R-:W-:-:S05]  /*f9520*/  IADD3 R17, P2, R17, UR13, RZ ;  /* 0x0000000d11117c10 */ /* 0x004fca000ff5e0ff */
[----:B------:R-:W-:Y:S04]  /*f9530*/  STL [R1+0x2ea8], R17 ;  /* 0x002ea81101007387 */ /* 0x000fe80000100800 */
[----:B------:R1:W-:Y:S04]  /*f9540*/  STL [R1+0x2e9c], R27 ;  /* 0x002e9c1b01007387 */ /* 0x0003e80000100800 */
[----:B------:R-:W2:Y:S01]  /*f9550*/  LDL.LU R20, [R1+0x2f24] ;  /* 0x002f240001147983 */ /* 0x000ea20000300800 */
[----:B------:R-:W-:-:S04]  /*f9560*/  UISETP.GT.AND UP1, UPT, UR15, 0xb, UPT ;  /* 0x0000000b0f00788c */ /* 0x000fc8000bf24270 */
[----:B------:R-:W-:Y:S01]  /*f9570*/  USEL UR12, URZ, 0x4, !UP1 ;  /* 0x000000043f0c7887 */ /* 0x000fe2000c800000 */
[----:B------:R-:W-:-:S03]  /*f9580*/  MOV R13, R28 ;  /* 0x0000001c000d7202 */ /* 0x000fc60000000f00 */
[----:B------:R-:W-:Y:S02]  /*f9590*/  USEL UR12, UR12, URZ, !UP0 ;  /* 0x0000003f0c0c7287 */ /* 0x000fe4000c000000 */
[----:B------:R4:W-:Y:S01]  /*f95a0*/  LDGSTS.E [R3+0x40f80], desc[UR60][R12.64], P1 ;  /* 0x40f800000c037fae */ /* 0x0009e2000892187c */
[----:B------:R-:W-:-:S03]  /*f95b0*/  IADD3 R15, P1, R15, UR13, RZ ;  /* 0x0000000d0f0f7c10 */ /* 0x000fc6000ff3e0ff */
[----:B------:R-:W-:Y:S02]  /*f95c0*/  ISETP.NE.U32.AND P0, PT, RZ, UR12, PT ;  /* 0x0000000cff007c0c */ /* 0x000fe4000bf05070 */
[----:B------:R-:W-:Y:S01]  /*f95d0*/  STL [R1+0x2eb0], R15 ;  /* 0x002eb00f01007387 */ /* 0x000fe20000100800 */
[----:B----4-:R-:W-:Y:S01]  /*f95e0*/  IMAD.MOV.U32 R12, RZ, RZ, R23 ;  /* 0x000000ffff0c7224 */ /* 0x010fe200078e0017 */
[----:B------:R-:W-:Y:S01]  /*f95f0*/  IADD3.X R25, R25, UR8, RZ, P2, !PT ;  /* 0x0000000819197c10 */ /* 0x000fe200097fe4ff */
[----:B------:R-:W-:Y:S02]  /*f9600*/  IMAD.MOV.U32 R13, RZ, RZ, R27 ;  /* 0x000000ffff0d7224 */ /* 0x000fe400078e001b */
[----:B-1----:R-:W4:Y:S04]  /*f9610*/  LDL.LU R27, [R1+0x2f2c] ;  /* 0x002f2c00011b7983 */ /* 0x002f280000300800 */
[----:B------:R1:W-:Y:S01]  /*f9620*/  STL [R1+0x2ea4], R25 ;  /* 0x002ea41901007387 */ /* 0x0003e20000100800 */
[----:B------:R-:W-:-:S03]  /*f9630*/  IADD3.X R16, R16, UR8, RZ, P1, !PT ;  /* 0x0000000810107c10 */ /* 0x000fc60008ffe4ff */
[----:B------:R-:W4:Y:S04]  /*f9640*/  LDL.LU R23, [R1+0x2f38] ;  /* 0x002f380001177983 */ /* 0x000f280000300800 */
[----:B------:R-:W4:Y:S01]  /*f9650*/  LDL.LU R28, [R1+0x2f34] ;  /* 0x002f3400011c7983 */ /* 0x000f220000300800 */
[----:B------:R-:W-:-:S03]  /*f9660*/  IADD3 R24, P2, R24, UR13, RZ ;  /* 0x0000000d18187c10 */ /* 0x000fc6000ff5e0ff */
[----:B------:R1:W-:Y:S04]  /*f9670*/  LDGSTS.E [R3+0x41600], desc[UR60][R12.64], P0 ;  /* 0x416000000c037fae */ /* 0x0003e8000812187c */
[----:B------:R-:W-:Y:S01]  /*f9680*/  STL [R1+0x2eb8], R24 ;  /* 0x002eb81801007387 */ /* 0x000fe20000100800 */
[----:B------:R-:W-:-:S03]  /*f9690*/  IADD3 R19, P3, R19, UR13, RZ ;  /* 0x0000000d13137c10 */ /* 0x000fc6000ff7e0ff */
[----:B------:R1:W-:Y:S02]  /*f96a0*/  STL [R1+0x2eac], R16 ;  /* 0x002eac1001007387 */ /* 0x0003e40000100800 */
[----:B-1----:R-:W-:Y:S02]  /*f96b0*/  MOV R12, R17 ;  /* 0x00000011000c7202 */ /* 0x002fe40000000f00 */
[----:B------:R-:W4:Y:S01]  /*f96c0*/  LDL.LU R17, [R1+0x2fa0] ;  /* 0x002fa00001117983 */ /* 0x000f220000300800 */
[----:B------:R-:W-:Y:S01]  /*f96d0*/  IMAD.MOV.U32 R13, RZ, RZ, R25 ;  /* 0x000000ffff0d7224 */ /* 0x000fe200078e0019 */
[----:B------:R-:W-:Y:S02]  /*f96e0*/  IADD3.X R26, R26, UR8, RZ, P2, !PT ;  /* 0x000000081a1a7c10 */ /* 0x000fe400097fe4ff */
[----:B------:R-:W-:Y:S01]  /*f96f0*/  STL [R1+0x2f20], R19 ;  /* 0x002f201301007387 */ /* 0x000fe20000100800 */
[----:B------:R-:W-:-:S03]  /*f9700*/  UISETP.GT.AND UP1, UPT, UR15, 0xf, UPT ;  /* 0x0000000f0f00788c */ /* 0x000fc6000bf24270 */
[----:B------:R1:W-:Y:S04]  /*f9710*/  LDGSTS.E [R3+0x41680], desc[UR60][R12.64], P0 ;  /* 0x416800000c037fae */ /* 0x0003e8000812187c */
[----:B------:R-:W4:Y:S01]  /*f9720*/  LDL.LU R25, [R1+0x2f9c] ;  /* 0x002f9c0001197983 */ /* 0x000f220000300800 */
[----:B------:R-:W-:-:S03]  /*f9730*/  USEL UR12, URZ, 0x4, !UP1 ;  /* 0x000000043f0c7887 */ /* 0x000fc6000c800000 */
[----:B------:R-:W-:Y:S01]  /*f9740*/  STL [R1+0x2eb4], R26 ;  /* 0x002eb41a01007387 */ /* 0x000fe20000100800 */
[----:B-1----:R-:W-:Y:S01]  /*f9750*/  IMAD.MOV.U32 R12, RZ, RZ, R15 ;  /* 0x000000ffff0c7224 */ /* 0x002fe200078e000f */
[----:B------:R-:W-:Y:S02]  /*f9760*/  MOV R13, R16 ;  /* 0x00000010000d7202 */ /* 0x000fe40000000f00 */
[----:B------:R-:W4:Y:S04]  /*f9770*/  LDL.LU R15, [R1+0x2fa8] ;  /* 0x002fa800010f7983 */ /* 0x000f280000300800 */
[----:B------:R-:W4:Y:S01]  /*f9780*/  LDL.LU R16, [R1+0x2fb0] ;  /* 0x002fb00001107983 */ /* 0x000f220000300800 */
[----:B------:R-:W-:-:S03]  /*f9790*/  USEL UR12, UR12, URZ, !UP0 ;  /* 0x0000003f0c0c7287 */ /* 0x000fc6000c000000 */
[----:B------:R1:W-:Y:S03]  /*f97a0*/  LDGSTS.E [R3+0x41700], desc[UR60][R12.64], P0 ;  /* 0x417000000c037fae */ /* 0x0003e6000812187c */
[----:B------:R-:W-:Y:S01]  /*f97b0*/  ISETP.NE.U32.AND P1, PT, RZ, UR12, PT ;  /* 0x0000000cff007c0c */ /* 0x000fe2000bf25070 */
[----:B-1----:R-:W-:Y:S02]  /*f97c0*/  IMAD.MOV.U32 R12, RZ, RZ, R24 ;  /* 0x000000ffff0c7224 */ /* 0x002fe400078e0018 */
[----:B------:R-:W-:-:S05]  /*f97d0*/  IMAD.MOV.U32 R13, RZ, RZ, R26 ;  /* 0x000000ffff0d7224 */ /* 0x000fca00078e001a */
[----:B------:R1:W-:Y:S02]  /*f97e0*/  LDGSTS.E [R3+0x41780], desc[UR60][R12.64], P0 ;  /* 0x417800000c037fae */ /* 0x0003e4000812187c */
[----:B-1----:R-:W-:Y:S02]  /*f97f0*/  MOV R12, R19 ;  /* 0x00000013000c7202 */ /* 0x002fe40000000f00 */
[----:B---3--:R-:W-:Y:S02]  /*f9800*/  IADD3.X R22, R22, UR8, RZ, P3, !PT ;  /* 0x0000000816167c10 */ /* 0x008fe40009ffe4ff */
[----:B------:R-:W-:-:S05]  /*f9810*/  IADD3 R18, P2, R18, UR13, RZ ;  /* 0x0000000d12127c10 */ /* 0x000fca000ff5e0ff */
[----:B------:R-:W-:Y:S04]  /*f9820*/  STL [R1+0x2f28], R18 ;  /* 0x002f281201007387 */ /* 0x000fe80000100800 */
[----:B------:R1:W-:Y:S04]  /*f9830*/  STL [R1+0x2f1c], R22 ;  /* 0x002f1c1601007387 */ /* 0x0003e80000100800 */
[----:B------:R-:W3:Y:S01]  /*f9840*/  LDL.LU R24, [R1+0x2fa4] ;  /* 0x002fa40001187983 */ /* 0x000ee20000300800 */
[----:B------:R-:W-:Y:S01]  /*f9850*/  IADD3 R21, P0, R21, UR13, RZ ;  /* 0x0000000d15157c10 */ /* 0x000fe2000ff1e0ff */
[----:B------:R-:W-:-:S04]  /*f9860*/  IMAD.MOV.U32 R13, RZ, RZ, R22 ;  /* 0x000000ffff0d7224 */ /* 0x000fc800078e0016 */
[----:B------:R-:W-:Y:S04]  /*f9870*/  STL [R1+0x2f30], R21 ;  /* 0x002f301501007387 */ /* 0x000fe80000100800 */
[----:B-1----:R-:W3:Y:S04]  /*f9880*/  LDL.LU R22, [R1+0x2fac] ;  /* 0x002fac0001167983 */ /* 0x002ee80000300800 */
[----:B------:R1:W-:Y:S01]  /*f9890*/  LDGSTS.E [R3+0x41e00], desc[UR60][R12.64], P1 ;  /* 0x41e000000c037fae */ /* 0x0003e2000892187c */
[----:B--2---:R-:W-:-:S05]  /*f98a0*/  IADD3.X R20, R20, UR8, RZ, P2, !PT ;  /* 0x0000000814147c10 */ /* 0x004fca00097fe4ff */
[----:B------:R2:W-:Y:S04]  /*f98b0*/  STL [R1+0x2f24], R20 ;  /* 0x002f241401007387 */ /* 0x0005e80000100800 */
[----:B------:R-:W3:Y:S01]  /*f98c0*/  LDL.LU R19, [R1+0x2fb8] ;  /* 0x002fb80001137983 */ /* 0x000ee20000300800 */
[----:B-1----:R-:W-:-:S03]  /*f98d0*/  MOV R13, R20 ;  /* 0x00000014000d7202 */ /* 0x002fc60000000f00 */
[----:B------:R-:W3:Y:S04]  /*f98e0*/  LDL.LU R26, [R1+0x3020] ;  /* 0x00302000011a7983 */ /* 0x000ee80000300800 */
[----:B--2---:R-:W2:Y:S01]  /*f98f0*/  LDL.LU R20, [R1+0x2fb4] ;  /* 0x002fb40001147983 */ /* 0x004ea20000300800 */
[----:B------:R-:W-:-:S05]  /*f9900*/  IMAD.MOV.U32 R12, RZ, RZ, R18 ;  /* 0x000000ffff0c7224 */ /* 0x000fca00078e0012 */
[----:B------:R1:W-:Y:S01]  /*f9910*/  LDGSTS.E [R3+0x41e80], desc[UR60][R12.64], P1 ;  /* 0x41e800000c037fae */ /* 0x0003e2000892187c */
[----:B----4-:R-:W-:Y:S02]  /*f9920*/  IADD3.X R27, R27, UR8, RZ, P0, !PT ;  /* 0x000000081b1b7c10 */ /* 0x010fe400087fe4ff */
[----:B------:R-:W-:Y:S01]  /*f9930*/  IADD3 R23, P2, R23, UR13, RZ ;  /* 0x0000000d17177c10 */ /* 0x000fe2000ff5e0ff */
[----:B-1----:R-:W-:Y:S02]  /*f9940*/  IMAD.MOV.U32 R12, RZ, RZ, R21 ;  /* 0x000000ffff0c7224 */ /* 0x002fe400078e0015 */
[----:B------:R-:W-:Y:S01]  /*f9950*/  IMAD.MOV.U32 R13, RZ, RZ, R27 ;  /* 0x000000ffff0d7224 */ /* 0x000fe200078e001b */
[----:B------:R-:W-:Y:S01]  /*f9960*/  IADD3.X R28, R28, UR8, RZ, P2, !PT ;  /* 0x000000081c1c7c10 */ /* 0x000fe200097fe4ff */
[----:B------:R-:W-:Y:S01]  /*f9970*/  STL [R1+0x2f38], R23 ;  /* 0x002f381701007387 */ /* 0x000fe20000100800 */
[----:B------:R-:W-:-:S03]  /*f9980*/  UISETP.GT.AND UP1, UPT, UR15, 0x13, UPT ;  /* 0x000000130f00788c */ /* 0x000fc6000bf24270 */
[----:B------:R1:W-:Y:S04]  /*f9990*/  STL [R1+0x2f2c], R27 ;  /* 0x002f2c1b01007387 */ /* 0x0003e80000100800 */
[----:B------:R-:W4:Y:S04]  /*f99a0*/  LDL.LU R18, [R1+0x3028] ;  /* 0x0030280001127983 */ /* 0x000f280000300800 */
[----:B------:R1:W-:Y:S01]  /*f99b0*/  LDGSTS.E [R3+0x41f00], desc[UR60][R12.64], P1 ;  /* 0x41f000000c037fae */ /* 0x0003e2000892187c */
[----:B------:R-:W-:-:S05]  /*f99c0*/  IADD3 R17, P3, R17, UR13, RZ ;  /* 0x0000000d11117c10 */ /* 0x000fca000ff7e0ff */
[----:B------:R-:W-:Y:S01]  /*f99d0*/  STL [R1+0x2fa0], R17 ;  /* 0x002fa01101007387 */ /* 0x000fe20000100800 */
[----:B-1----:R-:W-:Y:S01]  /*f99e0*/  MOV R12, R23 ;  /* 0x00000017000c7202 */ /* 0x002fe20000000f00 */
[----:B------:R-:W-:Y:S02]  /*f99f0*/  IMAD.MOV.U32 R13, RZ, RZ, R28 ;  /* 0x000000ffff0d7224 */ /* 0x000fe400078e001c */
[----:B------:R-:W4:Y:S01]  /*f9a00*/  LDL.LU R27, [R1+0x301c] ;  /* 0x00301c00011b7983 */ /* 0x000f220000300800 */
[----:B------:R-:W-:Y:S01]  /*f9a10*/  USEL UR12, URZ, 0x4, !UP1 ;  /* 0x000000043f0c7887 */ /* 0x000fe2000c800000 */
[----:B------:R-:W-:Y:S02]  /*f9a20*/  IADD3.X R25, R25, UR8, RZ, P3, !PT ;  /* 0x0000000819197c10 */ /* 0x000fe40009ffe4ff */
[----:B------:R1:W-:Y:S01]  /*f9a30*/  LDGSTS.E [R3+0x41f80], desc[UR60][R12.64], P1 ;  /* 0x41f800000c037fae */ /* 0x0003e2000892187c */
[----:B------:R-:W-:-:S03]  /*f9a40*/  USEL UR12, UR12, URZ, !UP0 ;  /* 0x0000003f0c0c7287 */ /* 0x000fc6000c000000 */
[----:B------:R-:W-:Y:S04]  /*f9a50*/  STL [R1+0x2f34], R28 ;  /* 0x002f341c01007387 */ /* 0x000fe80000100800 */
[----:B------:R-:W4:Y:S01]  /*f9a60*/  LDL.LU R21, [R1+0x3030] ;  /* 0x0030300001157983 */ /* 0x000f220000300800 */
[----:B------:R-:W-:Y:S02]  /*f9a70*/  IADD3 R15, P2, R15, UR13, RZ ;  /* 0x0000000d0f0f7c10 */ /* 0x000fe4000ff5e0ff */
[----:B------:R-:W-:-:S03]  /*f9a80*/  IADD3 R16, P1, R16, UR13, RZ ;  /* 0x0000000d10107c10 */ /* 0x000fc6000ff3e0ff */
[----:B------:R-:W-:Y:S01]  /*f9a90*/  STL [R1+0x2fa8], R15 ;  /* 0x002fa80f01007387 */ /* 0x000fe20000100800 */
[----:B-1----:R-:W-:-:S03]  /*f9aa0*/  MOV R13, R25 ;  /* 0x00000019000d7202 */ /* 0x002fc60000000f00 */
[----:B------:R1:W-:Y:S01]  /*f9ab0*/  STL [R1+0x2f9c], R25 ;  /* 0x002f9c1901007387 */ /* 0x0003e20000100800 */
[----:B------:R-:W-:-:S03]  /*f9ac0*/  ISETP.NE.U32.AND P0, PT, RZ, UR12, PT ;  /* 0x0000000cff007c0c */ /* 0x000fc6000bf05070 */
[----:B------:R-:W4:Y:S01]  /*f9ad0*/  LDL.LU R23, [R1+0x3024] ;  /* 0x0030240001177983 */ /* 0x000f220000300800 */
[----:B------:R-:W-:-:S03]  /*f9ae0*/  IMAD.MOV.U32 R12, RZ, RZ, R17 ;  /* 0x000000ffff0c7224 */ /* 0x000fc600078e0011 */
[----:B------:R-:W-:Y:S04]  /*f9af0*/  STL [R1+0x2fb0], R16 ;  /* 0x002fb01001007387 */ /* 0x000fe80000100800 */
[----:B-1----:R-:W4:Y:S04]  /*f9b00*/  LDL.LU R25, [R1+0x302c] ;  /* 0x00302c0001197983 */ /* 0x002f280000300800 */
[----:B------:R1:W-:Y:S02]  /*f9b10*/  LDGSTS.E [R3+0x42600], desc[UR60][R12.64], P0 ;  /* 0x426000000c037fae */ /* 0x0003e4000812187c */
[----:B-1----:R-:W-:Y:S01]  /*f9b20*/  IMAD.MOV.U32 R12, RZ, RZ, R15 ;  /* 0x000000ffff0c7224 */ /* 0x002fe200078e000f */
[----:B---3--:R-:W-:-:S05]  /*f9b30*/  IADD3.X R24, R24, UR8, RZ, P2, !PT ;  /* 0x0000000818187c10 */ /* 0x008fca00097fe4ff */
[----:B------:R1:W-:Y:S04]  /*f9b40*/  STL [R1+0x2fa4], R24 ;  /* 0x002fa41801007387 */ /* 0x0003e80000100800 */
[----:B------:R-:W3:Y:S01]  /*f9b50*/  LDL.LU R17, [R1+0x3038] ;  /* 0x0030380001117983 */ /* 0x000ee20000300800 */
[----:B------:R-:W-:Y:S01]  /*f9b60*/  IADD3.X R22, R22, UR8, RZ, P1, !PT ;  /* 0x0000000816167c10 */ /* 0x000fe20008ffe4ff */
[----:B------:R-:W-:Y:S02]  /*f9b70*/  IMAD.MOV.U32 R13, RZ, RZ, R24 ;  /* 0x000000ffff0d7224 */ /* 0x000fe400078e0018 */
[----:B-1----:R-:W3:Y:S04]  /*f9b80*/  LDL.LU R24, [R1+0x3034] ;  /* 0x0030340001187983 */ /* 0x002ee80000300800 */
[----:B------:R1:W-:Y:S02]  /*f9b90*/  LDGSTS.E [R3+0x42680], desc[UR60][R12.64], P0 ;  /* 0x426800000c037fae */ /* 0x0003e4000812187c */
[----:B-1----:R-:W-:Y:S01]  /*f9ba0*/  IMAD.MOV.U32 R13, RZ, RZ, R22 ;  /* 0x000000ffff0d7224 */ /* 0x002fe200078e0016 */
[----:B------:R-:W-:Y:S01]  /*f9bb0*/  MOV R12, R16 ;  /* 0x00000010000c7202 */ /* 0x000fe20000000f00 */
[----:B------:R-:W-:Y:S01]  /*f9bc0*/  UISETP.GT.AND UP1, UPT, UR15, 0x17, UPT ;  /* 0x000000170f00788c */ /* 0x000fe2000bf24270 */
[----:B------:R-:W-:-:S03]  /*f9bd0*/  IADD3 R19, P2, R19, UR13, RZ ;  /* 0x0000000d13137c10 */ /* 0x000fc6000ff5e0ff */
[----:B------:R1:W-:Y:S01]  /*f9be0*/  LDGSTS.E [R3+0x42700], desc[UR60][R12.64], P0 ;  /* 0x427000000c037fae */ /* 0x0003e2000812187c */
[----:B------:R-:W-:-:S03]  /*f9bf0*/  IADD3 R26, P3, R26, UR13, RZ ;  /* 0x0000000d1a1a7c10 */ /* 0x000fc6000ff7e0ff */
[----:B------:R-:W-:Y:S01]  /*f9c00*/  STL [R1+0x2fb8], R19 ;  /* 0x002fb81301007387 */ /* 0x000fe20000100800 */
[----:B--2---:R-:W-:-:S03]  /*f9c10*/  IADD3.X R20, R20, UR8, RZ, P2, !PT ;  /* 0x0000000814147c10 */ /* 0x004fc600097fe4ff */
[----:B------:R2:W-:Y:S04]  /*f9c20*/  STL [R1+0x2fac], R22 ;  /* 0x002fac1601007387 */ /* 0x0005e80000100800 */
[----:B------:R-:W3:Y:S04]  /*f9c30*/  LDL.LU R15, [R1+0x30a0] ;  /* 0x0030a000010f7983 */ /* 0x000ee80000300800 */
[----:B------:R-:W-:Y:S04]  /*f9c40*/  STL [R1+0x3020], R26 ;  /* 0x0030201a01007387 */ /* 0x000fe80000100800 */
[----:B--2---:R-:W2:Y:S04]  /*f9c50*/  LDL.LU R22, [R1+0x309c] ;  /* 0x00309c0001167983 */ /* 0x004ea80000300800 */
[----:B------:R4:W-:Y:S04]  /*f9c60*/  STL [R1+0x2fb4], R20 ;  /* 0x002fb41401007387 */ /* 0x0009e80000100800 */
[----:B------:R-:W2:Y:S01]  /*f9c70*/  LDL.LU R16, [R1+0x30a8] ;  /* 0x0030a80001107983 */ /* 0x000ea20000300800 */
[----:B------:R-:W-:Y:S01]  /*f9c80*/  USEL UR12, URZ, 0x4, !UP1 ;  /* 0x000000043f0c7887 */ /* 0x000fe2000c800000 */
[----:B-1----:R-:W-:-:S03]  /*f9c90*/  IMAD.MOV.U32 R12, RZ, RZ, R19 ;  /* 0x000000ffff0c7224 */ /* 0x002fc600078e0013 */
[----:B------:R-:W-:Y:S01]  /*f9ca0*/  USEL UR12, UR12, URZ, !UP0 ;  /* 0x0000003f0c0c7287 */ /* 0x000fe2000c000000 */
[----:B------:R-:W-:Y:S02]  /*f9cb0*/  MOV R13, R20 ;  /* 0x00000014000d7202 */ /* 0x000fe40000000f00 */
[----:B----4-:R-:W-:-:S03]  /*f9cc0*/  IADD3 R18, P2, R18, UR13, RZ ;  /* 0x0000000d12127c10 */ /* 0x010fc6000ff5e0ff */
[----:B------:R1:W-:Y:S01]  /*f9cd0*/  LDGSTS.E [R3+0x42780], desc[UR60][R12.64], P0 ;  /* 0x427800000c037fae */ /* 0x0003e2000812187c */
[----:B------:R-:W-:-:S03]  /*f9ce0*/  ISETP.NE.U32.AND P1, PT, RZ, UR12, PT ;  /* 0x0000000cff007c0c */ /* 0x000fc6000bf25070 */
[----:B------:R-:W-:Y:S01]  /*f9cf0*/  STL [R1+0x3028], R18 ;  /* 0x0030281201007387 */ /* 0x000fe20000100800 */
[----:B------:R-:W-:-:S05]  /*f9d00*/  IADD3.X R27, R27, UR8, RZ, P3, !PT ;  /* 0x000000081b1b7c10 */ /* 0x000fca0009ffe4ff */
[----:B------:R4:W-:Y:S04]  /*f9d10*/  STL [R1+0x301c], R27 ;  /* 0x00301c1b01007387 */ /* 0x0009e80000100800 */
[----:B------:R-:W2:Y:S04]  /*f9d20*/  LDL.LU R19, [R1+0x30a4] ;  /* 0x0030a40001137983 */ /* 0x000ea80000300800 */
[----:B------:R-:W2:Y:S01]  /*f9d30*/  LDL.LU R20, [R1+0x30b0] ;  /* 0x0030b00001147983 */ /* 0x000ea20000300800 */
[----:B------:R-:W-:Y:S01]  /*f9d40*/  IADD3 R21, P0, R21, UR13, RZ ;  /* 0x0000000d15157c10 */ /* 0x000fe2000ff1e0ff */
[----:B-1----:R-:W-:-:S02]  /*f9d50*/  IMAD.MOV.U32 R12, RZ, RZ, R26 ;  /* 0x000000ffff0c7224 */ /* 0x002fc400078e001a */
[----:B------:R-:W-:Y:S02]  /*f9d60*/  IMAD.MOV.U32 R13, RZ, RZ, R27 ;  /* 0x000000ffff0d7224 */ /* 0x000fe400078e001b */
[----:B------:R-:W-:Y:S04]  /*f9d70*/  STL [R1+0x3030], R21 ;  /* 0x0030301501007387 */ /* 0x000fe80000100800 */
[----:B------:R-:W2:Y:S01]  /*f9d80*/  LDL.LU R28, [R1+0x30ac] ;  /* 0x0030ac00011c7983 */ /* 0x000ea20000300800 */
[----:B------:R-:W-:-:S03]  /*f9d90*/  IADD3.X R23, R23, UR8, RZ, P2, !PT ;  /* 0x0000000817177c10 */ /* 0x000fc600097fe4ff */
[----:B------:R1:W-:Y:S04]  /*f9da0*/  LDGSTS.E [R3+0x42e00], desc[UR60][R12.64], P1 ;  /* 0x42e000000c037fae */ /* 0x0003e8000892187c */
[----:B------:R3:W-:Y:S01]  /*f9db0*/  STL [R1+0x3024], R23 ;  /* 0x0030241701007387 */ /* 0x0007e20000100800 */
[----:B------:R-:W-:-:S03]  /*f9dc0*/  IADD3.X R25, R25, UR8, RZ, P0, !PT ;  /* 0x0000000819197c10 */ /* 0x000fc600087fe4ff */
[----:B------:R-:W2:Y:S04]  /*f9dd0*/  LDL.LU R26, [R1+0x30b8] ;  /* 0x0030b800011a7983 */ /* 0x000ea80000300800 */
[----:B----4-:R-:W4:Y:S01]  /*f9de0*/  LDL.LU R27, [R1+0x30b4] ;  /* 0x0030b400011b7983 */ /* 0x010f220000300800 */
[----:B-1----:R-:W-:Y:S01]  /*f9df0*/  MOV R12, R18 ;  /* 0x00000012000c7202 */ /* 0x002fe20000000f00 */
[----:B------:R-:W-:-:S05]  /*f9e00*/  IMAD.MOV.U32 R13, RZ, RZ, R23 ;  /* 0x000000ffff0d7224 */ /* 0x000fca00078e0017 */
[----:B------:R1:W-:Y:S02]  /*f9e10*/  LDGSTS.E [R3+0x42e80], desc[UR60][R12.64], P1 ;  /* 0x42e800000c037fae */ /* 0x0003e4000892187c */
[----:B-1----:R-:W-:Y:S01]  /*f9e20*/  IMAD.MOV.U32 R12, RZ, RZ, R21 ;  /* 0x000000ffff0c7224 */ /* 0x002fe200078e0015 */
[----:B------:R-:W-:-:S05]  /*f9e30*/  MOV R13, R25 ;  /* 0x00000019000d7202 */ /* 0x000fca0000000f00 */
[----:B------:R1:W-:Y:S01]  /*f9e40*/  LDGSTS.E [R3+0x42f00], desc[UR60][R12.64], P1 ;  /* 0x42f000000c037fae */ /* 0x0003e2000892187c */
[----:B---3--:R-:W-:-:S05]  /*f9e50*/  IADD3 R17, P2, R17, UR13, RZ ;  /* 0x0000000d11117c10 */ /* 0x008fca000ff5e0ff */
[----:B------:R-:W-:Y:S04]  /*f9e60*/  STL [R1+0x3038], R17 ;  /* 0x0030381101007387 */ /* 0x000fe80000100800 */
[----:B------:R3:W-:Y:S04]  /*f9e70*/  STL [R1+0x302c], R25 ;  /* 0x00302c1901007387 */ /* 0x0007e80000100800 */
[----:B------:R-:W4:Y:S01]  /*f9e80*/  LDL.LU R18, [R1+0x3120] ;  /* 0x0031200001127983 */ /* 0x000f220000300800 */
[----:B------:R-:W-:-:S03]  /*f9e90*/  IADD3.X R24, R24, UR8, RZ, P2, !PT ;  /* 0x0000000818187c10 */ /* 0x000fc600097fe4ff */
[----:B------:R-:W4:Y:S02]  /*f9ea0*/  LDL.LU R23, [R1+0x3128] ;  /* 0x0031280001177983 */ /* 0x000f240000300800 */
[----:B-1----:R-:W-:Y:S01]  /*f9eb0*/  IMAD.MOV.U32 R13, RZ, RZ, R24 ;  /* 0x000000ffff0d7224 */ /* 0x002fe200078e0018 */
[----:B------:R-:W-:-:S05]  /*f9ec0*/  IADD3 R15, P3, R15, UR13, RZ ;  /* 0x0000000d0f0f7c10 */ /* 0x000fca000ff7e0ff */
[----:B------:R-:W-:Y:S01]  /*f9ed0*/  STL [R1+0x30a0], R15 ;  /* 0x0030a00f01007387 */ /* 0x000fe20000100800 */
[----:B--2---:R-:W-:-:S03]  /*f9ee0*/  IADD3.X R22, R22, UR8, RZ, P3, !PT ;  /* 0x0000000816167c10 */ /* 0x004fc60009ffe4ff */
[----:B---3--:R-:W2:Y:S04]  /*f9ef0*/  LDL.LU R25, [R1+0x311c] ;  /* 0x00311c0001197983 */ /* 0x008ea80000300800 */
[----:B------:R1:W-:Y:S01]  /*f9f00*/  STL [R1+0x3034], R24 ;  /* 0x0030341801007387 */ /* 0x0003e20000100800 */
[----:B------:R-:W-:-:S03]  /*f9f10*/  IADD3 R16, P2, R16, UR13, RZ ;  /* 0x0000000d10107c10 */ /* 0x000fc6000ff5e0ff */
[----:B------:R-:W3:Y:S04]  /*f9f20*/  LDL.LU R21, [R1+0x3130] ;  /* 0x0031300001157983 */ /* 0x000ee80000300800 */
[----:B------:R-:W-:Y:S04]  /*f9f30*/  STL [R1+0x30a8], R16 ;  /* 0x0030a81001007387 */ /* 0x000fe80000100800 */
[----:B------:R1:W-:Y:S04]  /*f9f40*/  STL [R1+0x309c], R22 ;  /* 0x00309c1601007387 */ /* 0x0003e80000100800 */
[----:B-1----:R-:W3:Y:S01]  /*f9f50*/  LDL.LU R24, [R1+0x3124] ;  /* 0x0031240001187983 */ /* 0x002ee20000300800 */
[----:B------:R-:W-:Y:S01]  /*f9f60*/  UISETP.GT.AND UP1, UPT, UR15, 0x1b, UPT ;  /* 0x0000001b0f00788c */ /* 0x000fe2000bf24270 */
[----:B------:R-:W-:-:S02]  /*f9f70*/  IMAD.MOV.U32 R12, RZ, RZ, R17 ;  /* 0x000000ffff0c7224 */ /* 0x000fc400078e0011 */
[----:B------:R-:W3:Y:S01]  /*f9f80*/  LDL.LU R17, [R1+0x3138] ;  /* 0x0031380001117983 */ /* 0x000ee20000300800 */
[----:B------:R-:W-:-:S03]  /*f9f90*/  USEL UR12, URZ, 0x4, !UP1 ;  /* 0x000000043f0c7887 */ /* 0x000fc6000c800000 */
[----:B------:R1:W-:Y:S01]  /*f9fa0*/  LDGSTS.E [R3+0x42f80], desc[UR60][R12.64], P1 ;  /* 0x42f800000c037fae */ /* 0x0003e2000892187c */
[----:B------:R-:W-:-:S06]  /*f9fb0*/  USEL UR12, UR12, URZ, !UP0 ;  /* 0x0000003f0c0c7287 */ /* 0x000fcc000c000000 */
[----:B------:R-:W-:Y:S01]  /*f9fc0*/  ISETP.NE.U32.AND P0, PT, RZ, UR12, PT ;  /* 0x0000000cff007c0c */ /* 0x000fe2000bf05070 */
[----:B-1----:R-:W-:Y:S01]  /*f9fd0*/  IMAD.MOV.U32 R13, RZ, RZ, R22 ;  /* 0x000000ffff0d7224 */ /* 0x002fe200078e0016 */
[----:B------:R-:W-:Y:S02]  /*f9fe0*/  IADD3.X R19, R19, UR8, RZ, P2, !PT ;  /* 0x0000000813137c10 */ /* 0x000fe400097fe4ff */
[----:B------:R-:W-:-:S05]  /*f9ff0*/  IADD3 R20, P1, R20, UR13, RZ ;  /* 0x0000000d14147c10 */ /* 0x000fca000ff3e0ff */
[----:B------:R-:W-:Y:S01]  /*fa000*/  STL [R1+0x30b0], R20 ;  /* 0x0030b01401007387 */ /* 0x000fe20000100800 */
[----:B------:R-:W-:-:S03]  /*fa010*/  MOV R12, R15 ;  /* 0x0000000f000c7202 */ /* 0x000fc60000000f00 */
[----:B------:R1:W-:Y:S04]  /*fa020*/  STL [R1+0x30a4], R19 ;  /* 0x0030a41301007387 */ /* 0x0003e80000100800 */
[----:B------:R-:W3:Y:S01]  /*fa030*/  LDL.LU R22, [R1+0x312c] ;  /* 0x00312c0001167983 */ /* 0x000ee20000300800 */
[----:B------:R-:W-:-:S03]  /*fa040*/  IADD3.X R28, R28, UR8, RZ, P1, !PT ;  /* 0x000000081c1c7c10 */ /* 0x000fc60008ffe4ff */
[----:B------:R1:W-:Y:S04]  /*fa050*/  LDGSTS.E [R3+0x43600], desc[UR60][R12.64], P0 ;  /* 0x436000000c037fae */ /* 0x0003e8000812187c */
[----:B------:R-:W3:Y:S01]  /*fa060*/  LDL.LU R15, [R1+0x31a0] ;  /* 0x0031a000010f7983 */ /* 0x000ee20000300800 */
[----:B------:R-:W-:-:S04]  /*fa070*/  IADD3 R26, P2, R26, UR13, RZ ;  /* 0x0000000d1a1a7c10 */ /* 0x000fc8000ff5e0ff */
[----:B----4-:R-:W-:Y:S01]  /*fa080*/  IADD3.X R27, R27, UR8, RZ, P2, !PT ;  /* 0x000000081b1b7c10 */ /* 0x010fe200097fe4ff */
[----:B------:R-:W-:Y:S01]  /*fa090*/  STL [R1+0x30b8], R26 ;  /* 0x0030b81a01007387 */ /* 0x000fe20000100800 */
[----:B-1----:R-:W-:Y:S01]  /*fa0a0*/  IMAD.MOV.U32 R12, RZ, RZ, R16 ;  /* 0x000000ffff0c7224 */ /* 0x002fe200078e0010 */
[----:B------:R-:W-:Y:S02]  /*fa0b0*/  MOV R13, R19 ;  /* 0x00000013000d7202 */ /* 0x000fe40000000f00 */
[----:B------:R-:W4:Y:S04]  /*fa0c0*/  LDL.LU R19, [R1+0x3134] ;  /* 0x0031340001137983 */ /* 0x000f280000300800 */
[----:B------:R-:W-:Y:S04]  /*fa0d0*/  STL [R1+0x30ac], R28 ;  /* 0x0030ac1c01007387 */ /* 0x000fe80000100800 */
[----:B------:R-:W4:Y:S04]  /*fa0e0*/  LDL.LU R16, [R1+0x31a8] ;  /* 0x0031a80001107983 */ /* 0x000f280000300800 */
[----:B------:R1:W-:Y:S02]  /*fa0f0*/  LDGSTS.E [R3+0x43680], desc[UR60][R12.64], P0 ;  /* 0x436800000c037fae */ /* 0x0003e4000812187c */
[----:B-1----:R-:W-:-:S02]  /*fa100*/  IMAD.MOV.U32 R12, RZ, RZ, R20 ;  /* 0x000000ffff0c7224 */ /* 0x002fc400078e0014 */
[----:B------:R-:W-:-:S05]  /*fa110*/  IMAD.MOV.U32 R13, RZ, RZ, R28 ;  /* 0x000000ffff0d7224 */ /* 0x000fca00078e001c */
[----:B------:R1:W-:Y:S02]  /*fa120*/  LDGSTS.E [R3+0x43700], desc[UR60][R12.64], P0 ;  /* 0x437000000c037fae */ /* 0x0003e4000812187c */
[----:B-1----:R-:W-:Y:S01]  /*fa130*/  MOV R12, R26 ;  /* 0x0000001a000c7202 */ /* 0x002fe20000000f00 */
[----:B------:R-:W-:-:S05]  /*fa140*/  IMAD.MOV.U32 R13, RZ, RZ, R27 ;  /* 0x000000ffff0d7224 */ /* 0x000fca00078e001b */
[----:B------:R1:W-:Y:S01]  /*fa150*/  LDGSTS.E [R3+0x43780], desc[UR60][R12.64], P0 ;  /* 0x437800000c037fae */ /* 0x0003e2000812187c */
[----:B------:R-:W-:-:S05]  /*fa160*/  IADD3 R18, P3, R18, UR13, RZ ;  /* 0x0000000d12127c10 */ /* 0x000fca000ff7e0ff */
[----:B------:R3:W-:Y:S04]  /*fa170*/  STL [R1+0x3120], R18 ;  /* 0x0031201201007387 */ /* 0x0007e80000100800 */
[----:B------:R3:W-:Y:S04]  /*fa180*/  STL [R1+0x30b4], R27 ;  /* 0x0030b41b01007387 */ /* 0x0007e80000100800 */
[----:B------:R-:W4:Y:S01]  /*fa190*/  LDL.LU R20, [R1+0x319c] ;  /* 0x00319c0001147983 */ /* 0x000f220000300800 */
[----:B------:R-:W-:Y:S01]  /*fa1a0*/  IADD3 R23, P2, R23, UR13, RZ ;  /* 0x0000000d17177c10 */ /* 0x000fe2000ff5e0ff */
[----:B-1----:R-:W-:-:S04]  /*fa1b0*/  IMAD.MOV.U32 R12, RZ, RZ, R18 ;  /* 0x000000ffff0c7224 */ /* 0x002fc800078e0012 */
[----:B------:R-:W-:Y:S01]  /*fa1c0*/  STL [R1+0x3128], R23 ;  /* 0x0031281701007387 */ /* 0x000fe20000100800 */
[----:B--2---:R-:W-:-:S05]  /*fa1d0*/  IADD3.X R25, R25, UR8, RZ, P3, !PT ;  /* 0x0000000819197c10 */ /* 0x004fca0009ffe4ff */
[----:B------:R1:W-:Y:S01]  /*fa1e0*/  STL [R1+0x311c], R25 ;  /* 0x00311c1901007387 */ /* 0x0003e20000100800 */
[----:B---3--:R-:W-:-:S03]  /*fa1f0*/  IADD3 R21, P0, R21, UR13, RZ ;  /* 0x0000000d15157c10 */ /* 0x008fc6000ff1e0ff */
[----:B------:R-:W2:Y:S04]  /*fa200*/  LDL.LU R18, [R1+0x31a4] ;  /* 0x0031a40001127983 */ /* 0x000ea80000300800 */
[----:B------:R-:W-:Y:S01]  /*fa210*/  STL [R1+0x3130], R21 ;  /* 0x0031301501007387 */ /* 0x000fe20000100800 */
[----:B------:R-:W-:-:S05]  /*fa220*/  IADD3.X R24, R24, UR8, RZ, P2, !PT ;  /* 0x0000000818187c10 */ /* 0x000fca00097fe4ff */
[----:B------:R3:W-:Y:S04]  /*fa230*/  STL [R1+0x3124], R24 ;  /* 0x0031241801007387 */ /* 0x0007e80000100800 */
[----:B------:R-:W2:Y:S01]  /*fa240*/  LDL.LU R29, [R1+0x31b0] ;  /* 0x0031b000011d7983 */ /* 0x000ea20000300800 */
[----:B------:R-:W-:Y:S01]  /*fa250*/  UISETP.GT.AND UP1, UPT, UR15, 0x1f, UPT ;  /* 0x0000001f0f00788c */ /* 0x000fe2000bf24270 */
[----:B------:R-:W-:Y:S02]  /*fa260*/  IADD3 R17, P2, R17, UR13, RZ ;  /* 0x0000000d11117c10 */ /* 0x000fe4000ff5e0ff */
[----:B------:R-:W2:Y:S01]  /*fa270*/  LDL.LU R30, [R1+0x31ac] ;  /* 0x0031ac00011e7983 */ /* 0x000ea20000300800 */
[----:B------:R-:W-:-:S04]  /*fa280*/  USEL UR12, URZ, 0x4, !UP1 ;  /* 0x000000043f0c7887 */ /* 0x000fc8000c800000 */
[----:B------:R-:W-:Y:S01]  /*fa290*/  USEL UR12, UR12, URZ, !UP0 ;  /* 0x0000003f0c0c7287 */ /* 0x000fe2000c000000 */
[----:B------:R-:W-:Y:S05]  /*fa2a0*/  STL [R1+0x3138], R17 ;  /* 0x0031381101007387 */ /* 0x000fea0000100800 */
[----:B------:R-:W-:Y:S02]  /*fa2b0*/  ISETP.NE.U32.AND P1, PT, RZ, UR12, PT ;  /* 0x0000000cff007c0c */ /* 0x000fe4000bf25070 */
[----:B------:R-:W-:Y:S01]  /*fa2c0*/  MOV R13, R25 ;  /* 0x00000019000d7202 */ /* 0x000fe20000000f00 */
[----:B------:R-:W-:Y:S01]  /*fa2d0*/  UISETP.GT.AND UP1, UPT, UR15, 0x23, UPT ;  /* 0x000000230f00788c */ /* 0x000fe2000bf24270 */
[----:B------:R-:W-:-:S09]  /*fa2e0*/  IADD3.X R22, R22, UR8, RZ, P0, !PT ;  /* 0x0000000816167c10 */ /* 0x000fd200087fe4ff */
[----:B------:R3:W-:Y:S04]  /*fa2f0*/  LDGSTS.E [R3+0x43e00], desc[UR60][R12.64], P1 ;  /* 0x43e000000c037fae */ /* 0x0007e8000892187c */
[----:B------:R-:W-:Y:S04]  /*fa300*/  STL [R1+0x312c], R22 ;  /* 0x00312c1601007387 */ /* 0x000fe80000100800 */
[----:B------:R-:W2:Y:S01]  /*fa310*/  LDL.LU R27, [R1+0x31b8] ;  /* 0x0031b800011b7983 */ /* 0x000ea20000300800 */
[----:B------:R-:W-:-:S03]  /*fa320*/  IADD3 R15, P3, R15, UR13, RZ ;  /* 0x0000000d0f0f7c10 */ /* 0x000fc6000ff7e0ff */
[----:B-1----:R-:W2:Y:S04]  /*fa330*/  LDL.LU R25, [R1+0x3220] ;  /* 0x0032200001197983 */ /* 0x002ea80000300800 */
[----:B------:R-:W2:Y:S01]  /*fa340*/  LDL.LU R28, [R1+0x31b4] ;  /* 0x0031b400011c7983 */ /* 0x000ea20000300800 */
[----:B----4-:R-:W-:Y:S01]  /*fa350*/  IADD3.X R19, R19, UR8, RZ, P2, !PT ;  /* 0x0000000813137c10 */ /* 0x010fe200097fe4ff */
[----:B------:R-:W-:Y:S01]  /*fa360*/  USEL UR12, URZ, 0x4, !UP1 ;  /* 0x000000043f0c7887 */ /* 0x000fe2000c800000 */
[----:B---3--:R-:W-:Y:S01]  /*fa370*/  IMAD.MOV.U32 R12, RZ, RZ, R23 ;  /* 0x000000ffff0c7224 */ /* 0x008fe200078e0017 */
[----:B------:R-:W-:Y:S01]  /*fa380*/  STL [R1+0x31a0], R15 ;  /* 0x0031a00f01007387 */ /* 0x000fe20000100800 */
[----:B------:R-:W-:Y:S01]  /*fa390*/  IMAD.MOV.U32 R13, RZ, RZ, R24 ;  /* 0x000000ffff0d7224 */ /* 0x000fe200078e0018 */
[----:B------:R-:W-:-:S02]  /*fa3a0*/  IADD3 R16, P2, R16, UR13, RZ ;  /* 0x0000000d10107c10 */ /* 0x000fc4000ff5e0ff */
[----:B------:R1:W-:Y:S01]  /*fa3b0*/  STL [R1+0x3134], R19 ;  /* 0x0031341301007387 */ /* 0x0003e20000100800 */
[----:B------:R-:W-:-:S03]  /*fa3c0*/  USEL UR12, UR12, URZ, !UP0 ;  /* 0x0000003f0c0c7287 */ /* 0x000fc6000c000000 */
[----:B------:R-:W3:Y:S04]  /*fa3d0*/  LDL.LU R26, [R1+0x321c] ;  /* 0x00321c00011a7983 */ /* 0x000ee80000300800 */
[----:B------:R-:W-:Y:S04]  /*fa3e0*/  STL [R1+0x31a8], R16 ;  /* 0x0031a81001007387 */ /* 0x000fe80000100800 */
[----:B------:R-:W4:Y:S04]  /*fa3f0*/  LDL.LU R24, [R1+0x3224] ;  /* 0x0032240001187983 */ /* 0x000f280000300800 */
[----:B------:R1:W-:Y:S01]  /*fa400*/  LDGSTS.E [R3+0x43e80], desc[UR60][R12.64], P1 ;  /* 0x43e800000c037fae */ /* 0x0003e2000892187c */
[----:B------:R-:W-:-:S02]  /*fa410*/  ISETP.NE.U32.AND P0, PT, RZ, UR12, PT ;  /* 0x0000000cff007c0c */ /* 0x000fc4000bf05070 */
[----:B-1----:R-:W-:Y:S01]  /*fa420*/  MOV R12, R21 ;  /* 0x00000015000c7202 */ /* 0x002fe20000000f00 */
[----:B------:R-:W-:-:S05]  /*fa430*/  IMAD.MOV.U32 R13, RZ, RZ, R22 ;  /* 0x000000ffff0d7224 */ /* 0x000fca00078e0016 */
[----:B------:R1:W-:Y:S02]  /*fa440*/  LDGSTS.E [R3+0x43f00], desc[UR60][R12.64], P1 ;  /* 0x43f000000c037fae */ /* 0x0003e4000892187c */
[----:B-1----:R-:W-:Y:S01]  /*fa450*/  IMAD.MOV.U32 R12, RZ, RZ, R17 ;  /* 0x000000ffff0c7224 */ /* 0x002fe200078e0011 */
[----:B------:R-:W-:-:S05]  /*fa460*/  MOV R13, R19 ;  /* 0x00000013000d7202 */ /* 0x000fca0000000f00 */
[----:B------:R1:W-:Y:S02]  /*fa470*/  LDGSTS.E [R3+0x43f80], desc[UR60][R12.64], P1 ;  /* 0x43f800000c037fae */ /* 0x0003e4000892187c */
[----:B-1----:R-:W-:Y:S01]  /*fa480*/  IMAD.MOV.U32 R12, RZ, RZ, R15 ;  /* 0x000000ffff0c7224 */ /* 0x002fe200078e000f */
[----:B------:R-:W-:-:S05]  /*fa490*/  IADD3.X R20, R20, UR8, RZ, P3, !PT ;  /* 0x0000000814147c10 */ /* 0x000fca0009ffe4ff */
[----:B------:R1:W-:Y:S04]  /*fa4a0*/  STL [R1+0x319c], R20 ;  /* 0x00319c1401007387 */ /* 0x0003e80000100800 */
[----:B------:R-:W4:Y:S04]  /*fa4b0*/  LDL.LU R23, [R1+0x3228] ;  /* 0x0032280001177983 */ /* 0x000f280000300800 */
[----:B------:R-:W4:Y:S04]  /*fa4c0*/  LDL.LU R21, [R1+0x3230] ;  /* 0x0032300001157983 */ /* 0x000f280000300800 */
[----:B------:R-:W4:Y:S04]  /*fa4d0*/  LDL.LU R19, [R1+0x3238] ;  /* 0x0032380001137983 */ /* 0x000f280000300800 */
[----:B------:R-:W4:Y:S01]  /*fa4e0*/  LDL.LU R17, [R1+0x32a0] ;  /* 0x0032a00001117983 */ /* 0x000f220000300800 */
[----:B------:R-:W-:-:S03]  /*fa4f0*/  IMAD.MOV.U32 R13, RZ, RZ, R20 ;  /* 0x000000ffff0d7224 */ /* 0x000fc600078e0014 */
[----:B------:R-:W4:Y:S04]  /*fa500*/  LDL.LU R22, [R1+0x322c] ;  /* 0x00322c0001167983 */ /* 0x000f280000300800 */
[----:B------:R-:W4:Y:S04]  /*fa510*/  LDL.LU R15, [R1+0x32a8] ;  /* 0x0032a800010f7983 */ /* 0x000f280000300800 */
[----:B------:R1:W-:Y:S01]  /*fa520*/  LDGSTS.E [R3+0x44600], desc[UR60][R12.64], P0 ;  /* 0x446000000c037fae */ /* 0x0003e2000812187c */
[----:B--2---:R-:W-:-:S05]  /*fa530*/  IADD3.X R18, R18, UR8, RZ, P2, !PT ;  /* 0x0000000812127c10 */ /* 0x004fca00097fe4ff */
[----:B------:R2:W-:Y:S01]  /*fa540*/  STL [R1+0x31a4], R18 ;  /* 0x0031a41201007387 */ /* 0x0005e20000100800 */
[----:B-1----:R-:W-:-:S03]  /*fa550*/  IMAD.MOV.U32 R13, RZ, RZ, R18 ;  /* 0x000000ffff0d7224 */ /* 0x002fc600078e0012 */
[----:B------:R-:W4:Y:S01]  /*fa560*/  LDL.LU R20, [R1+0x3234] ;  /* 0x0032340001147983 */ /* 0x000f220000300800 */
[----:B------:R-:W-:-:S03]  /*fa570*/  MOV R12, R16 ;  /* 0x00000010000c7202 */ /* 0x000fc60000000f00 */
[----:B--2---:R-:W2:Y:S01]  /*fa580*/  LDL.LU R18, [R1+0x329c] ;  /* 0x00329c0001127983 */ /* 0x004ea20000300800 */
[----:B------:R-:W-:-:S03]  /*fa590*/  UISETP.GT.AND UP1, UPT, UR15, 0x27, UPT ;  /* 0x000000270f00788c */ /* 0x000fc6000bf24270 */
[----:B------:R1:W-:Y:S01]  /*fa5a0*/  LDGSTS.E [R3+0x44680], desc[UR60][R12.64], P0 ;  /* 0x446800000c037fae */ /* 0x0003e2000812187c */
[----:B------:R-:W-:-:S05]  /*fa5b0*/  IADD3 R29, P1, R29, UR13, RZ ;  /* 0x0000000d1d1d7c10 */ /* 0x000fca000ff3e0ff */
[----:B------:R-:W-:Y:S04]  /*fa5c0*/  STL [R1+0x31b0], R29 ;  /* 0x0031b01d01007387 */ /* 0x000fe80000100800 */
[----:B------:R-:W2:Y:S01]  /*fa5d0*/  LDL.LU R16, [R1+0x32a4] ;  /* 0x0032a40001107983 */ /* 0x000ea20000300800 */
[----:B------:R-:W-:Y:S01]  /*fa5e0*/  USEL UR12, URZ, 0x4, !UP1 ;  /* 0x000000043f0c7887 */ /* 0x000fe2000c800000 */
[----:B------:R-:W-:Y:S01]  /*fa5f0*/  IADD3.X R30, R30, UR8, RZ, P1, !PT ;  /* 0x000000081e1e7c10 */ /* 0x000fe20008ffe4ff */
[----:B-1----:R-:W-:Y:S02]  /*fa600*/  IMAD.MOV.U32 R12, RZ, RZ, R29 ;  /* 0x000000ffff0c7224 */ /* 0x002fe400078e001d */
[----:B------:R-:W-:Y:S01]  /*fa610*/  USEL UR12, UR12, URZ, !UP0 ;  /* 0x0000003f0c0c7287 */ /* 0x000fe2000c000000 */
[----:B------:R-:W-:-:S05]  /*fa620*/  MOV R13, R30 ;  /* 0x0000001e000d7202 */ /* 0x000fca0000000f00 */
[----:B------:R1:W-:Y:S01]  /*fa630*/  LDGSTS.E [R3+0x44700], desc[UR60][R12.64], P0 ;  /* 0x447000000c037fae */ /* 0x0003e2000812187c */
[----:B------:R-:W-:Y:S02]  /*fa640*/  ISETP.NE.U32.AND P1, PT, RZ, UR12, PT ;  /* 0x0000000cff007c0c */ /* 0x000fe4000bf25070 */
[----:B------:R-:W-:Y:S02]  /*fa650*/  IADD3 R27, P2, R27, UR13, RZ ;  /* 0x0000000d1b1b7c10 */ /* 0x000fe4000ff5e0ff */
[----:B------:R-:W-:Y:S02]  /*fa660*/  IADD3 R25, P3, R25, UR13, RZ ;  /* 0x0000000d19197c10 */ /* 0x000fe4000ff7e0ff */
[----:B------:R-:W-:Y:S01]  /*fa670*/  IADD3.X R28, R28, UR8, RZ, P2, !PT ;  /* 0x000000081c1c7c10 */ /* 0x000fe200097fe4ff */
[----:B-1----:R-:W-:-:S04]  /*fa680*/  IMAD.MOV.U32 R12, RZ, RZ, R27 ;  /* 0x000000ffff0c7224 */ /* 0x002fc800078e001b */
[----:B------:R-:W-:-:S05]  /*fa690*/  IMAD.MOV.U32 R13, RZ, RZ, R28 ;  /* 0x000000ffff0d7224 */ /* 0x000fca00078e001c */
[----:B------:R1:W-:Y:S01]  /*fa6a0*/  LDGSTS.E [R3+0x44780], desc[UR60][R12.64], P0 ;  /* 0x447800000c037fae */ /* 0x0003e2000812187c */
[----:B---3--:R-:W-:Y:S02]  /*fa6b0*/  IADD3.X R26, R26, UR8, RZ, P3, !PT ;  /* 0x000000081a1a7c10 */ /* 0x008fe40009ffe4ff */
[----:B-1----:R-:W-:-:S03]  /*fa6c0*/  MOV R12, R25 ;  /* 0x00000019000c7202 */ /* 0x002fc60000000f00 */
[----:B------:R-:W-:-:S05]  /*fa6d0*/  IMAD.MOV.U32 R13, RZ, RZ, R26 ;  /* 0x000000ffff0d7224 */ /* 0x000fca00078e001a */
[----:B------:R1:W-:Y:S01]  /*fa6e0*/  LDGSTS.E [R3+0x44e00], desc[UR60][R12.64], P1 ;  /* 0x44e000000c037fae */ /* 0x0003e2000892187c */
[----:B------:R-:W-:-:S03]  /*fa6f0*/  UISETP.GT.AND UP1, UPT, UR15, 0x2b, UPT ;  /* 0x0000002b0f00788c */ /* 0x000fc6000bf24270 */
[----:B------:R-:W-:Y:S04]  /*fa700*/  STL [R1+0x31b8], R27 ;  /* 0x0031b81b01007387 */ /* 0x000fe80000100800 */
[----:B------:R-:W-:Y:S01]  /*fa710*/  STL [R1+0x31ac], R30 ;  /* 0x0031ac1e01007387 */ /* 0x000fe20000100800 */
[----:B------:R-:W-:-:S03]  /*fa720*/  USEL UR12, URZ, 0x4, !UP1 ;  /* 0x000000043f0c7887 */ /* 0x000fc6000c800000 */
[----:B------:R-:W-:Y:S04]  /*fa730*/  STL [R1+0x3220], R25 ;  /* 0x0032201901007387 */ /* 0x000fe80000100800 */
[----:B------:R-:W-:Y:S04]  /*fa740*/  STL [R1+0x31b4], R28 ;  /* 0x0031b41c01007387 */ /* 0x000fe80000100800 */
[----:B------:R-:W-:Y:S01]  /*fa750*/  STL [R1+0x321c], R26 ;  /* 0x00321c1a01007387 */ /* 0x000fe20000100800 */
[----:B------:R-:W-:Y:S01]  /*fa760*/  USEL UR12, UR12, URZ, !UP0 ;  /* 0x0000003f0c0c7287 */ /* 0x000fe2000c000000 */
[----:B----4-:R-:W-:-:S04]  /*fa770*/  IADD3 R23, P0, R23, UR13, RZ ;  /* 0x0000000d17177c10 */ /* 0x010fc8000ff1e0ff */
[----:B------:R-:W-:Y:S02]  /*fa780*/  IADD3.X R24, R24, UR8, RZ, P0, !PT ;  /* 0x0000000818187c10 */ /* 0x000fe400087fe4ff */
[----:B------:R-:W-:Y:S01]  /*fa790*/  IADD3 R21, P2, R21, UR13, RZ ;  /* 0x0000000d15157c10 */ /* 0x000fe2000ff5e0ff */
[----:B-1----:R-:W-:Y:S01]  /*fa7a0*/  IMAD.MOV.U32 R12, RZ, RZ, R23 ;  /* 0x000000ffff0c7224 */ /* 0x002fe200078e0017 */
[----:B------:R-:W-:Y:S02]  /*fa7b0*/  MOV R13, R24 ;  /* 0x00000018000d7202 */ /* 0x000fe40000000f00 */
[----:B------:R-:W-:-:S03]  /*fa7c0*/  IADD3 R19, P3, R19, UR13, RZ ;  /* 0x0000000d13137c10 */ /* 0x000fc6000ff7e0ff */
[----:B------:R1:W-:Y:S01]  /*fa7d0*/  LDGSTS.E [R3+0x44e80], desc[UR60][R12.64], P1 ;  /* 0x44e800000c037fae */ /* 0x0003e2000892187c */
[----:B------:R-:W-:-:S03]  /*fa7e0*/  IADD3.X R22, R22, UR8, RZ, P2, !PT ;  /* 0x0000000816167c10 */ /* 0x000fc600097fe4ff */
[----:B------:R-:W-:Y:S01]  /*fa7f0*/  STL [R1+0x3228], R23 ;  /* 0x0032281701007387 */ /* 0x000fe20000100800 */
[----:B------:R-:W-:Y:S02]  /*fa800*/  IADD3 R17, P4, R17, UR13, RZ ;  /* 0x0000000d11117c10 */ /* 0x000fe4000ff9e0ff */
[----:B------:R-:W-:Y:S01]  /*fa810*/  IADD3 R15, P2, R15, UR13, RZ ;  /* 0x0000000d0f0f7c10 */ /* 0x000fe2000ff5e0ff */
[----:B------:R-:W-:Y:S01]  /*fa820*/  STL [R1+0x3230], R21 ;  /* 0x0032301501007387 */ /* 0x000fe20000100800 */
[----:B-1----:R-:W-:Y:S02]  /*fa830*/  IMAD.MOV.U32 R12, RZ, RZ, R21 ;  /* 0x000000ffff0c7224 */ /* 0x002fe400078e0015 */
[----:B------:R-:W-:Y:S01]  /*fa840*/  IMAD.MOV.U32 R13, RZ, RZ, R22 ;  /* 0x000000ffff0d7224 */ /* 0x000fe200078e0016 */
[----:B------:R-:W-:Y:S04]  /*fa850*/  STL [R1+0x3224], R24 ;  /* 0x0032241801007387 */ /* 0x000fe80000100800 */
[----:B------:R1:W-:Y:S04]  /*fa860*/  LDGSTS.E [R3+0x44f00], desc[UR60][R12.64], P1 ;  /* 0x44f000000c037fae */ /* 0x0003e8000892187c */
[----:B------:R-:W-:Y:S01]  /*fa870*/  STL [R1+0x3238], R19 ;  /* 0x0032381301007387 */ /* 0x000fe20000100800 */
[----:B------:R-:W-:-:S03]  /*fa880*/  IADD3.X R20, R20, UR8, RZ, P3, !PT ;  /* 0x0000000814147c10 */ /* 0x000fc60009ffe4ff */
[----:B------:R3:W-:Y:S01]  /*fa890*/  STL [R1+0x32a0], R17 ;  /* 0x0032a01101007387 */ /* 0x0007e20000100800 */
[----:B-1----:R-:W-:Y:S01]  /*fa8a0*/  MOV R12, R19 ;  /* 0x00000013000c7202 */ /* 0x002fe20000000f00 */
[----:B------:R-:W-:Y:S01]  /*fa8b0*/  IMAD.MOV.U32 R13, RZ, RZ, R20 ;  /* 0x000000ffff0d7224 */ /* 0x000fe200078e0014 */
[----:B--2---:R-:W-:Y:S01]  /*fa8c0*/  IADD3.X R18, R18, UR8, RZ, P4, !PT ;  /* 0x0000000812127c10 */ /* 0x004fe2000a7fe4ff */
[----:B------:R-:W-:Y:S04]  /*fa8d0*/  STL [R1+0x322c], R22 ;  /* 0x00322c1601007387 */ /* 0x000fe80000100800 */
[----:B------:R-:W-:Y:S01]  /*fa8e0*/  STL [R1+0x32a8], R15 ;  /* 0x0032a80f01007387 */ /* 0x000fe20000100800 */
[----:B------:R-:W-:-:S03]  /*fa8f0*/  ISETP.NE.U32.AND P0, PT, RZ, UR12, PT ;  /* 0x0000000cff007c0c */ /* 0x000fc6000bf05070 */
[----:B------:R-:W-:Y:S01]  /*fa900*/  STL [R1+0x3234], R20 ;  /* 0x0032341401007387 */ /* 0x000fe20000100800 */
[----:B------:R-:W-:-:S03]  /*fa910*/  IADD3.X R16, R16, UR8, RZ, P2, !PT ;  /* 0x0000000810107c10 */ /* 0x000fc600097fe4ff */
[----:B------:R-:W-:Y:S04]  /*fa920*/  STL [R1+0x329c], R18 ;  /* 0x00329c1201007387 */ /* 0x000fe80000100800 */
[----:B------:R1:W-:Y:S04]  /*fa930*/  LDGSTS.E [R3+0x44f80], desc[UR60][R12.64], P1 ;  /* 0x44f800000c037fae */ /* 0x0003e8000892187c */
[----:B------:R2:W-:Y:S01]  /*fa940*/  STL [R1+0x32a4], R16 ;  /* 0x0032a41001007387 */ /* 0x0005e20000100800 */
[----:B-1----:R-:W-:-:S03]  /*fa950*/  IMAD.MOV.U32 R12, RZ, RZ, R17 ;  /* 0x000000ffff0c7224 */ /* 0x002fc600078e0011 */
[----:B---3--:R-:W3:Y:S01]  /*fa960*/  LDL.LU R17, [R1+0x32b8] ;  /* 0x0032b80001117983 */ /* 0x008ee20000300800 */
[----:B------:R-:W-:-:S05]  /*fa970*/  MOV R13, R18 ;  /* 0x00000012000d7202 */ /* 0x000fca0000000f00 */
[----:B------:R1:W-:Y:S02]  /*fa980*/  LDGSTS.E [R3+0x45600], desc[UR60][R12.64], P0 ;  /* 0x456000000c037fae */ /* 0x0003e4000812187c */
[----:B-1----:R-:W-:Y:S02]  /*fa990*/  IMAD.MOV.U32 R13, RZ, RZ, R16 ;  /* 0x000000ffff0d7224 */ /* 0x002fe400078e0010 */
[----:B--2---:R-:W2:Y:S01]  /*fa9a0*/  LDL.LU R16, [R1+0x3320] ;  /* 0x0033200001107983 */ /* 0x004ea20000300800 */
        /* <DEDUP_REMOVED lines=36> */
[----:B------:R1:W-:Y:S04]  /*fabf0*/  LDGSTS.E [R3+0x45680], desc[UR60][R12.64], P0 ;  /* 0x456800000c037fae */ /* 0x0003e8000812187c */
[----:B------:R-:W4:Y:S04]  /*fac00*/  LDL.LU R12, [R1+0x32ac] ;  /* 0x0032ac00010c7983 */ /* 0x000f280000300800 */
[----:B------:R-:W1:Y:S04]  /*fac10*/  LDL.LU R13, [R1+0x32b0] ;  /* 0x0032b000010d7983 */ /* 0x000e680000300800 */
[----:B------:R-:W4:Y:S04]  /*fac20*/  LDL.LU R35, [R1+0x331c] ;  /* 0x00331c0001237983 */ /* 0x000f280000300800 */
[----:B------:R-:W4:Y:S04]  /*fac30*/  LDL.LU R34, [R1+0x33b0] ;  /* 0x0033b00001227983 */ /* 0x000f280000300800 */
[----:B------:R-:W4:Y:S01]  /*fac40*/  LDL.LU R33, [R1+0x3324] ;  /* 0x0033240001217983 */ /* 0x000f220000300800 */
[----:B---3--:R-:W-:-:S05]  /*fac50*/  IADD3 R17, P2, R17, UR13, RZ ;  /* 0x0000000d11117c10 */ /* 0x008fca000ff5e0ff */
[----:B------:R3:W-:Y:S04]  /*fac60*/  STL [R1+0x32b8], R17 ;  /* 0x0032b81101007387 */ /* 0x0007e80000100800 */
[----:B------:R-:W4:Y:S04]  /*fac70*/  LDL.LU R32, [R1+0x33b8] ;  /* 0x0033b80001207983 */ /* 0x000f280000300800 */
[----:B------:R-:W4:Y:S04]  /*fac80*/  LDL.LU R31, [R1+0x332c] ;  /* 0x00332c00011f7983 */ /* 0x000f280000300800 */
[----:B------:R-:W4:Y:S04]  /*fac90*/  LDL.LU R30, [R1+0x3420] ;  /* 0x00342000011e7983 */ /* 0x000f280000300800 */
[----:B------:R-:W4:Y:S04]  /*faca0*/  LDL.LU R29, [R1+0x3334] ;  /* 0x00333400011d7983 */ /* 0x000f280000300800 */
[----:B------:R-:W4:Y:S04]  /*facb0*/  LDL.LU R28, [R1+0x3428] ;  /* 0x00342800011c7983 */ /* 0x000f280000300800 */
[----:B------:R-:W4:Y:S01]  /*facc0*/  LDL.LU R27, [R1+0x339c] ;  /* 0x00339c00011b7983 */ /* 0x000f220000300800 */
[----:B--2---:R-:W-:-:S03]  /*facd0*/  IADD3 R16, P3, R16, UR13, RZ ;  /* 0x0000000d10107c10 */ /* 0x004fc6000ff7e0ff */
[----:B------:R-:W2:Y:S04]  /*face0*/  LDL.LU R26, [R1+0x3430] ;  /* 0x00343000011a7983 */ /* 0x000ea80000300800 */
[----:B------:R-:W2:Y:S04]  /*facf0*/  LDL.LU R25, [R1+0x33a4] ;  /* 0x0033a40001197983 */ /* 0x000ea80000300800 */
[----:B------:R-:W2:Y:S04]  /*fad00*/  LDL.LU R24, [R1+0x3438] ;  /* 0x0034380001187983 */ /* 0x000ea80000300800 */
[----:B------:R-:W2:Y:S04]  /*fad10*/  LDL.LU R23, [R1+0x33ac] ;  /* 0x0033ac0001177983 */ /* 0x000ea80000300800 */
[----:B------:R-:W2:Y:S04]  /*fad20*/  LDL.LU R22, [R1+0x34a0] ;  /* 0x0034a00001167983 */ /* 0x000ea80000300800 */
[----:B---3--:R-:W3:Y:S04]  /*fad30*/  LDL.LU R17, [R1+0x33b4] ;  /* 0x0033b40001117983 */ /* 0x008ee80000300800 */
[----:B------:R4:W-:Y:S02]  /*fad40*/  STL [R1+0x3320], R16 ;  /* 0x0033201001007387 */ /* 0x0009e40000100800 */
[----:B----4-:R-:W-:-:S02]  /*fad50*/  IADD3 R15, P4, R15, UR13, RZ ;  /* 0x0000000d0f0f7c10 */ /* 0x010fc4000ff9e0ff */
[----:B------:R-:W4:Y:S04]  /*fad60*/  LDL.LU R16, [R1+0x34a8] ;  /* 0x0034a80001107983 */ /* 0x000f280000300800 */
[----:B------:R1:W-:Y:S04]  /*fad70*/  STL [R1+0x3328], R15 ;  /* 0x0033280f01007387 */ /* 0x0003e80000100800 */
[----:B-1----:R-:W4:Y:S01]  /*fad80*/  LDL.LU R15, [R1+0x341c] ;  /* 0x00341c00010f7983 */ /* 0x002f220000300800 */
[----:B------:R-:W-:Y:S02]  /*fad90*/  IADD3 R21, P5, R21, UR13, RZ ;  /* 0x0000000d15157c10 */ /* 0x000fe4000ffbe0ff */
[----:B------:R-:W-:-:S02]  /*fada0*/  IADD3 R20, P6, R20, UR13, RZ ;  /* 0x0000000d14147c10 */ /* 0x000fc4000ffde0ff */
[----:B------:R-:W-:Y:S02]  /*fadb0*/  IADD3.X R19, R19, UR8, RZ, P2, !PT ;  /* 0x0000000813137c10 */ /* 0x000fe400097fe4ff */
[----:B------:R-:W-:Y:S02]  /*fadc0*/  IADD3 R18, P2, R18, UR13, RZ ;  /* 0x0000000d12127c10 */ /* 0x000fe4000ff5e0ff */
[----:B------:R-:W-:-:S05]  /*fadd0*/  IADD3 R13, P1, R13, UR13, RZ ;  /* 0x0000000d0d0d7c10 */ /* 0x000fca000ff3e0ff */
[----:B------:R-:W-:Y:S01]  /*fade0*/  STL [R1+0x32b0], R13 ;  /* 0x0032b00d01007387 */ /* 0x000fe20000100800 */
[----:B------:R-:W-:-:S03]  /*fadf0*/  IADD3.X R12, R12, UR8, RZ, P1, !PT ;  /* 0x000000080c0c7c10 */ /* 0x000fc60008ffe4ff */
[----:B------:R1:W-:Y:S01]  /*fae00*/  STL [R1+0x3330], R21 ;  /* 0x0033301501007387 */ /* 0x0003e20000100800 */
[----:B------:R-:W-:Y:S02]  /*fae10*/  IADD3 R36, P1, R36, UR13, RZ ;  /* 0x0000000d24247c10 */ /* 0x000fe4000ff3e0ff */
[----:B------:R-:W-:Y:S01]  /*fae20*/  IADD3.X R35, R35, UR8, RZ, P3, !PT ;  /* 0x0000000823237c10 */ /* 0x000fe20009ffe4ff */
[----:B-1----:R-:W4:Y:S04]  /*fae30*/  LDL.LU R21, [R1+0x34b0] ;  /* 0x0034b00001157983 */ /* 0x002f280000300800 */
[----:B------:R1:W-:Y:S01]  /*fae40*/  STL [R1+0x3338], R20 ;  /* 0x0033381401007387 */ /* 0x0003e20000100800 */
[----:B------:R-:W-:Y:S02]  /*fae50*/  IADD3 R34, P3, R34, UR13, RZ ;  /* 0x0000000d22227c10 */ /* 0x000fe4000ff7e0ff */
[----:B------:R-:W-:Y:S01]  /*fae60*/  IADD3.X R33, R33, UR8, RZ, P4, !PT ;  /* 0x0000000821217c10 */ /* 0x000fe2000a7fe4ff */
[----:B-1----:R-:W4:Y:S04]  /*fae70*/  LDL.LU R20, [R1+0x3424] ;  /* 0x0034240001147983 */ /* 0x002f280000300800 */
[----:B------:R1:W-:Y:S04]  /*fae80*/  STL [R1+0x32b4], R19 ;  /* 0x0032b41301007387 */ /* 0x0003e80000100800 */
[----:B-1----:R-:W4:Y:S04]  /*fae90*/  LDL.LU R19, [R1+0x34b8] ;  /* 0x0034b80001137983 */ /* 0x002f280000300800 */
[----:B------:R-:W-:Y:S04]  /*faea0*/  STL [R1+0x33a0], R36 ;  /* 0x0033a02401007387 */ /* 0x000fe80000100800 */
[----:B------:R1:W-:Y:S04]  /*faeb0*/  STL [R1+0x33a8], R18 ;  /* 0x0033a81201007387 */ /* 0x0003e80000100800 */
[----:B-1----:R-:W4:Y:S04]  /*faec0*/  LDL.LU R18, [R1+0x342c] ;  /* 0x00342c0001127983 */ /* 0x002f280000300800 */
[----:B------:R-:W-:Y:S04]  /*faed0*/  STL [R1+0x32ac], R12 ;  /* 0x0032ac0c01007387 */ /* 0x000fe80000100800 */
[----:B------:R-:W-:Y:S04]  /*faee0*/  STL [R1+0x331c], R35 ;  /* 0x00331c2301007387 */ /* 0x000fe80000100800 */
[----:B------:R-:W-:Y:S04]  /*faef0*/  STL [R1+0x33b0], R34 ;  /* 0x0033b02201007387 */ /* 0x000fe80000100800 */
[----:B------:R-:W-:Y:S01]  /*faf00*/  STL [R1+0x3324], R33 ;  /* 0x0033242101007387 */ /* 0x000fe20000100800 */
[----:B------:R-:W-:-:S02]  /*faf10*/  IADD3 R32, P4, R32, UR13, RZ ;  /* 0x0000000d20207c10 */ /* 0x000fc4000ff9e0ff */
[----:B------:R-:W-:-:S03]  /*faf20*/  IADD3.X R31, R31, UR8, RZ, P5, !PT ;  /* 0x000000081f1f7c10 */ /* 0x000fc6000affe4ff */
[----:B------:R-:W-:Y:S01]  /*faf30*/  STL [R1+0x33b8], R32 ;  /* 0x0033b82001007387 */ /* 0x000fe20000100800 */
[----:B------:R-:W-:-:S03]  /*faf40*/  IADD3 R30, P5, R30, UR13, RZ ;  /* 0x0000000d1e1e7c10 */ /* 0x000fc6000ffbe0ff */
[----:B------:R-:W-:Y:S01]  /*faf50*/  STL [R1+0x332c], R31 ;  /* 0x00332c1f01007387 */ /* 0x000fe20000100800 */
[----:B------:R-:W-:-:S03]  /*faf60*/  IADD3.X R29, R29, UR8, RZ, P6, !PT ;  /* 0x000000081d1d7c10 */ /* 0x000fc6000b7fe4ff */
[----:B------:R-:W-:Y:S01]  /*faf70*/  STL [R1+0x3420], R30 ;  /* 0x0034201e01007387 */ /* 0x000fe20000100800 */
[----:B------:R-:W-:-:S03]  /*faf80*/  IADD3 R28, P6, R28, UR13, RZ ;  /* 0x0000000d1c1c7c10 */ /* 0x000fc6000ffde0ff */
[----:B------:R-:W-:Y:S01]  /*faf90*/  STL [R1+0x3334], R29 ;  /* 0x0033341d01007387 */ /* 0x000fe20000100800 */
[----:B------:R-:W-:-:S03]  /*fafa0*/  IADD3.X R27, R27, UR8, RZ, P1, !PT ;  /* 0x000000081b1b7c10 */ /* 0x000fc60008ffe4ff */
[----:B------:R-:W-:Y:S01]  /*fafb0*/  STL [R1+0x3428], R28 ;  /* 0x0034281c01007387 */ /* 0x000fe20000100800 */
[----:B--2---:R-:W-:-:S03]  /*fafc0*/  IADD3 R26, P1, R26, UR13, RZ ;  /* 0x0000000d1a1a7c10 */ /* 0x004fc6000ff3e0ff */
[----:B------:R-:W-:Y:S01]  /*fafd0*/  STL [R1+0x339c], R27 ;  /* 0x00339c1b01007387 */ /* 0x000fe20000100800 */
[----:B------:R-:W-:-:S03]  /*fafe0*/  IADD3.X R25, R25, UR8, RZ, P2, !PT ;  /* 0x0000000819197c10 */ /* 0x000fc600097fe4ff */
[----:B------:R-:W-:Y:S01]  /*faff0*/  STL [R1+0x3430], R26 ;  /* 0x0034301a01007387 */ /* 0x000fe20000100800 */
[----:B------:R-:W-:-:S03]  /*fb000*/  IADD3 R24, P2, R24, UR13, RZ ;  /* 0x0000000d18187c10 */ /* 0x000fc6000ff5e0ff */
[----:B------:R-:W-:Y:S01]  /*fb010*/  STL [R1+0x33a4], R25 ;  /* 0x0033a41901007387 */ /* 0x000fe20000100800 */
[----:B------:R-:W-:-:S03]  /*fb020*/  IADD3.X R23, R23, UR8, RZ, P3, !PT ;  /* 0x0000000817177c10 */ /* 0x000fc60009ffe4ff */
[----:B------:R-:W-:Y:S01]  /*fb030*/  STL [R1+0x3438], R24 ;  /* 0x0034381801007387 */ /* 0x000fe20000100800 */
[----:B------:R-:W-:Y:S02]  /*fb040*/  IADD3 R22, P3, R22, UR13, RZ ;  /* 0x0000000d16167c10 */ /* 0x000fe4000ff7e0ff */
[----:B---3--:R-:W-:-:S05]  /*fb050*/  IADD3.X R17, R17, UR8, RZ, P4, !PT ;  /* 0x0000000811117c10 */ /* 0x008fca000a7fe4ff */
[----:B------:R1:W-:Y:S04]  /*fb060*/  STL [R1+0x33b4], R17 ;  /* 0x0033b41101007387 */ /* 0x0003e80000100800 */
[----:B------:R-:W-:Y:S01]  /*fb070*/  STL [R1+0x33ac], R23 ;  /* 0x0033ac1701007387 */ /* 0x000fe20000100800 */
[----:B----4-:R-:W-:-:S03]  /*fb080*/  IADD3 R16, P4, R16, UR13, RZ ;  /* 0x0000000d10107c10 */ /* 0x010fc6000ff9e0ff */
[----:B-1----:R-:W2:Y:S04]  /*fb090*/  LDL.LU R17, [R1+0x3520] ;  /* 0x0035200001117983 */ /* 0x002ea80000300800 */
[----:B------:R-:W-:Y:S04]  /*fb0a0*/  STL [R1+0x34a0], R22 ;  /* 0x0034a01601007387 */ /* 0x000fe80000100800 */
[----:B------:R1:W-:Y:S04]  /*fb0b0*/  STL [R1+0x34a8], R16 ;  /* 0x0034a81001007387 */ /* 0x0003e80000100800 */
[----:B-1----:R-:W3:Y:S01]  /*fb0c0*/  LDL.LU R16, [R1+0x3434] ;  /* 0x0034340001107983 */ /* 0x002ee20000300800 */
[----:B------:R-:W-:-:S03]  /*fb0d0*/  IADD3.X R15, R15, UR8, RZ, P5, !PT ;  /* 0x000000080f0f7c10 */ /* 0x000fc6000affe4ff */
[----:B------:R-:W4:Y:S04]  /*fb0e0*/  LDL.LU R39, [R1+0x3528] ;  /* 0x0035280001277983 */ /* 0x000f280000300800 */
[----:B------:R1:W-:Y:S04]  /*fb0f0*/  STL [R1+0x341c], R15 ;  /* 0x00341c0f01007387 */ /* 0x0003e80000100800 */
[----:B-1----:R-:W4:Y:S04]  /*fb100*/  LDL.LU R15, [R1+0x349c] ;  /* 0x00349c00010f7983 */ /* 0x002f280000300800 */
[----:B------:R-:W4:Y:S01]  /*fb110*/  LDL.LU R38, [R1+0x3530] ;  /* 0x0035300001267983 */ /* 0x000f220000300800 */
[----:B------:R-:W-:-:S05]  /*fb120*/  IADD3 R21, P5, R21, UR13, RZ ;  /* 0x0000000d15157c10 */ /* 0x000fca000ffbe0ff */
[----:B------:R1:W-:Y:S01]  /*fb130*/  STL [R1+0x34b0], R21 ;  /* 0x0034b01501007387 */ /* 0x0003e20000100800 */
[----:B------:R-:W-:-:S03]  /*fb140*/  IADD3.X R20, R20, UR8, RZ, P6, !PT ;  /* 0x0000000814147c10 */ /* 0x000fc6000b7fe4ff */
[----:B-1----:R-:W4:Y:S04]  /*fb150*/  LDL.LU R21, [R1+0x34a4] ;  /* 0x0034a40001157983 */ /* 0x002f280000300800 */
[----:B------:R-:W4:Y:S04]  /*fb160*/  LDL.LU R37, [R1+0x3538] ;  /* 0x0035380001257983 */ /* 0x000f280000300800 */
[----:B------:R1:W-:Y:S01]  /*fb170*/  STL [R1+0x3424], R20 ;  /* 0x0034241401007387 */ /* 0x0003e20000100800 */
[----:B------:R-:W-:-:S03]  /*fb180*/  IADD3 R19, P6, R19, UR13, RZ ;  /* 0x0000000d13137c10 */ /* 0x000fc6000ffde0ff */
[----:B-1----:R-:W4:Y:S04]  /*fb190*/  LDL.LU R20, [R1+0x34ac] ;  /* 0x0034ac0001147983 */ /* 0x002f280000300800 */
[----:B------:R-:W4:Y:S04]  /*fb1a0*/  LDL.LU R36, [R1+0x35a0] ;  /* 0x0035a00001247983 */ /* 0x000f280000300800 */
[----:B------:R1:W-:Y:S01]  /*fb1b0*/  STL [R1+0x34b8], R19 ;  /* 0x0034b81301007387 */ /* 0x0003e20000100800 */
[----:B------:R-:W-:-:S03]  /*fb1c0*/  IADD3.X R18, R18, UR8, RZ, P1, !PT ;  /* 0x0000000812127c10 */ /* 0x000fc60008ffe4ff */
[----:B-1----:R-:W4:Y:S04]  /*fb1d0*/  LDL.LU R19, [R1+0x34b4] ;  /* 0x0034b40001137983 */ /* 0x002f280000300800 */
[----:B------:R-:W4:Y:S04]  /*fb1e0*/  LDL.LU R35, [R1+0x35a8] ;  /* 0x0035a80001237983 */ /* 0x000f280000300800 */
[----:B------:R-:W4:Y:S04]  /*fb1f0*/  LDL.LU R34, [R1+0x351c] ;  /* 0x00351c0001227983 */ /* 0x000f280000300800 */
[----:B------:R-:W4:Y:S04]  /*fb200*/  LDL.LU R33, [R1+0x35b0] ;  /* 0x0035b00001217983 */ /* 0x000f280000300800 */
        /* <DEDUP_REMOVED lines=12> */
[----:B-1----:R-:W4:Y:S01]  /*fb2d0*/  LDL.LU R18, [R1+0x36a0] ;  /* 0x0036a00001127983 */ /* 0x002f220000300800 */
[----:B--2---:R-:W-:-:S05]  /*fb2e0*/  IADD3 R17, P1, R17, UR13, RZ ;  /* 0x0000000d11117c10 */ /* 0x004fca000ff3e0ff */
[----:B------:R1:W-:Y:S04]  /*fb2f0*/  STL [R1+0x3520], R17 ;  /* 0x0035201101007387 */ /* 0x0003e80000100800 */
[----:B-1----:R-:W2:Y:S01]  /*fb300*/  LDL.LU R17, [R1+0x35b4] ;  /* 0x0035b40001117983 */ /* 0x002ea20000300800 */
[----:B---3--:R-:W-:-:S05]  /*fb310*/  IADD3.X R16, R16, UR8, RZ, P2, !PT ;  /* 0x0000000810107c10 */ /* 0x008fca00097fe4ff */
[----:B------:R1:W-:Y:S04]  /*fb320*/  STL [R1+0x3434], R16 ;  /* 0x0034341001007387 */ /* 0x0003e80000100800 */
[----:B-1----:R-:W3:Y:S01]  /*fb330*/  LDL.LU R16, [R1+0x36a8] ;  /* 0x0036a80001107983 */ /* 0x002ee20000300800 */
[----:B----4-:R-:W-:-:S05]  /*fb340*/  IADD3.X R15, R15, UR8, RZ, P3, !PT ;  /* 0x000000080f0f7c10 */ /* 0x010fca0009ffe4ff */
[----:B------:R1:W-:Y:S04]  /*fb350*/  STL [R1+0x349c], R15 ;  /* 0x00349c0f01007387 */ /* 0x0003e80000100800 */
[----:B-1----:R-:W4:Y:S01]  /*fb360*/  LDL.LU R15, [R1+0x361c] ;  /* 0x00361c00010f7983 */ /* 0x002f220000300800 */
[----:B------:R-:W-:Y:S02]  /*fb370*/  IADD3 R39, P2, R39, UR13, RZ ;  /* 0x0000000d27277c10 */ /* 0x000fe4000ff5e0ff */
[----:B------:R-:W-:-:S03]  /*fb380*/  IADD3 R38, P3, R38, UR13, RZ ;  /* 0x0000000d26267c10 */ /* 0x000fc6000ff7e0ff */
[----:B------:R-:W-:Y:S01]  /*fb390*/  STL [R1+0x3528], R39 ;  /* 0x0035282701007387 */ /* 0x000fe20000100800 */
[----:B------:R-:W-:Y:S02]  /*fb3a0*/  IADD3.X R21, R21, UR8, RZ, P4, !PT ;  /* 0x0000000815157c10 */ /* 0x000fe4000a7fe4ff */
[----:B------:R-:W-:-:S03]  /*fb3b0*/  IADD3 R37, P4, R37, UR13, RZ ;  /* 0x0000000d25257c10 */ /* 0x000fc6000ff9e0ff */
[----:B------:R1:W-:Y:S04]  /*fb3c0*/  STL [R1+0x34a4], R21 ;  /* 0x0034a41501007387 */ /* 0x0003e80000100800 */
[----:B-1----:R-:W4:Y:S01]  /*fb3d0*/  LDL.LU R21, [R1+0x36b0] ;  /* 0x0036b00001157983 */ /* 0x002f220000300800 */
[----:B------:R-:W-:-:S03]  /*fb3e0*/  IADD3.X R20, R20, UR8, RZ, P5, !PT ;  /* 0x0000000814147c10 */ /* 0x000fc6000affe4ff */
[----:B------:R-:W-:Y:S01]  /*fb3f0*/  STL [R1+0x3530], R38 ;  /* 0x0035302601007387 */ /* 0x000fe20000100800 */
[----:B------:R-:W-:-:S03]  /*fb400*/  IADD3 R36, P5, R36, UR13, RZ ;  /* 0x0000000d24247c10 */ /* 0x000fc6000ffbe0ff */
[----:B------:R1:W-:Y:S04]  /*fb410*/  STL [R1+0x34ac], R20 ;  /* 0x0034ac1401007387 */ /* 0x0003e80000100800 */
[----:B-1----:R-:W4:Y:S01]  /*fb420*/  LDL.LU R20, [R1+0x3624] ;  /* 0x0036240001147983 */ /* 0x002f220000300800 */
[----:B------:R-:W-:-:S03]  /*fb430*/  IADD3.X R19, R19, UR8, RZ, P6, !PT ;  /* 0x0000000813137c10 */ /* 0x000fc6000b7fe4ff */
[----:B------:R-:W-:Y:S01]  /*fb440*/  STL [R1+0x3538], R37 ;  /* 0x0035382501007387 */ /* 0x000fe20000100800 */
[----:B------:R-:W-:-:S03]  /*fb450*/  IADD3 R35, P6, R35, UR13, RZ ;  /* 0x0000000d23237c10 */ /* 0x000fc6000ffde0ff */
[----:B------:R1:W-:Y:S01]  /*fb460*/  STL [R1+0x34b4], R19 ;  /* 0x0034b41301007387 */ /* 0x0003e20000100800 */
[----:B------:R-:W-:Y:S02]  /*fb470*/  IADD3.X R34, R34, UR8, RZ, P1, !PT ;  /* 0x0000000822227c10 */ /* 0x000fe40008ffe4ff */
[----:B------:R-:W-:Y:S01]  /*fb480*/  IADD3 R33, P1, R33, UR13, RZ ;  /* 0x0000000d21217c10 */ /* 0x000fe2000ff3e0ff */
[----:B-1----:R-:W4:Y:S04]  /*fb490*/  LDL.LU R19, [R1+0x36b8] ;  /* 0x0036b80001137983 */ /* 0x002f280000300800 */
[----:B------:R-:W-:Y:S01]  /*fb4a0*/  STL [R1+0x35a0], R36 ;  /* 0x0035a02401007387 */ /* 0x000fe20000100800 */
        /* <DEDUP_REMOVED lines=19> */
[----:B------:R-:W-:Y:S01]  /*fb5e0*/  IADD3.X R22, R22, UR8, RZ, P1, !PT ;  /* 0x0000000816167c10 */ /* 0x000fe20008ffe4ff */
[----:B------:R-:W-:Y:S01]  /*fb5f0*/  STL [R1+0x359c], R26 ;  /* 0x00359c1a01007387 */ /* 0x000fe20000100800 */
[----:B------:R-:W-:-:S03]  /*fb600*/  IADD3 R18, P1, R18, UR13, RZ ;  /* 0x0000000d12127c10 */ /* 0x000fc6000ff3e0ff */
[----:B------:R-:W-:Y:S04]  /*fb610*/  STL [R1+0x3630], R25 ;  /* 0x0036301901007387 */ /* 0x000fe80000100800 */
[----:B------:R-:W-:Y:S04]  /*fb620*/  STL [R1+0x35a4], R24 ;  /* 0x0035a41801007387 */ /* 0x000fe80000100800 */
[----:B------:R1:W-:Y:S04]  /*fb630*/  STL [R1+0x36a0], R18 ;  /* 0x0036a01201007387 */ /* 0x0003e80000100800 */
[----:B------:R-:W-:Y:S04]  /*fb640*/  STL [R1+0x3638], R23 ;  /* 0x0036381701007387 */ /* 0x000fe80000100800 */
[----:B-1----:R-:W4:Y:S04]  /*fb650*/  LDL.LU R18, [R1+0x362c] ;  /* 0x00362c0001127983 */ /* 0x002f280000300800 */
[----:B------:R-:W-:Y:S01]  /*fb660*/  STL [R1+0x35ac], R22 ;  /* 0x0035ac1601007387 */ /* 0x000fe20000100800 */
[----:B--2---:R-:W-:-:S05]  /*fb670*/  IADD3.X R17, R17, UR8, RZ, P2, !PT ;  /* 0x0000000811117c10 */ /* 0x004fca00097fe4ff */
[----:B------:R1:W-:Y:S04]  /*fb680*/  STL [R1+0x35b4], R17 ;  /* 0x0035b41101007387 */ /* 0x0003e80000100800 */
[----:B-1----:R-:W2:Y:S01]  /*fb690*/  LDL.LU R17, [R1+0x3720] ;  /* 0x0037200001117983 */ /* 0x002ea20000300800 */
[----:B---3--:R-:W-:-:S03]  /*fb6a0*/  IADD3 R16, P2, R16, UR13, RZ ;  /* 0x0000000d10107c10 */ /* 0x008fc6000ff5e0ff */
[----:B------:R-:W3:Y:S04]  /*fb6b0*/  LDL.LU R39, [R1+0x3634] ;  /* 0x0036340001277983 */ /* 0x000ee80000300800 */
[----:B------:R1:W-:Y:S04]  /*fb6c0*/  STL [R1+0x36a8], R16 ;  /* 0x0036a81001007387 */ /* 0x0003e80000100800 */
[----:B-1----:R-:W3:Y:S01]  /*fb6d0*/  LDL.LU R16, [R1+0x3728] ;  /* 0x0037280001107983 */ /* 0x002ee20000300800 */
[----:B----4-:R-:W-:-:S03]  /*fb6e0*/  IADD3.X R15, R15, UR8, RZ, P3, !PT ;  /* 0x000000080f0f7c10 */ /* 0x010fc60009ffe4ff */
[----:B------:R-:W4:Y:S04]  /*fb6f0*/  LDL.LU R38, [R1+0x369c] ;  /* 0x00369c0001267983 */ /* 0x000f280000300800 */
[----:B------:R1:W-:Y:S04]  /*fb700*/  STL [R1+0x361c], R15 ;  /* 0x00361c0f01007387 */ /* 0x0003e80000100800 */
[----:B-1----:R-:W4:Y:S04]  /*fb710*/  LDL.LU R15, [R1+0x3730] ;  /* 0x00373000010f7983 */ /* 0x002f280000300800 */
[----:B------:R-:W4:Y:S01]  /*fb720*/  LDL.LU R37, [R1+0x36a4] ;  /* 0x0036a40001257983 */ /* 0x000f220000300800 */
[----:B------:R-:W-:-:S05]  /*fb730*/  IADD3 R21, P3, R21, UR13, RZ ;  /* 0x0000000d15157c10 */ /* 0x000fca000ff7e0ff */
[----:B------:R1:W-:Y:S04]  /*fb740*/  STL [R1+0x36b0], R21 ;  /* 0x0036b01501007387 */ /* 0x0003e80000100800 */
[----:B-1----:R-:W4:Y:S01]  /*fb750*/  LDL.LU R21, [R1+0x3738] ;  /* 0x0037380001157983 */ /* 0x002f220000300800 */
[----:B------:R-:W-:-:S03]  /*fb760*/  IADD3.X R20, R20, UR8, RZ, P4, !PT ;  /* 0x0000000814147c10 */ /* 0x000fc6000a7fe4ff */
[----:B------:R-:W4:Y:S04]  /*fb770*/  LDL.LU R36, [R1+0x36ac] ;  /* 0x0036ac0001247983 */ /* 0x000f280000300800 */
[----:B------:R1:W-:Y:S04]  /*fb780*/  STL [R1+0x3624], R20 ;  /* 0x0036241401007387 */ /* 0x0003e80000100800 */
[----:B-1----:R-:W4:Y:S01]  /*fb790*/  LDL.LU R20, [R1+0x37a0] ;  /* 0x0037a00001147983 */ /* 0x002f220000300800 */
[----:B------:R-:W-:-:S03]  /*fb7a0*/  IADD3 R19, P4, R19, UR13, RZ ;  /* 0x0000000d13137c10 */ /* 0x000fc6000ff9e0ff */
        /* <DEDUP_REMOVED lines=16> */
[----:B------:R-:W-:-:S05]  /*fb8b0*/  IADD3.X R18, R18, UR8, RZ, P5, !PT ;  /* 0x0000000812127c10 */ /* 0x000fca000affe4ff */
[----:B------:R1:W-:Y:S04]  /*fb8c0*/  STL [R1+0x362c], R18 ;  /* 0x00362c1201007387 */ /* 0x0003e80000100800 */
[----:B-1----:R-:W4:Y:S01]  /*fb8d0*/  LDL.LU R18, [R1+0x38a0] ;  /* 0x0038a00001127983 */ /* 0x002f220000300800 */
[----:B--2---:R-:W-:Y:S02]  /*fb8e0*/  IADD3 R17, P5, R17, UR13, RZ ;  /* 0x0000000d11117c10 */ /* 0x004fe4000ffbe0ff */
[----:B---3--:R-:W-:-:S03]  /*fb8f0*/  IADD3.X R39, R39, UR8, RZ, P6, !PT ;  /* 0x0000000827277c10 */ /* 0x008fc6000b7fe4ff */
[----:B------:R1:W-:Y:S04]  /*fb900*/  STL [R1+0x3720], R17 ;  /* 0x0037201101007387 */ /* 0x0003e80000100800 */
[----:B-1----:R-:W2:Y:S01]  /*fb910*/  LDL.LU R17, [R1+0x37b4] ;  /* 0x0037b40001117983 */ /* 0x002ea20000300800 */
[----:B------:R-:W-:-:S05]  /*fb920*/  IADD3 R16, P6, R16, UR13, RZ ;  /* 0x0000000d10107c10 */ /* 0x000fca000ffde0ff */
[----:B------:R1:W-:Y:S01]  /*fb930*/  STL [R1+0x3728], R16 ;  /* 0x0037281001007387 */ /* 0x0003e20000100800 */
[----:B----4-:R-:W-:-:S03]  /*fb940*/  IADD3.X R38, R38, UR8, RZ, P1, !PT ;  /* 0x0000000826267c10 */ /* 0x010fc60008ffe4ff */
[----:B-1----:R-:W3:Y:S01]  /*fb950*/  LDL.LU R16, [R1+0x38a8] ;  /* 0x0038a80001107983 */ /* 0x002ee20000300800 */
[----:B------:R-:W-:-:S03]  /*fb960*/  IADD3 R15, P1, R15, UR13, RZ ;  /* 0x0000000d0f0f7c10 */ /* 0x000fc6000ff3e0ff */
[----:B------:R-:W-:Y:S04]  /*fb970*/  STL [R1+0x3634], R39 ;  /* 0x0036342701007387 */ /* 0x000fe80000100800 */
[----:B------:R1:W-:Y:S04]  /*fb980*/  STL [R1+0x3730], R15 ;  /* 0x0037300f01007387 */ /* 0x0003e80000100800 */
[----:B-1----:R-:W4:Y:S01]  /*fb990*/  LDL.LU R15, [R1+0x381c] ;  /* 0x00381c00010f7983 */ /* 0x002f220000300800 */
[----:B------:R-:W-:-:S03]  /*fb9a0*/  IADD3.X R37, R37, UR8, RZ, P2, !PT ;  /* 0x0000000825257c10 */ /* 0x000fc600097fe4ff */
[----:B------:R-:W-:Y:S01]  /*fb9b0*/  STL [R1+0x369c], R38 ;  /* 0x00369c2601007387 */ /* 0x000fe20000100800 */
[----:B------:R-:W-:Y:S02]  /*fb9c0*/  IADD3 R21, P2, R21, UR13, RZ ;  /* 0x0000000d15157c10 */ /* 0x000fe4000ff5e0ff */
[----:B------:R-:W-:-:S03]  /*fb9d0*/  IADD3.X R36, R36, UR8, RZ, P3, !PT ;  /* 0x0000000824247c10 */ /* 0x000fc60009ffe4ff */
[----:B------:R1:W-:Y:S04]  /*fb9e0*/  STL [R1+0x3738], R21 ;  /* 0x0037381501007387 */ /* 0x0003e80000100800 */
[----:B-1----:R-:W4:Y:S01]  /*fb9f0*/  LDL.LU R21, [R1+0x38b0] ;  /* 0x0038b00001157983 */ /* 0x002f220000300800 */
[----:B------:R-:W-:-:S03]  /*fba00*/  IADD3 R20, P3, R20, UR13, RZ ;  /* 0x0000000d14147c10 */ /* 0x000fc6000ff7e0ff */
[----:B------:R-:W-:Y:S01]  /*fba10*/  STL [R1+0x36a4], R37 ;  /* 0x0036a42501007387 */ /* 0x000fe20000100800 */
[----:B------:R-:W-:-:S03]  /*fba20*/  IADD3.X R35, R35, UR8, RZ, P4, !PT ;  /* 0x0000000823237c10 */ /* 0x000fc6000a7fe4ff */
[----:B------:R1:W-:Y:S01]  /*fba30*/  STL [R1+0x37a0], R20 ;  /* 0x0037a01401007387 */ /* 0x0003e20000100800 */
[----:B------:R-:W-:Y:S02]  /*fba40*/  IADD3 R34, P4, R34, UR13, RZ ;  /* 0x0000000d22227c10 */ /* 0x000fe4000ff9e0ff */
[----:B------:R-:W-:Y:S01]  /*fba50*/  IADD3.X R33, R33, UR8, RZ, P5, !PT ;  /* 0x0000000821217c10 */ /* 0x000fe2000affe4ff */
[----:B-1----:R-:W4:Y:S04]  /*fba60*/  LDL.LU R20, [R1+0x3824] ;  /* 0x0038240001147983 */ /* 0x002f280000300800 */
        /* <DEDUP_REMOVED lines=23> */
[----:B------:R-:W-:Y:S04]  /*fbbe0*/  STL [R1+0x379c], R25 ;  /* 0x00379c1901007387 */ /* 0x000fe80000100800 */
[----:B------:R-:W-:Y:S04]  /*fbbf0*/  STL [R1+0x3830], R24 ;  /* 0x0038301801007387 */ /* 0x000fe80000100800 */
[----:B------:R1:W-:Y:S04]  /*fbc00*/  STL [R1+0x37ac], R19 ;  /* 0x0037ac1301007387 */ /* 0x0003e80000100800 */
[----:B------:R-:W-:Y:S04]  /*fbc10*/  STL [R1+0x37a4], R23 ;  /* 0x0037a41701007387 */ /* 0x000fe80000100800 */
[----:B-1----:R-:W4:Y:S01]  /*fbc20*/  LDL.LU R19, [R1+0x38b8] ;  /* 0x0038b80001137983 */ /* 0x002f220000300800 */
[----:B------:R-:W-:-:S03]  /*fbc30*/  IADD3 R18, P5, R18, UR13, RZ ;  /* 0x0000000d12127c10 */ /* 0x000fc6000ffbe0ff */
[----:B------:R-:W-:Y:S04]  /*fbc40*/  STL [R1+0x3838], R22 ;  /* 0x0038381601007387 */ /* 0x000fe80000100800 */
[----:B------:R1:W-:Y:S04]  /*fbc50*/  STL [R1+0x38a0], R18 ;  /* 0x0038a01201007387 */ /* 0x0003e80000100800 */
[----:B-1----:R-:W4:Y:S04]  /*fbc60*/  LDL.LU R18, [R1+0x382c] ;  /* 0x00382c0001127983 */ /* 0x002f280000300800 */
[----:B------:R-:W4:Y:S01]  /*fbc70*/  LDL.LU R39, [R1+0x3920] ;  /* 0x0039200001277983 */ /* 0x000f220000300800 */
        /* <DEDUP_REMOVED lines=32> */
[----:B------:R-:W-:-:S05]  /*fbe80*/  IADD3 R19, P2, R19, UR13, RZ ;  /* 0x0000000d13137c10 */ /* 0x000fca000ff5e0ff */
[----:B------:R1:W-:Y:S04]  /*fbe90*/  STL [R1+0x38b8], R19 ;  /* 0x0038b81301007387 */ /* 0x0003e80000100800 */
[----:B-1----:R-:W4:Y:S01]  /*fbea0*/  LDL.LU R19, [R1+0x39ac] ;  /* 0x0039ac0001137983 */ /* 0x002f220000300800 */
[----:B------:R-:W-:Y:S02]  /*fbeb0*/  IADD3.X R18, R18, UR8, RZ, P3, !PT ;  /* 0x0000000812127c10 */ /* 0x000fe40009ffe4ff */
[----:B------:R-:W-:-:S03]  /*fbec0*/  IADD3 R39, P3, R39, UR13, RZ ;  /* 0x0000000d27277c10 */ /* 0x000fc6000ff7e0ff */
[----:B------:R1:W-:Y:S04]  /*fbed0*/  STL [R1+0x382c], R18 ;  /* 0x00382c1201007387 */ /* 0x0003e80000100800 */
[----:B-1----:R-:W4:Y:S01]  /*fbee0*/  LDL.LU R18, [R1+0x3aa0] ;  /* 0x003aa00001127983 */ /* 0x002f220000300800 */
[----:B--2---:R-:W-:-:S05]  /*fbef0*/  IADD3.X R17, R17, UR8, RZ, P4, !PT ;  /* 0x0000000811117c10 */ /* 0x004fca000a7fe4ff */
[----:B------:R1:W-:Y:S01]  /*fbf00*/  STL [R1+0x3834], R17 ;  /* 0x0038341101007387 */ /* 0x0003e20000100800 */
[----:B---3--:R-:W-:-:S03]  /*fbf10*/  IADD3 R38, P4, R38, UR13, RZ ;  /* 0x0000000d26267c10 */ /* 0x008fc6000ff9e0ff */
[----:B-1----:R-:W2:Y:S01]  /*fbf20*/  LDL.LU R17, [R1+0x39b4] ;  /* 0x0039b40001117983 */ /* 0x002ea20000300800 */
[----:B------:R-:W-:-:S03]  /*fbf30*/  IADD3.X R16, R16, UR8, RZ, P5, !PT ;  /* 0x0000000810107c10 */ /* 0x000fc6000affe4ff */
[----:B------:R-:W-:Y:S04]  /*fbf40*/  STL [R1+0x3920], R39 ;  /* 0x0039202701007387 */ /* 0x000fe80000100800 */
[----:B------:R1:W-:Y:S04]  /*fbf50*/  STL [R1+0x389c], R16 ;  /* 0x00389c1001007387 */ /* 0x0003e80000100800 */
[----:B-1----:R-:W3:Y:S01]  /*fbf60*/  LDL.LU R16, [R1+0x3aa8] ;  /* 0x003aa80001107983 */ /* 0x002ee20000300800 */
[----:B----4-:R-:W-:-:S03]  /*fbf70*/  IADD3.X R15, R15, UR8, RZ, P6, !PT ;  /* 0x000000080f0f7c10 */ /* 0x010fc6000b7fe4ff */
[----:B------:R-:W-:Y:S04]  /*fbf80*/  STL [R1+0x3928], R38 ;  /* 0x0039282601007387 */ /* 0x000fe80000100800 */
[----:B------:R1:W-:Y:S04]  /*fbf90*/  STL [R1+0x38a4], R15 ;  /* 0x0038a40f01007387 */ /* 0x0003e80000100800 */
[----:B-1----:R-:W4:Y:S01]  /*fbfa0*/  LDL.LU R15, [R1+0x3a1c] ;  /* 0x003a1c00010f7983 */ /* 0x002f220000300800 */
[----:B------:R-:W-:Y:S02]  /*fbfb0*/  IADD3 R37, P5, R37, UR13, RZ ;  /* 0x0000000d25257c10 */ /* 0x000fe4000ffbe0ff */
[----:B------:R-:W-:-:S03]  /*fbfc0*/  IADD3 R36, P6, R36, UR13, RZ ;  /* 0x0000000d24247c10 */ /* 0x000fc6000ffde0ff */
[----:B------:R-:W-:Y:S01]  /*fbfd0*/  STL [R1+0x3930], R37 ;  /* 0x0039302501007387 */ /* 0x000fe20000100800 */
[----:B------:R-:W-:Y:S02]  /*fbfe0*/  IADD3.X R21, R21, UR8, RZ, P1, !PT ;  /* 0x0000000815157c10 */ /* 0x000fe40008ffe4ff */
        /* <DEDUP_REMOVED lines=32> */
[----:B-1----:R-:W4:Y:S01]  /*fc1f0*/  LDL.LU R20, [R1+0x3a24] ;  /* 0x003a240001147983 */ /* 0x002f220000300800 */
[----:B------:R-:W-:-:S03]  /*fc200*/  IADD3.X R19, R19, UR8, RZ, P3, !PT ;  /* 0x0000000813137c10 */ /* 0x000fc60009ffe4ff */
[----:B------:R-:W-:Y:S04]  /*fc210*/  STL [R1+0x39a4], R22 ;  /* 0x0039a41601007387 */ /* 0x000fe80000100800 */
[----:B------:R1:W-:Y:S04]  /*fc220*/  STL [R1+0x39ac], R19 ;  /* 0x0039ac1301007387 */ /* 0x0003e80000100800 */
[----:B-1----:R-:W4:Y:S01]  /*fc230*/  LDL.LU R19, [R1+0x3ab8] ;  /* 0x003ab80001137983 */ /* 0x002f220000300800 */
[----:B------:R-:W-:-:S03]  /*fc240*/  IADD3 R18, P3, R18, UR13, RZ ;  /* 0x0000000d12127c10 */ /* 0x000fc6000ff7e0ff */
[----:B------:R-:W4:Y:S04]  /*fc250*/  LDL.LU R39, [R1+0x3a2c] ;  /* 0x003a2c0001277983 */ /* 0x000f280000300800 */
        /* <DEDUP_REMOVED lines=14> */
[----:B------:R-:W4:Y:S04]  /*fc340*/  LDL.LU R35, [R1+0x3aac] ;  /* 0x003aac0001237983 */ /* 0x000f280000300800 */
[----:B------:R-:W4:Y:S04]  /*fc350*/  LDL.LU R34, [R1+0x3ba0] ;  /* 0x003ba00001227983 */ /* 0x000f280000300800 */
[----:B------:R-:W4:Y:S01]  /*fc360*/  LDL.LU R33, [R1+0x3ab4] ;  /* 0x003ab40001217983 */ /* 0x000f220000300800 */
[----:B------:R-:W-:-:S05]  /*fc370*/  IADD3 R21, P5, R21, UR13, RZ ;  /* 0x0000000d15157c10 */ /* 0x000fca000ffbe0ff */
        /* <DEDUP_REMOVED lines=16> */
[----:B------:R-:W-:Y:S02]  /*fc480*/  IADD3 R19, P6, R19, UR13, RZ ;  /* 0x0000000d13137c10 */ /* 0x000fe4000ffde0ff */
[----:B------:R-:W-:-:S03]  /*fc490*/  IADD3.X R39, R39, UR8, RZ, P1, !PT ;  /* 0x0000000827277c10 */ /* 0x000fc60008ffe4ff */
[----:B------:R1:W-:Y:S04]  /*fc4a0*/  STL [R1+0x3ab8], R19 ;  /* 0x003ab81301007387 */ /* 0x0003e80000100800 */
[----:B-1----:R-:W4:Y:S01]  /*fc4b0*/  LDL.LU R19, [R1+0x3bb4] ;  /* 0x003bb40001137983 */ /* 0x002f220000300800 */
[----:B------:R-:W-:Y:S02]  /*fc4c0*/  IADD3 R18, P1, R18, UR13, RZ ;  /* 0x0000000d12127c10 */ /* 0x000fe4000ff3e0ff */
[----:B------:R-:W-:-:S03]  /*fc4d0*/  IADD3.X R38, R38, UR8, RZ, P2, !PT ;  /* 0x0000000826267c10 */ /* 0x000fc600097fe4ff */
[----:B------:R1:W-:Y:S04]  /*fc4e0*/  STL [R1+0x3b20], R18 ;  /* 0x003b201201007387 */ /* 0x0003e80000100800 */
[----:B-1----:R-:W4:Y:S04]  /*fc4f0*/  LDL.LU R18, [R1+0x3c1c] ;  /* 0x003c1c0001127983 */ /* 0x002f280000300800 */
[----:B------:R-:W-:Y:S01]  /*fc500*/  STL [R1+0x3a2c], R39 ;  /* 0x003a2c2701007387 */ /* 0x000fe20000100800 */
[----:B--2---:R-:W-:Y:S02]  /*fc510*/  IADD3 R17, P2, R17, UR13, RZ ;  /* 0x0000000d11117c10 */ /* 0x004fe4000ff5e0ff */
[----:B---3--:R-:W-:-:S03]  /*fc520*/  IADD3.X R37, R37, UR8, RZ, P3, !PT ;  /* 0x0000000825257c10 */ /* 0x008fc60009ffe4ff */
[----:B------:R1:W-:Y:S04]  /*fc530*/  STL [R1+0x3b28], R17 ;  /* 0x003b281101007387 */ /* 0x0003e80000100800 */
[----:B-1----:R-:W2:Y:S01]  /*fc540*/  LDL.LU R17, [R1+0x3c24] ;  /* 0x003c240001117983 */ /* 0x002ea20000300800 */
[----:B------:R-:W-:-:S03]  /*fc550*/  IADD3 R16, P3, R16, UR13, RZ ;  /* 0x0000000d10107c10 */ /* 0x000fc6000ff7e0ff */
[----:B------:R-:W-:Y:S04]  /*fc560*/  STL [R1+0x3a34], R38 ;  /* 0x003a342601007387 */ /* 0x000fe80000100800 */
[----:B------:R1:W-:Y:S01]  /*fc570*/  STL [R1+0x3b30], R16 ;  /* 0x003b301001007387 */ /* 0x0003e20000100800 */
[----:B----4-:R-:W-:-:S03]  /*fc580*/  IADD3.X R36, R36, UR8, RZ, P4, !PT ;  /* 0x0000000824247c10 */ /* 0x010fc6000a7fe4ff */
[----:B-1----:R-:W3:Y:S01]  /*fc590*/  LDL.LU R16, [R1+0x3c2c] ;  /* 0x003c2c0001107983 */ /* 0x002ee20000300800 */
[----:B------:R-:W-:-:S03]  /*fc5a0*/  IADD3 R15, P4, R15, UR13, RZ ;  /* 0x0000000d0f0f7c10 */ /* 0x000fc6000ff9e0ff */
[----:B------:R-:W-:Y:S04]  /*fc5b0*/  STL [R1+0x3a9c], R37 ;  /* 0x003a9c2501007387 */ /* 0x000fe80000100800 */
[----:B------:R1:W-:Y:S04]  /*fc5c0*/  STL [R1+0x3b38], R15 ;  /* 0x003b380f01007387 */ /* 0x0003e80000100800 */
[----:B-1----:R-:W4:Y:S01]  /*fc5d0*/  LDL.LU R15, [R1+0x3c34] ;  /* 0x003c3400010f7983 */ /* 0x002f220000300800 */
[----:B------:R-:W-:Y:S02]  /*fc5e0*/  IADD3.X R35, R35, UR8, RZ, P5, !PT ;  /* 0x0000000823237c10 */ /* 0x000fe4000affe4ff */
[----:B------:R-:W-:-:S02]  /*fc5f0*/  IADD3 R34, P5, R34, UR13, RZ ;  /* 0x0000000d22227c10 */ /* 0x000fc4000ffbe0ff */
[----:B------:R-:W-:Y:S01]  /*fc600*/  IADD3.X R33, R33, UR8, RZ, P6, !PT ;  /* 0x0000000821217c10 */ /* 0x000fe2000b7fe4ff */
        /* <DEDUP_REMOVED lines=25> */
[----:B------:R-:W-:Y:S02]  /*fc7a0*/  IADD3.X R21, R21, UR8, RZ, P6, !PT ;  /* 0x0000000815157c10 */ /* 0x000fe4000b7fe4ff */
[----:B------:R-:W-:Y:S01]  /*fc7b0*/  IADD3 R139, P6, R139, UR13, RZ ;  /* 0x0000000d8b8b7c10 */ /* 0x000fe2000ffde0ff */
[----:B------:R-:W-:Y:S04]  /*fc7c0*/  STL [R1+0x3c30], R22 ;  /* 0x003c301601007387 */ /* 0x000fe80000100800 */
[----:B------:R-:W-:Y:S04]  /*fc7d0*/  STL [R1+0x3ba4], R21 ;  /* 0x003ba41501007387 */ /* 0x000fe80000100800 */
[----:B------:R-:W-:Y:S01]  /*fc7e0*/  STL [R1+0x3c38], R139 ;  /* 0x003c388b01007387 */ /* 0x000fe20000100800 */
[----:B------:R-:W-:-:S02]  /*fc7f0*/  IADD3.X R20, R20, UR8, RZ, P1, !PT ;  /* 0x0000000814147c10 */ /* 0x000fc40008ffe4ff */
[----:B------:R-:W-:-:S03]  /*fc800*/  IADD3 R137, P1, R137, UR13, RZ ;  /* 0x0000000d89897c10 */ /* 0x000fc6000ff3e0ff */
[----:B------:R-:W-:Y:S01]  /*fc810*/  STL [R1+0x3bac], R20 ;  /* 0x003bac1401007387 */ /* 0x000fe20000100800 */
[----:B------:R-:W-:Y:S02]  /*fc820*/  IADD3.X R19, R19, UR8, RZ, P2, !PT ;  /* 0x0000000813137c10 */ /* 0x000fe400097fe4ff */
[----:B------:R-:W-:-:S03]  /*fc830*/  IADD3 R135, P2, R135, UR13, RZ ;  /* 0x0000000d87877c10 */ /* 0x000fc6000ff5e0ff */
[----:B------:R-:W-:Y:S04]  /*fc840*/  STL [R1+0x3bb4], R19 ;  /* 0x003bb41301007387 */ /* 0x000fe80000100800 */
[----:B------:R-:W-:Y:S01]  /*fc850*/  STL [R1+0x3ca0], R137 ;  /* 0x003ca08901007387 */ /* 0x000fe20000100800 */
[----:B------:R-:W-:Y:S02]  /*fc860*/  IADD3.X R18, R18, UR8, RZ, P3, !PT ;  /* 0x0000000812127c10 */ /* 0x000fe40009ffe4ff */
[----:B------:R-:W-:-:S03]  /*fc870*/  IADD3 R133, P3, R133, UR13, RZ ;  /* 0x0000000d85857c10 */ /* 0x000fc6000ff7e0ff */
[----:B------:R1:W-:Y:S04]  /*fc880*/  STL [R1+0x3c1c], R18 ;  /* 0x003c1c1201007387 */ /* 0x0003e80000100800 */
[----:B------:R-:W-:Y:S01]  /*fc890*/  STL [R1+0x3ca8], R135 ;  /* 0x003ca88701007387 */ /* 0x000fe20000100800 */
[----:B--2---:R-:W-:-:S05]  /*fc8a0*/  IADD3.X R17, R17, UR8, RZ, P4, !PT ;  /* 0x0000000811117c10 */ /* 0x004fca000a7fe4ff */
[----:B------:R2:W-:Y:S04]  /*fc8b0*/  STL [R1+0x3c24], R17 ;  /* 0x003c241101007387 */ /* 0x0005e80000100800 */
[----:B------:R-:W-:Y:S01]  /*fc8c0*/  STL [R1+0x3cb0], R133 ;  /* 0x003cb08501007387 */ /* 0x000fe20000100800 */
[----:B---3--:R-:W-:-:S05]  /*fc8d0*/  IADD3.X R16, R16, UR8, RZ, P5, !PT ;  /* 0x0000000810107c10 */ /* 0x008fca000affe4ff */
[----:B------:R3:W-:Y:S04]  /*fc8e0*/  STL [R1+0x3c2c], R16 ;  /* 0x003c2c1001007387 */ /* 0x0007e80000100800 */
[----:B-1----:R-:W4:Y:S04]  /*fc8f0*/  LDL.LU R18, [R1+0x3d60] ;  /* 0x003d600001127983 */ /* 0x002f280000300800 */
[----:B--2---:R-:W2:Y:S04]  /*fc900*/  LDL.LU R17, [R1+0x3d68] ;  /* 0x003d680001117983 */ /* 0x004ea80000300800 */
[----:B---3--:R-:W3:Y:S01]  /*fc910*/  LDL.LU R16, [R1+0x3d70] ;  /* 0x003d700001107983 */ /* 0x008ee20000300800 */
[----:B----4-:R-:W-:-:S05]  /*fc920*/  IADD3.X R15, R15, UR8, RZ, P6, !PT ;  /* 0x000000080f0f7c10 */ /* 0x010fca000b7fe4ff */
[----:B------:R1:W-:Y:S04]  /*fc930*/  STL [R1+0x3c34], R15 ;  /* 0x003c340f01007387 */ /* 0x0003e80000100800 */
[----:B-1----:R-:W4:Y:S04]  /*fc940*/  LDL.LU R15, [R1+0x3d78] ;  /* 0x003d7800010f7983 */ /* 0x002f280000300800 */
[----:B------:R-:W4:Y:S01]  /*fc950*/  LDL.LU R22, [R1+0x3d80] ;  /* 0x003d800001167983 */ /* 0x000f220000300800 */
[----:B------:R-:W-:Y:S02]  /*fc960*/  IADD3 R131, P4, R131, UR13, RZ ;  /* 0x0000000d83837c10 */ /* 0x000fe4000ff9e0ff */
[----:B------:R-:W-:Y:S01]  /*fc970*/  IADD3 R129, P5, R129, UR13, RZ ;  /* 0x0000000d81817c10 */ /* 0x000fe2000ffbe0ff */
[----:B------:R-:W4:Y:S01]  /*fc980*/  LDL.LU R25, [R1+0x3d88] ;  /* 0x003d880001197983 */ /* 0x000f220000300800 */
[----:B------:R-:W-:-:S02]  /*fc990*/  IADD3.X R138, R138, UR8, RZ, P1, !PT ;  /* 0x000000088a8a7c10 */ /* 0x000fc40008ffe4ff */
[----:B------:R-:W-:Y:S01]  /*fc9a0*/  IADD3 R127, P6, R127, UR13, RZ ;  /* 0x0000000d7f7f7c10 */ /* 0x000fe2000ffde0ff */
[----:B------:R-:W-:Y:S01]  /*fc9b0*/  STL [R1+0x3cb8], R131 ;  /* 0x003cb88301007387 */ /* 0x000fe20000100800 */
[----:B------:R-:W-:Y:S02]  /*fc9c0*/  IADD3.X R136, R136, UR8, RZ, P2, !PT ;  /* 0x0000000888887c10 */ /* 0x000fe400097fe4ff */
[----:B------:R-:W-:Y:S01]  /*fc9d0*/  IADD3 R125, P1, R125, UR13, RZ ;  /* 0x0000000d7d7d7c10 */ /* 0x000fe2000ff3e0ff */
[----:B------:R-:W-:Y:S01]  /*fc9e0*/  STL [R1+0x3d20], R129 ;  /* 0x003d208101007387 */ /* 0x000fe20000100800 */
[----:B------:R-:W-:Y:S02]  /*fc9f0*/  IADD3.X R134, R134, UR8, RZ, P3, !PT ;  /* 0x0000000886867c10 */ /* 0x000fe40009ffe4ff */
[----:B------:R-:W-:Y:S01]  /*fca00*/  IADD3 R122, P2, R122, UR13, RZ ;  /* 0x0000000d7a7a7c10 */ /* 0x000fe2000ff5e0ff */
[----:B------:R-:W-:Y:S01]  /*fca10*/  STL [R1+0x3c9c], R138 ;  /* 0x003c9c8a01007387 */ /* 0x000fe20000100800 */
[----:B------:R-:W-:-:S02]  /*fca20*/  IADD3.X R132, R132, UR8, RZ, P4, !PT ;  /* 0x0000000884847c10 */ /* 0x000fc4000a7fe4ff */
[----:B------:R-:W-:Y:S01]  /*fca30*/  IADD3 R120, P3, R120, UR14, RZ ;  /* 0x0000000e78787c10 */ /* 0x000fe2000ff7e0ff */
        /* <DEDUP_REMOVED lines=8> */
[----:B------:R-:W-:Y:S04]  /*fcac0*/  STL [R1+0x3d38], R122 ;  /* 0x003d387a01007387 */ /* 0x000fe80000100800 */
[----:B------:R-:W-:Y:S04]  /*fcad0*/  STL [R1+0x3cb4], R132 ;  /* 0x003cb48401007387 */ /* 0x000fe80000100800 */
[----:B------:R-:W-:Y:S04]  /*fcae0*/  STL [R1+0x3d40], R120 ;  /* 0x003d407801007387 */ /* 0x000fe80000100800 */
[----:B------:R-:W-:Y:S01]  /*fcaf0*/  STL [R1+0x3d1c], R130 ;  /* 0x003d1c8201007387 */ /* 0x000fe20000100800 */
[----:B------:R-:W-:-:S03]  /*fcb00*/  IADD3.X R126, R126, UR8, RZ, P1, !PT ;  /* 0x000000087e7e7c10 */ /* 0x000fc60008ffe4ff */
[----:B------:R-:W-:Y:S04]  /*fcb10*/  STL [R1+0x3d48], R118 ;  /* 0x003d487601007387 */ /* 0x000fe80000100800 */
[----:B------:R-:W-:Y:S04]  /*fcb20*/  STL [R1+0x3d24], R128 ;  /* 0x003d248001007387 */ /* 0x000fe80000100800 */
[----:B------:R-:W-:Y:S04]  /*fcb30*/  STL [R1+0x3d50], R116 ;  /* 0x003d507401007387 */ /* 0x000fe80000100800 */
[----:B------:R-:W4:Y:S01]  /*fcb40*/  LDL.LU R24, [R1+0x3d5c] ;  /* 0x003d5c0001187983 */ /* 0x000f220000300800 */
[----:B------:R-:W-:-:S03]  /*fcb50*/  IADD3 R114, P6, R114, UR14, RZ ;  /* 0x0000000e72727c10 */ /* 0x000fc6000ffde0ff */
[----:B------:R-:W4:Y:S01]  /*fcb60*/  LDL.LU R23, [R1+0x3d90] ;  /* 0x003d900001177983 */ /* 0x000f220000300800 */
[----:B------:R-:W-:-:S03]  /*fcb70*/  IADD3.X R123, R123, UR8, RZ, P2, !PT ;  /* 0x000000087b7b7c10 */ /* 0x000fc600097fe4ff */
[----:B------:R-:W4:Y:S01]  /*fcb80*/  LDL.LU R21, [R1+0x3d64] ;  /* 0x003d640001157983 */ /* 0x000f220000300800 */
[----:B------:R-:W-:Y:S02]  /*fcb90*/  IADD3.X R121, R121, UR9, RZ, P3, !PT ;  /* 0x0000000979797c10 */ /* 0x000fe40009ffe4ff */
[----:B------:R-:W-:Y:S02]  /*fcba0*/  IADD3.X R119, R119, UR9, RZ, P4, !PT ;  /* 0x0000000977777c10 */ /* 0x000fe4000a7fe4ff */
[----:B------:R-:W-:Y:S02]  /*fcbb0*/  IADD3.X R117, R117, UR9, RZ, P5, !PT ;  /* 0x0000000975757c10 */ /* 0x000fe4000affe4ff */
[----:B------:R-:W-:Y:S02]  /*fcbc0*/  IADD3 R18, P1, R18, UR14, RZ ;  /* 0x0000000e12127c10 */ /* 0x000fe4000ff3e0ff */
[----:B--2---:R-:W-:-:S03]  /*fcbd0*/  IADD3 R17, P2, R17, UR14, RZ ;  /* 0x0000000e11117c10 */ /* 0x004fc6000ff5e0ff */
[----:B------:R1:W-:Y:S04]  /*fcbe0*/  STL [R1+0x3d60], R18 ;  /* 0x003d601201007387 */ /* 0x0003e80000100800 */
[----:B------:R-:W2:Y:S01]  /*fcbf0*/  LDL.LU R20, [R1+0x3d98] ;  /* 0x003d980001147983 */ /* 0x000ea20000300800 */
[----:B---3--:R-:W-:-:S03]  /*fcc00*/  IADD3 R16, P3, R16, UR14, RZ ;  /* 0x0000000e10107c10 */ /* 0x008fc6000ff7e0ff */
[----:B------:R-:W-:Y:S04]  /*fcc10*/  STL [R1+0x3d2c], R126 ;  /* 0x003d2c7e01007387 */ /* 0x000fe80000100800 */
[----:B------:R-:W-:Y:S04]  /*fcc20*/  STL [R1+0x3d58], R114 ;  /* 0x003d587201007387 */ /* 0x000fe80000100800 */
[----:B------:R-:W3:Y:S04]  /*fcc30*/  LDL.LU R19, [R1+0x3d6c] ;  /* 0x003d6c0001137983 */ /* 0x000ee80000300800 */
[----:B------:R-:W-:Y:S01]  /*fcc40*/  STL [R1+0x3d34], R123 ;  /* 0x003d347b01007387 */ /* 0x000fe20000100800 */
[----:B----4-:R-:W-:-:S03]  /*fcc50*/  IADD3 R15, P4, R15, UR14, RZ ;  /* 0x0000000e0f0f7c10 */ /* 0x010fc6000ff9e0ff */
[----:B------:R4:W-:Y:S04]  /*fcc60*/  STL [R1+0x3d68], R17 ;  /* 0x003d681101007387 */ /* 0x0009e80000100800 */
[----:B------:R-:W3:Y:S04]  /*fcc70*/  LDL.LU R31, [R1+0x3da0] ;  /* 0x003da000011f7983 */ /* 0x000ee80000300800 */
[----:B-1----:R-:W3:Y:S04]  /*fcc80*/  LDL.LU R18, [R1+0x3d74] ;  /* 0x003d740001127983 */ /* 0x002ee80000300800 */
[----:B------:R1:W-:Y:S04]  /*fcc90*/  STL [R1+0x3d70], R16 ;  /* 0x003d701001007387 */ /* 0x0003e80000100800 */
[----:B----4-:R-:W4:Y:S04]  /*fcca0*/  LDL.LU R17, [R1+0x3da8] ;  /* 0x003da80001117983 */ /* 0x010f280000300800 */
[----:B------:R-:W4:Y:S01]  /*fccb0*/  LDL.LU R30, [R1+0x3d7c] ;  /* 0x003d7c00011e7983 */ /* 0x000f220000300800 */
[----:B------:R-:W-:-:S03]  /*fccc0*/  IADD3 R22, P5, R22, UR14, RZ ;  /* 0x0000000e16167c10 */ /* 0x000fc6000ffbe0ff */
[----:B------:R-:W4:Y:S04]  /*fccd0*/  LDL.LU R29, [R1+0x3db0] ;  /* 0x003db000011d7983 */ /* 0x000f280000300800 */
[----:B------:R1:W-:Y:S04]  /*fcce0*/  STL [R1+0x3d78], R15 ;  /* 0x003d780f01007387 */ /* 0x0003e80000100800 */
[----:B-1----:R-:W4:Y:S04]  /*fccf0*/  LDL.LU R16, [R1+0x3d84] ;  /* 0x003d840001107983 */ /* 0x002f280000300800 */
[----:B------:R-:W4:Y:S04]  /*fcd00*/  LDL.LU R15, [R1+0x3db8] ;  /* 0x003db800010f7983 */ /* 0x000f280000300800 */
[----:B------:R-:W-:Y:S04]  /*fcd10*/  STL [R1+0x3d3c], R121 ;  /* 0x003d3c7901007387 */ /* 0x000fe80000100800 */
[----:B------:R-:W4:Y:S04]  /*fcd20*/  LDL.LU R28, [R1+0x3d8c] ;  /* 0x003d8c00011c7983 */ /* 0x000f280000300800 */
[----:B------:R1:W-:Y:S04]  /*fcd30*/  STL [R1+0x3d80], R22 ;  /* 0x003d801601007387 */ /* 0x0003e80000100800 */
[----:B-1----:R-:W4:Y:S01]  /*fcd40*/  LDL.LU R22, [R1+0x3dc0] ;  /* 0x003dc00001167983 */ /* 0x002f220000300800 */
[----:B------:R-:W-:-:S02]  /*fcd50*/  IADD3.X R115, R115, UR9, RZ, P6, !PT ;  /* 0x0000000973737c10 */ /* 0x000fc4000b7fe4ff */
[----:B------:R-:W-:Y:S01]  /*fcd60*/  IADD3 R25, P6, R25, UR14, RZ ;  /* 0x0000000e19197c10 */ /* 0x000fe2000ffde0ff */
[----:B------:R-:W4:Y:S01]  /*fcd70*/  LDL.LU R27, [R1+0x3d94] ;  /* 0x003d9400011b7983 */ /* 0x000f220000300800 */
[----:B------:R-:W-:Y:S02]  /*fcd80*/  IADD3.X R24, R24, UR9, RZ, P1, !PT ;  /* 0x0000000918187c10 */ /* 0x000fe40008ffe4ff */
[----:B------:R-:W-:Y:S01]  /*fcd90*/  IADD3 R23, P1, R23, UR14, RZ ;  /* 0x0000000e17177c10 */ /* 0x000fe2000ff3e0ff */
[----:B------:R-:W-:Y:S01]  /*fcda0*/  STL [R1+0x3d44], R119 ;  /* 0x003d447701007387 */ /* 0x000fe20000100800 */
[----:B------:R-:W-:-:S03]  /*fcdb0*/  IADD3.X R21, R21, UR9, RZ, P2, !PT ;  /* 0x0000000915157c10 */ /* 0x000fc600097fe4ff */
[----:B------:R-:W-:Y:S04]  /*fcdc0*/  STL [R1+0x3d4c], R117 ;  /* 0x003d4c7501007387 */ /* 0x000fe80000100800 */
[----:B------:R-:W-:Y:S04]  /*fcdd0*/  STL [R1+0x3d88], R25 ;  /* 0x003d881901007387 */ /* 0x000fe80000100800 */
[----:B------:R1:W-:Y:S04]  /*fcde0*/  STL [R1+0x3d90], R23 ;  /* 0x003d901701007387 */ /* 0x0003e80000100800 */
[----:B-1----:R-:W4:Y:S04]  /*fcdf0*/  LDL.LU R23, [R1+0x3dc8] ;  /* 0x003dc80001177983 */ /* 0x002f280000300800 */
[----:B------:R-:W-:Y:S04]  /*fce00*/  STL [R1+0x3d5c], R24 ;  /* 0x003d5c1801007387 */ /* 0x000fe80000100800 */
[----:B------:R-:W-:Y:S04]  /*fce10*/  STL [R1+0x3d54], R115 ;  /* 0x003d547301007387 */ /* 0x000fe80000100800 */
[----:B------:R1:W-:Y:S04]  /*fce20*/  STL [R1+0x3d64], R21 ;  /* 0x003d641501007387 */ /* 0x0003e80000100800 */
[----:B-1----:R-:W4:Y:S01]  /*fce30*/  LDL.LU R21, [R1+0x3d9c] ;  /* 0x003d9c0001157983 */ /* 0x002f220000300800 */
[----:B--2---:R-:W-:-:S05]  /*fce40*/  IADD3 R20, P2, R20, UR14, RZ ;  /* 0x0000000e14147c10 */ /* 0x004fca000ff5e0ff */
[----:B------:R1:W-:Y:S01]  /*fce50*/  STL [R1+0x3d98], R20 ;  /* 0x003d981401007387 */ /* 0x0003e20000100800 */
[----:B---3--:R-:W-:-:S03]  /*fce60*/  IADD3.X R19, R19, UR9, RZ, P3, !PT ;  /* 0x0000000913137c10 */ /* 0x008fc60009ffe4ff */
[----:B-1----:R-:W2:Y:S04]  /*fce70*/  LDL.LU R20, [R1+0x3dd0] ;  /* 0x003dd00001147983 */ /* 0x002ea80000300800 */
[----:B------:R-:W3:Y:S04]  /*fce80*/  LDL.LU R26, [R1+0x3da4] ;  /* 0x003da400011a7983 */ /* 0x000ee80000300800 */
[----:B------:R-:W3:Y:S01]  /*fce90*/  LDL.LU R25, [R1+0x3dd8] ;  /* 0x003dd80001197983 */ /* 0x000ee20000300800 */
[----:B------:R-:W-:-:S03]  /*fcea0*/  IADD3 R31, P3, R31, UR14, RZ ;  /* 0x0000000e1f1f7c10 */ /* 0x000fc6000ff7e0ff */
[----:B------:R-:W3:Y:S01]  /*fceb0*/  LDL.LU R24, [R1+0x3dac] ;  /* 0x003dac0001187983 */ /* 0x000ee20000300800 */
[----:B------:R-:W-:-:S03]  /*fcec0*/  IADD3.X R18, R18, UR9, RZ, P4, !PT ;  /* 0x0000000912127c10 */ /* 0x000fc6000a7fe4ff */
[----:B------:R1:W-:Y:S01]  /*fced0*/  STL [R1+0x3d6c], R19 ;  /* 0x003d6c1301007387 */ /* 0x0003e20000100800 */
[----:B----4-:R-:W-:-:S03]  /*fcee0*/  IADD3 R17, P4, R17, UR14, RZ ;  /* 0x0000000e11117c10 */ /* 0x010fc6000ff9e0ff */
[----:B-1----:R-:W4:Y:S01]  /*fcef0*/  LDL.LU R19, [R1+0x3de0] ;  /* 0x003de00001137983 */ /* 0x002f220000300800 */
[----:B------:R-:W-:-:S03]  /*fcf00*/  IADD3.X R30, R30, UR9, RZ, P5, !PT ;  /* 0x000000091e1e7c10 */ /* 0x000fc6000affe4ff */
[----:B------:R1:W-:Y:S01]  /*fcf10*/  STL [R1+0x3d74], R18 ;  /* 0x003d741201007387 */ /* 0x0003e20000100800 */
[----:B------:R-:W-:Y:S02]  /*fcf20*/  IADD3 R29, P5, R29, UR14, RZ ;  /* 0x0000000e1d1d7c10 */ /* 0x000fe4000ffbe0ff */
[----:B------:R-:W-:Y:S01]  /*fcf30*/  IADD3.X R16, R16, UR9, RZ, P6, !PT ;  /* 0x0000000910107c10 */ /* 0x000fe2000b7fe4ff */
[----:B-1----:R-:W4:Y:S04]  /*fcf40*/  LDL.LU R18, [R1+0x3db4] ;  /* 0x003db40001127983 */ /* 0x002f280000300800 */
[----:B------:R-:W-:Y:S01]  /*fcf50*/  STL [R1+0x3da0], R31 ;  /* 0x003da01f01007387 */ /* 0x000fe20000100800 */
[----:B------:R-:W-:-:S03]  /*fcf60*/  IADD3 R15, P6, R15, UR14, RZ ;  /* 0x0000000e0f0f7c10 */ /* 0x000fc6000ffde0ff */
[----:B------:R1:W-:Y:S01]  /*fcf70*/  STL [R1+0x3da8], R17 ;  /* 0x003da81101007387 */ /* 0x0003e20000100800 */
[----:B------:R-:W-:-:S03]  /*fcf80*/  IADD3.X R28, R28, UR9, RZ, P1, !PT ;  /* 0x000000091c1c7c10 */ /* 0x000fc60008ffe4ff */
[----:B-1----:R-:W4:Y:S04]  /*fcf90*/  LDL.LU R17, [R1+0x3de8] ;  /* 0x003de80001117983 */ /* 0x002f280000300800 */
[----:B------:R1:W-:Y:S01]  /*fcfa0*/  STL [R1+0x3d84], R16 ;  /* 0x003d841001007387 */ /* 0x0003e20000100800 */
[----:B------:R-:W-:-:S03]  /*fcfb0*/  IADD3 R22, P1, R22, UR14, RZ ;  /* 0x0000000e16167c10 */ /* 0x000fc6000ff3e0ff */
[----:B------:R-:W-:Y:S04]  /*fcfc0*/  STL [R1+0x3d7c], R30 ;  /* 0x003d7c1e01007387 */ /* 0x000fe80000100800 */
[----:B-1----:R-:W4:Y:S04]  /*fcfd0*/  LDL.LU R16, [R1+0x3dbc] ;  /* 0x003dbc0001107983 */ /* 0x002f280000300800 */
[----:B------:R-:W-:Y:S04]  /*fcfe0*/  STL [R1+0x3db0], R29 ;  /* 0x003db01d01007387 */ /* 0x000fe80000100800 */
[----:B------:R1:W-:Y:S04]  /*fcff0*/  STL [R1+0x3db8], R15 ;  /* 0x003db80f01007387 */ /* 0x0003e80000100800 */
[----:B-1----:R-:W4:Y:S04]  /*fd000*/  LDL.LU R15, [R1+0x3df0] ;  /* 0x003df000010f7983 */ /* 0x002f280000300800 */
[----:B------:R-:W4:Y:S04]  /*fd010*/  LDL.LU R33, [R1+0x3dc4] ;  /* 0x003dc40001217983 */ /* 0x000f280000300800 */
[----:B------:R1:W-:Y:S04]  /*fd020*/  STL [R1+0x3dc0], R22 ;  /* 0x003dc01601007387 */ /* 0x0003e80000100800 */
[----:B------:R1:W-:Y:S04]  /*fd030*/  STL [R1+0x3d8c], R28 ;  /* 0x003d8c1c01007387 */ /* 0x0003e80000100800 */
[----:B-1----:R-:W4:Y:S01]  /*fd040*/  LDL.LU R22, [R1+0x3df8] ;  /* 0x003df80001167983 */ /* 0x002f220000300800 */
[----:B------:R-:W-:-:S02]  /*fd050*/  IADD3.X R27, R27, UR9, RZ, P2, !PT ;  /* 0x000000091b1b7c10 */ /* 0x000fc400097fe4ff */
[----:B------:R-:W-:Y:S01]  /*fd060*/  IADD3 R23, P2, R23, UR14, RZ ;  /* 0x0000000e17177c10 */ /* 0x000fe2000ff5e0ff */
[----:B------:R-:W4:Y:S04]  /*fd070*/  LDL.LU R32, [R1+0x3dcc] ;  /* 0x003dcc0001207983 */ /* 0x000f280000300800 */
[----:B------:R-:W4:Y:S01]  /*fd080*/  LDL.LU R31, [R1+0x3e00] ;  /* 0x003e0000011f7983 */ /* 0x000f220000300800 */
[----:B------:R-:W-:-:S03]  /*fd090*/  IADD3.X R21, R21, UR9, RZ, P3, !PT ;  /* 0x0000000915157c10 */ /* 0x000fc60009ffe4ff */
[----:B------:R-:W4:Y:S04]  /*fd0a0*/  LDL.LU R30, [R1+0x3dd4] ;  /* 0x003dd400011e7983 */ /* 0x000f280000300800 */
[----:B------:R-:W-:Y:S04]  /*fd0b0*/  STL [R1+0x3d94], R27 ;  /* 0x003d941b01007387 */ /* 0x000fe80000100800 */
[----:B------:R-:W4:Y:S04]  /*fd0c0*/  LDL.LU R29, [R1+0x3e08] ;  /* 0x003e0800011d7983 */ /* 0x000f280000300800 */
[----:B------:R-:W4:Y:S04]  /*fd0d0*/  LDL.LU R28, [R1+0x3ddc] ;  /* 0x003ddc00011c7983 */ /* 0x000f280000300800 */
[----:B------:R1:W-:Y:S04]  /*fd0e0*/  STL [R1+0x3dc8], R23 ;  /* 0x003dc81701007387 */ /* 0x0003e80000100800 */
[----:B-1----:R-:W4:Y:S04]  /*fd0f0*/  LDL.LU R23, [R1+0x3e10] ;  /* 0x003e100001177983 */ /* 0x002f280000300800 */
[----:B------:R1:W-:Y:S04]  /*fd100*/  STL [R1+0x3d9c], R21 ;  /* 0x003d9c1501007387 */ /* 0x0003e80000100800 */
[----:B-1----:R-:W4:Y:S01]  /*fd110*/  LDL.LU R21, [R1+0x3de4] ;  /* 0x003de40001157983 */ /* 0x002f220000300800 */
[----:B--2---:R-:W-:-:S02]  /*fd120*/  IADD3 R20, P3, R20, UR14, RZ ;  /* 0x0000000e14147c10 */ /* 0x004fc4000ff7e0ff */
[----:B---3--:R-:W-:-:S03]  /*fd130*/  IADD3.X R26, R26, UR9, RZ, P4, !PT ;  /* 0x000000091a1a7c10 */ /* 0x008fc6000a7fe4ff */
[----:B------:R1:W-:Y:S01]  /*fd140*/  STL [R1+0x3dd0], R20 ;  /* 0x003dd01401007387 */ /* 0x0003e20000100800 */
[----:B------:R-:W-:Y:S02]  /*fd150*/  IADD3 R25, P4, R25, UR14, RZ ;  /* 0x0000000e19197c10 */ /* 0x000fe4000ff9e0ff */
[----:B------:R-:W-:Y:S01]  /*fd160*/  IADD3.X R24, R24, UR9, RZ, P5, !PT ;  /* 0x0000000918187c10 */ /* 0x000fe2000affe4ff */
[----:B-1----:R-:W2:Y:S04]  /*fd170*/  LDL.LU R20, [R1+0x3e18] ;  /* 0x003e180001147983 */ /* 0x002ea80000300800 */
[----:B------:R-:W-:Y:S04]  /*fd180*/  STL [R1+0x3da4], R26 ;  /* 0x003da41a01007387 */ /* 0x000fe80000100800 */
[----:B------:R-:W3:Y:S01]  /*fd190*/  LDL.LU R27, [R1+0x3dec] ;  /* 0x003dec00011b7983 */ /* 0x000ee20000300800 */
[----:B----4-:R-:W-:-:S03]  /*fd1a0*/  IADD3 R19, P5, R19, UR14, RZ ;  /* 0x0000000e13137c10 */ /* 0x010fc6000ffbe0ff */
[----:B------:R-:W-:Y:S04]  /*fd1b0*/  STL [R1+0x3dd8], R25 ;  /* 0x003dd81901007387 */ /* 0x000fe80000100800 */
[----:B------:R1:W-:Y:S04]  /*fd1c0*/  STL [R1+0x3de0], R19 ;  /* 0x003de01301007387 */ /* 0x0003e80000100800 */
[----:B------:R-:W-:Y:S01]  /*fd1d0*/  STL [R1+0x3dac], R24 ;  /* 0x003dac1801007387 */ /* 0x000fe20000100800 */
[----:B------:R-:W-:-:S03]  /*fd1e0*/  IADD3.X R18, R18, UR9, RZ, P6, !PT ;  /* 0x0000000912127c10 */ /* 0x000fc6000b7fe4ff */
[----:B-1----:R-:W4:Y:S04]  /*fd1f0*/  LDL.LU R19, [R1+0x3e20] ;  /* 0x003e200001137983 */ /* 0x002f280000300800 */
[----:B------:R1:W-:Y:S04]  /*fd200*/  STL [R1+0x3db4], R18 ;  /* 0x003db41201007387 */ /* 0x0003e80000100800 */
[----:B-1----:R-:W4:Y:S01]  /*fd210*/  LDL.LU R18, [R1+0x3df4] ;  /* 0x003df40001127983 */ /* 0x002f220000300800 */
[----:B------:R-:W-:-:S03]  /*fd220*/  IADD3 R17, P6, R17, UR14, RZ ;  /* 0x0000000e11117c10 */ /* 0x000fc6000ffde0ff */
[----:B------:R-:W4:Y:S04]  /*fd230*/  LDL.LU R26, [R1+0x3e28] ;  /* 0x003e2800011a7983 */ /* 0x000f280000300800 */
[----:B------:R-:W4:Y:S04]  /*fd240*/  LDL.LU R25, [R1+0x3dfc] ;  /* 0x003dfc0001197983 */ /* 0x000f280000300800 */
[----:B------:R1:W-:Y:S01]  /*fd250*/  STL [R1+0x3de8], R17 ;  /* 0x003de81101007387 */ /* 0x0003e20000100800 */
[----:B------:R-:W-:-:S03]  /*fd260*/  IADD3.X R16, R16, UR9, RZ, P1, !PT ;  /* 0x0000000910107c10 */ /* 0x000fc60008ffe4ff */
[----:B-1----:R-:W4:Y:S04]  /*fd270*/  LDL.LU R17, [R1+0x3e30] ;  /* 0x003e300001117983 */ /* 0x002f280000300800 */
[----:B------:R1:W-:Y:S01]  /*fd280*/  STL [R1+0x3dbc], R16 ;  /* 0x003dbc1001007387 */ /* 0x0003e20000100800 */
[----:B------:R-:W-:-:S03]  /*fd290*/  IADD3 R15, P1, R15, UR14, RZ ;  /* 0x0000000e0f0f7c10 */ /* 0x000fc6000ff3e0ff */
[----:B-1----:R-:W4:Y:S01]  /*fd2a0*/  LDL.LU R16, [R1+0x3e04] ;  /* 0x003e040001107983 */ /* 0x002f220000300800 */
[----:B------:R-:W-:-:S03]  /*fd2b0*/  IADD3.X R33, R33, UR9, RZ, P2, !PT ;  /* 0x0000000921217c10 */ /* 0x000fc600097fe4ff */
[----:B------:R-:W4:Y:S04]  /*fd2c0*/  LDL.LU R24, [R1+0x3e38] ;  /* 0x003e380001187983 */ /* 0x000f280000300800 */
[----:B------:R1:W-:Y:S01]  /*fd2d0*/  STL [R1+0x3df0], R15 ;  /* 0x003df00f01007387 */ /* 0x0003e20000100800 */
[----:B------:R-:W-:-:S03]  /*fd2e0*/  IADD3 R22, P2, R22, UR14, RZ ;  /* 0x0000000e16167c10 */ /* 0x000fc6000ff5e0ff */
[----:B-1----:R-:W4:Y:S04]  /*fd2f0*/  LDL.LU R15, [R1+0x3e0c] ;  /* 0x003e0c00010f7983 */ /* 0x002f280000300800 */
[----:B------:R1:W-:Y:S04]  /*fd300*/  STL [R1+0x3df8], R22 ;  /* 0x003df81601007387 */ /* 0x0003e80000100800 */
[----:B-1----:R-:W4:Y:S01]  /*fd310*/  LDL.LU R22, [R1+0x3e14] ;  /* 0x003e140001167983 */ /* 0x002f220000300800 */
[----:B------:R-:W-:Y:S02]  /*fd320*/  IADD3.X R32, R32, UR9, RZ, P3, !PT ;  /* 0x0000000920207c10 */ /* 0x000fe40009ffe4ff */
[----:B------:R-:W-:Y:S01]  /*fd330*/  IADD3 R31, P3, R31, UR14, RZ ;  /* 0x0000000e1f1f7c10 */ /* 0x000fe2000ff7e0ff */
[----:B------:R-:W-:Y:S01]  /*fd340*/  STL [R1+0x3dc4], R33 ;  /* 0x003dc42101007387 */ /* 0x000fe20000100800 */
[----:B------:R-:W-:-:S02]  /*fd350*/  IADD3.X R30, R30, UR9, RZ, P4, !PT ;  /* 0x000000091e1e7c10 */ /* 0x000fc4000a7fe4ff */
[----:B------:R-:W-:Y:S01]  /*fd360*/  IADD3 R29, P4, R29, UR14, RZ ;  /* 0x0000000e1d1d7c10 */ /* 0x000fe2000ff9e0ff */
[----:B------:R-:W-:Y:S01]  /*fd370*/  STL [R1+0x3dcc], R32 ;  /* 0x003dcc2001007387 */ /* 0x000fe20000100800 */
[----:B------:R-:W-:-:S03]  /*fd380*/  IADD3.X R28, R28, UR9, RZ, P5, !PT ;  /* 0x000000091c1c7c10 */ /* 0x000fc6000affe4ff */
[----:B------:R-:W-:Y:S04]  /*fd390*/  STL [R1+0x3e00], R31 ;  /* 0x003e001f01007387 */ /* 0x000fe80000100800 */
[----:B------:R-:W4:Y:S04]  /*fd3a0*/  LDL.LU R112, [R1+0x3e40] ;  /* 0x003e400001707983 */ /* 0x000f280000300800 */
[----:B------:R-:W-:Y:S01]  /*fd3b0*/  STL [R1+0x3dd4], R30 ;  /* 0x003dd41e01007387 */ /* 0x000fe20000100800 */
[----:B------:R-:W-:-:S03]  /*fd3c0*/  IADD3 R23, P5, R23, UR14, RZ ;  /* 0x0000000e17177c10 */ /* 0x000fc6000ffbe0ff */
[----:B------:R-:W-:Y:S04]  /*fd3d0*/  STL [R1+0x3e08], R29 ;  /* 0x003e081d01007387 */ /* 0x000fe80000100800 */
[----:B------:R1:W-:Y:S04]  /*fd3e0*/  STL [R1+0x3e10], R23 ;  /* 0x003e101701007387 */ /* 0x0003e80000100800 */
[----:B------:R-:W-:Y:S01]  /*fd3f0*/  STL [R1+0x3ddc], R28 ;  /* 0x003ddc1c01007387 */ /* 0x000fe20000100800 */
[----:B------:R-:W-:-:S03]  /*fd400*/  IADD3.X R21, R21, UR9, RZ, P6, !PT ;  /* 0x0000000915157c10 */ /* 0x000fc6000b7fe4ff */
[----:B-1----:R-:W4:Y:S04]  /*fd410*/  LDL.LU R23, [R1+0x3e1c] ;  /* 0x003e1c0001177983 */ /* 0x002f280000300800 */
[----:B------:R1:W-:Y:S04]  /*fd420*/  STL [R1+0x3de4], R21 ;  /* 0x003de41501007387 */ /* 0x0003e80000100800 */
[----:B-1----:R-:W4:Y:S01]  /*fd430*/  LDL.LU R21, [R1+0x3e24] ;  /* 0x003e240001157983 */ /* 0x002f220000300800 */
[----:B--2---:R-:W-:-:S05]  /*fd440*/  IADD3 R20, P6, R20, UR14, RZ ;  /* 0x0000000e14147c10 */ /* 0x004fca000ffde0ff */
[----:B------:R1:W-:Y:S01]  /*fd450*/  STL [R1+0x3e18], R20 ;  /* 0x003e181401007387 */ /* 0x0003e20000100800 */
[----:B---3--:R-:W-:-:S03]  /*fd460*/  IADD3.X R27, R27, UR9, RZ, P1, !PT ;  /* 0x000000091b1b7c10 */ /* 0x008fc60008ffe4ff */
[----:B-1----:R-:W2:Y:S04]  /*fd470*/  LDL.LU R20, [R1+0x3e2c] ;  /* 0x003e2c0001147983 */ /* 0x002ea80000300800 */
[----:B------:R-:W3:Y:S04]  /*fd480*/  LDL.LU R110, [R1+0x3e48] ;  /* 0x003e4800016e7983 */ /* 0x000ee80000300800 */
[----:B------:R-:W2:Y:S01]  /*fd490*/  LDL.LU R108, [R1+0x3e50] ;  /* 0x003e5000016c7983 */ /* 0x000ea20000300800 */
[----:B----4-:R-:W-:-:S03]  /*fd4a0*/  IADD3 R19, P1, R19, UR14, RZ ;  /* 0x0000000e13137c10 */ /* 0x010fc6000ff3e0ff */
[----:B------:R-:W4:Y:S04]  /*fd4b0*/  LDL.LU R106, [R1+0x3e58] ;  /* 0x003e5800016a7983 */ /* 0x000f280000300800 */
[----:B------:R1:W-:Y:S01]  /*fd4c0*/  STL [R1+0x3e20], R19 ;  /* 0x003e201301007387 */ /* 0x0003e20000100800 */
[----:B------:R-:W-:-:S03]  /*fd4d0*/  IADD3.X R18, R18, UR9, RZ, P2, !PT ;  /* 0x0000000912127c10 */ /* 0x000fc600097fe4ff */
[----:B-1----:R-:W4:Y:S01]  /*fd4e0*/  LDL.LU R19, [R1+0x3e60] ;  /* 0x003e600001137983 */ /* 0x002f220000300800 */
[----:B------:R-:W-:-:S03]  /*fd4f0*/  IADD3 R26, P2, R26, UR14, RZ ;  /* 0x0000000e1a1a7c10 */ /* 0x000fc6000ff5e0ff */
[----:B------:R-:W-:Y:S01]  /*fd500*/  STL [R1+0x3dec], R27 ;  /* 0x003dec1b01007387 */ /* 0x000fe20000100800 */
[----:B------:R-:W-:-:S03]  /*fd510*/  IADD3.X R25, R25, UR9, RZ, P3, !PT ;  /* 0x0000000919197c10 */ /* 0x000fc60009ffe4ff */
[----:B------:R1:W-:Y:S04]  /*fd520*/  STL [R1+0x3df4], R18 ;  /* 0x003df41201007387 */ /* 0x0003e80000100800 */
[----:B-1----:R-:W4:Y:S01]  /*fd530*/  LDL.LU R18, [R1+0x3e34] ;  /* 0x003e340001127983 */ /* 0x002f220000300800 */
[----:B------:R-:W-:-:S05]  /*fd540*/  IADD3 R17, P3, R17, UR14, RZ ;  /* 0x0000000e11117c10 */ /* 0x000fca000ff7e0ff */
[----:B------:R1:W-:Y:S04]  /*fd550*/  STL [R1+0x3e30], R17 ;  /* 0x003e301101007387 */ /* 0x0003e80000100800 */
[----:B------:R-:W-:Y:S01]  /*fd560*/  STL [R1+0x3e28], R26 ;  /* 0x003e281a01007387 */ /* 0x000fe20000100800 */
[----:B------:R-:W-:-:S03]  /*fd570*/  IADD3.X R16, R16, UR9, RZ, P4, !PT ;  /* 0x0000000910107c10 */ /* 0x000fc6000a7fe4ff */
[----:B-1----:R-:W4:Y:S01]  /*fd580*/  LDL.LU R17, [R1+0x3e68] ;  /* 0x003e680001117983 */ /* 0x002f220000300800 */
[----:B------:R-:W-:-:S03]  /*fd590*/  IADD3 R24, P4, R24, UR14, RZ ;  /* 0x0000000e18187c10 */ /* 0x000fc6000ff9e0ff */
[----:B------:R-:W-:Y:S04]  /*fd5a0*/  STL [R1+0x3dfc], R25 ;  /* 0x003dfc1901007387 */ /* 0x000fe80000100800 */
[----:B------:R1:W-:Y:S01]  /*fd5b0*/  STL [R1+0x3e04], R16 ;  /* 0x003e041001007387 */ /* 0x0003e20000100800 */
[----:B------:R-:W-:-:S03]  /*fd5c0*/  IADD3.X R15, R15, UR9, RZ, P5, !PT ;  /* 0x000000090f0f7c10 */ /* 0x000fc6000affe4ff */
[----:B-1----:R-:W4:Y:S04]  /*fd5d0*/  LDL.LU R16, [R1+0x3e70] ;  /* 0x003e700001107983 */ /* 0x002f280000300800 */
[----:B------:R1:W-:Y:S01]  /*fd5e0*/  STL [R1+0x3e0c], R15 ;  /* 0x003e0c0f01007387 */ /* 0x0003e20000100800 */
[----:B------:R-:W-:-:S03]  /*fd5f0*/  IADD3.X R22, R22, UR9, RZ, P6, !PT ;  /* 0x0000000916167c10 */ /* 0x000fc6000b7fe4ff */
[----:B-1----:R-:W4:Y:S04]  /*fd600*/  LDL.LU R15, [R1+0x3e78] ;  /* 0x003e7800010f7983 */ /* 0x002f280000300800 */
[----:B------:R-:W-:Y:S04]  /*fd610*/  STL [R1+0x3e38], R24 ;  /* 0x003e381801007387 */ /* 0x000fe80000100800 */
[----:B------:R1:W-:Y:S04]  /*fd620*/  STL [R1+0x3e14], R22 ;  /* 0x003e141601007387 */ /* 0x0003e80000100800 */
[----:B-1----:R-:W4:Y:S04]  /*fd630*/  LDL.LU R22, [R1+0x3e80] ;  /* 0x003e800001167983 */ /* 0x002f280000300800 */
[----:B------:R-:W4:Y:S04]  /*fd640*/  LDL.LU R113, [R1+0x3e3c] ;  /* 0x003e3c0001717983 */ /* 0x000f280000300800 */
[----:B------:R-:W4:Y:S04]  /*fd650*/  LDL.LU R111, [R1+0x3e44] ;  /* 0x003e4400016f7983 */ /* 0x000f280000300800 */
[----:B------:R-:W4:Y:S01]  /*fd660*/  LDL.LU R109, [R1+0x3e4c] ;  /* 0x003e4c00016d7983 */ /* 0x000f220000300800 */
[----:B------:R-:W-:-:S02]  /*fd670*/  IADD3 R112, P5, R112, UR14, RZ ;  /* 0x0000000e70707c10 */ /* 0x000fc4000ffbe0ff */
[----:B------:R-:W-:-:S03]  /*fd680*/  IADD3.X R23, R23, UR9, RZ, P1, !PT ;  /* 0x0000000917177c10 */ /* 0x000fc60008ffe4ff */
[----:B------:R-:W-:Y:S04]  /*fd690*/  STL [R1+0x3e40], R112 ;  /* 0x003e407001007387 */ /* 0x000fe80000100800 */
[----:B------:R-:W4:Y:S04]  /*fd6a0*/  LDL.LU R107, [R1+0x3e54] ;  /* 0x003e5400016b7983 */ /* 0x000f280000300800 */
[----:B------:R-:W4:Y:S01]  /*fd6b0*/  LDL.LU R25, [R1+0x3e88] ;  /* 0x003e880001197983 */ /* 0x000f220000300800 */
[----:B------:R-:W-:-:S03]  /*fd6c0*/  IADD3.X R21, R21, UR9, RZ, P2, !PT ;  /* 0x0000000915157c10 */ /* 0x000fc600097fe4ff */
[----:B------:R1:W-:Y:S01]  /*fd6d0*/  STL [R1+0x3e1c], R23 ;  /* 0x003e1c1701007387 */ /* 0x0003e20000100800 */
[----:B---3--:R-:W-:Y:S02]  /*fd6e0*/  IADD3 R110, P6, R110, UR14, RZ ;  /* 0x0000000e6e6e7c10 */ /* 0x008fe4000ffde0ff */
[----:B--2---:R-:W-:Y:S02]  /*fd6f0*/  IADD3.X R20, R20, UR9, RZ, P3, !PT ;  /* 0x0000000914147c10 */ /* 0x004fe40009ffe4ff */
[----:B------:R-:W-:Y:S01]  /*fd700*/  IADD3 R108, P1, R108, UR14, RZ ;  /* 0x0000000e6c6c7c10 */ /* 0x000fe2000ff3e0ff */
[----:B------:R-:W-:Y:S04]  /*fd710*/  STL [R1+0x3e48], R110 ;  /* 0x003e486e01007387 */ /* 0x000fe80000100800 */
[----:B------:R2:W-:Y:S04]  /*fd720*/  STL [R1+0x3e24], R21 ;  /* 0x003e241501007387 */ /* 0x0005e80000100800 */
[----:B------:R-:W3:Y:S04]  /*fd730*/  LDL.LU R24, [R1+0x3e5c] ;  /* 0x003e5c0001187983 */ /* 0x000ee80000300800 */
[----:B-1----:R-:W3:Y:S01]  /*fd740*/  LDL.LU R23, [R1+0x3e90] ;  /* 0x003e900001177983 */ /* 0x002ee20000300800 */
[----:B----4-:R-:W-:-:S03]  /*fd750*/  IADD3 R106, P2, R106, UR14, RZ ;  /* 0x0000000e6a6a7c10 */ /* 0x010fc6000ff5e0ff */
[----:B------:R-:W-:Y:S01]  /*fd760*/  STL [R1+0x3e50], R108 ;  /* 0x003e506c01007387 */ /* 0x000fe20000100800 */
[----:B------:R-:W-:-:S03]  /*fd770*/  IADD3 R19, P3, R19, UR14, RZ ;  /* 0x0000000e13137c10 */ /* 0x000fc6000ff7e0ff */
[----:B------:R1:W-:Y:S04]  /*fd780*/  STL [R1+0x3e2c], R20 ;  /* 0x003e2c1401007387 */ /* 0x0003e80000100800 */
[----:B--2---:R-:W2:Y:S04]  /*fd790*/  LDL.LU R21, [R1+0x3e64] ;  /* 0x003e640001157983 */ /* 0x004ea80000300800 */
[----:B-1----:R-:W4:Y:S01]  /*fd7a0*/  LDL.LU R20, [R1+0x3e98] ;  /* 0x003e980001147983 */ /* 0x002f220000300800 */
[----:B------:R-:W-:-:S03]  /*fd7b0*/  IADD3.X R18, R18, UR9, RZ, P4, !PT ;  /* 0x0000000912127c10 */ /* 0x000fc6000a7fe4ff */
[----:B------:R1:W-:Y:S04]  /*fd7c0*/  STL [R1+0x3e60], R19 ;  /* 0x003e601301007387 */ /* 0x0003e80000100800 */
[----:B-1----:R-:W4:Y:S04]  /*fd7d0*/  LDL.LU R19, [R1+0x3e6c] ;  /* 0x003e6c0001137983 */ /* 0x002f280000300800 */
[----:B------:R-:W-:Y:S01]  /*fd7e0*/  STL [R1+0x3e58], R106 ;  /* 0x003e586a01007387 */ /* 0x000fe20000100800 */
[----:B------:R-:W-:-:S03]  /*fd7f0*/  IADD3 R17, P4, R17, UR14, RZ ;  /* 0x0000000e11117c10 */ /* 0x000fc6000ff9e0ff */
[----:B------:R1:W-:Y:S04]  /*fd800*/  STL [R1+0x3e34], R18 ;  /* 0x003e341201007387 */ /* 0x0003e80000100800 */
[----:B------:R-:W4:Y:S04]  /*fd810*/  LDL.LU R31, [R1+0x3ea0] ;  /* 0x003ea000011f7983 */ /* 0x000f280000300800 */
[----:B------:R1:W-:Y:S04]  /*fd820*/  STL [R1+0x3e68], R17 ;  /* 0x003e681101007387 */ /* 0x0003e80000100800 */
[----:B-1----:R-:W4:Y:S01]  /*fd830*/  LDL.LU R18, [R1+0x3e74] ;  /* 0x003e740001127983 */ /* 0x002f220000300800 */
[----:B------:R-:W-:-:S02]  /*fd840*/  IADD3.X R113, R113, UR9, RZ, P5, !PT ;  /* 0x0000000971717c10 */ /* 0x000fc4000affe4ff */
[----:B------:R-:W-:Y:S02]  /*fd850*/  IADD3 R16, P5, R16, UR14, RZ ;  /* 0x0000000e10107c10 */ /* 0x000fe4000ffbe0ff */
[----:B------:R-:W-:Y:S02]  /*fd860*/  IADD3.X R111, R111, UR9, RZ, P6, !PT ;  /* 0x000000096f6f7c10 */ /* 0x000fe4000b7fe4ff */
[----:B------:R-:W-:Y:S01]  /*fd870*/  IADD3 R15, P6, R15, UR14, RZ ;  /* 0x0000000e0f0f7c10 */ /* 0x000fe2000ffde0ff */
[----:B------:R1:W-:Y:S04]  /*fd880*/  STL [R1+0x3e70], R16 ;  /* 0x003e701001007387 */ /* 0x0003e80000100800 */
[----:B------:R-:W4:Y:S01]  /*fd890*/  LDL.LU R17, [R1+0x3ea8] ;  /* 0x003ea80001117983 */ /* 0x000f220000300800 */
[----:B------:R-:W-:-:S03]  /*fd8a0*/  IADD3.X R109, R109, UR9, RZ, P1, !PT ;  /* 0x000000096d6d7c10 */ /* 0x000fc60008ffe4ff */
        /* <DEDUP_REMOVED lines=12> */
[----:B------:R-:W4:Y:S04]  /*fd970*/  LDL.LU R27, [R1+0x3e94] ;  /* 0x003e9400011b7983 */ /* 0x000f280000300800 */
[----:B------:R-:W-:Y:S04]  /*fd980*/  STL [R1+0x3e44], R111 ;  /* 0x003e446f01007387 */ /* 0x000fe80000100800 */
[----:B------:R-:W-:Y:S04]  /*fd990*/  STL [R1+0x3e4c], R109 ;  /* 0x003e4c6d01007387 */ /* 0x000fe80000100800 */
[----:B------:R-:W-:Y:S01]  /*fd9a0*/  STL [R1+0x3e88], R25 ;  /* 0x003e881901007387 */ /* 0x000fe20000100800 */
[----:B---3--:R-:W-:-:S02]  /*fd9b0*/  IADD3.X R24, R24, UR9, RZ, P3, !PT ;  /* 0x0000000918187c10 */ /* 0x008fc40009ffe4ff */
[----:B------:R-:W-:-:S05]  /*fd9c0*/  IADD3 R23, P3, R23, UR14, RZ ;  /* 0x0000000e17177c10 */ /* 0x000fca000ff7e0ff */
[----:B------:R1:W-:Y:S01]  /*fd9d0*/  STL [R1+0x3e90], R23 ;  /* 0x003e901701007387 */ /* 0x0003e20000100800 */
[----:B--2---:R-:W-:-:S03]  /*fd9e0*/  IADD3.X R21, R21, UR9, RZ, P4, !PT ;  /* 0x0000000915157c10 */ /* 0x004fc6000a7fe4ff */
[----:B-1----:R-:W2:Y:S01]  /*fd9f0*/  LDL.LU R23, [R1+0x3ec8] ;  /* 0x003ec80001177983 */ /* 0x002ea20000300800 */
[----:B----4-:R-:W-:-:S03]  /*fda00*/  IADD3 R20, P4, R20, UR14, RZ ;  /* 0x0000000e14147c10 */ /* 0x010fc6000ff9e0ff */
[----:B------:R-:W-:Y:S04]  /*fda10*/  STL [R1+0x3e5c], R24 ;  /* 0x003e5c1801007387 */ /* 0x000fe80000100800 */
[----:B------:R-:W-:Y:S04]  /*fda20*/  STL [R1+0x3e54], R107 ;  /* 0x003e546b01007387 */ /* 0x000fe80000100800 */
[----:B------:R1:W-:Y:S01]  /*fda30*/  STL [R1+0x3e64], R21 ;  /* 0x003e641501007387 */ /* 0x0003e20000100800 */
[----:B------:R-:W-:-:S03]  /*fda40*/  IADD3.X R19, R19, UR9, RZ, P5, !PT ;  /* 0x0000000913137c10 */ /* 0x000fc6000affe4ff */
[----:B-1----:R-:W3:Y:S04]  /*fda50*/  LDL.LU R21, [R1+0x3e9c] ;  /* 0x003e9c0001157983 */ /* 0x002ee80000300800 */
[----:B------:R1:W-:Y:S01]  /*fda60*/  STL [R1+0x3e98], R20 ;  /* 0x003e981401007387 */ /* 0x0003e20000100800 */
[----:B------:R-:W-:-:S03]  /*fda70*/  IADD3 R31, P5, R31, UR14, RZ ;  /* 0x0000000e1f1f7c10 */ /* 0x000fc6000ffbe0ff */
[----:B-1----:R-:W4:Y:S01]  /*fda80*/  LDL.LU R20, [R1+0x3ed0] ;  /* 0x003ed00001147983 */ /* 0x002f220000300800 */
[----:B------:R-:W-:-:S03]  /*fda90*/  IADD3.X R18, R18, UR9, RZ, P6, !PT ;  /* 0x0000000912127c10 */ /* 0x000fc6000b7fe4ff */
[----:B------:R-:W4:Y:S04]  /*fdaa0*/  LDL.LU R26, [R1+0x3ea4] ;  /* 0x003ea400011a7983 */ /* 0x000f280000300800 */
[----:B------:R-:W4:Y:S04]  /*fdab0*/  LDL.LU R25, [R1+0x3ed8] ;  /* 0x003ed80001197983 */ /* 0x000f280000300800 */
[----:B------:R-:W4:Y:S04]  /*fdac0*/  LDL.LU R24, [R1+0x3eac] ;  /* 0x003eac0001187983 */ /* 0x000f280000300800 */
[----:B------:R1:W-:Y:S04]  /*fdad0*/  STL [R1+0x3e6c], R19 ;  /* 0x003e6c1301007387 */ /* 0x0003e80000100800 */
[----:B-1----:R-:W4:Y:S04]  /*fdae0*/  LDL.LU R19, [R1+0x3ee0] ;  /* 0x003ee00001137983 */ /* 0x002f280000300800 */
[----:B------:R1:W-:Y:S04]  /*fdaf0*/  STL [R1+0x3e74], R18 ;  /* 0x003e741201007387 */ /* 0x0003e80000100800 */
[----:B-1----:R-:W4:Y:S04]  /*fdb00*/  LDL.LU R18, [R1+0x3eb4] ;  /* 0x003eb40001127983 */ /* 0x002f280000300800 */
[----:B------:R-:W-:Y:S01]  /*fdb10*/  STL [R1+0x3ea0], R31 ;  /* 0x003ea01f01007387 */ /* 0x000fe20000100800 */
[----:B------:R-:W-:-:S02]  /*fdb20*/  IADD3 R17, P6, R17, UR14, RZ ;  /* 0x0000000e11117c10 */ /* 0x000fc4000ffde0ff */
[----:B------:R-:W-:-:S03]  /*fdb30*/  IADD3.X R30, R30, UR9, RZ, P1, !PT ;  /* 0x000000091e1e7c10 */ /* 0x000fc60008ffe4ff */
[----:B------:R1:W-:Y:S01]  /*fdb40*/  STL [R1+0x3ea8], R17 ;  /* 0x003ea81101007387 */ /* 0x0003e20000100800 */
[----:B------:R-:W-:-:S03]  /*fdb50*/  IADD3 R29, P1, R29, UR14, RZ ;  /* 0x0000000e1d1d7c10 */ /* 0x000fc6000ff3e0ff */
[----:B-1----:R-:W4:Y:S01]  /*fdb60*/  LDL.LU R17, [R1+0x3ee8] ;  /* 0x003ee80001117983 */ /* 0x002f220000300800 */
[----:B------:R-:W-:-:S05]  /*fdb70*/  IADD3.X R16, R16, UR9, RZ, P2, !PT ;  /* 0x0000000910107c10 */ /* 0x000fca00097fe4ff */
[----:B------:R1:W-:Y:S01]  /*fdb80*/  STL [R1+0x3e84], R16 ;  /* 0x003e841001007387 */ /* 0x0003e20000100800 */
[----:B------:R-:W-:-:S03]  /*fdb90*/  IADD3 R15, P2, R15, UR14, RZ ;  /* 0x0000000e0f0f7c10 */ /* 0x000fc6000ff5e0ff */
[----:B------:R-:W-:Y:S01]  /*fdba0*/  STL [R1+0x3e7c], R30 ;  /* 0x003e7c1e01007387 */ /* 0x000fe20000100800 */
[----:B------:R-:W-:-:S03]  /*fdbb0*/  IADD3.X R28, R28, UR9, RZ, P3, !PT ;  /* 0x000000091c1c7c10 */ /* 0x000fc60009ffe4ff */
[----:B-1----:R-:W4:Y:S04]  /*fdbc0*/  LDL.LU R16, [R1+0x3ebc] ;  /* 0x003ebc0001107983 */ /* 0x002f280000300800 */
[----:B------:R-:W-:Y:S04]  /*fdbd0*/  STL [R1+0x3eb0], R29 ;  /* 0x003eb01d01007387 */ /* 0x000fe80000100800 */
[----:B------:R1:W-:Y:S01]  /*fdbe0*/  STL [R1+0x3eb8], R15 ;  /* 0x003eb80f01007387 */ /* 0x0003e20000100800 */
[----:B------:R-:W-:-:S03]  /*fdbf0*/  IADD3 R22, P3, R22, UR14, RZ ;  /* 0x0000000e16167c10 */ /* 0x000fc6000ff7e0ff */
[----:B-1----:R-:W4:Y:S04]  /*fdc00*/  LDL.LU R15, [R1+0x3ef0] ;  /* 0x003ef000010f7983 */ /* 0x002f280000300800 */
[----:B------:R-:W4:Y:S04]  /*fdc10*/  LDL.LU R33, [R1+0x3ec4] ;  /* 0x003ec40001217983 */ /* 0x000f280000300800 */
[----:B------:R1:W-:Y:S04]  /*fdc20*/  STL [R1+0x3ec0], R22 ;  /* 0x003ec01601007387 */ /* 0x0003e80000100800 */
[----:B------:R1:W-:Y:S04]  /*fdc30*/  STL [R1+0x3e8c], R28 ;  /* 0x003e8c1c01007387 */ /* 0x0003e80000100800 */
[----:B-1----:R-:W4:Y:S01]  /*fdc40*/  LDL.LU R22, [R1+0x3ef8] ;  /* 0x003ef80001167983 */ /* 0x002f220000300800 */
[----:B------:R-:W-:-:S03]  /*fdc50*/  IADD3.X R27, R27, UR9, RZ, P4, !PT ;  /* 0x000000091b1b7c10 */ /* 0x000fc6000a7fe4ff */
[----:B------:R-:W4:Y:S04]  /*fdc60*/  LDL.LU R32, [R1+0x3ecc] ;  /* 0x003ecc0001207983 */ /* 0x000f280000300800 */
[----:B------:R-:W4:Y:S04]  /*fdc70*/  LDL.LU R31, [R1+0x3f00] ;  /* 0x003f0000011f7983 */ /* 0x000f280000300800 */
[----:B------:R-:W4:Y:S04]  /*fdc80*/  LDL.LU R30, [R1+0x3ed4] ;  /* 0x003ed400011e7983 */ /* 0x000f280000300800 */
[----:B------:R-:W-:Y:S04]  /*fdc90*/  STL [R1+0x3e94], R27 ;  /* 0x003e941b01007387 */ /* 0x000fe80000100800 */
[----:B------:R-:W4:Y:S04]  /*fdca0*/  LDL.LU R29, [R1+0x3f08] ;  /* 0x003f0800011d7983 */ /* 0x000f280000300800 */
[----:B------:R-:W4:Y:S01]  /*fdcb0*/  LDL.LU R28, [R1+0x3edc] ;  /* 0x003edc00011c7983 */ /* 0x000f220000300800 */
[----:B--2---:R-:W-:-:S05]  /*fdcc0*/  IADD3 R23, P4, R23, UR14, RZ ;  /* 0x0000000e17177c10 */ /* 0x004fca000ff9e0ff */
[----:B------:R1:W-:Y:S04]  /*fdcd0*/  STL [R1+0x3ec8], R23 ;  /* 0x003ec81701007387 */ /* 0x0003e80000100800 */
[----:B-1----:R-:W2:Y:S01]  /*fdce0*/  LDL.LU R23, [R1+0x3f10] ;  /* 0x003f100001177983 */ /* 0x002ea20000300800 */
[----:B---3--:R-:W-:-:S05]  /*fdcf0*/  IADD3.X R21, R21, UR9, RZ, P5, !PT ;  /* 0x0000000915157c10 */ /* 0x008fca000affe4ff */
[----:B------:R1:W-:Y:S01]  /*fdd00*/  STL [R1+0x3e9c], R21 ;  /* 0x003e9c1501007387 */ /* 0x0003e20000100800 */
[----:B----4-:R-:W-:-:S03]  /*fdd10*/  IADD3 R20, P5, R20, UR14, RZ ;  /* 0x0000000e14147c10 */ /* 0x010fc6000ffbe0ff */
[----:B-1----:R-:W3:Y:S01]  /*fdd20*/  LDL.LU R21, [R1+0x3ee4] ;  /* 0x003ee40001157983 */ /* 0x002ee20000300800 */
[----:B------:R-:W-:-:S03]  /*fdd30*/  IADD3.X R26, R26, UR9, RZ, P6, !PT ;  /* 0x000000091a1a7c10 */ /* 0x000fc6000b7fe4ff */
[----:B------:R1:W-:Y:S01]  /*fdd40*/  STL [R1+0x3ed0], R20 ;  /* 0x003ed01401007387 */ /* 0x0003e20000100800 */
[----:B------:R-:W-:Y:S02]  /*fdd50*/  IADD3 R25, P6, R25, UR14, RZ ;  /* 0x0000000e19197c10 */ /* 0x000fe4000ffde0ff */
[----:B------:R-:W-:Y:S01]  /*fdd60*/  IADD3.X R24, R24, UR9, RZ, P1, !PT ;  /* 0x0000000918187c10 */ /* 0x000fe20008ffe4ff */
[----:B-1----:R-:W4:Y:S04]  /*fdd70*/  LDL.LU R20, [R1+0x3f18] ;  /* 0x003f180001147983 */ /* 0x002f280000300800 */
[----:B------:R-:W-:Y:S04]  /*fdd80*/  STL [R1+0x3ea4], R26 ;  /* 0x003ea41a01007387 */ /* 0x000fe80000100800 */
[----:B------:R-:W4:Y:S01]  /*fdd90*/  LDL.LU R27, [R1+0x3eec] ;  /* 0x003eec00011b7983 */ /* 0x000f220000300800 */
[----:B------:R-:W-:-:S03]  /*fdda0*/  IADD3 R19, P1, R19, UR14, RZ ;  /* 0x0000000e13137c10 */ /* 0x000fc6000ff3e0ff */
[----:B------:R-:W-:Y:S04]  /*fddb0*/  STL [R1+0x3ed8], R25 ;  /* 0x003ed81901007387 */ /* 0x000fe80000100800 */
[----:B------:R1:W-:Y:S04]  /*fddc0*/  STL [R1+0x3ee0], R19 ;  /* 0x003ee01301007387 */ /* 0x0003e80000100800 */
[----:B------:R-:W-:Y:S01]  /*fddd0*/  STL [R1+0x3eac], R24 ;  /* 0x003eac1801007387 */ /* 0x000fe20000100800 */
[----:B------:R-:W-:-:S03]  /*fdde0*/  IADD3.X R18, R18, UR9, RZ, P2, !PT ;  /* 0x0000000912127c10 */ /* 0x000fc600097fe4ff */
[----:B-1----:R-:W4:Y:S04]  /*fddf0*/  LDL.LU R19, [R1+0x3f20] ;  /* 0x003f200001137983 */ /* 0x002f280000300800 */
[----:B------:R1:W-:Y:S04]  /*fde00*/  STL [R1+0x3eb4], R18 ;  /* 0x003eb41201007387 */ /* 0x0003e80000100800 */
[----:B-1----:R-:W4:Y:S04]  /*fde10*/  LDL.LU R18, [R1+0x3ef4] ;  /* 0x003ef40001127983 */ /* 0x002f280000300800 */
[----:B------:R-:W4:Y:S04]  /*fde20*/  LDL.LU R26, [R1+0x3f28] ;  /* 0x003f2800011a7983 */ /* 0x000f280000300800 */
[----:B------:R-:W4:Y:S01]  /*fde30*/  LDL.LU R25, [R1+0x3efc] ;  /* 0x003efc0001197983 */ /* 0x000f220000300800 */
[----:B------:R-:W-:-:S05]  /*fde40*/  IADD3 R17, P2, R17, UR14, RZ ;  /* 0x0000000e11117c10 */ /* 0x000fca000ff5e0ff */
[----:B------:R1:W-:Y:S04]  /*fde50*/  STL [R1+0x3ee8], R17 ;  /* 0x003ee81101007387 */ /* 0x0003e80000100800 */
[----:B-1----:R-:W4:Y:S01]  /*fde60*/  LDL.LU R17, [R1+0x3f30] ;  /* 0x003f300001117983 */ /* 0x002f220000300800 */
[----:B------:R-:W-:-:S05]  /*fde70*/  IADD3.X R16, R16, UR9, RZ, P3, !PT ;  /* 0x0000000910107c10 */ /* 0x000fca0009ffe4ff */
[----:B------:R1:W-:Y:S04]  /*fde80*/  STL [R1+0x3ebc], R16 ;  /* 0x003ebc1001007387 */ /* 0x0003e80000100800 */
[----:B-1----:R-:W4:Y:S01]  /*fde90*/  LDL.LU R16, [R1+0x3f04] ;  /* 0x003f040001107983 */ /* 0x002f220000300800 */
[----:B------:R-:W-:-:S03]  /*fdea0*/  IADD3 R15, P3, R15, UR14, RZ ;  /* 0x0000000e0f0f7c10 */ /* 0x000fc6000ff7e0ff */
[----:B------:R-:W4:Y:S01]  /*fdeb0*/  LDL.LU R24, [R1+0x3f38] ;  /* 0x003f380001187983 */ /* 0x000f220000300800 */
[----:B------:R-:W-:-:S03]  /*fdec0*/  IADD3.X R33, R33, UR9, RZ, P4, !PT ;  /* 0x0000000921217c10 */ /* 0x000fc6000a7fe4ff */
[----:B------:R1:W-:Y:S04]  /*fded0*/  STL [R1+0x3ef0], R15 ;  /* 0x003ef00f01007387 */ /* 0x0003e80000100800 */
[----:B-1----:R-:W4:Y:S01]  /*fdee0*/  LDL.LU R15, [R1+0x3f0c] ;  /* 0x003f0c00010f7983 */ /* 0x002f220000300800 */
[----:B------:R-:W-:-:S05]  /*fdef0*/  IADD3 R22, P4, R22, UR14, RZ ;  /* 0x0000000e16167c10 */ /* 0x000fca000ff9e0ff */
[----:B------:R1:W-:Y:S04]  /*fdf00*/  STL [R1+0x3ef8], R22 ;  /* 0x003ef81601007387 */ /* 0x0003e80000100800 */
[----:B-1----:R-:W4:Y:S01]  /*fdf10*/  LDL.LU R22, [R1+0x3f14] ;  /* 0x003f140001167983 */ /* 0x002f220000300800 */
[----:B------:R-:W-:Y:S02]  /*fdf20*/  IADD3.X R32, R32, UR9, RZ, P5, !PT ;  /* 0x0000000920207c10 */ /* 0x000fe4000affe4ff */
[----:B------:R-:W-:Y:S01]  /*fdf30*/  IADD3 R31, P5, R31, UR14, RZ ;  /* 0x0000000e1f1f7c10 */ /* 0x000fe2000ffbe0ff */
[----:B------:R-:W-:Y:S01]  /*fdf40*/  STL [R1+0x3ec4], R33 ;  /* 0x003ec42101007387 */ /* 0x000fe20000100800 */
[----:B------:R-:W-:Y:S02]  /*fdf50*/  IADD3.X R30, R30, UR9, RZ, P6, !PT ;  /* 0x000000091e1e7c10 */ /* 0x000fe4000b7fe4ff */
[----:B------:R-:W-:Y:S01]  /*fdf60*/  IADD3 R29, P6, R29, UR14, RZ ;  /* 0x0000000e1d1d7c10 */ /* 0x000fe2000ffde0ff */
[----:B------:R-:W-:Y:S01]  /*fdf70*/  STL [R1+0x3ecc], R32 ;  /* 0x003ecc2001007387 */ /* 0x000fe20000100800 */
[----:B------:R-:W-:-:S03]  /*fdf80*/  IADD3.X R28, R28, UR9, RZ, P1, !PT ;  /* 0x000000091c1c7c10 */ /* 0x000fc60008ffe4ff */
[----:B------:R-:W-:Y:S04]  /*fdf90*/  STL [R1+0x3f00], R31 ;  /* 0x003f001f01007387 */ /* 0x000fe80000100800 */
[----:B------:R-:W4:Y:S04]  /*fdfa0*/  LDL.LU R104, [R1+0x3f40] ;  /* 0x003f400001687983 */ /* 0x000f280000300800 */
[----:B------:R-:W-:Y:S04]  /*fdfb0*/  STL [R1+0x3ed4], R30 ;  /* 0x003ed41e01007387 */ /* 0x000fe80000100800 */
[----:B------:R-:W-:Y:S01]  /*fdfc0*/  STL [R1+0x3f08], R29 ;  /* 0x003f081d01007387 */ /* 0x000fe20000100800 */
[----:B--2---:R-:W-:-:S05]  /*fdfd0*/  IADD3 R23, P1, R23, UR14, RZ ;  /* 0x0000000e17177c10 */ /* 0x004fca000ff3e0ff */
[----:B------:R1:W-:Y:S04]  /*fdfe0*/  STL [R1+0x3f10], R23 ;  /* 0x003f101701007387 */ /* 0x0003e80000100800 */
[----:B------:R-:W-:Y:S04]  /*fdff0*/  STL [R1+0x3edc], R28 ;  /* 0x003edc1c01007387 */ /* 0x000fe80000100800 */
[----:B-1----:R-:W2:Y:S01]  /*fe000*/  LDL.LU R23, [R1+0x3f1c] ;  /* 0x003f1c0001177983 */ /* 0x002ea20000300800 */
[----:B---3--:R-:W-:-:S05]  /*fe010*/  IADD3.X R21, R21, UR9, RZ, P2, !PT ;  /* 0x0000000915157c10 */ /* 0x008fca00097fe4ff */
[----:B------:R1:W-:Y:S01]  /*fe020*/  STL [R1+0x3ee4], R21 ;  /* 0x003ee41501007387 */ /* 0x0003e20000100800 */
[----:B----4-:R-:W-:-:S03]  /*fe030*/  IADD3 R20, P2, R20, UR14, RZ ;  /* 0x0000000e14147c10 */ /* 0x010fc6000ff5e0ff */
[----:B-1----:R-:W3:Y:S04]  /*fe040*/  LDL.LU R21, [R1+0x3f24] ;  /* 0x003f240001157983 */ /* 0x002ee80000300800 */
[----:B------:R1:W-:Y:S01]  /*fe050*/  STL [R1+0x3f18], R20 ;  /* 0x003f181401007387 */ /* 0x0003e20000100800 */
[----:B------:R-:W-:-:S03]  /*fe060*/  IADD3.X R27, R27, UR9, RZ, P3, !PT ;  /* 0x000000091b1b7c10 */ /* 0x000fc60009ffe4ff */
[----:B-1----:R-:W4:Y:S04]  /*fe070*/  LDL.LU R20, [R1+0x3f2c] ;  /* 0x003f2c0001147983 */ /* 0x002f280000300800 */
[----:B------:R-:W4:Y:S04]  /*fe080*/  LDL.LU R102, [R1+0x3f48] ;  /* 0x003f480001667983 */ /* 0x000f280000300800 */
[----:B------:R-:W4:Y:S01]  /*fe090*/  LDL.LU R100, [R1+0x3f50] ;  /* 0x003f500001647983 */ /* 0x000f220000300800 */
[----:B------:R-:W-:-:S03]  /*fe0a0*/  IADD3 R19, P3, R19, UR14, RZ ;  /* 0x0000000e13137c10 */ /* 0x000fc6000ff7e0ff */
        /* <DEDUP_REMOVED lines=11> */
[----:B------:R-:W-:Y:S04]  /*fe160*/  STL [R1+0x3f28], R26 ;  /* 0x003f281a01007387 */ /* 0x000fe80000100800 */
[----:B-1----:R-:W4:Y:S01]  /*fe170*/  LDL.LU R17, [R1+0x3f68] ;  /* 0x003f680001117983 */ /* 0x002f220000300800 */
[----:B------:R-:W-:-:S03]  /*fe180*/  IADD3.X R16, R16, UR9, RZ, P6, !PT ;  /* 0x0000000910107c10 */ /* 0x000fc6000b7fe4ff */
[----:B------:R-:W-:Y:S01]  /*fe190*/  STL [R1+0x3efc], R25 ;  /* 0x003efc1901007387 */ /* 0x000fe20000100800 */
[----:B------:R-:W-:-:S03]  /*fe1a0*/  IADD3 R24, P6, R24, UR14, RZ ;  /* 0x0000000e18187c10 */ /* 0x000fc6000ffde0ff */
[----:B------:R1:W-:Y:S04]  /*fe1b0*/  STL [R1+0x3f04], R16 ;  /* 0x003f041001007387 */ /* 0x0003e80000100800 */
[----:B-1----:R-:W4:Y:S01]  /*fe1c0*/  LDL.LU R16, [R1+0x3f70] ;  /* 0x003f700001107983 */ /* 0x002f220000300800 */
[----:B------:R-:W-:-:S05]  /*fe1d0*/  IADD3.X R15, R15, UR9, RZ, P1, !PT ;  /* 0x000000090f0f7c10 */ /* 0x000fca0008ffe4ff */
[----:B------:R1:W-:Y:S04]  /*fe1e0*/  STL [R1+0x3f0c], R15 ;  /* 0x003f0c0f01007387 */ /* 0x0003e80000100800 */
[----:B-1----:R-:W4:Y:S01]  /*fe1f0*/  LDL.LU R15, [R1+0x3f78] ;  /* 0x003f7800010f7983 */ /* 0x002f220000300800 */
[----:B------:R-:W-:-:S03]  /*fe200*/  IADD3.X R22, R22, UR9, RZ, P2, !PT ;  /* 0x0000000916167c10 */ /* 0x000fc600097fe4ff */
[----:B------:R-:W-:Y:S04]  /*fe210*/  STL [R1+0x3f38], R24 ;  /* 0x003f381801007387 */ /* 0x000fe80000100800 */
[----:B------:R1:W-:Y:S04]  /*fe220*/  STL [R1+0x3f14], R22 ;  /* 0x003f141601007387 */ /* 0x0003e80000100800 */
[----:B-1----:R-:W4:Y:S04]  /*fe230*/  LDL.LU R22, [R1+0x3f80] ;  /* 0x003f800001167983 */ /* 0x002f280000300800 */
[----:B------:R-:W4:Y:S04]  /*fe240*/  LDL.LU R105, [R1+0x3f3c] ;  /* 0x003f3c0001697983 */ /* 0x000f280000300800 */
[----:B------:R-:W4:Y:S04]  /*fe250*/  LDL.LU R103, [R1+0x3f44] ;  /* 0x003f440001677983 */ /* 0x000f280000300800 */
[----:B------:R-:W4:Y:S01]  /*fe260*/  LDL.LU R101, [R1+0x3f4c] ;  /* 0x003f4c0001657983 */ /* 0x000f220000300800 */
[----:B------:R-:W-:-:S05]  /*fe270*/  IADD3 R104, P1, R104, UR14, RZ ;  /* 0x0000000e68687c10 */ /* 0x000fca000ff3e0ff */
[----:B------:R-:W-:Y:S04]  /*fe280*/  STL [R1+0x3f40], R104 ;  /* 0x003f406801007387 */ /* 0x000fe80000100800 */
[----:B------:R-:W4:Y:S04]  /*fe290*/  LDL.LU R99, [R1+0x3f54] ;  /* 0x003f540001637983 */ /* 0x000f280000300800 */
[----:B------:R-:W4:Y:S01]  /*fe2a0*/  LDL.LU R25, [R1+0x3f88] ;  /* 0x003f880001197983 */ /* 0x000f220000300800 */
[----:B--2---:R-:W-:-:S05]  /*fe2b0*/  IADD3.X R23, R23, UR9, RZ, P3, !PT ;  /* 0x0000000917177c10 */ /* 0x004fca0009ffe4ff */
[----:B------:R1:W-:Y:S01]  /*fe2c0*/  STL [R1+0x3f1c], R23 ;  /* 0x003f1c1701007387 */ /* 0x0003e20000100800 */
[----:B---3--:R-:W-:Y:S02]  /*fe2d0*/  IADD3.X R21, R21, UR9, RZ, P4, !PT ;  /* 0x0000000915157c10 */ /* 0x008fe4000a7fe4ff */
[----:B----4-:R-:W-:Y:S02]  /*fe2e0*/  IADD3 R102, P2, R102, UR14, RZ ;  /* 0x0000000e66667c10 */ /* 0x010fe4000ff5e0ff */
[----:B------:R-:W-:Y:S02]  /*fe2f0*/  IADD3.X R20, R20, UR9, RZ, P5, !PT ;  /* 0x0000000914147c10 */ /* 0x000fe4000affe4ff */
[----:B------:R-:W-:Y:S01]  /*fe300*/  IADD3 R100, P3, R100, UR14, RZ ;  /* 0x0000000e64647c10 */ /* 0x000fe2000ff7e0ff */
[----:B------:R-:W-:Y:S04]  /*fe310*/  STL [R1+0x3f48], R102 ;  /* 0x003f486601007387 */ /* 0x000fe80000100800 */
[----:B------:R2:W-:Y:S04]  /*fe320*/  STL [R1+0x3f24], R21 ;  /* 0x003f241501007387 */ /* 0x0005e80000100800 */
[----:B------:R-:W3:Y:S04]  /*fe330*/  LDL.LU R24, [R1+0x3f5c] ;  /* 0x003f5c0001187983 */ /* 0x000ee80000300800 */
[----:B-1----:R-:W4:Y:S01]  /*fe340*/  LDL.LU R23, [R1+0x3f90] ;  /* 0x003f900001177983 */ /* 0x002f220000300800 */
[----:B------:R-:W-:-:S03]  /*fe350*/  IADD3 R98, P4, R98, UR14, RZ ;  /* 0x0000000e62627c10 */ /* 0x000fc6000ff9e0ff */
[----:B------:R-:W-:Y:S01]  /*fe360*/  STL [R1+0x3f50], R100 ;  /* 0x003f506401007387 */ /* 0x000fe20000100800 */
[----:B------:R-:W-:-:S03]  /*fe370*/  IADD3 R19, P5, R19, UR14, RZ ;  /* 0x0000000e13137c10 */ /* 0x000fc6000ffbe0ff */
[----:B------:R1:W-:Y:S04]  /*fe380*/  STL [R1+0x3f2c], R20 ;  /* 0x003f2c1401007387 */ /* 0x0003e80000100800 */
[----:B--2---:R-:W2:Y:S04]  /*fe390*/  LDL.LU R21, [R1+0x3f64] ;  /* 0x003f640001157983 */ /* 0x004ea80000300800 */
[----:B-1----:R-:W2:Y:S01]  /*fe3a0*/  LDL.LU R20, [R1+0x3f98] ;  /* 0x003f980001147983 */ /* 0x002ea20000300800 */
[----:B------:R-:W-:-:S03]  /*fe3b0*/  IADD3.X R18, R18, UR9, RZ, P6, !PT ;  /* 0x0000000912127c10 */ /* 0x000fc6000b7fe4ff */
[----:B------:R1:W-:Y:S04]  /*fe3c0*/  STL [R1+0x3f60], R19 ;  /* 0x003f601301007387 */ /* 0x0003e80000100800 */
[----:B-1----:R-:W2:Y:S04]  /*fe3d0*/  LDL.LU R19, [R1+0x3f6c] ;  /* 0x003f6c0001137983 */ /* 0x002ea80000300800 */
[----:B------:R-:W-:Y:S04]  /*fe3e0*/  STL [R1+0x3f58], R98 ;  /* 0x003f586201007387 */ /* 0x000fe80000100800 */
[----:B------:R1:W-:Y:S04]  /*fe3f0*/  STL [R1+0x3f34], R18 ;  /* 0x003f341201007387 */ /* 0x0003e80000100800 */
[----:B------:R-:W2:Y:S01]  /*fe400*/  LDL.LU R31, [R1+0x3fa0] ;  /* 0x003fa000011f7983 */ /* 0x000ea20000300800 */
[----:B------:R-:W-:-:S05]  /*fe410*/  IADD3 R17, P6, R17, UR14, RZ ;  /* 0x0000000e11117c10 */ /* 0x000fca000ffde0ff */
[----:B------:R1:W-:Y:S04]  /*fe420*/  STL [R1+0x3f68], R17 ;  /* 0x003f681101007387 */ /* 0x0003e80000100800 */
[----:B-1----:R-:W2:Y:S01]  /*fe430*/  LDL.LU R18, [R1+0x3f74] ;  /* 0x003f740001127983 */ /* 0x002ea20000300800 */
[----:B------:R-:W-:Y:S02]  /*fe440*/  IADD3.X R105, R105, UR9, RZ, P1, !PT ;  /* 0x0000000969697c10 */ /* 0x000fe40008ffe4ff */
[----:B------:R-:W-:Y:S02]  /*fe450*/  IADD3 R16, P1, R16, UR14, RZ ;  /* 0x0000000e10107c10 */ /* 0x000fe4000ff3e0ff */
[----:B------:R-:W-:Y:S02]  /*fe460*/  IADD3.X R103, R103, UR9, RZ, P2, !PT ;  /* 0x0000000967677c10 */ /* 0x000fe400097fe4ff */
[----:B------:R-:W-:Y:S01]  /*fe470*/  IADD3 R15, P2, R15, UR14, RZ ;  /* 0x0000000e0f0f7c10 */ /* 0x000fe2000ff5e0ff */
[----:B------:R1:W-:Y:S04]  /*fe480*/  STL [R1+0x3f70], R16 ;  /* 0x003f701001007387 */ /* 0x0003e80000100800 */
[----:B------:R-:W2:Y:S01]  /*fe490*/  LDL.LU R17, [R1+0x3fa8] ;  /* 0x003fa80001117983 */ /* 0x000ea20000300800 */
[----:B------:R-:W-:-:S03]  /*fe4a0*/  IADD3.X R101, R101, UR9, RZ, P3, !PT ;  /* 0x0000000965657c10 */ /* 0x000fc60009ffe4ff */
[----:B------:R-:W2:Y:S01]  /*fe4b0*/  LDL.LU R30, [R1+0x3f7c] ;  /* 0x003f7c00011e7983 */ /* 0x000ea20000300800 */
[----:B------:R-:W-:-:S03]  /*fe4c0*/  IADD3 R22, P3, R22, UR14, RZ ;  /* 0x0000000e16167c10 */ /* 0x000fc6000ff7e0ff */
[----:B------:R-:W2:Y:S04]  /*fe4d0*/  LDL.LU R29, [R1+0x3fb0] ;  /* 0x003fb000011d7983 */ /* 0x000ea80000300800 */
[----:B------:R1:W-:Y:S04]  /*fe4e0*/  STL [R1+0x3f78], R15 ;  /* 0x003f780f01007387 */ /* 0x0003e80000100800 */
[----:B-1----:R-:W2:Y:S04]  /*fe4f0*/  LDL.LU R16, [R1+0x3f84] ;  /* 0x003f840001107983 */ /* 0x002ea80000300800 */
[----:B------:R-:W2:Y:S04]  /*fe500*/  LDL.LU R15, [R1+0x3fb8] ;  /* 0x003fb800010f7983 */ /* 0x000ea80000300800 */
[----:B------:R-:W-:Y:S04]  /*fe510*/  STL [R1+0x3f3c], R105 ;  /* 0x003f3c6901007387 */ /* 0x000fe80000100800 */
[----:B------:R-:W2:Y:S04]  /*fe520*/  LDL.LU R28, [R1+0x3f8c] ;  /* 0x003f8c00011c7983 */ /* 0x000ea80000300800 */
[----:B------:R1:W-:Y:S04]  /*fe530*/  STL [R1+0x3f80], R22 ;  /* 0x003f801601007387 */ /* 0x0003e80000100800 */
[----:B-1----:R-:W2:Y:S01]  /*fe540*/  LDL.LU R22, [R1+0x3fc0] ;  /* 0x003fc00001167983 */ /* 0x002ea20000300800 */
[----:B------:R-:W-:-:S02]  /*fe550*/  IADD3.X R99, R99, UR9, RZ, P4, !PT ;  /* 0x0000000963637c10 */ /* 0x000fc4000a7fe4ff */
[----:B------:R-:W-:Y:S01]  /*fe560*/  IADD3 R25, P4, R25, UR14, RZ ;  /* 0x0000000e19197c10 */ /* 0x000fe2000ff9e0ff */
[----:B------:R-:W2:Y:S04]  /*fe570*/  LDL.LU R27, [R1+0x3f94] ;  /* 0x003f9400011b7983 */ /* 0x000ea80000300800 */
[----:B------:R-:W-:Y:S04]  /*fe580*/  STL [R1+0x3f44], R103 ;  /* 0x003f446701007387 */ /* 0x000fe80000100800 */
[----:B------:R-:W-:Y:S04]  /*fe590*/  STL [R1+0x3f4c], R101 ;  /* 0x003f4c6501007387 */ /* 0x000fe80000100800 */
[----:B------:R-:W-:Y:S01]  /*fe5a0*/  STL [R1+0x3f88], R25 ;  /* 0x003f881901007387 */ /* 0x000fe20000100800 */
[----:B---3--:R-:W-:-:S02]  /*fe5b0*/  IADD3.X R24, R24, UR9, RZ, P5, !PT ;  /* 0x0000000918187c10 */ /* 0x008fc4000affe4ff */
[----:B----4-:R-:W-:-:S05]  /*fe5c0*/  IADD3 R23, P5, R23, UR14, RZ ;  /* 0x0000000e17177c10 */ /* 0x010fca000ffbe0ff */
[----:B------:R1:W-:Y:S01]  /*fe5d0*/  STL [R1+0x3f90], R23 ;  /* 0x003f901701007387 */ /* 0x0003e20000100800 */
[----:B--2---:R-:W-:-:S03]  /*fe5e0*/  IADD3.X R21, R21, UR9, RZ, P6, !PT ;  /* 0x0000000915157c10 */ /* 0x004fc6000b7fe4ff */
[----:B-1----:R-:W2:Y:S01]  /*fe5f0*/  LDL.LU R23, [R1+0x3fc8] ;  /* 0x003fc80001177983 */ /* 0x002ea20000300800 */
[----:B------:R-:W-:-:S03]  /*fe600*/  IADD3 R20, P6, R20, UR14, RZ ;  /* 0x0000000e14147c10 */ /* 0x000fc6000ffde0ff */
[----:B------:R-:W-:Y:S04]  /*fe610*/  STL [R1+0x3f5c], R24 ;  /* 0x003f5c1801007387 */ /* 0x000fe80000100800 */
[----:B------:R-:W-:Y:S04]  /*fe620*/  STL [R1+0x3f54], R99 ;  /* 0x003f546301007387 */ /* 0x000fe80000100800 */
[----:B------:R1:W-:Y:S01]  /*fe630*/  STL [R1+0x3f64], R21 ;  /* 0x003f641501007387 */ /* 0x0003e20000100800 */
[----:B------:R-:W-:-:S03]  /*fe640*/  IADD3.X R19, R19, UR9, RZ, P1, !PT ;  /* 0x0000000913137c10 */ /* 0x000fc60008ffe4ff */
[----:B-1----:R-:W3:Y:S04]  /*fe650*/  LDL.LU R21, [R1+0x3f9c] ;  /* 0x003f9c0001157983 */ /* 0x002ee80000300800 */
[----:B------:R1:W-:Y:S01]  /*fe660*/  STL [R1+0x3f98], R20 ;  /* 0x003f981401007387 */ /* 0x0003e20000100800 */
[----:B------:R-:W-:-:S03]  /*fe670*/  IADD3 R31, P1, R31, UR14, RZ ;  /* 0x0000000e1f1f7c10 */ /* 0x000fc6000ff3e0ff */
[----:B-1----:R-:W4:Y:S04]  /*fe680*/  LDL.LU R20, [R1+0x3fd0] ;  /* 0x003fd00001147983 */ /* 0x002f280000300800 */
[----:B------:R-:W4:Y:S01]  /*fe690*/  LDL.LU R26, [R1+0x3fa4] ;  /* 0x003fa400011a7983 */ /* 0x000f220000300800 */
[----:B------:R-:W-:-:S03]  /*fe6a0*/  IADD3.X R18, R18, UR9, RZ, P2, !PT ;  /* 0x0000000912127c10 */ /* 0x000fc600097fe4ff */
        /* <DEDUP_REMOVED lines=190> */
[----:B------:R-:W4:Y:S04]  /*ff290*/  LDL.LU R26, [R1+0x40a4] ;  /* 0x0040a400011a7983 */ /* 0x000f280000300800 */
[----:B------:R-:W4:Y:S04]  /*ff2a0*/  LDL.LU R25, [R1+0x40d8] ;  /* 0x0040d80001197983 */ /* 0x000f280000300800 */
[----:B------:R-:W4:Y:S01]  /*ff2b0*/  LDL.LU R24, [R1+0x40ac] ;  /* 0x0040ac0001187983 */ /* 0x000f220000300800 */
[----:B------:R-:W-:-:S03]  /*ff2c0*/  IADD3.X R18, R18, UR9, RZ, P4, !PT ;  /* 0x0000000912127c10 */ /* 0x000fc6000a7fe4ff */
        /* <DEDUP_REMOVED lines=92> */
[----:B------:R-:W4:Y:S04]  /*ff890*/  LDL.LU R84, [R1+0x4150] ;  /* 0x0041500001547983 */ /* 0x000f280000300800 */
[----:B------:R-:W4:Y:S01]  /*ff8a0*/  LDL.LU R82, [R1+0x4158] ;  /* 0x0041580001527983 */ /* 0x000f220000300800 */
[----:B------:R-:W-:-:S05]  /*ff8b0*/  IADD3 R19, P1, R19, UR14, RZ ;  /* 0x0000000e13137c10 */ /* 0x000fca000ff3e0ff */
        /* <DEDUP_REMOVED lines=46> */
[----:B-1----:R-:W2:Y:S04]  /*ffba0*/  LDL.LU R20, [R1+0x4198] ;  /* 0x0041980001147983 */ /* 0x002ea80000300800 */
[----:B------:R1:W-:Y:S01]  /*ffbb0*/  STL [R1+0x4160], R19 ;  /* 0x0041601301007387 */ /* 0x0003e20000100800 */
[----:B------:R-:W-:-:S03]  /*ffbc0*/  IADD3.X R18, R18, UR9, RZ, P4, !PT ;  /* 0x0000000912127c10 */ /* 0x000fc6000a7fe4ff */
        /* <DEDUP_REMOVED lines=46> */
[----:B------:R-:W4:Y:S04]  /*ffeb0*/  LDL.LU R24, [R1+0x41ac] ;  /* 0x0041ac0001187983 */ /* 0x000f280000300800 */
[----:B------:R1:W-:Y:S04]  /*ffec0*/  STL [R1+0x416c], R19 ;  /* 0x00416c1301007387 */ /* 0x0003e80000100800 */
[----:B-1----:R-:W4:Y:S01]  /*ffed0*/  LDL.LU R19, [R1+0x41e0] ;  /* 0x0041e00001137983 */ /* 0x002f220000300800 */
[----:B------:R-:W-:-:S05]  /*ffee0*/  IADD3.X R18, R18, UR9, RZ, P6, !PT ;  /* 0x0000000912127c10 */ /* 0x000fca000b7fe4ff */
[----:B------:R1:W-:Y:S04]  /*ffef0*/  STL [R1+0x4174], R18 ;  /* 0x0041741201007387 */ /* 0x0003e80000100800 */
[----:B-1----:R-:W4:Y:S04]  /*fff00*/  LDL.LU R18, [R1+0x41b4] ;  /* 0x0041b40001127983 */ /* 0x002f280000300800 */
[----:B------:R-:W-:Y:S01]  /*fff10*/  STL [R1+0x41a0], R31 ;  /* 0x0041a01f01007387 */ /* 0x000fe20000100800 */
[----:B------:R-:W-:Y:S02]  /*fff20*/  IADD3 R17, P6, R17, UR14, RZ ;  /* 0x0000000e11117c10 */ /* 0x000fe4000ffde0ff */
        /* <DEDUP_REMOVED lines=42> */
[----:B------:R-:W-:Y:S04]  /*1001d0*/  STL [R1+0x41ac], R24 ;  /* 0x0041ac1801007387 */ /* 0x000fe80000100800 */
[----:B-1----:R-:W4:Y:S01]  /*1001e0*/  LDL.LU R19, [R1+0x4220] ;  /* 0x0042200001137983 */ /* 0x002f220000300800 */
[----:B------:R-:W-:-:S05]  /*1001f0*/  IADD3.X R18, R18, UR9, RZ, P2, !PT ;  /* 0x0000000912127c10 */ /* 0x000fca00097fe4ff */
        /* <DEDUP_REMOVED lines=44> */
[----:B------:R1:W-:Y:S04]  /*1004c0*/  STL [R1+0x4220], R19 ;  /* 0x0042201301007387 */ /* 0x0003e80000100800 */
[----:B-1----:R-:W4:Y:S01]  /*1004d0*/  LDL.LU R19, [R1+0x4260] ;  /* 0x0042600001137983 */ /* 0x002f220000300800 */
[----:B------:R-:W-:-:S03]  /*1004e0*/  IADD3.X R18, R18, UR9, RZ, P4, !PT ;  /* 0x0000000912127c10 */ /* 0x000fc6000a7fe4ff */
[----:B------:R-:W-:Y:S01]  /*1004f0*/  STL [R1+0x41ec], R27 ;  /* 0x0041ec1b01007387 */ /* 0x000fe20000100800 */
[----:B------:R-:W-:Y:S02]  /*100500*/  IADD3 R26, P4, R26, UR14, RZ ;  /* 0x0000000e1a1a7c10 */ /* 0x000fe4000ff9e0ff */
[----:B------:R-:W-:Y:S01]  /*100510*/  IADD3.X R25, R25, UR9, RZ, P5, !PT ;  /* 0x0000000919197c10 */ /* 0x000fe2000affe4ff */
        /* <DEDUP_REMOVED lines=187> */
[----:B-1----:R-:W4:Y:S04]  /*1010d0*/  LDL.LU R19, [R1+0x4360] ;  /* 0x0043600001137983 */ /* 0x002f280000300800 */
[----:B------:R-:W-:Y:S01]  /*1010e0*/  STL [R1+0x42ec], R27 ;  /* 0x0042ec1b01007387 */ /* 0x000fe20000100800 */
[----:B------:R-:W-:-:S02]  /*1010f0*/  IADD3.X R18, R18, UR9, RZ, P6, !PT ;  /* 0x0000000912127c10 */ /* 0x000fc4000b7fe4ff */
        /* <DEDUP_REMOVED lines=35> */
[----:B-1----:R-:W3:Y:S01]  /*101330*/  LDL.LU R23, [R1+0x435c] ;  /* 0x00435c0001177983 */ /* 0x002ee20000300800 */
[----:B------:R-:W-:-:S03]  /*101340*/  IADD3 R66, P6, R66, UR14, RZ ;  /* 0x0000000e42427c10 */ /* 0x000fc6000ffde0ff */
[----:B--2---:R-:W2:Y:S01]  /*101350*/  LDL.LU R21, [R1+0x4390] ;  /* 0x0043900001157983 */ /* 0x004ea20000300800 */
[----:B------:R-:W-:-:S03]  /*101360*/  IADD3 R19, P1, R19, UR14, RZ ;  /* 0x0000000e13137c10 */ /* 0x000fc6000ff3e0ff */
[----:B------:R-:W-:Y:S04]  /*101370*/  STL [R1+0x4350], R68 ;  /* 0x0043504401007387 */ /* 0x000fe80000100800 */
[----:B------:R1:W-:Y:S04]  /*101380*/  STL [R1+0x432c], R20 ;  /* 0x00432c1401007387 */ /* 0x0003e80000100800 */
[----:B-1----:R-:W4:Y:S04]  /*101390*/  LDL.LU R20, [R1+0x4364] ;  /* 0x0043640001147983 */ /* 0x002f280000300800 */
[----:B------:R1:W-:Y:S04]  /*1013a0*/  STL [R1+0x4360], R19 ;  /* 0x0043601301007387 */ /* 0x0003e80000100800 */
[----:B-1----:R-:W4:Y:S01]  /*1013b0*/  LDL.LU R19, [R1+0x4398] ;  /* 0x0043980001137983 */ /* 0x002f220000300800 */
[----:B------:R-:W-:-:S05]  /*1013c0*/  IADD3.X R18, R18, UR9, RZ, P2, !PT ;  /* 0x0000000912127c10 */ /* 0x000fca00097fe4ff */
[----:B------:R1:W-:Y:S04]  /*1013d0*/  STL [R1+0x4334], R18 ;  /* 0x0043341201007387 */ /* 0x0003e80000100800 */
[----:B-1----:R-:W4:Y:S04]  /*1013e0*/  LDL.LU R18, [R1+0x436c] ;  /* 0x00436c0001127983 */ /* 0x002f280000300800 */
[----:B------:R-:W-:Y:S04]  /*1013f0*/  STL [R1+0x4358], R66 ;  /* 0x0043584201007387 */ /* 0x000fe80000100800 */
[----:B------:R-:W4:Y:S01]  /*101400*/  LDL.LU R24, [R1+0x4838] ;  /* 0x0048380001187983 */ /* 0x000f220000300800 */
[----:B------:R-:W-:-:S05]  /*101410*/  IADD3 R17, P2, R17, UR14, RZ ;  /* 0x0000000e11117c10 */ /* 0x000fca000ff5e0ff */
[----:B------:R1:W-:Y:S04]  /*101420*/  STL [R1+0x4368], R17 ;  /* 0x0043681101007387 */ /* 0x0003e80000100800 */
[----:B-1----:R-:W4:Y:S01]  /*101430*/  LDL.LU R17, [R1+0x4374] ;  /* 0x0043740001117983 */ /* 0x002f220000300800 */
[----:B------:R-:W-:Y:S02]  /*101440*/  IADD3.X R73, R73, UR9, RZ, P3, !PT ;  /* 0x0000000949497c10 */ /* 0x000fe40009ffe4ff */
        /* <DEDUP_REMOVED lines=23> */
[----:B--2---:R-:W-:-:S03]  /*1015c0*/  IADD3 R21, P1, R21, UR14, RZ ;  /* 0x0000000e15157c10 */ /* 0x004fc6000ff3e0ff */
[----:B------:R1:W-:Y:S04]  /*1015d0*/  STL [R1+0x435c], R23 ;  /* 0x00435c1701007387 */ /* 0x0003e80000100800 */
[----:B-1----:R-:W2:Y:S04]  /*1015e0*/  LDL.LU R23, [R1+0x43b8] ;  /* 0x0043b80001177983 */ /* 0x002ea80000300800 */
[----:B------:R-:W-:Y:S01]  /*1015f0*/  STL [R1+0x4354], R67 ;  /* 0x0043544301007387 */ /* 0x000fe20000100800 */
[----:B----4-:R-:W-:-:S03]  /*101600*/  IADD3.X R20, R20, UR9, RZ, P2, !PT ;  /* 0x0000000914147c10 */ /* 0x010fc600097fe4ff */
[----:B------:R1:W-:Y:S04]  /*101610*/  STL [R1+0x4390], R21 ;  /* 0x0043901501007387 */ /* 0x0003e80000100800 */
[----:B-1----:R-:W3:Y:S01]  /*101620*/  LDL.LU R21, [R1+0x4834] ;  /* 0x0048340001157983 */ /* 0x002ee20000300800 */
[----:B------:R-:W-:-:S03]  /*101630*/  IADD3 R19, P2, R19, UR14, RZ ;  /* 0x0000000e13137c10 */ /* 0x000fc6000ff5e0ff */
[----:B------:R1:W-:Y:S04]  /*101640*/  STL [R1+0x4364], R20 ;  /* 0x0043641401007387 */ /* 0x0003e80000100800 */
[----:B-1----:R-:W4:Y:S04]  /*101650*/  LDL.LU R20, [R1+0x43c0] ;  /* 0x0043c00001147983 */ /* 0x002f280000300800 */
[----:B------:R-:W4:Y:S01]  /*101660*/  LDL.LU R26, [R1+0x4954] ;  /* 0x00495400011a7983 */ /* 0x000f220000300800 */
[----:B------:R-:W-:-:S03]  /*101670*/  IADD3.X R18, R18, UR9, RZ, P3, !PT ;  /* 0x0000000912127c10 */ /* 0x000fc60009ffe4ff */
[----:B------:R1:W-:Y:S04]  /*101680*/  STL [R1+0x4398], R19 ;  /* 0x0043981301007387 */ /* 0x0003e80000100800 */
[----:B------:R-:W4:Y:S01]  /*101690*/  LDL.LU R25, [R1+0x43c8] ;  /* 0x0043c80001197983 */ /* 0x000f220000300800 */
[----:B------:R-:W-:-:S03]  /*1016a0*/  IADD3 R24, P3, R24, UR14, RZ ;  /* 0x0000000e18187c10 */ /* 0x000fc6000ff7e0ff */
[----:B-1----:R-:W4:Y:S04]  /*1016b0*/  LDL.LU R19, [R1+0x439c] ;  /* 0x00439c0001137983 */ /* 0x002f280000300800 */
[----:B------:R1:W-:Y:S04]  /*1016c0*/  STL [R1+0x436c], R18 ;  /* 0x00436c1201007387 */ /* 0x0003e80000100800 */
[----:B-1----:R-:W4:Y:S04]  /*1016d0*/  LDL.LU R18, [R1+0x43d0] ;  /* 0x0043d00001127983 */ /* 0x002f280000300800 */
[----:B------:R1:W-:Y:S04]  /*1016e0*/  STL [R1+0x4838], R24 ;  /* 0x0048381801007387 */ /* 0x0003e80000100800 */
[----:B-1----:R-:W4:Y:S01]  /*1016f0*/  LDL.LU R24, [R1+0x43a4] ;  /* 0x0043a40001187983 */ /* 0x002f220000300800 */
[----:B------:R-:W-:-:S05]  /*101700*/  IADD3.X R17, R17, UR9, RZ, P4, !PT ;  /* 0x0000000911117c10 */ /* 0x000fca000a7fe4ff */
[----:B------:R1:W-:Y:S04]  /*101710*/  STL [R1+0x4374], R17 ;  /* 0x0043741101007387 */ /* 0x0003e80000100800 */
[----:B-1----:R-:W4:Y:S01]  /*101720*/  LDL.LU R17, [R1+0x43d8] ;  /* 0x0043d80001117983 */ /* 0x002f220000300800 */
[----:B------:R-:W-:Y:S02]  /*101730*/  IADD3 R31, P4, R31, UR14, RZ ;  /* 0x0000000e1f1f7c10 */ /* 0x000fe4000ff9e0ff */
[----:B------:R-:W-:-:S03]  /*101740*/  IADD3.X R30, R30, UR9, RZ, P5, !PT ;  /* 0x000000091e1e7c10 */ /* 0x000fc6000affe4ff */
[----:B------:R-:W-:Y:S01]  /*101750*/  STL [R1+0x4958], R31 ;  /* 0x0049581f01007387 */ /* 0x000fe20000100800 */
[----:B------:R-:W-:Y:S02]  /*101760*/  IADD3 R29, P5, R29, UR14, RZ ;  /* 0x0000000e1d1d7c10 */ /* 0x000fe4000ffbe0ff */
        /* <DEDUP_REMOVED lines=30> */
[----:B------:R-:W-:-:S03]  /*101950*/  IADD3 R25, P4, R25, UR14, RZ ;  /* 0x0000000e19197c10 */ /* 0x000fc6000ff9e0ff */
[----:B-1----:R-:W4:Y:S01]  /*101960*/  LDL.LU R20, [R1+0x4408] ;  /* 0x0044080001147983 */ /* 0x002f220000300800 */
[----:B------:R-:W-:-:S03]  /*101970*/  IADD3.X R19, R19, UR9, RZ, P5, !PT ;  /* 0x0000000913137c10 */ /* 0x000fc6000affe4ff */
[----:B------:R-:W-:Y:S04]  /*101980*/  STL [R1+0x4954], R26 ;  /* 0x0049541a01007387 */ /* 0x000fe80000100800 */
[----:B------:R1:W-:Y:S04]  /*101990*/  STL [R1+0x439c], R19 ;  /* 0x00439c1301007387 */ /* 0x0003e80000100800 */
[----:B------:R-:W-:Y:S01]  /*1019a0*/  STL [R1+0x43c8], R25 ;  /* 0x0043c81901007387 */ /* 0x000fe20000100800 */
[----:B------:R-:W-:-:S03]  /*1019b0*/  IADD3 R18, P5, R18, UR14, RZ ;  /* 0x0000000e12127c10 */ /* 0x000fc6000ffbe0ff */
[----:B-1----:R-:W4:Y:S04]  /*1019c0*/  LDL.LU R19, [R1+0x43dc] ;  /* 0x0043dc0001137983 */ /* 0x002f280000300800 */
[----:B------:R1:W-:Y:S01]  /*1019d0*/  STL [R1+0x43d0], R18 ;  /* 0x0043d01201007387 */ /* 0x0003e20000100800 */
[----:B------:R-:W-:-:S03]  /*1019e0*/  IADD3.X R24, R24, UR9, RZ, P6, !PT ;  /* 0x0000000918187c10 */ /* 0x000fc6000b7fe4ff */
[----:B-1----:R-:W4:Y:S04]  /*1019f0*/  LDL.LU R18, [R1+0x4410] ;  /* 0x0044100001127983 */ /* 0x002f280000300800 */
[----:B------:R-:W4:Y:S04]  /*101a00*/  LDL.LU R27, [R1+0x43e4] ;  /* 0x0043e400011b7983 */ /* 0x000f280000300800 */
[----:B------:R-:W4:Y:S04]  /*101a10*/  LDL.LU R26, [R1+0x4418] ;  /* 0x00441800011a7983 */ /* 0x000f280000300800 */
[----:B------:R-:W-:Y:S04]  /*101a20*/  STL [R1+0x43a4], R24 ;  /* 0x0043a41801007387 */ /* 0x000fe80000100800 */
        /* <DEDUP_REMOVED lines=34> */
[----:B------:R1:W-:Y:S04]  /*101c50*/  STL [R1+0x4408], R20 ;  /* 0x0044081401007387 */ /* 0x0003e80000100800 */
[----:B-1----:R-:W4:Y:S01]  /*101c60*/  LDL.LU R20, [R1+0x441c] ;  /* 0x00441c0001147983 */ /* 0x002f220000300800 */
[----:B------:R-:W-:-:S03]  /*101c70*/  IADD3.X R19, R19, UR9, RZ, P1, !PT ;  /* 0x0000000913137c10 */ /* 0x000fc60008ffe4ff */
[----:B------:R-:W4:Y:S04]  /*101c80*/  LDL.LU R62, [R1+0x4438] ;  /* 0x00443800013e7983 */ /* 0x000f280000300800 */
[----:B------:R-:W4:Y:S04]  /*101c90*/  LDL.LU R60, [R1+0x4440] ;  /* 0x00444000013c7983 */ /* 0x000f280000300800 */
[----:B------:R-:W4:Y:S01]  /*101ca0*/  LDL.LU R58, [R1+0x4448] ;  /* 0x00444800013a7983 */ /* 0x000f220000300800 */
[----:B------:R-:W-:-:S03]  /*101cb0*/  IADD3 R18, P1, R18, UR14, RZ ;  /* 0x0000000e12127c10 */ /* 0x000fc6000ff3e0ff */
[----:B------:R1:W-:Y:S01]  /*101cc0*/  STL [R1+0x43dc], R19 ;  /* 0x0043dc1301007387 */ /* 0x0003e20000100800 */
[----:B------:R-:W-:Y:S02]  /*101cd0*/  IADD3.X R27, R27, UR9, RZ, P2, !PT ;  /* 0x000000091b1b7c10 */ /* 0x000fe400097fe4ff */
[----:B------:R-:W-:Y:S01]  /*101ce0*/  IADD3 R26, P2, R26, UR14, RZ ;  /* 0x0000000e1a1a7c10 */ /* 0x000fe2000ff5e0ff */
[----:B-1----:R-:W4:Y:S01]  /*101cf0*/  LDL.LU R19, [R1+0x4450] ;  /* 0x0044500001137983 */ /* 0x002f220000300800 */
[----:B------:R-:W-:-:S03]  /*101d00*/  IADD3.X R25, R25, UR9, RZ, P3, !PT ;  /* 0x0000000919197c10 */ /* 0x000fc60009ffe4ff */
[----:B------:R1:W-:Y:S04]  /*101d10*/  STL [R1+0x4410], R18 ;  /* 0x0044101201007387 */ /* 0x0003e80000100800 */
[----:B-1----:R-:W4:Y:S04]  /*101d20*/  LDL.LU R18, [R1+0x4424] ;  /* 0x0044240001127983 */ /* 0x002f280000300800 */
[----:B------:R-:W-:Y:S01]  /*101d30*/  STL [R1+0x43e4], R27 ;  /* 0x0043e41b01007387 */ /* 0x000fe20000100800 */
[----:B------:R-:W-:-:S05]  /*101d40*/  IADD3 R17, P3, R17, UR14, RZ ;  /* 0x0000000e11117c10 */ /* 0x000fca000ff7e0ff */
[----:B------:R1:W-:Y:S04]  /*101d50*/  STL [R1+0x4420], R17 ;  /* 0x0044201101007387 */ /* 0x0003e80000100800 */
[----:B------:R-:W-:Y:S04]  /*101d60*/  STL [R1+0x4418], R26 ;  /* 0x0044181a01007387 */ /* 0x000fe80000100800 */
[----:B-1----:R-:W4:Y:S04]  /*101d70*/  LDL.LU R17, [R1+0x4458] ;  /* 0x0044580001117983 */ /* 0x002f280000300800 */
[----:B------:R-:W-:Y:S01]  /*101d80*/  STL [R1+0x43ec], R25 ;  /* 0x0043ec1901007387 */ /* 0x000fe20000100800 */
[----:B------:R-:W-:-:S02]  /*101d90*/  IADD3.X R16, R16, UR9, RZ, P4, !PT ;  /* 0x0000000910107c10 */ /* 0x000fc4000a7fe4ff */
        /* <DEDUP_REMOVED lines=11> */
[----:B------:R-:W4:Y:S01]  /*101e50*/  LDL.LU R63, [R1+0x4434] ;  /* 0x00443400013f7983 */ /* 0x000f220000300800 */
[----:B------:R-:W-:-:S03]  /*101e60*/  IADD3 R64, P5, R64, UR14, RZ ;  /* 0x0000000e40407c10 */ /* 0x000fc6000ffbe0ff */
[----:B------:R-:W4:Y:S04]  /*101e70*/  LDL.LU R61, [R1+0x443c] ;  /* 0x00443c00013d7983 */ /* 0x000f280000300800 */
[----:B------:R-:W-:Y:S04]  /*101e80*/  STL [R1+0x4430], R64 ;  /* 0x0044304001007387 */ /* 0x000fe80000100800 */
[----:B------:R-:W4:Y:S04]  /*101e90*/  LDL.LU R59, [R1+0x4444] ;  /* 0x00444400013b7983 */ /* 0x000f280000300800 */
[----:B------:R-:W4:Y:S01]  /*101ea0*/  LDL.LU R26, [R1+0x4478] ;  /* 0x00447800011a7983 */ /* 0x000f220000300800 */
[----:B--2---:R-:W-:-:S05]  /*101eb0*/  IADD3.X R23, R23, UR9, RZ, P1, !PT ;  /* 0x0000000917177c10 */ /* 0x004fca0008ffe4ff */
[----:B------:R-:W-:Y:S01]  /*101ec0*/  STL [R1+0x440c], R23 ;  /* 0x00440c1701007387 */ /* 0x000fe20000100800 */
[----:B---3--:R-:W-:Y:S02]  /*101ed0*/  IADD3.X R21, R21, UR9, RZ, P2, !PT ;  /* 0x0000000915157c10 */ /* 0x008fe400097fe4ff */
[----:B----4-:R-:W-:Y:S02]  /*101ee0*/  IADD3 R62, P6, R62, UR14, RZ ;  /* 0x0000000e3e3e7c10 */ /* 0x010fe4000ffde0ff */
[----:B------:R-:W-:Y:S02]  /*101ef0*/  IADD3.X R20, R20, UR9, RZ, P3, !PT ;  /* 0x0000000914147c10 */ /* 0x000fe40009ffe4ff */
[----:B------:R-:W-:Y:S01]  /*101f00*/  IADD3 R60, P1, R60, UR14, RZ ;  /* 0x0000000e3c3c7c10 */ /* 0x000fe2000ff3e0ff */
[----:B------:R-:W-:Y:S04]  /*101f10*/  STL [R1+0x4438], R62 ;  /* 0x0044383e01007387 */ /* 0x000fe80000100800 */
[----:B------:R1:W-:Y:S04]  /*101f20*/  STL [R1+0x4414], R21 ;  /* 0x0044141501007387 */ /* 0x0003e80000100800 */
[----:B------:R-:W2:Y:S04]  /*101f30*/  LDL.LU R25, [R1+0x444c] ;  /* 0x00444c0001197983 */ /* 0x000ea80000300800 */
[----:B-1----:R-:W3:Y:S04]  /*101f40*/  LDL.LU R21, [R1+0x4480] ;  /* 0x0044800001157983 */ /* 0x002ee80000300800 */
[----:B------:R-:W-:Y:S01]  /*101f50*/  STL [R1+0x4440], R60 ;  /* 0x0044403c01007387 */ /* 0x000fe20000100800 */
[----:B------:R-:W-:-:S03]  /*101f60*/  IADD3 R19, P3, R19, UR14, RZ ;  /* 0x0000000e13137c10 */ /* 0x000fc6000ff7e0ff */
[----:B------:R1:W-:Y:S04]  /*101f70*/  STL [R1+0x441c], R20 ;  /* 0x00441c1401007387 */ /* 0x0003e80000100800 */
[----:B------:R-:W4:Y:S01]  /*101f80*/  LDL.LU R24, [R1+0x4454] ;  /* 0x0044540001187983 */ /* 0x000f220000300800 */
[----:B------:R-:W-:-:S03]  /*101f90*/  IADD3 R58, P2, R58, UR14, RZ ;  /* 0x0000000e3a3a7c10 */ /* 0x000fc6000ff5e0ff */
[----:B-1----:R-:W4:Y:S01]  /*101fa0*/  LDL.LU R20, [R1+0x4488] ;  /* 0x0044880001147983 */ /* 0x002f220000300800 */
[----:B------:R-:W-:-:S03]  /*101fb0*/  IADD3.X R18, R18, UR9, RZ, P4, !PT ;  /* 0x0000000912127c10 */ /* 0x000fc6000a7fe4ff */
[----:B------:R-:W-:Y:S04]  /*101fc0*/  STL [R1+0x4450], R19 ;  /* 0x0044501301007387 */ /* 0x000fe80000100800 */
        /* <DEDUP_REMOVED lines=12> */
[----:B------:R-:W4:Y:S04]  /*102090*/  LDL.LU R19, [R1+0x4498] ;  /* 0x0044980001137983 */ /* 0x000f280000300800 */
[----:B------:R-:W4:Y:S04]  /*1020a0*/  LDL.LU R30, [R1+0x446c] ;  /* 0x00446c00011e7983 */ /* 0x000f280000300800 */
[----:B------:R-:W4:Y:S04]  /*1020b0*/  LDL.LU R29, [R1+0x44a0] ;  /* 0x0044a000011d7983 */ /* 0x000f280000300800 */
[----:B------:R1:W-:Y:S04]  /*1020c0*/  STL [R1+0x4468], R15 ;  /* 0x0044680f01007387 */ /* 0x0003e80000100800 */
[----:B-1----:R-:W4:Y:S04]  /*1020d0*/  LDL.LU R16, [R1+0x4474] ;  /* 0x0044740001107983 */ /* 0x002f280000300800 */
[----:B------:R-:W4:Y:S01]  /*1020e0*/  LDL.LU R15, [R1+0x44a8] ;  /* 0x0044a800010f7983 */ /* 0x000f220000300800 */
[----:B------:R-:W-:-:S02]  /*1020f0*/  IADD3.X R61, R61, UR9, RZ, P1, !PT ;  /* 0x000000093d3d7c10 */ /* 0x000fc40008ffe4ff */
[----:B------:R-:W-:Y:S01]  /*102100*/  IADD3 R22, P1, R22, UR14, RZ ;  /* 0x0000000e16167c10 */ /* 0x000fe2000ff3e0ff */
[----:B------:R-:W-:Y:S01]  /*102110*/  STL [R1+0x442c], R65 ;  /* 0x00442c4101007387 */ /* 0x000fe20000100800 */
[----:B------:R-:W-:-:S03]  /*102120*/  IADD3.X R59, R59, UR9, RZ, P2, !PT ;  /* 0x000000093b3b7c10 */ /* 0x000fc600097fe4ff */
[----:B------:R-:W4:Y:S01]  /*102130*/  LDL.LU R28, [R1+0x447c] ;  /* 0x00447c00011c7983 */ /* 0x000f220000300800 */
[----:B------:R-:W-:-:S03]  /*102140*/  IADD3 R26, P2, R26, UR14, RZ ;  /* 0x0000000e1a1a7c10 */ /* 0x000fc6000ff5e0ff */
[----:B------:R-:W4:Y:S04]  /*102150*/  LDL.LU R23, [R1+0x44b0] ;  /* 0x0044b00001177983 */ /* 0x000f280000300800 */
[----:B------:R1:W-:Y:S04]  /*102160*/  STL [R1+0x4470], R22 ;  /* 0x0044701601007387 */ /* 0x0003e80000100800 */
[----:B-1----:R-:W4:Y:S04]  /*102170*/  LDL.LU R22, [R1+0x4484] ;  /* 0x0044840001167983 */ /* 0x002f280000300800 */
[----:B------:R-:W-:Y:S04]  /*102180*/  STL [R1+0x4434], R63 ;  /* 0x0044343f01007387 */ /* 0x000fe80000100800 */
[----:B------:R-:W-:Y:S04]  /*102190*/  STL [R1+0x443c], R61 ;  /* 0x00443c3d01007387 */ /* 0x000fe80000100800 */
[----:B------:R-:W-:Y:S04]  /*1021a0*/  STL [R1+0x4478], R26 ;  /* 0x0044781a01007387 */ /* 0x000fe80000100800 */
[----:B------:R-:W4:Y:S01]  /*1021b0*/  LDL.LU R27, [R1+0x44b8] ;  /* 0x0044b800011b7983 */ /* 0x000f220000300800 */
[----:B--2---:R-:W-:-:S02]  /*1021c0*/  IADD3.X R25, R25, UR9, RZ, P3, !PT ;  /* 0x0000000919197c10 */ /* 0x004fc40009ffe4ff */
[----:B---3--:R-:W-:-:S05]  /*1021d0*/  IADD3 R21, P3, R21, UR14, RZ ;  /* 0x0000000e15157c10 */ /* 0x008fca000ff7e0ff */
[----:B------:R1:W-:Y:S04]  /*1021e0*/  STL [R1+0x4480], R21 ;  /* 0x0044801501007387 */ /* 0x0003e80000100800 */
[----:B------:R-:W-:Y:S01]  /*1021f0*/  STL [R1+0x444c], R25 ;  /* 0x00444c1901007387 */ /* 0x000fe20000100800 */
[----:B----4-:R-:W-:-:S03]  /*102200*/  IADD3.X R24, R24, UR9, RZ, P4, !PT ;  /* 0x0000000918187c10 */ /* 0x010fc6000a7fe4ff */
[----:B-1----:R-:W2:Y:S01]  /*102210*/  LDL.LU R21, [R1+0x448c] ;  /* 0x00448c0001157983 */ /* 0x002ea20000300800 */
[----:B------:R-:W-:-:S03]  /*102220*/  IADD3 R20, P4, R20, UR14, RZ ;  /* 0x0000000e14147c10 */ /* 0x000fc6000ff9e0ff */
[----:B------:R-:W-:Y:S04]  /*102230*/  STL [R1+0x4444], R59 ;  /* 0x0044443b01007387 */ /* 0x000fe80000100800 */
[----:B------:R1:W-:Y:S04]  /*102240*/  STL [R1+0x4488], R20 ;  /* 0x0044881401007387 */ /* 0x0003e80000100800 */
[----:B-1----:R-:W3:Y:S01]  /*102250*/  LDL.LU R20, [R1+0x44c0] ;  /* 0x0044c00001147983 */ /* 0x002ee20000300800 */
[----:B------:R-:W-:-:S03]  /*102260*/  IADD3.X R18, R18, UR9, RZ, P5, !PT ;  /* 0x0000000912127c10 */ /* 0x000fc6000affe4ff */
[----:B------:R1:W-:Y:S04]  /*102270*/  STL [R1+0x4454], R24 ;  /* 0x0044541801007387 */ /* 0x0003e80000100800 */
[----:B------:R-:W4:Y:S04]  /*102280*/  LDL.LU R26, [R1+0x4494] ;  /* 0x00449400011a7983 */ /* 0x000f280000300800 */
[----:B------:R-:W4:Y:S04]  /*102290*/  LDL.LU R25, [R1+0x44c8] ;  /* 0x0044c80001197983 */ /* 0x000f280000300800 */
[----:B-1----:R-:W4:Y:S01]  /*1022a0*/  LDL.LU R24, [R1+0x449c] ;  /* 0x00449c0001187983 */ /* 0x002f220000300800 */
[----:B------:R-:W-:-:S03]  /*1022b0*/  IADD3 R31, P5, R31, UR14, RZ ;  /* 0x0000000e1f1f7c10 */ /* 0x000fc6000ffbe0ff */
        /* <DEDUP_REMOVED lines=14> */
[----:B------:R-:W-:Y:S04]  /*1023a0*/  STL [R1+0x446c], R30 ;  /* 0x00446c1e01007387 */ /* 0x000fe80000100800 */
[----:B-1----:R-:W4:Y:S04]  /*1023b0*/  LDL.LU R16, [R1+0x44ac] ;  /* 0x0044ac0001107983 */ /* 0x002f280000300800 */
[----:B------:R-:W-:Y:S04]  /*1023c0*/  STL [R1+0x44a0], R29 ;  /* 0x0044a01d01007387 */ /* 0x000fe80000100800 */
[----:B------:R1:W-:Y:S04]  /*1023d0*/  STL [R1+0x44a8], R15 ;  /* 0x0044a80f01007387 */ /* 0x0003e80000100800 */
[----:B-1----:R-:W4:Y:S01]  /*1023e0*/  LDL.LU R15, [R1+0x44e0] ;  /* 0x0044e000010f7983 */ /* 0x002f220000300800 */
[----:B------:R-:W-:-:S02]  /*1023f0*/  IADD3.X R28, R28, UR9, RZ, P3, !PT ;  /* 0x000000091c1c7c10 */ /* 0x000fc40009ffe4ff */
[----:B------:R-:W-:Y:S01]  /*102400*/  IADD3 R23, P3, R23, UR14, RZ ;  /* 0x0000000e17177c10 */ /* 0x000fe2000ff7e0ff */
[----:B------:R-:W4:Y:S01]  /*102410*/  LDL.LU R33, [R1+0x44b4] ;  /* 0x0044b40001217983 */ /* 0x000f220000300800 */
[----:B------:R-:W-:-:S03]  /*102420*/  IADD3.X R22, R22, UR9, RZ, P4, !PT ;  /* 0x0000000916167c10 */ /* 0x000fc6000a7fe4ff */
[----:B------:R1:W-:Y:S04]  /*102430*/  STL [R1+0x44b0], R23 ;  /* 0x0044b01701007387 */ /* 0x0003e80000100800 */
[----:B------:R-:W-:Y:S04]  /*102440*/  STL [R1+0x447c], R28 ;  /* 0x00447c1c01007387 */ /* 0x000fe80000100800 */
[----:B-1----:R-:W4:Y:S04]  /*102450*/  LDL.LU R23, [R1+0x44e8] ;  /* 0x0044e80001177983 */ /* 0x002f280000300800 */
[----:B------:R-:W4:Y:S01]  /*102460*/  LDL.LU R32, [R1+0x44bc] ;  /* 0x0044bc0001207983 */ /* 0x000f220000300800 */
[----:B------:R-:W-:-:S03]  /*102470*/  IADD3 R27, P4, R27, UR14, RZ ;  /* 0x0000000e1b1b7c10 */ /* 0x000fc6000ff9e0ff */
[----:B------:R-:W4:Y:S04]  /*102480*/  LDL.LU R31, [R1+0x44f0] ;  /* 0x0044f000011f7983 */ /* 0x000f280000300800 */
[----:B------:R-:W4:Y:S04]  /*102490*/  LDL.LU R30, [R1+0x44c4] ;  /* 0x0044c400011e7983 */ /* 0x000f280000300800 */
[----:B------:R1:W-:Y:S04]  /*1024a0*/  STL [R1+0x4484], R22 ;  /* 0x0044841601007387 */ /* 0x0003e80000100800 */
[----:B------:R-:W4:Y:S04]  /*1024b0*/  LDL.LU R29, [R1+0x44f8] ;  /* 0x0044f800011d7983 */ /* 0x000f280000300800 */
[----:B-1----:R-:W4:Y:S04]  /*1024c0*/  LDL.LU R22, [R1+0x44cc] ;  /* 0x0044cc0001167983 */ /* 0x002f280000300800 */
[----:B------:R-:W4:Y:S01]  /*1024d0*/  LDL.LU R28, [R1+0x4500] ;  /* 0x00450000011c7983 */ /* 0x000f220000300800 */
[----:B--2---:R-:W-:-:S05]  /*1024e0*/  IADD3.X R21, R21, UR9, RZ, P5, !PT ;  /* 0x0000000915157c10 */ /* 0x004fca000affe4ff */
[----:B------:R1:W-:Y:S04]  /*1024f0*/  STL [R1+0x448c], R21 ;  /* 0x00448c1501007387 */ /* 0x0003e80000100800 */
[----:B------:R-:W-:Y:S04]  /*102500*/  STL [R1+0x44b8], R27 ;  /* 0x0044b81b01007387 */ /* 0x000fe80000100800 */
[----:B-1----:R-:W2:Y:S01]  /*102510*/  LDL.LU R21, [R1+0x44d4] ;  /* 0x0044d40001157983 */ /* 0x002ea20000300800 */
[----:B---3--:R-:W-:-:S05]  /*102520*/  IADD3 R20, P5, R20, UR14, RZ ;  /* 0x0000000e14147c10 */ /* 0x008fca000ffbe0ff */
[----:B------:R1:W-:Y:S01]  /*102530*/  STL [R1+0x44c0], R20 ;  /* 0x0044c01401007387 */ /* 0x0003e20000100800 */
[----:B----4-:R-:W-:Y:S02]  /*102540*/  IADD3.X R26, R26, UR9, RZ, P6, !PT ;  /* 0x000000091a1a7c10 */ /* 0x010fe4000b7fe4ff */
[----:B------:R-:W-:Y:S01]  /*102550*/  IADD3 R25, P6, R25, UR14, RZ ;  /* 0x0000000e19197c10 */ /* 0x000fe2000ffde0ff */
[----:B-1----:R-:W3:Y:S01]  /*102560*/  LDL.LU R20, [R1+0x4508] ;  /* 0x0045080001147983 */ /* 0x002ee20000300800 */
[----:B------:R-:W-:-:S03]  /*102570*/  IADD3.X R24, R24, UR9, RZ, P1, !PT ;  /* 0x0000000918187c10 */ /* 0x000fc60008ffe4ff */
        /* <DEDUP_REMOVED lines=19> */
[----:B------:R-:W4:Y:S04]  /*1026b0*/  LDL.LU R24, [R1+0x4528] ;  /* 0x0045280001187983 */ /* 0x000f280000300800 */
[----:B------:R1:W-:Y:S04]  /*1026c0*/  STL [R1+0x44e0], R15 ;  /* 0x0044e00f01007387 */ /* 0x0003e80000100800 */
[----:B-1----:R-:W4:Y:S01]  /*1026d0*/  LDL.LU R15, [R1+0x44fc] ;  /* 0x0044fc00010f7983 */ /* 0x002f220000300800 */
[----:B------:R-:W-:Y:S02]  /*1026e0*/  IADD3.X R33, R33, UR9, RZ, P4, !PT ;  /* 0x0000000921217c10 */ /* 0x000fe4000a7fe4ff */
[----:B------:R-:W-:-:S02]  /*1026f0*/  IADD3 R23, P4, R23, UR14, RZ ;  /* 0x0000000e17177c10 */ /* 0x000fc4000ff9e0ff */
        /* <DEDUP_REMOVED lines=9> */
[----:B------:R-:W-:Y:S04]  /*102790*/  STL [R1+0x44f0], R31 ;  /* 0x0044f01f01007387 */ /* 0x000fe80000100800 */
[----:B------:R1:W-:Y:S01]  /*1027a0*/  STL [R1+0x44cc], R22 ;  /* 0x0044cc1601007387 */ /* 0x0003e20000100800 */
[----:B------:R-:W-:-:S03]  /*1027b0*/  IADD3 R28, P1, R28, UR14, RZ ;  /* 0x0000000e1c1c7c10 */ /* 0x000fc6000ff3e0ff */
[----:B------:R-:W-:Y:S04]  /*1027c0*/  STL [R1+0x44c4], R30 ;  /* 0x0044c41e01007387 */ /* 0x000fe80000100800 */
[----:B-1----:R-:W4:Y:S04]  /*1027d0*/  LDL.LU R22, [R1+0x450c] ;  /* 0x00450c0001167983 */ /* 0x002f280000300800 */
[----:B------:R-:W-:Y:S04]  /*1027e0*/  STL [R1+0x44f8], R29 ;  /* 0x0044f81d01007387 */ /* 0x000fe80000100800 */
[----:B------:R-:W4:Y:S01]  /*1027f0*/  LDL.LU R56, [R1+0x4530] ;  /* 0x0045300001387983 */ /* 0x000f220000300800 */
[----:B--2---:R-:W-:-:S05]  /*102800*/  IADD3.X R21, R21, UR9, RZ, P2, !PT ;  /* 0x0000000915157c10 */ /* 0x004fca00097fe4ff */
[----:B------:R1:W-:Y:S04]  /*102810*/  STL [R1+0x44d4], R21 ;  /* 0x0044d41501007387 */ /* 0x0003e80000100800 */
[----:B-1----:R-:W2:Y:S01]  /*102820*/  LDL.LU R21, [R1+0x4514] ;  /* 0x0045140001157983 */ /* 0x002ea20000300800 */
[----:B---3--:R-:W-:-:S03]  /*102830*/  IADD3 R20, P2, R20, UR14, RZ ;  /* 0x0000000e14147c10 */ /* 0x008fc6000ff5e0ff */
[----:B------:R-:W-:Y:S04]  /*102840*/  STL [R1+0x4500], R28 ;  /* 0x0045001c01007387 */ /* 0x000fe80000100800 */
[----:B------:R1:W-:Y:S01]  /*102850*/  STL [R1+0x4508], R20 ;  /* 0x0045081401007387 */ /* 0x0003e20000100800 */
[----:B----4-:R-:W-:-:S03]  /*102860*/  IADD3.X R27, R27, UR9, RZ, P3, !PT ;  /* 0x000000091b1b7c10 */ /* 0x010fc60009ffe4ff */
[----:B-1----:R-:W3:Y:S04]  /*102870*/  LDL.LU R20, [R1+0x451c] ;  /* 0x00451c0001147983 */ /* 0x002ee80000300800 */
[----:B------:R-:W4:Y:S04]  /*102880*/  LDL.LU R54, [R1+0x4538] ;  /* 0x0045380001367983 */ /* 0x000f280000300800 */
[----:B------:R-:W3:Y:S04]  /*102890*/  LDL.LU R52, [R1+0x4540] ;  /* 0x0045400001347983 */ /* 0x000ee80000300800 */
[----:B------:R-:W3:Y:S01]  /*1028a0*/  LDL.LU R50, [R1+0x4548] ;  /* 0x0045480001327983 */ /* 0x000ee20000300800 */
[----:B------:R-:W-:-:S05]  /*1028b0*/  IADD3 R18, P3, R18, UR14, RZ ;  /* 0x0000000e12127c10 */ /* 0x000fca000ff7e0ff */
[----:B------:R1:W-:Y:S04]  /*1028c0*/  STL [R1+0x4510], R18 ;  /* 0x0045101201007387 */ /* 0x0003e80000100800 */
[----:B-1----:R-:W3:Y:S01]  /*1028d0*/  LDL.LU R18, [R1+0x4550] ;  /* 0x0045500001127983 */ /* 0x002ee20000300800 */
[----:B------:R-:W-:-:S03]  /*1028e0*/  IADD3.X R17, R17, UR9, RZ, P4, !PT ;  /* 0x0000000911117c10 */ /* 0x000fc6000a7fe4ff */
[----:B------:R-:W-:Y:S01]  /*1028f0*/  STL [R1+0x44dc], R27 ;  /* 0x0044dc1b01007387 */ /* 0x000fe20000100800 */
[----:B------:R-:W-:Y:S02]  /*102900*/  IADD3 R26, P4, R26, UR14, RZ ;  /* 0x0000000e1a1a7c10 */ /* 0x000fe4000ff9e0ff */
[----:B------:R-:W-:Y:S01]  /*102910*/  IADD3.X R25, R25, UR9, RZ, P5, !PT ;  /* 0x0000000919197c10 */ /* 0x000fe2000affe4ff */
[----:B------:R1:W-:Y:S04]  /*102920*/  STL [R1+0x44e4], R17 ;  /* 0x0044e41101007387 */ /* 0x0003e80000100800 */
[----:B-1----:R-:W3:Y:S01]  /*102930*/  LDL.LU R17, [R1+0x4524] ;  /* 0x0045240001117983 */ /* 0x002ee20000300800 */
[----:B------:R-:W-:-:S05]  /*102940*/  IADD3 R19, P5, R19, UR14, RZ ;  /* 0x0000000e13137c10 */ /* 0x000fca000ffbe0ff */
[----:B------:R1:W-:Y:S04]  /*102950*/  STL [R1+0x4520], R19 ;  /* 0x0045201301007387 */ /* 0x0003e80000100800 */
[----:B------:R-:W-:Y:S04]  /*102960*/  STL [R1+0x4518], R26 ;  /* 0x0045181a01007387 */ /* 0x000fe80000100800 */
[----:B-1----:R-:W3:Y:S01]  /*102970*/  LDL.LU R19, [R1+0x4558] ;  /* 0x0045580001137983 */ /* 0x002ee20000300800 */
[----:B------:R-:W-:-:S03]  /*102980*/  IADD3.X R16, R16, UR9, RZ, P6, !PT ;  /* 0x0000000910107c10 */ /* 0x000fc6000b7fe4ff */
[----:B------:R-:W-:Y:S01]  /*102990*/  STL [R1+0x44ec], R25 ;  /* 0x0044ec1901007387 */ /* 0x000fe20000100800 */
[----:B------:R-:W-:-:S03]  /*1029a0*/  IADD3 R24, P6, R24, UR14, RZ ;  /* 0x0000000e18187c10 */ /* 0x000fc6000ffde0ff */
[----:B------:R1:W-:Y:S04]  /*1029b0*/  STL [R1+0x44f4], R16 ;  /* 0x0044f41001007387 */ /* 0x0003e80000100800 */
[----:B-1----:R-:W3:Y:S01]  /*1029c0*/  LDL.LU R16, [R1+0x4560] ;  /* 0x0045600001107983 */ /* 0x002ee20000300800 */
[----:B------:R-:W-:-:S05]  /*1029d0*/  IADD3.X R15, R15, UR9, RZ, P1, !PT ;  /* 0x000000090f0f7c10 */ /* 0x000fca0008ffe4ff */
[----:B------:R1:W-:Y:S04]  /*1029e0*/  STL [R1+0x44fc], R15 ;  /* 0x0044fc0f01007387 */ /* 0x0003e80000100800 */
[----:B-1----:R-:W3:Y:S04]  /*1029f0*/  LDL.LU R15, [R1+0x4568] ;  /* 0x00456800010f7983 */ /* 0x002ee80000300800 */
[----:B------:R1:W-:Y:S04]  /*102a00*/  STL [R1+0x4528], R24 ;  /* 0x0045281801007387 */ /* 0x0003e80000100800 */
[----:B------:R-:W3:Y:S04]  /*102a10*/  LDL.LU R57, [R1+0x452c] ;  /* 0x00452c0001397983 */ /* 0x000ee80000300800 */
[----:B------:R-:W3:Y:S01]  /*102a20*/  LDL.LU R55, [R1+0x4534] ;  /* 0x0045340001377983 */ /* 0x000ee20000300800 */
[----:B------:R-:W-:-:S03]  /*102a30*/  IADD3.X R23, R23, UR9, RZ, P2, !PT ;  /* 0x0000000917177c10 */ /* 0x000fc600097fe4ff */
[----:B------:R-:W3:Y:S04]  /*102a40*/  LDL.LU R53, [R1+0x453c] ;  /* 0x00453c0001357983 */ /* 0x000ee80000300800 */
[----:B------:R3:W-:Y:S01]  /*102a50*/  STL [R1+0x4504], R23 ;  /* 0x0045041701007387 */ /* 0x0007e20000100800 */
[----:B------:R-:W-:Y:S02]  /*102a60*/  IADD3.X R22, R22, UR9, RZ, P3, !PT ;  /* 0x0000000916167c10 */ /* 0x000fe40009ffe4ff */
[----:B------:R-:W-:-:S05]  /*102a70*/  IADD3 R56, P1, R56, UR14, RZ ;  /* 0x0000000e38387c10 */ /* 0x000fca000ff3e0ff */
[----:B------:R-:W-:Y:S04]  /*102a80*/  STL [R1+0x4530], R56 ;  /* 0x0045303801007387 */ /* 0x000fe80000100800 */
[----:B------:R-:W3:Y:S04]  /*102a90*/  LDL.LU R51, [R1+0x4544] ;  /* 0x0045440001337983 */ /* 0x000ee80000300800 */
[----:B------:R-:W3:Y:S04]  /*102aa0*/  LDL.LU R25, [R1+0x4570] ;  /* 0x0045700001197983 */ /* 0x000ee80000300800 */
[----:B------:R3:W-:Y:S04]  /*102ab0*/  STL [R1+0x450c], R22 ;  /* 0x00450c1601007387 */ /* 0x0007e80000100800 */
[----:B-1----:R-:W3:Y:S01]  /*102ac0*/  LDL.LU R24, [R1+0x4578] ;  /* 0x0045780001187983 */ /* 0x002ee20000300800 */
[----:B--2---:R-:W-:-:S02]  /*102ad0*/  IADD3.X R21, R21, UR9, RZ, P4, !PT ;  /* 0x0000000915157c10 */ /* 0x004fc4000a7fe4ff */
[----:B----4-:R-:W-:Y:S02]  /*102ae0*/  IADD3 R54, P2, R54, UR14, RZ ;  /* 0x0000000e36367c10 */ /* 0x010fe4000ff5e0ff */
[----:B---3--:R-:W-:Y:S02]  /*102af0*/  IADD3.X R20, R20, UR9, RZ, P5, !PT ;  /* 0x0000000914147c10 */ /* 0x008fe4000affe4ff */
[----:B------:R-:W-:Y:S01]  /*102b00*/  IADD3 R52, P3, R52, UR14, RZ ;  /* 0x0000000e34347c10 */ /* 0x000fe2000ff7e0ff */
[----:B------:R-:W-:Y:S04]  /*102b10*/  STL [R1+0x4538], R54 ;  /* 0x0045383601007387 */ /* 0x000fe80000100800 */
[----:B------:R-:W-:Y:S04]  /*102b20*/  STL [R1+0x4514], R21 ;  /* 0x0045141501007387 */ /* 0x000fe80000100800 */
[----:B------:R-:W2:Y:S04]  /*102b30*/  LDL.LU R23, [R1+0x454c] ;  /* 0x00454c0001177983 */ /* 0x000ea80000300800 */
[----:B------:R-:W3:Y:S04]  /*102b40*/  LDL.LU R22, [R1+0x4580] ;  /* 0x0045800001167983 */ /* 0x000ee80000300800 */
[----:B------:R-:W-:Y:S01]  /*102b50*/  STL [R1+0x4540], R52 ;  /* 0x0045403401007387 */ /* 0x000fe20000100800 */
[----:B------:R-:W-:-:S03]  /*102b60*/  IADD3 R18, P5, R18, UR14, RZ ;  /* 0x0000000e12127c10 */ /* 0x000fc6000ffbe0ff */
[----:B------:R-:W-:Y:S04]  /*102b70*/  STL [R1+0x451c], R20 ;  /* 0x00451c1401007387 */ /* 0x000fe80000100800 */
[----:B------:R1:W-:Y:S01]  /*102b80*/  STL [R1+0x4550], R18 ;  /* 0x0045501201007387 */ /* 0x0003e20000100800 */
[----:B------:R-:W-:-:S03]  /*102b90*/  IADD3 R50, P4, R50, UR14, RZ ;  /* 0x0000000e32327c10 */ /* 0x000fc6000ff9e0ff */
[----:B-1----:R-:W4:Y:S04]  /*102ba0*/  LDL.LU R18, [R1+0x4554] ;  /* 0x0045540001127983 */ /* 0x002f280000300800 */
[----:B------:R-:W4:Y:S01]  /*102bb0*/  LDL.LU R21, [R1+0x4588] ;  /* 0x0045880001157983 */ /* 0x000f220000300800 */
[----:B------:R-:W-:-:S05]  /*102bc0*/  IADD3.X R17, R17, UR9, RZ, P6, !PT ;  /* 0x0000000911117c10 */ /* 0x000fca000b7fe4ff */
[----:B------:R1:W-:Y:S04]  /*102bd0*/  STL [R1+0x4524], R17 ;  /* 0x0045241101007387 */ /* 0x0003e80000100800 */
[----:B-1----:R-:W4:Y:S04]  /*102be0*/  LDL.LU R17, [R1+0x455c] ;  /* 0x00455c0001117983 */ /* 0x002f280000300800 */
[----:B------:R-:W-:Y:S04]  /*102bf0*/  STL [R1+0x4548], R50 ;  /* 0x0045483201007387 */ /* 0x000fe80000100800 */
[----:B------:R-:W4:Y:S01]  /*102c00*/  LDL.LU R20, [R1+0x4590] ;  /* 0x0045900001147983 */ /* 0x000f220000300800 */
[----:B------:R-:W-:-:S05]  /*102c10*/  IADD3 R19, P6, R19, UR14, RZ ;  /* 0x0000000e13137c10 */ /* 0x000fca000ffde0ff */
[----:B------:R1:W-:Y:S01]  /*102c20*/  STL [R1+0x4558], R19 ;  /* 0x0045581301007387 */ /* 0x0003e20000100800 */
[----:B------:R-:W-:Y:S02]  /*102c30*/  IADD3.X R57, R57, UR9, RZ, P1, !PT ;  /* 0x0000000939397c10 */ /* 0x000fe40008ffe4ff */
[----:B------:R-:W-:Y:S02]  /*102c40*/  IADD3 R16, P1, R16, UR14, RZ ;  /* 0x0000000e10107c10 */ /* 0x000fe4000ff3e0ff */
[----:B------:R-:W-:Y:S02]  /*102c50*/  IADD3.X R55, R55, UR9, RZ, P2, !PT ;  /* 0x0000000937377c10 */ /* 0x000fe400097fe4ff */
[----:B------:R-:W-:Y:S01]  /*102c60*/  IADD3 R15, P2, R15, UR14, RZ ;  /* 0x0000000e0f0f7c10 */ /* 0x000fe2000ff5e0ff */
[----:B------:R1:W-:Y:S04]  /*102c70*/  STL [R1+0x4560], R16 ;  /* 0x0045601001007387 */ /* 0x0003e80000100800 */
[----:B-1----:R-:W4:Y:S04]  /*102c80*/  LDL.LU R19, [R1+0x4564] ;  /* 0x0045640001137983 */ /* 0x002f280000300800 */
[----:B------:R-:W4:Y:S04]  /*102c90*/  LDL.LU R31, [R1+0x4598] ;  /* 0x00459800011f7983 */ /* 0x000f280000300800 */
[----:B------:R-:W4:Y:S04]  /*102ca0*/  LDL.LU R16, [R1+0x456c] ;  /* 0x00456c0001107983 */ /* 0x000f280000300800 */
[----:B------:R1:W-:Y:S04]  /*102cb0*/  STL [R1+0x4568], R15 ;  /* 0x0045680f01007387 */ /* 0x0003e80000100800 */
[----:B------:R-:W4:Y:S04]  /*102cc0*/  LDL.LU R30, [R1+0x45a0] ;  /* 0x0045a000011e7983 */ /* 0x000f280000300800 */
[----:B------:R-:W4:Y:S04]  /*102cd0*/  LDL.LU R29, [R1+0x4574] ;  /* 0x00457400011d7983 */ /* 0x000f280000300800 */
[----:B------:R-:W4:Y:S04]  /*102ce0*/  LDL.LU R28, [R1+0x45a8] ;  /* 0x0045a800011c7983 */ /* 0x000f280000300800 */
[----:B------:R-:W4:Y:S04]  /*102cf0*/  LDL.LU R27, [R1+0x457c] ;  /* 0x00457c00011b7983 */ /* 0x000f280000300800 */
[----:B-1----:R-:W4:Y:S01]  /*102d00*/  LDL.LU R15, [R1+0x45b0] ;  /* 0x0045b000010f7983 */ /* 0x002f220000300800 */
[----:B------:R-:W-:-:S02]  /*102d10*/  IADD3.X R53, R53, UR9, RZ, P3, !PT ;  /* 0x0000000935357c10 */ /* 0x000fc40009ffe4ff */
[----:B------:R-:W-:Y:S01]  /*102d20*/  IADD3 R25, P3, R25, UR14, RZ ;  /* 0x0000000e19197c10 */ /* 0x000fe2000ff7e0ff */
[----:B------:R-:W-:Y:S01]  /*102d30*/  STL [R1+0x452c], R57 ;  /* 0x00452c3901007387 */ /* 0x000fe20000100800 */
[----:B------:R-:W-:Y:S02]  /*102d40*/  IADD3.X R51, R51, UR9, RZ, P4, !PT ;  /* 0x0000000933337c10 */ /* 0x000fe4000a7fe4ff */
[----:B------:R-:W-:Y:S01]  /*102d50*/  IADD3 R24, P4, R24, UR14, RZ ;  /* 0x0000000e18187c10 */ /* 0x000fe2000ff9e0ff */
[----:B------:R-:W4:Y:S04]  /*102d60*/  LDL.LU R26, [R1+0x4584] ;  /* 0x00458400011a7983 */ /* 0x000f280000300800 */
[----:B------:R-:W-:Y:S04]  /*102d70*/  STL [R1+0x4534], R55 ;  /* 0x0045343701007387 */ /* 0x000fe80000100800 */
[----:B------:R-:W-:Y:S04]  /*102d80*/  STL [R1+0x4570], R25 ;  /* 0x0045701901007387 */ /* 0x000fe80000100800 */
[----:B------:R-:W-:Y:S04]  /*102d90*/  STL [R1+0x453c], R53 ;  /* 0x00453c3501007387 */ /* 0x000fe80000100800 */
[----:B------:R-:W-:Y:S01]  /*102da0*/  STL [R1+0x4578], R24 ;  /* 0x0045781801007387 */ /* 0x000fe20000100800 */
[----:B--2---:R-:W-:-:S02]  /*102db0*/  IADD3.X R23, R23, UR9, RZ, P5, !PT ;  /* 0x0000000917177c10 */ /* 0x004fc4000affe4ff */
[----:B---3--:R-:W-:-:S05]  /*102dc0*/  IADD3 R22, P5, R22, UR14, RZ ;  /* 0x0000000e16167c10 */ /* 0x008fca000ffbe0ff */
[----:B------:R1:W-:Y:S04]  /*102dd0*/  STL [R1+0x4580], R22 ;  /* 0x0045801601007387 */ /* 0x0003e80000100800 */
[----:B-1----:R-:W2:Y:S04]  /*102de0*/  LDL.LU R22, [R1+0x45b8] ;  /* 0x0045b80001167983 */ /* 0x002ea80000300800 */
[----:B------:R-:W-:Y:S01]  /*102df0*/  STL [R1+0x454c], R23 ;  /* 0x00454c1701007387 */ /* 0x000fe20000100800 */
[----:B----4-:R-:W-:-:S03]  /*102e00*/  IADD3.X R18, R18, UR9, RZ, P6, !PT ;  /* 0x0000000912127c10 */ /* 0x010fc6000b7fe4ff */
[----:B------:R-:W-:Y:S01]  /*102e10*/  STL [R1+0x4544], R51 ;  /* 0x0045443301007387 */ /* 0x000fe20000100800 */
[----:B------:R-:W-:-:S03]  /*102e20*/  IADD3 R21, P6, R21, UR14, RZ ;  /* 0x0000000e15157c10 */ /* 0x000fc6000ffde0ff */
[----:B------:R1:W-:Y:S04]  /*102e30*/  STL [R1+0x4554], R18 ;  /* 0x0045541201007387 */ /* 0x0003e80000100800 */
[----:B-1----:R-:W3:Y:S04]  /*102e40*/  LDL.LU R18, [R1+0x458c] ;  /* 0x00458c0001127983 */ /* 0x002ee80000300800 */
[----:B------:R1:W-:Y:S01]  /*102e50*/  STL [R1+0x4588], R21 ;  /* 0x0045881501007387 */ /* 0x0003e20000100800 */
[----:B------:R-:W-:-:S03]  /*102e60*/  IADD3.X R17, R17, UR9, RZ, P1, !PT ;  /* 0x0000000911117c10 */ /* 0x000fc60008ffe4ff */
[----:B-1----:R-:W4:Y:S01]  /*102e70*/  LDL.LU R21, [R1+0x45c0] ;  /* 0x0045c00001157983 */ /* 0x002f220000300800 */
[----:B------:R-:W-:-:S03]  /*102e80*/  IADD3 R20, P1, R20, UR14, RZ ;  /* 0x0000000e14147c10 */ /* 0x000fc6000ff3e0ff */
[----:B------:R-:W4:Y:S04]  /*102e90*/  LDL.LU R25, [R1+0x4594] ;  /* 0x0045940001197983 */ /* 0x000f280000300800 */
[----:B------:R-:W4:Y:S04]  /*102ea0*/  LDL.LU R24, [R1+0x45c8] ;  /* 0x0045c80001187983 */ /* 0x000f280000300800 */
[----:B------:R-:W4:Y:S04]  /*102eb0*/  LDL.LU R23, [R1+0x459c] ;  /* 0x00459c0001177983 */ /* 0x000f280000300800 */
[----:B------:R1:W-:Y:S04]  /*102ec0*/  STL [R1+0x455c], R17 ;  /* 0x00455c1101007387 */ /* 0x0003e80000100800 */
[----:B-1----:R-:W4:Y:S04]  /*102ed0*/  LDL.LU R17, [R1+0x45d0] ;  /* 0x0045d00001117983 */ /* 0x002f280000300800 */
[----:B------:R1:W-:Y:S04]  /*102ee0*/  STL [R1+0x4590], R20 ;  /* 0x0045901401007387 */ /* 0x0003e80000100800 */
[----:B-1----:R-:W4:Y:S01]  /*102ef0*/  LDL.LU R20, [R1+0x45a4] ;  /* 0x0045a40001147983 */ /* 0x002f220000300800 */
[----:B------:R-:W-:-:S02]  /*102f00*/  IADD3.X R19, R19, UR9, RZ, P2, !PT ;  /* 0x0000000913137c10 */ /* 0x000fc400097fe4ff */
[----:B------:R-:W-:-:S03]  /*102f10*/  IADD3 R31, P2, R31, UR14, RZ ;  /* 0x0000000e1f1f7c10 */ /* 0x000fc6000ff5e0ff */
[----:B------:R1:W-:Y:S01]  /*102f20*/  STL [R1+0x4564], R19 ;  /* 0x0045641301007387 */ /* 0x0003e20000100800 */
[----:B------:R-:W-:-:S03]  /*102f30*/  IADD3.X R16, R16, UR9, RZ, P3, !PT ;  /* 0x0000000910107c10 */ /* 0x000fc60009ffe4ff */
[----:B-1----:R-:W4:Y:S01]  /*102f40*/  LDL.LU R19, [R1+0x45d8] ;  /* 0x0045d80001137983 */ /* 0x002f220000300800 */
[----:B------:R-:W-:-:S03]  /*102f50*/  IADD3 R30, P3, R30, UR14, RZ ;  /* 0x0000000e1e1e7c10 */ /* 0x000fc6000ff7e0ff */
[----:B------:R1:W-:Y:S01]  /*102f60*/  STL [R1+0x456c], R16 ;  /* 0x00456c1001007387 */ /* 0x0003e20000100800 */
[----:B------:R-:W-:Y:S02]  /*102f70*/  IADD3.X R29, R29, UR9, RZ, P4, !PT ;  /* 0x000000091d1d7c10 */ /* 0x000fe4000a7fe4ff */
[----:B------:R-:W-:Y:S02]  /*102f80*/  IADD3 R28, P4, R28, UR14, RZ ;  /* 0x0000000e1c1c7c10 */ /* 0x000fe4000ff9e0ff */
[----:B------:R-:W-:Y:S01]  /*102f90*/  IADD3.X R27, R27, UR9, RZ, P5, !PT ;  /* 0x000000091b1b7c10 */ /* 0x000fe2000affe4ff */
[----:B-1----:R-:W4:Y:S01]  /*102fa0*/  LDL.LU R16, [R1+0x45ac] ;  /* 0x0045ac0001107983 */ /* 0x002f220000300800 */
[----:B------:R-:W-:-:S03]  /*102fb0*/  IADD3 R15, P5, R15, UR14, RZ ;  /* 0x0000000e0f0f7c10 */ /* 0x000fc6000ffbe0ff */
[----:B------:R-:W-:Y:S04]  /*102fc0*/  STL [R1+0x4598], R31 ;  /* 0x0045981f01007387 */ /* 0x000fe80000100800 */
[----:B------:R-:W-:Y:S04]  /*102fd0*/  STL [R1+0x45a0], R30 ;  /* 0x0045a01e01007387 */ /* 0x000fe80000100800 */
[----:B------:R-:W-:Y:S04]  /*102fe0*/  STL [R1+0x4574], R29 ;  /* 0x0045741d01007387 */ /* 0x000fe80000100800 */
[----:B------:R-:W4:Y:S04]  /*102ff0*/  LDL.LU R34, [R1+0x45e0] ;  /* 0x0045e00001227983 */ /* 0x000f280000300800 */
[----:B------:R-:W-:Y:S04]  /*103000*/  STL [R1+0x45a8], R28 ;  /* 0x0045a81c01007387 */ /* 0x000fe80000100800 */
[----:B------:R1:W-:Y:S04]  /*103010*/  STL [R1+0x45b0], R15 ;  /* 0x0045b00f01007387 */ /* 0x0003e80000100800 */
[----:B------:R-:W-:Y:S04]  /*103020*/  STL [R1+0x457c], R27 ;  /* 0x00457c1b01007387 */ /* 0x000fe80000100800 */
[----:B-1----:R-:W4:Y:S01]  /*103030*/  LDL.LU R15, [R1+0x45b4] ;  /* 0x0045b400010f7983 */ /* 0x002f220000300800 */
[----:B------:R-:W-:-:S03]  /*103040*/  IADD3.X R26, R26, UR9, RZ, P6, !PT ;  /* 0x000000091a1a7c10 */ /* 0x000fc6000b7fe4ff */
[----:B------:R-:W4:Y:S04]  /*103050*/  LDL.LU R33, [R1+0x45e8] ;  /* 0x0045e80001217983 */ /* 0x000f280000300800 */
[----:B------:R-:W4:Y:S04]  /*103060*/  LDL.LU R32, [R1+0x45bc] ;  /* 0x0045bc0001207983 */ /* 0x000f280000300800 */
[----:B------:R-:W4:Y:S04]  /*103070*/  LDL.LU R31, [R1+0x45f0] ;  /* 0x0045f000011f7983 */ /* 0x000f280000300800 */
[----:B------:R-:W-:Y:S04]  /*103080*/  STL [R1+0x4584], R26 ;  /* 0x0045841a01007387 */ /* 0x000fe80000100800 */
[----:B------:R-:W4:Y:S04]  /*103090*/  LDL.LU R30, [R1+0x45c4] ;  /* 0x0045c400011e7983 */ /* 0x000f280000300800 */
        /* <DEDUP_REMOVED lines=14> */
[----:B------:R-:W-:Y:S01]  /*103180*/  STL [R1+0x4594], R25 ;  /* 0x0045941901007387 */ /* 0x000fe20000100800 */
[----:B------:R-:W-:-:S05]  /*103190*/  IADD3 R17, P3, R17, UR14, RZ ;  /* 0x0000000e11117c10 */ /* 0x000fca000ff7e0ff */
[----:B------:R1:W-:Y:S04]  /*1031a0*/  STL [R1+0x45d0], R17 ;  /* 0x0045d01101007387 */ /* 0x0003e80000100800 */
[----:B------:R-:W-:Y:S01]  /*1031b0*/  STL [R1+0x45c8], R24 ;  /* 0x0045c81801007387 */ /* 0x000fe20000100800 */
[----:B------:R-:W-:-:S03]  /*1031c0*/  IADD3.X R20, R20, UR9, RZ, P4, !PT ;  /* 0x0000000914147c10 */ /* 0x000fc6000a7fe4ff */
[----:B-1----:R-:W4:Y:S04]  /*1031d0*/  LDL.LU R17, [R1+0x45dc] ;  /* 0x0045dc0001117983 */ /* 0x002f280000300800 */
[----:B------:R-:W-:Y:S04]  /*1031e0*/  STL [R1+0x459c], R23 ;  /* 0x00459c1701007387 */ /* 0x000fe80000100800 */
        /* <DEDUP_REMOVED lines=12> */
[----:B-1----:R-:W4:Y:S01]  /*1032b0*/  LDL.LU R16, [R1+0x45fc] ;  /* 0x0045fc0001107983 */ /* 0x002f220000300800 */
[----:B------:R-:W-:-:S05]  /*1032c0*/  IADD3.X R15, R15, UR9, RZ, P6, !PT ;  /* 0x000000090f0f7c10 */ /* 0x000fca000b7fe4ff */
[----:B------:R1:W-:Y:S04]  /*1032d0*/  STL [R1+0x45b4], R15 ;  /* 0x0045b40f01007387 */ /* 0x0003e80000100800 */
[----:B-1----:R-:W4:Y:S01]  /*1032e0*/  LDL.LU R15, [R1+0x4604] ;  /* 0x00460400010f7983 */ /* 0x002f220000300800 */
[----:B------:R-:W-:Y:S02]  /*1032f0*/  IADD3 R34, P5, R34, UR14, RZ ;  /* 0x0000000e22227c10 */ /* 0x000fe4000ffbe0ff */
[----:B------:R-:W-:Y:S02]  /*103300*/  IADD3 R33, P6, R33, UR14, RZ ;  /* 0x0000000e21217c10 */ /* 0x000fe4000ffde0ff */
        /* <DEDUP_REMOVED lines=21> */
[----:B-1----:R-:W4:Y:S04]  /*103460*/  LDL.LU R21, [R1+0x461c] ;  /* 0x00461c0001157983 */ /* 0x002f280000300800 */
[----:B------:R-:W4:Y:S04]  /*103470*/  LDL.LU R46, [R1+0x4638] ;  /* 0x00463800012e7983 */ /* 0x000f280000300800 */
[----:B------:R-:W4:Y:S01]  /*103480*/  LDL.LU R44, [R1+0x4640] ;  /* 0x00464000012c7983 */ /* 0x000f220000300800 */
[----:B------:R-:W-:-:S03]  /*103490*/  IADD3.X R17, R17, UR9, RZ, P5, !PT ;  /* 0x0000000911117c10 */ /* 0x000fc6000affe4ff */
[----:B------:R-:W4:Y:S04]  /*1034a0*/  LDL.LU R42, [R1+0x4648] ;  /* 0x00464800012a7983 */ /* 0x000f280000300800 */
        /* <DEDUP_REMOVED lines=17> */
[----:B------:R1:W-:Y:S04]  /*1035c0*/  STL [R1+0x45fc], R16 ;  /* 0x0045fc1001007387 */ /* 0x0003e80000100800 */
[----:B------:R-:W-:Y:S04]  /*1035d0*/  STL [R1+0x45f4], R24 ;  /* 0x0045f41801007387 */ /* 0x000fe80000100800 */
[----:B-1----:R-:W4:Y:S04]  /*1035e0*/  LDL.LU R16, [R1+0x4660] ;  /* 0x0046600001107983 */ /* 0x002f280000300800 */
[----:B------:R-:W-:Y:S01]  /*1035f0*/  STL [R1+0x4628], R23 ;  /* 0x0046281701007387 */ /* 0x000fe20000100800 */
[----:B------:R-:W-:-:S03]  /*103600*/  IADD3.X R15, R15, UR9, RZ, P4, !PT ;  /* 0x000000090f0f7c10 */ /* 0x000fc6000a7fe4ff */
[----:B------:R-:W4:Y:S04]  /*103610*/  LDL.LU R26, [R1+0x4668] ;  /* 0x00466800011a7983 */ /* 0x000f280000300800 */
[----:B------:R1:W-:Y:S04]  /*103620*/  STL [R1+0x4604], R15 ;  /* 0x0046040f01007387 */ /* 0x0003e80000100800 */
[----:B-1----:R-:W4:Y:S04]  /*103630*/  LDL.LU R15, [R1+0x4670] ;  /* 0x00467000010f7983 */ /* 0x002f280000300800 */
[----:B------:R-:W4:Y:S04]  /*103640*/  LDL.LU R49, [R1+0x462c] ;  /* 0x00462c0001317983 */ /* 0x000f280000300800 */
[----:B------:R-:W4:Y:S01]  /*103650*/  LDL.LU R47, [R1+0x4634] ;  /* 0x00463400012f7983 */ /* 0x000f220000300800 */
[----:B------:R-:W-:-:S03]  /*103660*/  IADD3 R48, P3, R48, UR14, RZ ;  /* 0x0000000e30307c10 */ /* 0x000fc6000ff7e0ff */
[----:B------:R-:W4:Y:S04]  /*103670*/  LDL.LU R45, [R1+0x463c] ;  /* 0x00463c00012d7983 */ /* 0x000f280000300800 */
[----:B------:R-:W-:Y:S04]  /*103680*/  STL [R1+0x4630], R48 ;  /* 0x0046303001007387 */ /* 0x000fe80000100800 */
[----:B------:R-:W4:Y:S01]  /*103690*/  LDL.LU R43, [R1+0x4644] ;  /* 0x00464400012b7983 */ /* 0x000f220000300800 */
[----:B--2---:R-:W-:Y:S02]  /*1036a0*/  IADD3.X R22, R22, UR9, RZ, P5, !PT ;  /* 0x0000000916167c10 */ /* 0x004fe4000affe4ff */
[----:B---3--:R-:W-:-:S05]  /*1036b0*/  IADD3.X R18, R18, UR9, RZ, P6, !PT ;  /* 0x0000000912127c10 */ /* 0x008fca000b7fe4ff */
[----:B------:R1:W-:Y:S04]  /*1036c0*/  STL [R1+0x4614], R18 ;  /* 0x0046141201007387 */ /* 0x0003e80000100800 */
[----:B------:R-:W-:Y:S01]  /*1036d0*/  STL [R1+0x460c], R22 ;  /* 0x00460c1601007387 */ /* 0x000fe20000100800 */
[----:B----4-:R-:W-:-:S03]  /*1036e0*/  IADD3.X R21, R21, UR9, RZ, P1, !PT ;  /* 0x0000000915157c10 */ /* 0x010fc60008ffe4ff */
[----:B-1----:R-:W2:Y:S01]  /*1036f0*/  LDL.LU R18, [R1+0x4678] ;  /* 0x0046780001127983 */ /* 0x002ea20000300800 */
[----:B------:R-:W-:Y:S02]  /*103700*/  IADD3 R46, P4, R46, UR14, RZ ;  /* 0x0000000e2e2e7c10 */ /* 0x000fe4000ff9e0ff */
[----:B------:R-:W-:-:S03]  /*103710*/  IADD3 R44, P5, R44, UR14, RZ ;  /* 0x0000000e2c2c7c10 */ /* 0x000fc6000ffbe0ff */
[----:B------:R-:W-:Y:S01]  /*103720*/  STL [R1+0x4638], R46 ;  /* 0x0046382e01007387 */ /* 0x000fe20000100800 */
[----:B------:R-:W-:-:S03]  /*103730*/  IADD3 R42, P6, R42, UR14, RZ ;  /* 0x0000000e2a2a7c10 */ /* 0x000fc6000ffde0ff */
[----:B------:R1:W-:Y:S04]  /*103740*/  STL [R1+0x461c], R21 ;  /* 0x00461c1501007387 */ /* 0x0003e80000100800 */
[----:B-1----:R-:W3:Y:S01]  /*103750*/  LDL.LU R21, [R1+0x464c] ;  /* 0x00464c0001157983 */ /* 0x002ee20000300800 */
[----:B------:R-:W-:-:S03]  /*103760*/  IADD3 R17, P1, R17, UR14, RZ ;  /* 0x0000000e11117c10 */ /* 0x000fc6000ff3e0ff */
[----:B------:R-:W-:Y:S04]  /*103770*/  STL [R1+0x4640], R44 ;  /* 0x0046402c01007387 */ /* 0x000fe80000100800 */
[----:B------:R1:W-:Y:S04]  /*103780*/  STL [R1+0x4650], R17 ;  /* 0x0046501101007387 */ /* 0x0003e80000100800 */
[----:B-1----:R-:W4:Y:S01]  /*103790*/  LDL.LU R17, [R1+0x4680] ;  /* 0x0046800001117983 */ /* 0x002f220000300800 */
[----:B------:R-:W-:-:S03]  /*1037a0*/  IADD3.X R20, R20, UR9, RZ, P2, !PT ;  /* 0x0000000914147c10 */ /* 0x000fc600097fe4ff */
[----:B------:R-:W4:Y:S04]  /*1037b0*/  LDL.LU R22, [R1+0x4654] ;  /* 0x0046540001167983 */ /* 0x000f280000300800 */
[----:B------:R-:W-:Y:S04]  /*1037c0*/  STL [R1+0x4648], R42 ;  /* 0x0046482a01007387 */ /* 0x000fe80000100800 */
[----:B------:R1:W-:Y:S04]  /*1037d0*/  STL [R1+0x4624], R20 ;  /* 0x0046241401007387 */ /* 0x0003e80000100800 */
[----:B------:R-:W4:Y:S04]  /*1037e0*/  LDL.LU R25, [R1+0x4688] ;  /* 0x0046880001197983 */ /* 0x000f280000300800 */
[----:B------:R-:W4:Y:S04]  /*1037f0*/  LDL.LU R24, [R1+0x465c] ;  /* 0x00465c0001187983 */ /* 0x000f280000300800 */
[----:B-1----:R-:W4:Y:S01]  /*103800*/  LDL.LU R20, [R1+0x4690] ;  /* 0x0046900001147983 */ /* 0x002f220000300800 */
[----:B------:R-:W-:-:S05]  /*103810*/  IADD3 R19, P2, R19, UR14, RZ ;  /* 0x0000000e13137c10 */ /* 0x000fca000ff5e0ff */
[----:B------:R1:W-:Y:S04]  /*103820*/  STL [R1+0x4658], R19 ;  /* 0x0046581301007387 */ /* 0x0003e80000100800 */
[----:B------:R-:W4:Y:S04]  /*103830*/  LDL.LU R23, [R1+0x4664] ;  /* 0x0046640001177983 */ /* 0x000f280000300800 */
[----:B-1----:R-:W4:Y:S01]  /*103840*/  LDL.LU R19, [R1+0x4698] ;  /* 0x0046980001137983 */ /* 0x002f220000300800 */
[----:B------:R-:W-:Y:S02]  /*103850*/  IADD3.X R49, R49, UR9, RZ, P3, !PT ;  /* 0x0000000931317c10 */ /* 0x000fe40009ffe4ff */
        /* <DEDUP_REMOVED lines=10> */
[----:B------:R-:W4:Y:S04]  /*103900*/  LDL.LU R31, [R1+0x46a0] ;  /* 0x0046a000011f7983 */ /* 0x000f280000300800 */
[----:B------:R-:W4:Y:S04]  /*103910*/  LDL.LU R30, [R1+0x4674] ;  /* 0x00467400011e7983 */ /* 0x000f280000300800 */
[----:B------:R-:W4:Y:S04]  /*103920*/  LDL.LU R29, [R1+0x46a8] ;  /* 0x0046a800011d7983 */ /* 0x000f280000300800 */
[----:B------:R1:W-:Y:S04]  /*103930*/  STL [R1+0x4670], R15 ;  /* 0x0046700f01007387 */ /* 0x0003e80000100800 */
[----:B------:R-:W4:Y:S04]  /*103940*/  LDL.LU R28, [R1+0x467c] ;  /* 0x00467c00011c7983 */ /* 0x000f280000300800 */
[----:B------:R-:W4:Y:S04]  /*103950*/  LDL.LU R27, [R1+0x46b0] ;  /* 0x0046b000011b7983 */ /* 0x000f280000300800 */
[----:B-1----:R-:W4:Y:S04]  /*103960*/  LDL.LU R15, [R1+0x4684] ;  /* 0x00468400010f7983 */ /* 0x002f280000300800 */
[----:B------:R-:W-:Y:S01]  /*103970*/  STL [R1+0x4634], R47 ;  /* 0x0046342f01007387 */ /* 0x000fe20000100800 */
[----:B--2---:R-:W-:-:S05]  /*103980*/  IADD3 R18, P6, R18, UR14, RZ ;  /* 0x0000000e12127c10 */ /* 0x004fca000ffde0ff */
[----:B------:R1:W-:Y:S04]  /*103990*/  STL [R1+0x4678], R18 ;  /* 0x0046781201007387 */ /* 0x0003e80000100800 */
[----:B-1----:R-:W2:Y:S01]  /*1039a0*/  LDL.LU R18, [R1+0x46b8] ;  /* 0x0046b80001127983 */ /* 0x002ea20000300800 */
[----:B---3--:R-:W-:-:S03]  /*1039b0*/  IADD3.X R21, R21, UR9, RZ, P1, !PT ;  /* 0x0000000915157c10 */ /* 0x008fc60008ffe4ff */
[----:B------:R-:W-:Y:S04]  /*1039c0*/  STL [R1+0x463c], R45 ;  /* 0x00463c2d01007387 */ /* 0x000fe80000100800 */
[----:B------:R1:W-:Y:S04]  /*1039d0*/  STL [R1+0x464c], R21 ;  /* 0x00464c1501007387 */ /* 0x0003e80000100800 */
[----:B-1----:R-:W3:Y:S01]  /*1039e0*/  LDL.LU R21, [R1+0x468c] ;  /* 0x00468c0001157983 */ /* 0x002ee20000300800 */
[----:B----4-:R-:W-:Y:S02]  /*1039f0*/  IADD3 R17, P1, R17, UR14, RZ ;  /* 0x0000000e11117c10 */ /* 0x010fe4000ff3e0ff */
[----:B------:R-:W-:-:S03]  /*103a00*/  IADD3.X R22, R22, UR9, RZ, P2, !PT ;  /* 0x0000000916167c10 */ /* 0x000fc600097fe4ff */
[----:B------:R1:W-:Y:S04]  /*103a10*/  STL [R1+0x4680], R17 ;  /* 0x0046801101007387 */ /* 0x0003e80000100800 */
[----:B-1----:R-:W4:Y:S01]  /*103a20*/  LDL.LU R17, [R1+0x46c0] ;  /* 0x0046c00001117983 */ /* 0x002f220000300800 */
[----:B------:R-:W-:Y:S02]  /*103a30*/  IADD3 R25, P2, R25, UR14, RZ ;  /* 0x0000000e19197c10 */ /* 0x000fe4000ff5e0ff */
[----:B------:R-:W-:Y:S01]  /*103a40*/  IADD3.X R24, R24, UR9, RZ, P3, !PT ;  /* 0x0000000918187c10 */ /* 0x000fe20009ffe4ff */
[----:B------:R-:W-:Y:S01]  /*103a50*/  STL [R1+0x4644], R43 ;  /* 0x0046442b01007387 */ /* 0x000fe20000100800 */
[----:B------:R-:W-:-:S03]  /*103a60*/  IADD3 R20, P3, R20, UR14, RZ ;  /* 0x0000000e14147c10 */ /* 0x000fc6000ff7e0ff */
[----:B------:R1:W-:Y:S04]  /*103a70*/  STL [R1+0x4654], R22 ;  /* 0x0046541601007387 */ /* 0x0003e80000100800 */
[----:B-1----:R-:W4:Y:S04]  /*103a80*/  LDL.LU R22, [R1+0x4694] ;  /* 0x0046940001167983 */ /* 0x002f280000300800 */
[----:B------:R1:W-:Y:S04]  /*103a90*/  STL [R1+0x4690], R20 ;  /* 0x0046901401007387 */ /* 0x0003e80000100800 */
[----:B------:R-:W-:Y:S04]  /*103aa0*/  STL [R1+0x4688], R25 ;  /* 0x0046881901007387 */ /* 0x000fe80000100800 */
[----:B-1----:R-:W4:Y:S04]  /*103ab0*/  LDL.LU R20, [R1+0x46c8] ;  /* 0x0046c80001147983 */ /* 0x002f280000300800 */
[----:B------:R-:W-:Y:S04]  /*103ac0*/  STL [R1+0x465c], R24 ;  /* 0x00465c1801007387 */ /* 0x000fe80000100800 */
[----:B------:R-:W4:Y:S01]  /*103ad0*/  LDL.LU R26, [R1+0x469c] ;  /* 0x00469c00011a7983 */ /* 0x000f220000300800 */
[----:B------:R-:W-:-:S02]  /*103ae0*/  IADD3.X R23, R23, UR9, RZ, P4, !PT ;  /* 0x0000000917177c10 */ /* 0x000fc4000a7fe4ff */
[----:B------:R-:W-:-:S05]  /*103af0*/  IADD3 R19, P4, R19, UR14, RZ ;  /* 0x0000000e13137c10 */ /* 0x000fca000ff9e0ff */
[----:B------:R1:W-:Y:S04]  /*103b00*/  STL [R1+0x4698], R19 ;  /* 0x0046981301007387 */ /* 0x0003e80000100800 */
[----:B------:R1:W-:Y:S04]  /*103b10*/  STL [R1+0x4664], R23 ;  /* 0x0046641701007387 */ /* 0x0003e80000100800 */
[----:B-1----:R-:W4:Y:S04]  /*103b20*/  LDL.LU R19, [R1+0x46d0] ;  /* 0x0046d00001137983 */ /* 0x002f280000300800 */
[----:B------:R-:W4:Y:S04]  /*103b30*/  LDL.LU R25, [R1+0x46a4] ;  /* 0x0046a40001197983 */ /* 0x000f280000300800 */
[----:B------:R-:W4:Y:S04]  /*103b40*/  LDL.LU R24, [R1+0x46d8] ;  /* 0x0046d80001187983 */ /* 0x000f280000300800 */
[----:B------:R-:W4:Y:S01]  /*103b50*/  LDL.LU R23, [R1+0x46ac] ;  /* 0x0046ac0001177983 */ /* 0x000f220000300800 */
[----:B------:R-:W-:-:S05]  /*103b60*/  IADD3.X R16, R16, UR9, RZ, P5, !PT ;  /* 0x0000000910107c10 */ /* 0x000fca000affe4ff */
[----:B------:R1:W-:Y:S04]  /*103b70*/  STL [R1+0x466c], R16 ;  /* 0x00466c1001007387 */ /* 0x0003e80000100800 */
[----:B-1----:R-:W4:Y:S01]  /*103b80*/  LDL.LU R16, [R1+0x46e0] ;  /* 0x0046e00001107983 */ /* 0x002f220000300800 */
[----:B------:R-:W-:Y:S02]  /*103b90*/  IADD3 R31, P5, R31, UR14, RZ ;  /* 0x0000000e1f1f7c10 */ /* 0x000fe4000ffbe0ff */
[----:B------:R-:W-:Y:S02]  /*103ba0*/  IADD3.X R30, R30, UR9, RZ, P6, !PT ;  /* 0x000000091e1e7c10 */ /* 0x000fe4000b7fe4ff */
[----:B------:R-:W-:Y:S01]  /*103bb0*/  IADD3 R29, P6, R29, UR14, RZ ;  /* 0x0000000e1d1d7c10 */ /* 0x000fe2000ffde0ff */
[----:B------:R-:W-:Y:S04]  /*103bc0*/  STL [R1+0x46a0], R31 ;  /* 0x0046a01f01007387 */ /* 0x000fe80000100800 */
[----:B------:R-:W-:Y:S01]  /*103bd0*/  STL [R1+0x4674], R30 ;  /* 0x0046741e01007387 */ /* 0x000fe20000100800 */
[----:B------:R-:W-:-:S03]  /*103be0*/  IADD3.X R28, R28, UR9, RZ, P1, !PT ;  /* 0x000000091c1c7c10 */ /* 0x000fc60008ffe4ff */
[----:B------:R-:W-:Y:S01]  /*103bf0*/  STL [R1+0x46a8], R29 ;  /* 0x0046a81d01007387 */ /* 0x000fe20000100800 */
[----:B------:R-:W-:Y:S02]  /*103c00*/  IADD3 R27, P1, R27, UR14, RZ ;  /* 0x0000000e1b1b7c10 */ /* 0x000fe4000ff3e0ff */
[----:B------:R-:W-:-:S05]  /*103c10*/  IADD3.X R15, R15, UR9, RZ, P2, !PT ;  /* 0x000000090f0f7c10 */ /* 0x000fca00097fe4ff */
[----:B------:R1:W-:Y:S04]  /*103c20*/  STL [R1+0x4684], R15 ;  /* 0x0046840f01007387 */ /* 0x0003e80000100800 */
[----:B------:R-:W-:Y:S04]  /*103c30*/  STL [R1+0x467c], R28 ;  /* 0x00467c1c01007387 */ /* 0x000fe80000100800 */
[----:B-1----:R-:W4:Y:S04]  /*103c40*/  LDL.LU R15, [R1+0x46b4] ;  /* 0x0046b400010f7983 */ /* 0x002f280000300800 */
[----:B------:R-:W-:Y:S01]  /*103c50*/  STL [R1+0x46b0], R27 ;  /* 0x0046b01b01007387 */ /* 0x000fe20000100800 */
[----:B--2---:R-:W-:-:S05]  /*103c60*/  IADD3 R18, P2, R18, UR14, RZ ;  /* 0x0000000e12127c10 */ /* 0x004fca000ff5e0ff */
[----:B------:R1:W-:Y:S04]  /*103c70*/  STL [R1+0x46b8], R18 ;  /* 0x0046b81201007387 */ /* 0x0003e80000100800 */
[----:B-1----:R-:W2:Y:S01]  /*103c80*/  LDL.LU R18, [R1+0x46e8] ;  /* 0x0046e80001127983 */ /* 0x002ea20000300800 */
[----:B---3--:R-:W-:-:S05]  /*103c90*/  IADD3.X R21, R21, UR9, RZ, P3, !PT ;  /* 0x0000000915157c10 */ /* 0x008fca0009ffe4ff */
[----:B------:R1:W-:Y:S04]  /*103ca0*/  STL [R1+0x468c], R21 ;  /* 0x00468c1501007387 */ /* 0x0003e80000100800 */
[----:B-1----:R-:W3:Y:S01]  /*103cb0*/  LDL.LU R21, [R1+0x46bc] ;  /* 0x0046bc0001157983 */ /* 0x002ee20000300800 */
[----:B----4-:R-:W-:-:S05]  /*103cc0*/  IADD3 R17, P3, R17, UR14, RZ ;  /* 0x0000000e11117c10 */ /* 0x010fca000ff7e0ff */
[----:B------:R1:W-:Y:S04]  /*103cd0*/  STL [R1+0x46c0], R17 ;  /* 0x0046c01101007387 */ /* 0x0003e80000100800 */
[----:B-1----:R-:W4:Y:S04]  /*103ce0*/  LDL.LU R17, [R1+0x46f0] ;  /* 0x0046f00001117983 */ /* 0x002f280000300800 */
[----:B------:R-:W4:Y:S01]  /*103cf0*/  LDL.LU R30, [R1+0x46c4] ;  /* 0x0046c400011e7983 */ /* 0x000f220000300800 */
[----:B------:R-:W-:-:S03]  /*103d00*/  IADD3.X R22, R22, UR9, RZ, P4, !PT ;  /* 0x0000000916167c10 */ /* 0x000fc6000a7fe4ff */
[----:B------:R-:W4:Y:S04]  /*103d10*/  LDL.LU R29, [R1+0x46f8] ;  /* 0x0046f800011d7983 */ /* 0x000f280000300800 */
[----:B------:R-:W4:Y:S04]  /*103d20*/  LDL.LU R28, [R1+0x46cc] ;  /* 0x0046cc00011c7983 */ /* 0x000f280000300800 */
[----:B------:R1:W-:Y:S01]  /*103d30*/  STL [R1+0x4694], R22 ;  /* 0x0046941601007387 */ /* 0x0003e20000100800 */
[----:B------:R-:W-:-:S03]  /*103d40*/  IADD3 R20, P4, R20, UR14, RZ ;  /* 0x0000000e14147c10 */ /* 0x000fc6000ff9e0ff */
[----:B-1----:R-:W4:Y:S01]  /*103d50*/  LDL.LU R22, [R1+0x4700] ;  /* 0x0047000001167983 */ /* 0x002f220000300800 */
        /* <DEDUP_REMOVED lines=9> */
[----:B------:R1:W-:Y:S04]  /*103df0*/  STL [R1+0x469c], R26 ;  /* 0x00469c1a01007387 */ /* 0x0003e80000100800 */
[----:B------:R1:W-:Y:S04]  /*103e00*/  STL [R1+0x46a4], R25 ;  /* 0x0046a41901007387 */ /* 0x0003e80000100800 */
[----:B------:R-:W4:Y:S04]  /*103e10*/  LDL.LU R27, [R1+0x46dc] ;  /* 0x0046dc00011b7983 */ /* 0x000f280000300800 */
[----:B------:R1:W-:Y:S04]  /*103e20*/  STL [R1+0x46d8], R24 ;  /* 0x0046d81801007387 */ /* 0x0003e80000100800 */
[----:B-1----:R-:W4:Y:S04]  /*103e30*/  LDL.LU R26, [R1+0x4710] ;  /* 0x00471000011a7983 */ /* 0x002f280000300800 */
[----:B------:R1:W-:Y:S04]  /*103e40*/  STL [R1+0x46ac], R23 ;  /* 0x0046ac1701007387 */ /* 0x0003e80000100800 */
[----:B------:R-:W4:Y:S01]  /*103e50*/  LDL.LU R25, [R1+0x46e4] ;  /* 0x0046e40001197983 */ /* 0x000f220000300800 */
[----:B------:R-:W-:-:S05]  /*103e60*/  IADD3 R16, P1, R16, UR14, RZ ;  /* 0x0000000e10107c10 */ /* 0x000fca000ff3e0ff */
[----:B------:R1:W-:Y:S04]  /*103e70*/  STL [R1+0x46e0], R16 ;  /* 0x0046e01001007387 */ /* 0x0003e80000100800 */
[----:B------:R-:W4:Y:S04]  /*103e80*/  LDL.LU R24, [R1+0x4718] ;  /* 0x0047180001187983 */ /* 0x000f280000300800 */
[----:B-1----:R-:W4:Y:S04]  /*103e90*/  LDL.LU R23, [R1+0x46ec] ;  /* 0x0046ec0001177983 */ /* 0x002f280000300800 */
[----:B------:R-:W4:Y:S01]  /*103ea0*/  LDL.LU R16, [R1+0x4720] ;  /* 0x0047200001107983 */ /* 0x000f220000300800 */
[----:B------:R-:W-:-:S05]  /*103eb0*/  IADD3.X R15, R15, UR9, RZ, P2, !PT ;  /* 0x000000090f0f7c10 */ /* 0x000fca00097fe4ff */
[----:B------:R1:W-:Y:S04]  /*103ec0*/  STL [R1+0x46b4], R15 ;  /* 0x0046b40f01007387 */ /* 0x0003e80000100800 */
[----:B-1----:R-:W4:Y:S01]  /*103ed0*/  LDL.LU R15, [R1+0x46f4] ;  /* 0x0046f400010f7983 */ /* 0x002f220000300800 */
[----:B--2---:R-:W-:-:S05]  /*103ee0*/  IADD3 R18, P2, R18, UR14, RZ ;  /* 0x0000000e12127c10 */ /* 0x004fca000ff5e0ff */
[----:B------:R1:W-:Y:S04]  /*103ef0*/  STL [R1+0x46e8], R18 ;  /* 0x0046e81201007387 */ /* 0x0003e80000100800 */
[----:B-1----:R-:W2:Y:S01]  /*103f00*/  LDL.LU R18, [R1+0x4728] ;  /* 0x0047280001127983 */ /* 0x002ea20000300800 */
[----:B---3--:R-:W-:-:S05]  /*103f10*/  IADD3.X R21, R21, UR9, RZ, P3, !PT ;  /* 0x0000000915157c10 */ /* 0x008fca0009ffe4ff */
[----:B------:R1:W-:Y:S04]  /*103f20*/  STL [R1+0x46bc], R21 ;  /* 0x0046bc1501007387 */ /* 0x0003e80000100800 */
[----:B-1----:R-:W3:Y:S01]  /*103f30*/  LDL.LU R21, [R1+0x46fc] ;  /* 0x0046fc0001157983 */ /* 0x002ee20000300800 */
[----:B----4-:R-:W-:Y:S02]  /*103f40*/  IADD3 R17, P3, R17, UR14, RZ ;  /* 0x0000000e11117c10 */ /* 0x010fe4000ff7e0ff */
[----:B------:R-:W-:-:S03]  /*103f50*/  IADD3.X R30, R30, UR9, RZ, P4, !PT ;  /* 0x000000091e1e7c10 */ /* 0x000fc6000a7fe4ff */
[----:B------:R1:W-:Y:S01]  /*103f60*/  STL [R1+0x46f0], R17 ;  /* 0x0046f01101007387 */ /* 0x0003e20000100800 */
[----:B------:R-:W-:Y:S02]  /*103f70*/  IADD3 R29, P4, R29, UR14, RZ ;  /* 0x0000000e1d1d7c10 */ /* 0x000fe4000ff9e0ff */
[----:B------:R-:W-:Y:S01]  /*103f80*/  IADD3.X R28, R28, UR9, RZ, P5, !PT ;  /* 0x000000091c1c7c10 */ /* 0x000fe2000affe4ff */
[----:B-1----:R-:W4:Y:S04]  /*103f90*/  LDL.LU R17, [R1+0x4704] ;  /* 0x0047040001117983 */ /* 0x002f280000300800 */
[----:B------:R-:W4:Y:S04]  /*103fa0*/  LDL.LU R40, [R1+0x4730] ;  /* 0x0047300001287983 */ /* 0x000f280000300800 */
[----:B------:R-:W-:Y:S01]  /*103fb0*/  STL [R1+0x46c4], R30 ;  /* 0x0046c41e01007387 */ /* 0x000fe20000100800 */
[----:B------:R-:W-:-:S03]  /*103fc0*/  IADD3 R22, P5, R22, UR14, RZ ;  /* 0x0000000e16167c10 */ /* 0x000fc6000ffbe0ff */
[----:B------:R-:W-:Y:S04]  /*103fd0*/  STL [R1+0x46f8], R29 ;  /* 0x0046f81d01007387 */ /* 0x000fe80000100800 */
[----:B------:R-:W-:Y:S04]  /*103fe0*/  STL [R1+0x46cc], R28 ;  /* 0x0046cc1c01007387 */ /* 0x000fe80000100800 */
[----:B------:R1:W-:Y:S01]  /*103ff0*/  STL [R1+0x4700], R22 ;  /* 0x0047001601007387 */ /* 0x0003e20000100800 */
[----:B------:R-:W-:-:S03]  /*104000*/  IADD3.X R20, R20, UR9, RZ, P6, !PT ;  /* 0x0000000914147c10 */ /* 0x000fc6000b7fe4ff */
[----:B-1----:R-:W4:Y:S04]  /*104010*/  LDL.LU R22, [R1+0x470c] ;  /* 0x00470c0001167983 */ /* 0x002f280000300800 */
[----:B------:R1:W-:Y:S04]  /*104020*/  STL [R1+0x46d4], R20 ;  /* 0x0046d41401007387 */ /* 0x0003e80000100800 */
[----:B-1----:R-:W4:Y:S01]  /*104030*/  LDL.LU R20, [R1+0x4714] ;  /* 0x0047140001147983 */ /* 0x002f220000300800 */
[----:B------:R-:W-:-:S05]  /*104040*/  IADD3 R19, P6, R19, UR14, RZ ;  /* 0x0000000e13137c10 */ /* 0x000fca000ffde0ff */
[----:B------:R1:W-:Y:S01]  /*104050*/  STL [R1+0x4708], R19 ;  /* 0x0047081301007387 */ /* 0x0003e20000100800 */
[----:B------:R-:W-:-:S03]  /*104060*/  IADD3.X R27, R27, UR9, RZ, P1, !PT ;  /* 0x000000091b1b7c10 */ /* 0x000fc60008ffe4ff */
[----:B-1----:R-:W4:Y:S04]  /*104070*/  LDL.LU R19, [R1+0x471c] ;  /* 0x00471c0001137983 */ /* 0x002f280000300800 */
[----:B------:R-:W4:Y:S01]  /*104080*/  LDL.LU R38, [R1+0x4738] ;  /* 0x0047380001267983 */ /* 0x000f220000300800 */
[----:B------:R-:W-:-:S03]  /*104090*/  IADD3 R26, P1, R26, UR14, RZ ;  /* 0x0000000e1a1a7c10 */ /* 0x000fc6000ff3e0ff */
[----:B------:R-:W4:Y:S04]  /*1040a0*/  LDL.LU R36, [R1+0x4740] ;  /* 0x0047400001247983 */ /* 0x000f280000300800 */
[----:B------:R-:W4:Y:S01]  /*1040b0*/  LDL.LU R34, [R1+0x4748] ;  /* 0x0047480001227983 */ /* 0x000f220000300800 */
[----:B------:R-:W-:-:S03]  /*1040c0*/  IADD3.X R25, R25, UR9, RZ, P2, !PT ;  /* 0x0000000919197c10 */ /* 0x000fc600097fe4ff */
[----:B------:R-:W-:Y:S04]  /*1040d0*/  STL [R1+0x46dc], R27 ;  /* 0x0046dc1b01007387 */ /* 0x000fe80000100800 */
[----:B------:R-:W-:Y:S04]  /*1040e0*/  STL [R1+0x4710], R26 ;  /* 0x0047101a01007387 */ /* 0x000fe80000100800 */
[----:B------:R-:W-:Y:S01]  /*1040f0*/  STL [R1+0x46e4], R25 ;  /* 0x0046e41901007387 */ /* 0x000fe20000100800 */
[----:B------:R-:W-:Y:S02]  /*104100*/  IADD3 R24, P2, R24, UR14, RZ ;  /* 0x0000000e18187c10 */ /* 0x000fe4000ff5e0ff */
[----:B------:R-:W-:-:S02]  /*104110*/  IADD3.X R23, R23, UR9, RZ, P3, !PT ;  /* 0x0000000917177c10 */ /* 0x000fc40009ffe4ff */
[----:B------:R-:W-:-:S05]  /*104120*/  IADD3 R16, P3, R16, UR14, RZ ;  /* 0x0000000e10107c10 */ /* 0x000fca000ff7e0ff */
[----:B------:R1:W-:Y:S04]  /*104130*/  STL [R1+0x4720], R16 ;  /* 0x0047201001007387 */ /* 0x0003e80000100800 */
[----:B------:R-:W-:Y:S04]  /*104140*/  STL [R1+0x4718], R24 ;  /* 0x0047181801007387 */ /* 0x000fe80000100800 */
[----:B-1----:R-:W4:Y:S04]  /*104150*/  LDL.LU R16, [R1+0x4750] ;  /* 0x0047500001107983 */ /* 0x002f280000300800 */
[----:B------:R-:W-:Y:S01]  /*104160*/  STL [R1+0x46ec], R23 ;  /* 0x0046ec1701007387 */ /* 0x000fe20000100800 */
        /* <DEDUP_REMOVED lines=9> */
[----:B----4-:R-:W-:Y:S02]  /*104200*/  IADD3.X R17, R17, UR9, RZ, P6, !PT ;  /* 0x0000000911117c10 */ /* 0x010fe4000b7fe4ff */
[----:B------:R-:W-:-:S03]  /*104210*/  IADD3 R40, P5, R40, UR14, RZ ;  /* 0x0000000e28287c10 */ /* 0x000fc6000ffbe0ff */
[----:B------:R1:W-:Y:S04]  /*104220*/  STL [R1+0x4704], R17 ;  /* 0x0047041101007387 */ /* 0x0003e80000100800 */
[----:B-1----:R-:W4:Y:S04]  /*104230*/  LDL.LU R17, [R1+0x4768] ;  /* 0x0047680001117983 */ /* 0x002f280000300800 */
[----:B------:R-:W3:Y:S04]  /*104240*/  LDL.LU R41, [R1+0x472c] ;  /* 0x00472c0001297983 */ /* 0x000ee80000300800 */
[----:B------:R-:W4:Y:S04]  /*104250*/  LDL.LU R39, [R1+0x4734] ;  /* 0x0047340001277983 */ /* 0x000f280000300800 */
[----:B------:R-:W4:Y:S01]  /*104260*/  LDL.LU R37, [R1+0x473c] ;  /* 0x00473c0001257983 */ /* 0x000f220000300800 */
[----:B------:R-:W-:-:S03]  /*104270*/  IADD3.X R22, R22, UR9, RZ, P1, !PT ;  /* 0x0000000916167c10 */ /* 0x000fc60008ffe4ff */
[----:B------:R-:W-:Y:S04]  /*104280*/  STL [R1+0x4730], R40 ;  /* 0x0047302801007387 */ /* 0x000fe80000100800 */
[----:B------:R-:W4:Y:S01]  /*104290*/  LDL.LU R35, [R1+0x4744] ;  /* 0x0047440001237983 */ /* 0x000f220000300800 */
[----:B------:R-:W-:Y:S02]  /*1042a0*/  IADD3.X R20, R20, UR9, RZ, P2, !PT ;  /* 0x0000000914147c10 */ /* 0x000fe400097fe4ff */
[----:B------:R-:W-:Y:S02]  /*1042b0*/  IADD3 R38, P6, R38, UR14, RZ ;  /* 0x0000000e26267c10 */ /* 0x000fe4000ffde0ff */
[----:B------:R-:W-:-:S03]  /*1042c0*/  IADD3.X R19, R19, UR9, RZ, P3, !PT ;  /* 0x0000000913137c10 */ /* 0x000fc60009ffe4ff */
[----:B------:R-:W-:Y:S04]  /*1042d0*/  STL [R1+0x4738], R38 ;  /* 0x0047382601007387 */ /* 0x000fe80000100800 */
[----:B------:R-:W-:Y:S04]  /*1042e0*/  STL [R1+0x470c], R22 ;  /* 0x00470c1601007387 */ /* 0x000fe80000100800 */
[----:B------:R1:W-:Y:S01]  /*1042f0*/  STL [R1+0x4714], R20 ;  /* 0x0047141401007387 */ /* 0x0003e20000100800 */
[----:B------:R-:W-:-:S03]  /*104300*/  IADD3 R36, P1, R36, UR14, RZ ;  /* 0x0000000e24247c10 */ /* 0x000fc6000ff3e0ff */
[----:B------:R-:W4:Y:S04]  /*104310*/  LDL.LU R28, [R1+0x4770] ;  /* 0x00477000011c7983 */ /* 0x000f280000300800 */
[----:B------:R-:W4:Y:S04]  /*104320*/  LDL.LU R27, [R1+0x4778] ;  /* 0x00477800011b7983 */ /* 0x000f280000300800 */
[----:B------:R-:W4:Y:S04]  /*104330*/  LDL.LU R26, [R1+0x474c] ;  /* 0x00474c00011a7983 */ /* 0x000f280000300800 */
[----:B------:R1:W-:Y:S04]  /*104340*/  STL [R1+0x471c], R19 ;  /* 0x00471c1301007387 */ /* 0x0003e80000100800 */
[----:B------:R-:W4:Y:S04]  /*104350*/  LDL.LU R25, [R1+0x4780] ;  /* 0x0047800001197983 */ /* 0x000f280000300800 */
[----:B------:R-:W4:Y:S04]  /*104360*/  LDL.LU R24, [R1+0x4754] ;  /* 0x0047540001187983 */ /* 0x000f280000300800 */
[----:B-1----:R-:W4:Y:S04]  /*104370*/  LDL.LU R20, [R1+0x4788] ;  /* 0x0047880001147983 */ /* 0x002f280000300800 */
[----:B------:R-:W4:Y:S01]  /*104380*/  LDL.LU R19, [R1+0x475c] ;  /* 0x00475c0001137983 */ /* 0x000f220000300800 */
[----:B------:R-:W-:-:S03]  /*104390*/  IADD3 R16, P3, R16, UR14, RZ ;  /* 0x0000000e10107c10 */ /* 0x000fc6000ff7e0ff */
[----:B------:R-:W-:Y:S04]  /*1043a0*/  STL [R1+0x4740], R36 ;  /* 0x0047402401007387 */ /* 0x000fe80000100800 */
[----:B------:R1:W-:Y:S04]  /*1043b0*/  STL [R1+0x4750], R16 ;  /* 0x0047501001007387 */ /* 0x0003e80000100800 */
[----:B-1----:R-:W4:Y:S01]  /*1043c0*/  LDL.LU R16, [R1+0x4790] ;  /* 0x0047900001107983 */ /* 0x002f220000300800 */
[----:B------:R-:W-:Y:S02]  /*1043d0*/  IADD3 R34, P2, R34, UR14, RZ ;  /* 0x0000000e22227c10 */ /* 0x000fe4000ff5e0ff */
[----:B------:R-:W-:-:S05]  /*1043e0*/  IADD3.X R15, R15, UR9, RZ, P4, !PT ;  /* 0x000000090f0f7c10 */ /* 0x000fca000a7fe4ff */
[----:B------:R1:W-:Y:S04]  /*1043f0*/  STL [R1+0x4724], R15 ;  /* 0x0047240f01007387 */ /* 0x0003e80000100800 */
[----:B-1----:R-:W4:Y:S04]  /*104400*/  LDL.LU R15, [R1+0x4764] ;  /* 0x00476400010f7983 */ /* 0x002f280000300800 */
[----:B------:R-:W-:Y:S01]  /*104410*/  STL [R1+0x4748], R34 ;  /* 0x0047482201007387 */ /* 0x000fe20000100800 */
[----:B--2---:R-:W-:-:S05]  /*104420*/  IADD3 R18, P4, R18, UR14, RZ ;  /* 0x0000000e12127c10 */ /* 0x004fca000ff9e0ff */
[----:B------:R1:W-:Y:S04]  /*104430*/  STL [R1+0x4758], R18 ;  /* 0x0047581201007387 */ /* 0x0003e80000100800 */
[----:B-1----:R-:W2:Y:S04]  /*104440*/  LDL.LU R18, [R1+0x4798] ;  /* 0x0047980001127983 */ /* 0x002ea80000300800 */
[----:B------:R-:W2:Y:S01]  /*104450*/  LDL.LU R23, [R1+0x476c] ;  /* 0x00476c0001177983 */ /* 0x000ea20000300800 */
[----:B---3--:R-:W-:Y:S02]  /*104460*/  IADD3.X R41, R41, UR9, RZ, P5, !PT ;  /* 0x0000000929297c10 */ /* 0x008fe4000affe4ff */
[----:B------:R-:W-:-:S02]  /*104470*/  IADD3 R21, P5, R21, UR14, RZ ;  /* 0x0000000e15157c10 */ /* 0x000fc4000ffbe0ff */
[----:B----4-:R-:W-:Y:S02]  /*104480*/  IADD3.X R39, R39, UR9, RZ, P6, !PT ;  /* 0x0000000927277c10 */ /* 0x010fe4000b7fe4ff */
[----:B------:R-:W-:Y:S01]  /*104490*/  IADD3 R17, P6, R17, UR14, RZ ;  /* 0x0000000e11117c10 */ /* 0x000fe2000ffde0ff */
[----:B------:R1:W-:Y:S01]  /*1044a0*/  STL [R1+0x4760], R21 ;  /* 0x0047601501007387 */ /* 0x0003e20000100800 */
[----:B------:R-:W-:-:S03]  /*1044b0*/  IADD3.X R37, R37, UR9, RZ, P1, !PT ;  /* 0x0000000925257c10 */ /* 0x000fc60008ffe4ff */
[----:B------:R-:W3:Y:S01]  /*1044c0*/  LDL.LU R22, [R1+0x47a0] ;  /* 0x0047a00001167983 */ /* 0x000ee20000300800 */
[----:B------:R-:W-:-:S03]  /*1044d0*/  IADD3.X R35, R35, UR9, RZ, P2, !PT ;  /* 0x0000000923237c10 */ /* 0x000fc600097fe4ff */
[----:B-1----:R-:W4:Y:S04]  /*1044e0*/  LDL.LU R21, [R1+0x4774] ;  /* 0x0047740001157983 */ /* 0x002f280000300800 */
[----:B------:R1:W-:Y:S04]  /*1044f0*/  STL [R1+0x4768], R17 ;  /* 0x0047681101007387 */ /* 0x0003e80000100800 */
[----:B-1----:R-:W4:Y:S04]  /*104500*/  LDL.LU R17, [R1+0x47a8] ;  /* 0x0047a80001117983 */ /* 0x002f280000300800 */
[----:B------:R-:W-:Y:S04]  /*104510*/  STL [R1+0x472c], R41 ;  /* 0x00472c2901007387 */ /* 0x000fe80000100800 */
[----:B------:R-:W-:Y:S01]  /*104520*/  STL [R1+0x4734], R39 ;  /* 0x0047342701007387 */ /* 0x000fe20000100800 */
[----:B------:R-:W-:-:S02]  /*104530*/  IADD3 R28, P1, R28, UR14, RZ ;  /* 0x0000000e1c1c7c10 */ /* 0x000fc4000ff3e0ff */
[----:B------:R-:W-:-:S03]  /*104540*/  IADD3 R27, P2, R27, UR14, RZ ;  /* 0x0000000e1b1b7c10 */ /* 0x000fc6000ff5e0ff */
[----:B------:R-:W-:Y:S01]  /*104550*/  STL [R1+0x4770], R28 ;  /* 0x0047701c01007387 */ /* 0x000fe20000100800 */
[----:B------:R-:W-:-:S03]  /*104560*/  IADD3.X R26, R26, UR9, RZ, P3, !PT ;  /* 0x000000091a1a7c10 */ /* 0x000fc60009ffe4ff */
[----:B------:R-:W-:Y:S04]  /*104570*/  STL [R1+0x473c], R37 ;  /* 0x00473c2501007387 */ /* 0x000fe80000100800 */
        /* <DEDUP_REMOVED lines=8> */
[----:B------:R1:W-:Y:S04]  /*104600*/  STL [R1+0x4788], R20 ;  /* 0x0047881401007387 */ /* 0x0003e80000100800 */
[----:B------:R-:W-:Y:S04]  /*104610*/  STL [R1+0x4754], R24 ;  /* 0x0047541801007387 */ /* 0x000fe80000100800 */
[----:B-1----:R-:W4:Y:S01]  /*104620*/  LDL.LU R20, [R1+0x477c] ;  /* 0x00477c0001147983 */ /* 0x002f220000300800 */
[----:B------:R-:W-:-:S05]  /*104630*/  IADD3 R16, P5, R16, UR14, RZ ;  /* 0x0000000e10107c10 */ /* 0x000fca000ffbe0ff */
[----:B------:R1:W-:Y:S04]  /*104640*/  STL [R1+0x4790], R16 ;  /* 0x0047901001007387 */ /* 0x0003e80000100800 */
[----:B------:R-:W-:Y:S04]  /*104650*/  STL [R1+0x475c], R19 ;  /* 0x00475c1301007387 */ /* 0x000fe80000100800 */
[----:B-1----:R-:W4:Y:S01]  /*104660*/  LDL.LU R16, [R1+0x47b0] ;  /* 0x0047b00001107983 */ /* 0x002f220000300800 */
[----:B------:R-:W-:-:S05]  /*104670*/  IADD3.X R15, R15, UR9, RZ, P6, !PT ;  /* 0x000000090f0f7c10 */ /* 0x000fca000b7fe4ff */
[----:B------:R1:W-:Y:S04]  /*104680*/  STL [R1+0x4764], R15 ;  /* 0x0047640f01007387 */ /* 0x0003e80000100800 */
[----:B-1----:R-:W4:Y:S04]  /*104690*/  LDL.LU R15, [R1+0x4784] ;  /* 0x00478400010f7983 */ /* 0x002f280000300800 */
[----:B------:R-:W4:Y:S01]  /*1046a0*/  LDL.LU R19, [R1+0x47b8] ;  /* 0x0047b80001137983 */ /* 0x000f220000300800 */
[----:B--2---:R-:W-:Y:S02]  /*1046b0*/  IADD3 R18, P6, R18, UR14, RZ ;  /* 0x0000000e12127c10 */ /* 0x004fe4000ffde0ff */
[----:B------:R-:W-:-:S03]  /*1046c0*/  IADD3.X R23, R23, UR9, RZ, P1, !PT ;  /* 0x0000000917177c10 */ /* 0x000fc60008ffe4ff */
[----:B------:R1:W-:Y:S04]  /*1046d0*/  STL [R1+0x4798], R18 ;  /* 0x0047981201007387 */ /* 0x0003e80000100800 */
[----:B-1----:R-:W2:Y:S04]  /*1046e0*/  LDL.LU R18, [R1+0x478c] ;  /* 0x00478c0001127983 */ /* 0x002ea80000300800 */
[----:B------:R-:W-:Y:S04]  /*1046f0*/  STL [R1+0x476c], R23 ;  /* 0x00476c1701007387 */ /* 0x000fe80000100800 */
[----:B------:R-:W2:Y:S01]  /*104700*/  LDL.LU R28, [R1+0x47c0] ;  /* 0x0047c000011c7983 */ /* 0x000ea20000300800 */
[----:B---3--:R-:W-:-:S02]  /*104710*/  IADD3 R22, P1, R22, UR14, RZ ;  /* 0x0000000e16167c10 */ /* 0x008fc4000ff3e0ff */
[----:B----4-:R-:W-:-:S03]  /*104720*/  IADD3.X R21, R21, UR9, RZ, P2, !PT ;  /* 0x0000000915157c10 */ /* 0x010fc600097fe4ff */
[----:B------:R1:W-:Y:S04]  /*104730*/  STL [R1+0x47a0], R22 ;  /* 0x0047a01601007387 */ /* 0x0003e80000100800 */
[----:B------:R-:W3:Y:S04]  /*104740*/  LDL.LU R27, [R1+0x4794] ;  /* 0x00479400011b7983 */ /* 0x000ee80000300800 */
[----:B------:R-:W-:Y:S04]  /*104750*/  STL [R1+0x4774], R21 ;  /* 0x0047741501007387 */ /* 0x000fe80000100800 */
[----:B------:R-:W4:Y:S01]  /*104760*/  LDL.LU R26, [R1+0x47c8] ;  /* 0x0047c800011a7983 */ /* 0x000f220000300800 */
[----:B------:R-:W-:-:S05]  /*104770*/  IADD3 R17, P2, R17, UR14, RZ ;  /* 0x0000000e11117c10 */ /* 0x000fca000ff5e0ff */
[----:B------:R1:W-:Y:S04]  /*104780*/  STL [R1+0x47a8], R17 ;  /* 0x0047a81101007387 */ /* 0x0003e80000100800 */
[----:B------:R-:W4:Y:S04]  /*104790*/  LDL.LU R25, [R1+0x479c] ;  /* 0x00479c0001197983 */ /* 0x000f280000300800 */
[----:B------:R-:W4:Y:S04]  /*1047a0*/  LDL.LU R24, [R1+0x47d0] ;  /* 0x0047d00001187983 */ /* 0x000f280000300800 */
[----:B-1----:R-:W4:Y:S04]  /*1047b0*/  LDL.LU R22, [R1+0x47a4] ;  /* 0x0047a40001167983 */ /* 0x002f280000300800 */
[----:B------:R-:W4:Y:S01]  /*1047c0*/  LDL.LU R17, [R1+0x47d8] ;  /* 0x0047d80001117983 */ /* 0x000f220000300800 */
[----:B------:R-:W-:-:S05]  /*1047d0*/  IADD3.X R20, R20, UR9, RZ, P3, !PT ;  /* 0x0000000914147c10 */ /* 0x000fca0009ffe4ff */
[----:B------:R1:W-:Y:S04]  /*1047e0*/  STL [R1+0x477c], R20 ;  /* 0x00477c1401007387 */ /* 0x0003e80000100800 */
[----:B-1----:R-:W4:Y:S01]  /*1047f0*/  LDL.LU R20, [R1+0x47ac] ;  /* 0x0047ac0001147983 */ /* 0x002f220000300800 */
[----:B------:R-:W-:-:S05]  /*104800*/  IADD3 R16, P3, R16, UR14, RZ ;  /* 0x0000000e10107c10 */ /* 0x000fca000ff7e0ff */
[----:B------:R1:W-:Y:S04]  /*104810*/  STL [R1+0x47b0], R16 ;  /* 0x0047b01001007387 */ /* 0x0003e80000100800 */
[----:B-1----:R-:W4:Y:S01]  /*104820*/  LDL.LU R16, [R1+0x47e0] ;  /* 0x0047e00001107983 */ /* 0x002f220000300800 */
[----:B------:R-:W-:Y:S02]  /*104830*/  IADD3.X R15, R15, UR9, RZ, P4, !PT ;  /* 0x000000090f0f7c10 */ /* 0x000fe4000a7fe4ff */
[----:B------:R-:W-:-:S03]  /*104840*/  IADD3 R19, P4, R19, UR14, RZ ;  /* 0x0000000e13137c10 */ /* 0x000fc6000ff9e0ff */
[----:B------:R1:W-:Y:S04]  /*104850*/  STL [R1+0x4784], R15 ;  /* 0x0047840f01007387 */ /* 0x0003e80000100800 */
[----:B-1----:R-:W4:Y:S04]  /*104860*/  LDL.LU R15, [R1+0x47b4] ;  /* 0x0047b400010f7983 */ /* 0x002f280000300800 */
[----:B------:R-:W4:Y:S04]  /*104870*/  LDL.LU R23, [R1+0x47e8] ;  /* 0x0047e80001177983 */ /* 0x000f280000300800 */
[----:B------:R-:W4:Y:S04]  /*104880*/  LDL.LU R21, [R1+0x47bc] ;  /* 0x0047bc0001157983 */ /* 0x000f280000300800 */
[----:B------:R1:W-:Y:S04]  /*104890*/  STL [R1+0x47b8], R19 ;  /* 0x0047b81301007387 */ /* 0x0003e80000100800 */
[----:B-1----:R-:W4:Y:S01]  /*1048a0*/  LDL.LU R19, [R1+0x47f0] ;  /* 0x0047f00001137983 */ /* 0x002f220000300800 */
[----:B--2---:R-:W-:-:S05]  /*1048b0*/  IADD3.X R18, R18, UR9, RZ, P5, !PT ;  /* 0x0000000912127c10 */ /* 0x004fca000affe4ff */
[----:B------:R1:W-:Y:S01]  /*1048c0*/  STL [R1+0x478c], R18 ;  /* 0x00478c1201007387 */ /* 0x0003e20000100800 */
[----:B------:R-:W-:-:S03]  /*1048d0*/  IADD3 R28, P5, R28, UR14, RZ ;  /* 0x0000000e1c1c7c10 */ /* 0x000fc6000ffbe0ff */
[----:B-1----:R-:W2:Y:S04]  /*1048e0*/  LDL.LU R18, [R1+0x47c4] ;  /* 0x0047c40001127983 */ /* 0x002ea80000300800 */
[----:B------:R-:W-:Y:S01]  /*1048f0*/  STL [R1+0x47c0], R28 ;  /* 0x0047c01c01007387 */ /* 0x000fe20000100800 */
[----:B---3--:R-:W-:Y:S02]  /*104900*/  IADD3.X R27, R27, UR9, RZ, P6, !PT ;  /* 0x000000091b1b7c10 */ /* 0x008fe4000b7fe4ff */
[----:B----4-:R-:W-:-:S03]  /*104910*/  IADD3 R26, P6, R26, UR14, RZ ;  /* 0x0000000e1a1a7c10 */ /* 0x010fc6000ffde0ff */
[----:B------:R-:W-:Y:S04]  /*104920*/  STL [R1+0x4794], R27 ;  /* 0x0047941b01007387 */ /* 0x000fe80000100800 */
[----:B------:R-:W-:Y:S01]  /*104930*/  STL [R1+0x47c8], R26 ;  /* 0x0047c81a01007387 */ /* 0x000fe20000100800 */
[----:B------:R-:W-:Y:S02]  /*104940*/  IADD3.X R25, R25, UR9, RZ, P1, !PT ;  /* 0x0000000919197c10 */ /* 0x000fe40008ffe4ff */
[----:B------:R-:W-:Y:S02]  /*104950*/  IADD3 R24, P1, R24, UR14, RZ ;  /* 0x0000000e18187c10 */ /* 0x000fe4000ff3e0ff */
[----:B------:R-:W-:Y:S02]  /*104960*/  IADD3.X R22, R22, UR9, RZ, P2, !PT ;  /* 0x0000000916167c10 */ /* 0x000fe400097fe4ff */
[----:B------:R-:W-:Y:S01]  /*104970*/  IADD3 R17, P2, R17, UR14, RZ ;  /* 0x0000000e11117c10 */ /* 0x000fe2000ff5e0ff */
[----:B------:R-:W-:Y:S04]  /*104980*/  STL [R1+0x479c], R25 ;  /* 0x00479c1901007387 */ /* 0x000fe80000100800 */
[----:B------:R1:W-:Y:S04]  /*104990*/  STL [R1+0x47d8], R17 ;  /* 0x0047d81101007387 */ /* 0x0003e80000100800 */
[----:B------:R-:W-:Y:S04]  /*1049a0*/  STL [R1+0x47d0], R24 ;  /* 0x0047d01801007387 */ /* 0x000fe80000100800 */
[----:B-1----:R-:W3:Y:S04]  /*1049b0*/  LDL.LU R17, [R1+0x47f8] ;  /* 0x0047f80001117983 */ /* 0x002ee80000300800 */
[----:B------:R1:W-:Y:S04]  /*1049c0*/  STL [R1+0x47a4], R22 ;  /* 0x0047a41601007387 */ /* 0x0003e80000100800 */
[----:B-1----:R-:W4:Y:S01]  /*1049d0*/  LDL.LU R22, [R1+0x47cc] ;  /* 0x0047cc0001167983 */ /* 0x002f220000300800 */
[----:B------:R-:W-:-:S02]  /*1049e0*/  IADD3.X R20, R20, UR9, RZ, P3, !PT ;  /* 0x0000000914147c10 */ /* 0x000fc40009ffe4ff */
[----:B------:R-:W-:-:S05]  /*1049f0*/  IADD3 R16, P3, R16, UR14, RZ ;  /* 0x0000000e10107c10 */ /* 0x000fca000ff7e0ff */
[----:B------:R1:W-:Y:S04]  /*104a00*/  STL [R1+0x47e0], R16 ;  /* 0x0047e01001007387 */ /* 0x0003e80000100800 */
[----:B------:R1:W-:Y:S04]  /*104a10*/  STL [R1+0x47ac], R20 ;  /* 0x0047ac1401007387 */ /* 0x0003e80000100800 */
[----:B-1----:R-:W4:Y:S04]  /*104a20*/  LDL.LU R16, [R1+0x4800] ;  /* 0x0048000001107983 */ /* 0x002f280000300800 */
[----:B------:R-:W4:Y:S01]  /*104a30*/  LDL.LU R20, [R1+0x47d4] ;  /* 0x0047d40001147983 */ /* 0x000f220000300800 */
[----:B------:R-:W-:-:S02]  /*104a40*/  IADD3.X R15, R15, UR9, RZ, P4, !PT ;  /* 0x000000090f0f7c10 */ /* 0x000fc4000a7fe4ff */
[----:B------:R-:W-:-:S03]  /*104a50*/  IADD3 R23, P4, R23, UR14, RZ ;  /* 0x0000000e17177c10 */ /* 0x000fc6000ff9e0ff */
[----:B------:R1:W-:Y:S01]  /*104a60*/  STL [R1+0x47b4], R15 ;  /* 0x0047b40f01007387 */ /* 0x0003e20000100800 */
[----:B------:R-:W-:-:S03]  /*104a70*/  IADD3.X R21, R21, UR9, RZ, P5, !PT ;  /* 0x0000000915157c10 */ /* 0x000fc6000affe4ff */
[----:B-1----:R-:W4:Y:S04]  /*104a80*/  LDL.LU R15, [R1+0x4808] ;  /* 0x00480800010f7983 */ /* 0x002f280000300800 */
[----:B------:R1:W-:Y:S01]  /*104a90*/  STL [R1+0x47e8], R23 ;  /* 0x0047e81701007387 */ /* 0x0003e20000100800 */
[----:B------:R-:W-:-:S03]  /*104aa0*/  IADD3 R19, P5, R19, UR14, RZ ;  /* 0x0000000e13137c10 */ /* 0x000fc6000ffbe0ff */
[----:B------:R-:W4:Y:S04]  /*104ab0*/  LDL.LU R27, [R1+0x47dc] ;  /* 0x0047dc00011b7983 */ /* 0x000f280000300800 */
[----:B------:R1:W-:Y:S04]  /*104ac0*/  STL [R1+0x47bc], R21 ;  /* 0x0047bc1501007387 */ /* 0x0003e80000100800 */
[----:B------:R-:W4:Y:S04]  /*104ad0*/  LDL.LU R26, [R1+0x4810] ;  /* 0x00481000011a7983 */ /* 0x000f280000300800 */
[----:B------:R1:W-:Y:S04]  /*104ae0*/  STL [R1+0x47f0], R19 ;  /* 0x0047f01301007387 */ /* 0x0003e80000100800 */
[----:B------:R-:W4:Y:S01]  /*104af0*/  LDL.LU R25, [R1+0x47e4] ;  /* 0x0047e40001197983 */ /* 0x000f220000300800 */
[----:B--2---:R-:W-:-:S05]  /*104b00*/  IADD3.X R18, R18, UR9, RZ, P6, !PT ;  /* 0x0000000912127c10 */ /* 0x004fca000b7fe4ff */
[----:B------:R2:W-:Y:S04]  /*104b10*/  STL [R1+0x47c4], R18 ;  /* 0x0047c41201007387 */ /* 0x0005e80000100800 */
[----:B-1----:R-:W4:Y:S04]  /*104b20*/  LDL.LU R23, [R1+0x4818] ;  /* 0x0048180001177983 */ /* 0x002f280000300800 */
[----:B------:R-:W4:Y:S04]  /*104b30*/  LDL.LU R21, [R1+0x47ec] ;  /* 0x0047ec0001157983 */ /* 0x000f280000300800 */
[----:B------:R-:W4:Y:S04]  /*104b40*/  LDL.LU R19, [R1+0x4820] ;  /* 0x0048200001137983 */ /* 0x000f280000300800 */
[----:B--2---:R-:W2:Y:S01]  /*104b50*/  LDL.LU R18, [R1+0x47f4] ;  /* 0x0047f40001127983 */ /* 0x004ea20000300800 */
[----:B---3--:R-:W-:-:S05]  /*104b60*/  IADD3 R17, P6, R17, UR14, RZ ;  /* 0x0000000e11117c10 */ /* 0x008fca000ffde0ff */
[----:B------:R1:W-:Y:S01]  /*104b70*/  STL [R1+0x47f8], R17 ;  /* 0x0047f81101007387 */ /* 0x0003e20000100800 */
[----:B----4-:R-:W-:-:S03]  /*104b80*/  IADD3.X R22, R22, UR9, RZ, P1, !PT ;  /* 0x0000000916167c10 */ /* 0x010fc60008ffe4ff */
[----:B-1----:R-:W3:Y:S04]  /*104b90*/  LDL.LU R17, [R1+0x4828] ;  /* 0x0048280001117983 */ /* 0x002ee80000300800 */
[----:B------:R-:W4:Y:S01]  /*104ba0*/  LDL.LU R32, [R1+0x4830] ;  /* 0x0048300001207983 */ /* 0x000f220000300800 */
[----:B------:R-:W-:-:S05]  /*104bb0*/  IADD3 R16, P1, R16, UR14, RZ ;  /* 0x0000000e10107c10 */ /* 0x000fca000ff3e0ff */
[----:B------:R1:W-:Y:S04]  /*104bc0*/  STL [R1+0x4800], R16 ;  /* 0x0048001001007387 */ /* 0x0003e80000100800 */
[----:B------:R-:W-:Y:S04]  /*104bd0*/  STL [R1+0x47cc], R22 ;  /* 0x0047cc1601007387 */ /* 0x000fe80000100800 */
[----:B-1----:R-:W4:Y:S01]  /*104be0*/  LDL.LU R16, [R1+0x47fc] ;  /* 0x0047fc0001107983 */ /* 0x002f220000300800 */
[----:B------:R-:W-:Y:S02]  /*104bf0*/  IADD3.X R20, R20, UR9, RZ, P2, !PT ;  /* 0x0000000914147c10 */ /* 0x000fe400097fe4ff */
[----:B------:R-:W-:-:S05]  /*104c00*/  IADD3 R15, P2, R15, UR14, RZ ;  /* 0x0000000e0f0f7c10 */ /* 0x000fca000ff5e0ff */
[----:B------:R1:W-:Y:S01]  /*104c10*/  STL [R1+0x4808], R15 ;  /* 0x0048080f01007387 */ /* 0x0003e20000100800 */
[----:B------:R-:W-:-:S03]  /*104c20*/  IADD3.X R27, R27, UR9, RZ, P3, !PT ;  /* 0x000000091b1b7c10 */ /* 0x000fc60009ffe4ff */
[----:B-1----:R-:W4:Y:S01]  /*104c30*/  LDL.LU R15, [R1+0x4804] ;  /* 0x00480400010f7983 */ /* 0x002f220000300800 */
[----:B------:R-:W-:-:S03]  /*104c40*/  IADD3 R26, P3, R26, UR14, RZ ;  /* 0x0000000e1a1a7c10 */ /* 0x000fc6000ff7e0ff */
[----:B------:R1:W-:Y:S01]  /*104c50*/  STL [R1+0x47d4], R20 ;  /* 0x0047d41401007387 */ /* 0x0003e20000100800 */
[----:B------:R-:W-:-:S03]  /*104c60*/  IADD3.X R25, R25, UR9, RZ, P4, !PT ;  /* 0x0000000919197c10 */ /* 0x000fc6000a7fe4ff */
[----:B-1----:R-:W4:Y:S04]  /*104c70*/  LDL.LU R20, [R1+0x4840] ;  /* 0x0048400001147983 */ /* 0x002f280000300800 */
[----:B------:R-:W4:Y:S04]  /*104c80*/  LDL.LU R22, [R1+0x4848] ;  /* 0x0048480001167983 */ /* 0x000f280000300800 */
[----:B------:R-:W4:Y:S04]  /*104c90*/  LDL.LU R24, [R1+0x4850] ;  /* 0x0048500001187983 */ /* 0x000f280000300800 */
[----:B------:R-:W-:Y:S04]  /*104ca0*/  STL [R1+0x47dc], R27 ;  /* 0x0047dc1b01007387 */ /* 0x000fe80000100800 */
[----:B------:R-:W-:Y:S04]  /*104cb0*/  STL [R1+0x4810], R26 ;  /* 0x0048101a01007387 */ /* 0x000fe80000100800 */
[----:B------:R-:W-:Y:S01]  /*104cc0*/  STL [R1+0x47e4], R25 ;  /* 0x0047e41901007387 */ /* 0x000fe20000100800 */
[----:B------:R-:W-:-:S02]  /*104cd0*/  IADD3 R23, P4, R23, UR14, RZ ;  /* 0x0000000e17177c10 */ /* 0x000fc4000ff9e0ff */
[----:B------:R-:W-:-:S03]  /*104ce0*/  IADD3.X R21, R21, UR9, RZ, P5, !PT ;  /* 0x0000000915157c10 */ /* 0x000fc6000affe4ff */
[----:B------:R-:W-:Y:S01]  /*104cf0*/  STL [R1+0x4818], R23 ;  /* 0x0048181701007387 */ /* 0x000fe20000100800 */
[----:B------:R-:W-:Y:S02]  /*104d00*/  IADD3 R19, P5, R19, UR14, RZ ;  /* 0x0000000e13137c10 */ /* 0x000fe4000ffbe0ff */
[----:B--2---:R-:W-:-:S05]  /*104d10*/  IADD3.X R18, R18, UR9, RZ, P6, !PT ;  /* 0x0000000912127c10 */ /* 0x004fca000b7fe4ff */
[----:B------:R1:W-:Y:S04]  /*104d20*/  STL [R1+0x47f4], R18 ;  /* 0x0047f41201007387 */ /* 0x0003e80000100800 */
[----:B------:R-:W-:Y:S04]  /*104d30*/  STL [R1+0x47ec], R21 ;  /* 0x0047ec1501007387 */ /* 0x000fe80000100800 */
[----:B-1----:R-:W2:Y:S04]  /*104d40*/  LDL.LU R18, [R1+0x480c] ;  /* 0x00480c0001127983 */ /* 0x002ea80000300800 */
[----:B------:R-:W-:Y:S04]  /*104d50*/  STL [R1+0x4820], R19 ;  /* 0x0048201301007387 */ /* 0x000fe80000100800 */
[----:B------:R-:W2:Y:S01]  /*104d60*/  LDL.LU R28, [R1+0x4814] ;  /* 0x00481400011c7983 */ /* 0x000ea20000300800 */
[----:B---3--:R-:W-:-:S05]  /*104d70*/  IADD3 R17, P6, R17, UR14, RZ ;  /* 0x0000000e11117c10 */ /* 0x008fca000ffde0ff */
[----:B------:R1:W-:Y:S04]  /*104d80*/  STL [R1+0x4828], R17 ;  /* 0x0048281101007387 */ /* 0x0003e80000100800 */
[----:B-1----:R-:W3:Y:S04]  /*104d90*/  LDL.LU R17, [R1+0x481c] ;  /* 0x00481c0001117983 */ /* 0x002ee80000300800 */
[----:B------:R-:W3:Y:S04]  /*104da0*/  LDL.LU R27, [R1+0x4858] ;  /* 0x00485800011b7983 */ /* 0x000ee80000300800 */
[----:B------:R-:W3:Y:S01]  /*104db0*/  LDL.LU R26, [R1+0x4824] ;  /* 0x00482400011a7983 */ /* 0x000ee20000300800 */
[----:B----4-:R-:W-:-:S05]  /*104dc0*/  IADD3.X R16, R16, UR9, RZ, P1, !PT ;  /* 0x0000000910107c10 */ /* 0x010fca0008ffe4ff */
[----:B------:R1:W-:Y:S04]  /*104dd0*/  STL [R1+0x47fc], R16 ;  /* 0x0047fc1001007387 */ /* 0x0003e80000100800 */
[----:B-1----:R-:W4:Y:S04]  /*104de0*/  LDL.LU R16, [R1+0x4860] ;  /* 0x0048600001107983 */ /* 0x002f280000300800 */
[----:B------:R-:W4:Y:S01]  /*104df0*/  LDL.LU R19, [R1+0x4868] ;  /* 0x0048680001137983 */ /* 0x000f220000300800 */
[----:B------:R-:W-:Y:S02]  /*104e00*/  IADD3 R32, P1, R32, UR14, RZ ;  /* 0x0000000e20207c10 */ /* 0x000fe4000ff3e0ff */
[----:B------:R-:W-:-:S05]  /*104e10*/  IADD3.X R15, R15, UR9, RZ, P2, !PT ;  /* 0x000000090f0f7c10 */ /* 0x000fca00097fe4ff */
        /* <DEDUP_REMOVED lines=9> */
[----:B------:R-:W-:-:S03]  /*104eb0*/  IADD3 R22, P3, R22, UR14, RZ ;  /* 0x0000000e16167c10 */ /* 0x000fc6000ff7e0ff */
[----:B------:R1:W-:Y:S01]  /*104ec0*/  STL [R1+0x480c], R18 ;  /* 0x00480c1201007387 */ /* 0x0003e20000100800 */
[----:B------:R-:W-:Y:S02]  /*104ed0*/  IADD3.X R28, R28, UR9, RZ, P4, !PT ;  /* 0x000000091c1c7c10 */ /* 0x000fe4000a7fe4ff */
[----:B------:R-:W-:Y:S01]  /*104ee0*/  IADD3 R24, P4, R24, UR14, RZ ;  /* 0x0000000e18187c10 */ /* 0x000fe2000ff9e0ff */
[----:B-1----:R-:W2:Y:S04]  /*104ef0*/  LDL.LU R18, [R1+0x4878] ;  /* 0x0048780001127983 */ /* 0x002ea80000300800 */
[----:B------:R-:W-:Y:S04]  /*104f00*/  STL [R1+0x4840], R20 ;  /* 0x0048401401007387 */ /* 0x000fe80000100800 */
[----:B------:R-:W-:Y:S01]  /*104f10*/  STL [R1+0x4814], R28 ;  /* 0x0048141c01007387 */ /* 0x000fe20000100800 */
[----:B---3--:R-:W-:-:S02]  /*104f20*/  IADD3.X R17, R17, UR9, RZ, P5, !PT ;  /* 0x0000000911117c10 */ /* 0x008fc4000affe4ff */
[----:B------:R-:W-:-:S03]  /*104f30*/  IADD3 R27, P5, R27, UR14, RZ ;  /* 0x0000000e1b1b7c10 */ /* 0x000fc6000ffbe0ff */
[----:B------:R1:W-:Y:S01]  /*104f40*/  STL [R1+0x481c], R17 ;  /* 0x00481c1101007387 */ /* 0x0003e20000100800 */
[----:B------:R-:W-:-:S03]  /*104f50*/  IADD3.X R26, R26, UR9, RZ, P6, !PT ;  /* 0x000000091a1a7c10 */ /* 0x000fc6000b7fe4ff */
[----:B-1----:R-:W3:Y:S04]  /*104f60*/  LDL.LU R17, [R1+0x4880] ;  /* 0x0048800001117983 */ /* 0x002ee80000300800 */
[----:B------:R-:W-:Y:S04]  /*104f70*/  STL [R1+0x4848], R22 ;  /* 0x0048481601007387 */ /* 0x000fe80000100800 */
[----:B------:R-:W-:Y:S04]  /*104f80*/  STL [R1+0x4850], R24 ;  /* 0x0048501801007387 */ /* 0x000fe80000100800 */
[----:B------:R-:W-:Y:S01]  /*104f90*/  STL [R1+0x4858], R27 ;  /* 0x0048581b01007387 */ /* 0x000fe20000100800 */
[----:B----4-:R-:W-:-:S05]  /*104fa0*/  IADD3 R16, P6, R16, UR14, RZ ;  /* 0x0000000e10107c10 */ /* 0x010fca000ffde0ff */
[----:B------:R1:W-:Y:S04]  /*104fb0*/  STL [R1+0x4860], R16 ;  /* 0x0048601001007387 */ /* 0x0003e80000100800 */
[----:B------:R-:W-:Y:S04]  /*104fc0*/  STL [R1+0x4824], R26 ;  /* 0x0048241a01007387 */ /* 0x000fe80000100800 */
[----:B-1----:R-:W4:Y:S01]  /*104fd0*/  LDL.LU R16, [R1+0x4854] ;  /* 0x0048540001107983 */ /* 0x002f220000300800 */
[----:B------:R-:W-:Y:S02]  /*104fe0*/  IADD3.X R33, R33, UR9, RZ, P1, !PT ;  /* 0x0000000921217c10 */ /* 0x000fe40008ffe4ff */
[----:B------:R-:W-:-:S02]  /*104ff0*/  IADD3 R19, P1, R19, UR14, RZ ;  /* 0x0000000e13137c10 */ /* 0x000fc4000ff3e0ff */
[----:B------:R-:W-:Y:S02]  /*105000*/  IADD3.X R21, R21, UR9, RZ, P2, !PT ;  /* 0x0000000915157c10 */ /* 0x000fe400097fe4ff */
[----:B------:R-:W-:Y:S02]  /*105010*/  IADD3 R15, P2, R15, UR14, RZ ;  /* 0x0000000e0f0f7c10 */ /* 0x000fe4000ff5e0ff */
[----:B------:R-:W-:-:S03]  /*105020*/  IADD3.X R23, R23, UR9, RZ, P3, !PT ;  /* 0x0000000917177c10 */ /* 0x000fc60009ffe4ff */
[----:B------:R1:W-:Y:S04]  /*105030*/  STL [R1+0x4870], R15 ;  /* 0x0048700f01007387 */ /* 0x0003e80000100800 */
[----:B------:R1:W-:Y:S01]  /*105040*/  STL [R1+0x4868], R19 ;  /* 0x0048681301007387 */ /* 0x0003e20000100800 */
[----:B------:R-:W-:-:S03]  /*105050*/  IADD3.X R25, R25, UR9, RZ, P4, !PT ;  /* 0x0000000919197c10 */ /* 0x000fc6000a7fe4ff */
[----:B-1----:R-:W4:Y:S04]  /*105060*/  LDL.LU R15, [R1+0x4888] ;  /* 0x00488800010f7983 */ /* 0x002f280000300800 */
[----:B------:R-:W-:Y:S04]  /*105070*/  STL [R1+0x482c], R33 ;  /* 0x00482c2101007387 */ /* 0x000fe80000100800 */
[----:B------:R-:W4:Y:S04]  /*105080*/  LDL.LU R27, [R1+0x485c] ;  /* 0x00485c00011b7983 */ /* 0x000f280000300800 */
[----:B------:R-:W4:Y:S04]  /*105090*/  LDL.LU R19, [R1+0x4890] ;  /* 0x0048900001137983 */ /* 0x000f280000300800 */
[----:B------:R-:W-:Y:S01]  /*1050a0*/  STL [R1+0x483c], R21 ;  /* 0x00483c1501007387 */ /* 0x000fe20000100800 */
[----:B--2---:R-:W-:-:S05]  /*1050b0*/  IADD3 R18, P3, R18, UR14, RZ ;  /* 0x0000000e12127c10 */ /* 0x004fca000ff7e0ff */
[----:B------:R-:W-:Y:S04]  /*1050c0*/  STL [R1+0x4878], R18 ;  /* 0x0048781201007387 */ /* 0x000fe80000100800 */
[----:B------:R-:W2:Y:S04]  /*1050d0*/  LDL.LU R31, [R1+0x4864] ;  /* 0x00486400011f7983 */ /* 0x000ea80000300800 */
[----:B------:R-:W2:Y:S01]  /*1050e0*/  LDL.LU R26, [R1+0x4898] ;  /* 0x00489800011a7983 */ /* 0x000ea20000300800 */
[----:B---3--:R-:W-:-:S05]  /*1050f0*/  IADD3 R17, P4, R17, UR14, RZ ;  /* 0x0000000e11117c10 */ /* 0x008fca000ff9e0ff */
[----:B------:R1:W-:Y:S04]  /*105100*/  STL [R1+0x4880], R17 ;  /* 0x0048801101007387 */ /* 0x0003e80000100800 */
[----:B-1----:R-:W3:Y:S04]  /*105110*/  LDL.LU R17, [R1+0x486c] ;  /* 0x00486c0001117983 */ /* 0x002ee80000300800 */
[----:B------:R-:W-:Y:S04]  /*105120*/  STL [R1+0x4844], R23 ;  /* 0x0048441701007387 */ /* 0x000fe80000100800 */
[----:B------:R-:W3:Y:S04]  /*105130*/  LDL.LU R30, [R1+0x48a0] ;  /* 0x0048a000011e7983 */ /* 0x000ee80000300800 */
[----:B------:R-:W3:Y:S01]  /*105140*/  LDL.LU R18, [R1+0x4874] ;  /* 0x0048740001127983 */ /* 0x000ee20000300800 */
[----:B----4-:R-:W-:-:S05]  /*105150*/  IADD3.X R16, R16, UR9, RZ, P5, !PT ;  /* 0x0000000910107c10 */ /* 0x010fca000affe4ff */
[----:B------:R1:W-:Y:S04]  /*105160*/  STL [R1+0x4854], R16 ;  /* 0x0048541001007387 */ /* 0x0003e80000100800 */
[----:B-1----:R-:W4:Y:S04]  /*105170*/  LDL.LU R16, [R1+0x48a8] ;  /* 0x0048a80001107983 */ /* 0x002f280000300800 */
[----:B------:R-:W4:Y:S01]  /*105180*/  LDL.LU R28, [R1+0x487c] ;  /* 0x00487c00011c7983 */ /* 0x000f220000300800 */
[----:B------:R-:W-:-:S05]  /*105190*/  IADD3 R15, P5, R15, UR14, RZ ;  /* 0x0000000e0f0f7c10 */ /* 0x000fca000ffbe0ff */
[----:B------:R1:W-:Y:S01]  /*1051a0*/  STL [R1+0x4888], R15 ;  /* 0x0048880f01007387 */ /* 0x0003e20000100800 */
[----:B------:R-:W-:Y:S02]  /*1051b0*/  IADD3.X R27, R27, UR9, RZ, P6, !PT ;  /* 0x000000091b1b7c10 */ /* 0x000fe4000b7fe4ff */
[----:B------:R-:W-:Y:S01]  /*1051c0*/  IADD3 R19, P6, R19, UR14, RZ ;  /* 0x0000000e13137c10 */ /* 0x000fe2000ffde0ff */
[----:B-1----:R-:W4:Y:S04]  /*1051d0*/  LDL.LU R15, [R1+0x48b0] ;  /* 0x0048b000010f7983 */ /* 0x002f280000300800 */
[----:B------:R-:W-:Y:S04]  /*1051e0*/  STL [R1+0x484c], R25 ;  /* 0x00484c1901007387 */ /* 0x000fe80000100800 */
[----:B------:R-:W4:Y:S04]  /*1051f0*/  LDL.LU R29, [R1+0x4884] ;  /* 0x00488400011d7983 */ /* 0x000f280000300800 */
[----:B------:R1:W-:Y:S04]  /*105200*/  STL [R1+0x485c], R27 ;  /* 0x00485c1b01007387 */ /* 0x0003e80000100800 */
[----:B-1----:R-:W4:Y:S04]  /*105210*/  LDL.LU R27, [R1+0x48b8] ;  /* 0x0048b800011b7983 */ /* 0x002f280000300800 */
[----:B------:R1:W-:Y:S04]  /*105220*/  STL [R1+0x4890], R19 ;  /* 0x0048901301007387 */ /* 0x0003e80000100800 */
[----:B-1----:R-:W4:Y:S01]  /*105230*/  LDL.LU R19, [R1+0x488c] ;  /* 0x00488c0001137983 */ /* 0x002f220000300800 */
[----:B--2---:R-:W-:-:S02]  /*105240*/  IADD3.X R31, R31, UR9, RZ, P1, !PT ;  /* 0x000000091f1f7c10 */ /* 0x004fc40008ffe4ff */
[----:B------:R-:W-:-:S05]  /*105250*/  IADD3 R26, P1, R26, UR14, RZ ;  /* 0x0000000e1a1a7c10 */ /* 0x000fca000ff3e0ff */
[----:B------:R1:W-:Y:S04]  /*105260*/  STL [R1+0x4898], R26 ;  /* 0x0048981a01007387 */ /* 0x0003e80000100800 */
[----:B------:R-:W-:Y:S04]  /*105270*/  STL [R1+0x4864], R31 ;  /* 0x0048641f01007387 */ /* 0x000fe80000100800 */
[----:B-1----:R-:W2:Y:S01]  /*105280*/  LDL.LU R26, [R1+0x48c0] ;  /* 0x0048c000011a7983 */ /* 0x002ea20000300800 */
[----:B---3--:R-:W-:-:S05]  /*105290*/  IADD3.X R17, R17, UR9, RZ, P2, !PT ;  /* 0x0000000911117c10 */ /* 0x008fca00097fe4ff */
[----:B------:R1:W-:Y:S01]  /*1052a0*/  STL [R1+0x486c], R17 ;  /* 0x00486c1101007387 */ /* 0x0003e20000100800 */
[----:B------:R-:W-:Y:S02]  /*1052b0*/  IADD3 R30, P2, R30, UR14, RZ ;  /* 0x0000000e1e1e7c10 */ /* 0x000fe4000ff5e0ff */
[----:B------:R-:W-:Y:S01]  /*1052c0*/  IADD3.X R18, R18, UR9, RZ, P3, !PT ;  /* 0x0000000912127c10 */ /* 0x000fe20009ffe4ff */
[----:B-1----:R-:W3:Y:S04]  /*1052d0*/  LDL.LU R17, [R1+0x4894] ;  /* 0x0048940001117983 */ /* 0x002ee80000300800 */
[----:B------:R1:W-:Y:S04]  /*1052e0*/  STL [R1+0x4874], R18 ;  /* 0x0048741201007387 */ /* 0x0003e80000100800 */
[----:B------:R-:W-:Y:S04]  /*1052f0*/  STL [R1+0x48a0], R30 ;  /* 0x0048a01e01007387 */ /* 0x000fe80000100800 */
[----:B-1----:R-:W3:Y:S01]  /*105300*/  LDL.LU R18, [R1+0x48c8] ;  /* 0x0048c80001127983 */ /* 0x002ee20000300800 */
[----:B----4-:R-:W-:-:S05]  /*105310*/  IADD3 R16, P3, R16, UR14, RZ ;  /* 0x0000000e10107c10 */ /* 0x010fca000ff7e0ff */
[----:B------:R1:W-:Y:S04]  /*105320*/  STL [R1+0x48a8], R16 ;  /* 0x0048a81001007387 */ /* 0x0003e80000100800 */
[----:B-1----:R-:W4:Y:S01]  /*105330*/  LDL.LU R16, [R1+0x489c] ;  /* 0x00489c0001107983 */ /* 0x002f220000300800 */
[----:B------:R-:W-:-:S05]  /*105340*/  IADD3.X R28, R28, UR9, RZ, P4, !PT ;  /* 0x000000091c1c7c10 */ /* 0x000fca000a7fe4ff */
        /* <DEDUP_REMOVED lines=8> */
[----:B------:R-:W-:Y:S04]  /*1053d0*/  STL [R1+0x4884], R29 ;  /* 0x0048841d01007387 */ /* 0x000fe80000100800 */
[----:B------:R1:W-:Y:S01]  /*1053e0*/  STL [R1+0x48b8], R27 ;  /* 0x0048b81b01007387 */ /* 0x0003e20000100800 */
[----:B------:R-:W-:-:S03]  /*1053f0*/  IADD3.X R19, R19, UR9, RZ, P6, !PT ;  /* 0x0000000913137c10 */ /* 0x000fc6000b7fe4ff */
[----:B-1----:R-:W4:Y:S04]  /*105400*/  LDL.LU R27, [R1+0x48ac] ;  /* 0x0048ac00011b7983 */ /* 0x002f280000300800 */
[----:B------:R1:W-:Y:S04]  /*105410*/  STL [R1+0x488c], R19 ;  /* 0x00488c1301007387 */ /* 0x0003e80000100800 */
[----:B-1----:R-:W4:Y:S04]  /*105420*/  LDL.LU R19, [R1+0x48e0] ;  /* 0x0048e00001137983 */ /* 0x002f280000300800 */
[----:B------:R-:W4:Y:S01]  /*105430*/  LDL.LU R30, [R1+0x48b4] ;  /* 0x0048b400011e7983 */ /* 0x000f220000300800 */
[----:B--2---:R-:W-:-:S05]  /*105440*/  IADD3 R26, P6, R26, UR14, RZ ;  /* 0x0000000e1a1a7c10 */ /* 0x004fca000ffde0ff */
[----:B------:R1:W-:Y:S04]  /*105450*/  STL [R1+0x48c0], R26 ;  /* 0x0048c01a01007387 */ /* 0x0003e80000100800 */
[----:B-1----:R-:W2:Y:S01]  /*105460*/  LDL.LU R26, [R1+0x48e8] ;  /* 0x0048e800011a7983 */ /* 0x002ea20000300800 */
[----:B---3--:R-:W-:-:S05]  /*105470*/  IADD3.X R17, R17, UR9, RZ, P1, !PT ;  /* 0x0000000911117c10 */ /* 0x008fca0008ffe4ff */
[----:B------:R1:W-:Y:S01]  /*105480*/  STL [R1+0x4894], R17 ;  /* 0x0048941101007387 */ /* 0x0003e20000100800 */
[----:B------:R-:W-:-:S03]  /*105490*/  IADD3 R18, P1, R18, UR14, RZ ;  /* 0x0000000e12127c10 */ /* 0x000fc6000ff3e0ff */
[----:B-1----:R-:W3:Y:S04]  /*1054a0*/  LDL.LU R17, [R1+0x48bc] ;  /* 0x0048bc0001117983 */ /* 0x002ee80000300800 */
[----:B------:R1:W-:Y:S04]  /*1054b0*/  STL [R1+0x48c8], R18 ;  /* 0x0048c81201007387 */ /* 0x0003e80000100800 */
[----:B-1----:R-:W3:Y:S01]  /*1054c0*/  LDL.LU R18, [R1+0x48f0] ;  /* 0x0048f00001127983 */ /* 0x002ee20000300800 */
[----:B----4-:R-:W-:-:S05]  /*1054d0*/  IADD3.X R16, R16, UR9, RZ, P2, !PT ;  /* 0x0000000910107c10 */ /* 0x010fca00097fe4ff */
[----:B------:R1:W-:Y:S04]  /*1054e0*/  STL [R1+0x489c], R16 ;  /* 0x00489c1001007387 */ /* 0x0003e80000100800 */
[----:B-1----:R-:W4:Y:S01]  /*1054f0*/  LDL.LU R16, [R1+0x48c4] ;  /* 0x0048c40001107983 */ /* 0x002f220000300800 */
[----:B------:R-:W-:-:S03]  /*105500*/  IADD3 R28, P2, R28, UR14, RZ ;  /* 0x0000000e1c1c7c10 */ /* 0x000fc6000ff5e0ff */
[----:B------:R-:W4:Y:S04]  /*105510*/  LDL.LU R29, [R1+0x48f8] ;  /* 0x0048f800011d7983 */ /* 0x000f280000300800 */
[----:B------:R1:W-:Y:S04]  /*105520*/  STL [R1+0x48d0], R28 ;  /* 0x0048d01c01007387 */ /* 0x0003e80000100800 */
[----:B-1----:R-:W4:Y:S01]  /*105530*/  LDL.LU R28, [R1+0x48cc] ;  /* 0x0048cc00011c7983 */ /* 0x002f220000300800 */
[----:B------:R-:W-:Y:S02]  /*105540*/  IADD3.X R15, R15, UR9, RZ, P3, !PT ;  /* 0x000000090f0f7c10 */ /* 0x000fe40009ffe4ff */
[----:B------:R-:W-:-:S03]  /*105550*/  IADD3 R31, P3, R31, UR14, RZ ;  /* 0x0000000e1f1f7c10 */ /* 0x000fc6000ff7e0ff */
[----:B------:R1:W-:Y:S04]  /*105560*/  STL [R1+0x48a4], R15 ;  /* 0x0048a40f01007387 */ /* 0x0003e80000100800 */
[----:B-1----:R-:W4:Y:S01]  /*105570*/  LDL.LU R15, [R1+0x4900] ;  /* 0x00490000010f7983 */ /* 0x002f220000300800 */
[----:B------:R-:W-:-:S05]  /*105580*/  IADD3.X R27, R27, UR9, RZ, P4, !PT ;  /* 0x000000091b1b7c10 */ /* 0x000fca000a7fe4ff */
[----:B------:R1:W-:Y:S04]  /*105590*/  STL [R1+0x48ac], R27 ;  /* 0x0048ac1b01007387 */ /* 0x0003e80000100800 */
[----:B------:R-:W-:Y:S01]  /*1055a0*/  STL [R1+0x48d8], R31 ;  /* 0x0048d81f01007387 */ /* 0x000fe20000100800 */
[----:B------:R-:W-:-:S03]  /*1055b0*/  IADD3 R19, P4, R19, UR14, RZ ;  /* 0x0000000e13137c10 */ /* 0x000fc6000ff9e0ff */
[----:B-1----:R-:W4:Y:S01]  /*1055c0*/  LDL.LU R27, [R1+0x48d4] ;  /* 0x0048d400011b7983 */ /* 0x002f220000300800 */
[----:B------:R-:W-:-:S03]  /*1055d0*/  IADD3.X R30, R30, UR9, RZ, P5, !PT ;  /* 0x000000091e1e7c10 */ /* 0x000fc6000affe4ff */
[----:B------:R1:W-:Y:S04]  /*1055e0*/  STL [R1+0x48e0], R19 ;  /* 0x0048e01301007387 */ /* 0x0003e80000100800 */
[----:B-1----:R-:W4:Y:S01]  /*1055f0*/  LDL.LU R19, [R1+0x4908] ;  /* 0x0049080001137983 */ /* 0x002f220000300800 */
[----:B--2---:R-:W-:-:S05]  /*105600*/  IADD3 R26, P5, R26, UR14, RZ ;  /* 0x0000000e1a1a7c10 */ /* 0x004fca000ffbe0ff */
[----:B------:R1:W-:Y:S04]  /*105610*/  STL [R1+0x48e8], R26 ;  /* 0x0048e81a01007387 */ /* 0x0003e80000100800 */
[----:B------:R-:W-:Y:S04]  /*105620*/  STL [R1+0x48b4], R30 ;  /* 0x0048b41e01007387 */ /* 0x000fe80000100800 */
        /* <DEDUP_REMOVED lines=10> */
[----:B------:R-:W-:Y:S02]  /*1056d0*/  IADD3 R29, P1, R29, UR14, RZ ;  /* 0x0000000e1d1d7c10 */ /* 0x000fe4000ff3e0ff */
[----:B------:R-:W-:Y:S01]  /*1056e0*/  IADD3.X R28, R28, UR9, RZ, P2, !PT ;  /* 0x000000091c1c7c10 */ /* 0x000fe200097fe4ff */
[----:B------:R-:W4:Y:S04]  /*1056f0*/  LDL.LU R31, [R1+0x48ec] ;  /* 0x0048ec00011f7983 */ /* 0x000f280000300800 */
[----:B------:R1:W-:Y:S04]  /*105700*/  STL [R1+0x48f8], R29 ;  /* 0x0048f81d01007387 */ /* 0x0003e80000100800 */
[----:B-1----:R-:W4:Y:S04]  /*105710*/  LDL.LU R29, [R1+0x4920] ;  /* 0x00492000011d7983 */ /* 0x002f280000300800 */
[----:B------:R-:W-:Y:S01]  /*105720*/  STL [R1+0x48cc], R28 ;  /* 0x0048cc1c01007387 */ /* 0x000fe20000100800 */
[----:B------:R-:W-:-:S05]  /*105730*/  IADD3 R15, P2, R15, UR14, RZ ;  /* 0x0000000e0f0f7c10 */ /* 0x000fca000ff5e0ff */
[----:B------:R1:W-:Y:S04]  /*105740*/  STL [R1+0x4900], R15 ;  /* 0x0049000f01007387 */ /* 0x0003e80000100800 */
[----:B-1----:R-:W4:Y:S01]  /*105750*/  LDL.LU R15, [R1+0x48f4] ;  /* 0x0048f400010f7983 */ /* 0x002f220000300800 */
[----:B------:R-:W-:-:S05]  /*105760*/  IADD3.X R27, R27, UR9, RZ, P3, !PT ;  /* 0x000000091b1b7c10 */ /* 0x000fca0009ffe4ff */
[----:B------:R1:W-:Y:S01]  /*105770*/  STL [R1+0x48d4], R27 ;  /* 0x0048d41b01007387 */ /* 0x0003e20000100800 */
[----:B------:R-:W-:-:S03]  /*105780*/  IADD3 R19, P3, R19, UR14, RZ ;  /* 0x0000000e13137c10 */ /* 0x000fc6000ff7e0ff */
[----:B-1----:R-:W4:Y:S04]  /*105790*/  LDL.LU R27, [R1+0x48fc] ;  /* 0x0048fc00011b7983 */ /* 0x002f280000300800 */
[----:B------:R1:W-:Y:S04]  /*1057a0*/  STL [R1+0x4908], R19 ;  /* 0x0049081301007387 */ /* 0x0003e80000100800 */
[----:B-1----:R-:W4:Y:S04]  /*1057b0*/  LDL.LU R19, [R1+0x4904] ;  /* 0x0049040001137983 */ /* 0x002f280000300800 */
[----:B------:R-:W4:Y:S01]  /*1057c0*/  LDL.LU R30, [R1+0x4938] ;  /* 0x00493800011e7983 */ /* 0x000f220000300800 */
[----:B--2---:R-:W-:-:S02]  /*1057d0*/  IADD3.X R26, R26, UR9, RZ, P4, !PT ;  /* 0x000000091a1a7c10 */ /* 0x004fc4000a7fe4ff */
[----:B---3--:R-:W-:-:S05]  /*1057e0*/  IADD3 R17, P4, R17, UR14, RZ ;  /* 0x0000000e11117c10 */ /* 0x008fca000ff9e0ff */
[----:B------:R1:W-:Y:S01]  /*1057f0*/  STL [R1+0x4910], R17 ;  /* 0x0049101101007387 */ /* 0x0003e20000100800 */
[----:B------:R-:W-:-:S03]  /*105800*/  IADD3.X R18, R18, UR9, RZ, P5, !PT ;  /* 0x0000000912127c10 */ /* 0x000fc6000affe4ff */
[----:B-1----:R-:W2:Y:S04]  /*105810*/  LDL.LU R17, [R1+0x490c] ;  /* 0x00490c0001117983 */ /* 0x002ea80000300800 */
[----:B------:R-:W-:Y:S04]  /*105820*/  STL [R1+0x48dc], R26 ;  /* 0x0048dc1a01007387 */ /* 0x000fe80000100800 */
[----:B------:R-:W3:Y:S01]  /*105830*/  LDL.LU R28, [R1+0x4940] ;  /* 0x00494000011c7983 */ /* 0x000ee20000300800 */
[----:B----4-:R-:W-:-:S05]  /*105840*/  IADD3 R16, P5, R16, UR14, RZ ;  /* 0x0000000e10107c10 */ /* 0x010fca000ffbe0ff */
[----:B------:R1:W-:Y:S04]  /*105850*/  STL [R1+0x4918], R16 ;  /* 0x0049181001007387 */ /* 0x0003e80000100800 */
[----:B-1----:R-:W4:Y:S01]  /*105860*/  LDL.LU R16, [R1+0x4914] ;  /* 0x0049140001107983 */ /* 0x002f220000300800 */
[----:B------:R-:W-:Y:S02]  /*105870*/  IADD3.X R31, R31, UR9, RZ, P6, !PT ;  /* 0x000000091f1f7c10 */ /* 0x000fe4000b7fe4ff */
[----:B------:R-:W-:Y:S01]  /*105880*/  IADD3 R29, P6, R29, UR14, RZ ;  /* 0x0000000e1d1d7c10 */ /* 0x000fe2000ffde0ff */
[----:B------:R1:W-:Y:S04]  /*105890*/  STL [R1+0x48e4], R18 ;  /* 0x0048e41201007387 */ /* 0x0003e80000100800 */
[----:B------:R-:W3:Y:S04]  /*1058a0*/  LDL.LU R26, [R1+0x4948] ;  /* 0x00494800011a7983 */ /* 0x000ee80000300800 */
[----:B-1----:R-:W3:Y:S01]  /*1058b0*/  LDL.LU R18, [R1+0x4950] ;  /* 0x0049500001127983 */ /* 0x002ee20000300800 */
[----:B------:R-:W-:-:S02]  /*1058c0*/  IADD3.X R15, R15, UR9, RZ, P1, !PT ;  /* 0x000000090f0f7c10 */ /* 0x000fc40008ffe4ff */
[----:B------:R-:W-:-:S03]  /*1058d0*/  IADD3 R238, P1, R238, UR14, RZ ;  /* 0x0000000eeeee7c10 */ /* 0x000fc6000ff3e0ff */
[----:B------:R1:W-:Y:S04]  /*1058e0*/  STL [R1+0x48f4], R15 ;  /* 0x0048f40f01007387 */ /* 0x0003e80000100800 */
[----:B------:R2:W-:Y:S04]  /*1058f0*/  STL [R1+0x48ec], R31 ;  /* 0x0048ec1f01007387 */ /* 0x0005e80000100800 */
[----:B-1----:R-:W3:Y:S04]  /*105900*/  LDL.LU R15, [R1+0x491c] ;  /* 0x00491c00010f7983 */ /* 0x002ee80000300800 */
[----:B------:R1:W-:Y:S01]  /*105910*/  STL [R1+0x4920], R29 ;  /* 0x0049201d01007387 */ /* 0x0003e20000100800 */
[----:B------:R-:W-:-:S02]  /*105920*/  IADD3.X R27, R27, UR9, RZ, P2, !PT ;  /* 0x000000091b1b7c10 */ /* 0x000fc400097fe4ff */
[----:B------:R-:W-:Y:S01]  /*105930*/  IADD3 R236, P2, R236, UR14, RZ ;  /* 0x0000000eecec7c10 */ /* 0x000fe2000ff5e0ff */
[----:B------:R-:W-:Y:S04]  /*105940*/  STL [R1+0x4928], R238 ;  /* 0x004928ee01007387 */ /* 0x000fe80000100800 */
[----:B------:R1:W-:Y:S01]  /*105950*/  STL [R1+0x48fc], R27 ;  /* 0x0048fc1b01007387 */ /* 0x0003e20000100800 */
[----:B------:R-:W-:Y:S02]  /*105960*/  IADD3.X R19, R19, UR9, RZ, P3, !PT ;  /* 0x0000000913137c10 */ /* 0x000fe40009ffe4ff */
[----:B------:R-:W-:-:S03]  /*105970*/  IADD3 R30, P3, R30, UR14, RZ ;  /* 0x0000000e1e1e7c10 */ /* 0x000fc6000ff7e0ff */
[----:B------:R4:W-:Y:S04]  /*105980*/  STL [R1+0x4904], R19 ;  /* 0x0049041301007387 */ /* 0x0009e80000100800 */
[----:B------:R-:W-:Y:S04]  /*105990*/  STL [R1+0x4930], R236 ;  /* 0x004930ec01007387 */ /* 0x000fe80000100800 */
[----:B------:R-:W-:Y:S01]  /*1059a0*/  STL [R1+0x4938], R30 ;  /* 0x0049381e01007387 */ /* 0x000fe20000100800 */
[----:B--2---:R-:W-:-:S05]  /*1059b0*/  IADD3.X R17, R17, UR9, RZ, P4, !PT ;  /* 0x0000000911117c10 */ /* 0x004fca000a7fe4ff */
[----:B------:R-:W-:Y:S04]  /*1059c0*/  STL [R1+0x490c], R17 ;  /* 0x00490c1101007387 */ /* 0x000fe80000100800 */
[----:B------:R-:W2:Y:S04]  /*1059d0*/  LDL.LU R31, [R1+0x4934] ;  /* 0x00493400011f7983 */ /* 0x000ea80000300800 */
[----:B-1----:R-:W2:Y:S04]  /*1059e0*/  LDL.LU R29, [R1+0x493c] ;  /* 0x00493c00011d7983 */ /* 0x002ea80000300800 */
[----:B------:R-:W2:Y:S01]  /*1059f0*/  LDL.LU R27, [R1+0x4944] ;  /* 0x00494400011b7983 */ /* 0x000ea20000300800 */
[----:B----4-:R-:W-:-:S05]  /*105a00*/  IADD3.X R16, R16, UR9, RZ, P5, !PT ;  /* 0x0000000910107c10 */ /* 0x010fca000affe4ff */
[----:B------:R1:W-:Y:S04]  /*105a10*/  STL [R1+0x4914], R16 ;  /* 0x0049141001007387 */ /* 0x0003e80000100800 */
[----:B------:R-:W4:Y:S01]  /*105a20*/  LDL.LU R19, [R1+0x494c] ;  /* 0x00494c0001137983 */ /* 0x000f220000300800 */
[----:B---3--:R-:W-:Y:S02]  /*105a30*/  IADD3 R28, P4, R28, UR14, RZ ;  /* 0x0000000e1c1c7c10 */ /* 0x008fe4000ff9e0ff */
[----:B------:R-:W-:Y:S02]  /*105a40*/  IADD3 R26, P5, R26, UR14, RZ ;  /* 0x0000000e1a1a7c10 */ /* 0x000fe4000ffbe0ff */
[----:B------:R-:W-:Y:S01]  /*105a50*/  IADD3.X R239, R239, UR9, RZ, P1, !PT ;  /* 0x00000009efef7c10 */ /* 0x000fe20008ffe4ff */
[----:B------:R-:W-:Y:S01]  /*105a60*/  STL [R1+0x4940], R28 ;  /* 0x0049401c01007387 */ /* 0x000fe20000100800 */
[----:B------:R-:W-:-:S03]  /*105a70*/  IADD3.X R237, R237, UR9, RZ, P2, !PT ;  /* 0x00000009eded7c10 */ /* 0x000fc600097fe4ff */
[----:B------:R-:W-:Y:S01]  /*105a80*/  STL [R1+0x4948], R26 ;  /* 0x0049481a01007387 */ /* 0x000fe20000100800 */
[----:B------:R-:W-:Y:S02]  /*105a90*/  LOP3.LUT R13, R13, R12, RZ, 0x3c, !PT ;  /* 0x0000000c0d0d7212 */ /* 0x000fe400078e3cff */
[----:B------:R-:W-:Y:S02]  /*105aa0*/  IADD3.X R15, R15, UR9, RZ, P6, !PT ;  /* 0x000000090f0f7c10 */ /* 0x000fe4000b7fe4ff */
[----:B------:R-:W-:-:S03]  /*105ab0*/  IADD3 R18, P6, R18, UR14, RZ ;  /* 0x0000000e12127c10 */ /* 0x000fc6000ffde0ff */
[----:B------:R3:W-:Y:S04]  /*105ac0*/  STL [R1+0x491c], R15 ;  /* 0x00491c0f01007387 */ /* 0x0007e80000100800 */
[----:B------:R-:W-:Y:S04]  /*105ad0*/  STL [R1+0x4950], R18 ;  /* 0x0049501201007387 */ /* 0x000fe80000100800 */
[----:B------:R-:W-:Y:S04]  /*105ae0*/  STL [R1+0x4924], R239 ;  /* 0x004924ef01007387 */ /* 0x000fe80000100800 */
[----:B------:R-:W-:Y:S01]  /*105af0*/  STL [R1+0x492c], R237 ;  /* 0x00492ced01007387 */ /* 0x000fe20000100800 */
[----:B------:R-:W-:-:S02]  /*105b00*/  LOP3.LUT R12, R13, R12, RZ, 0x3c, !PT ;  /* 0x0000000c0d0c7212 */ /* 0x000fc400078e3cff */
[C---:B-1----:R-:W-:Y:S02]  /*105b10*/  LOP3.LUT R16, R124.reuse, 0x40, RZ, 0xfc, !PT ;  /* 0x000000407c107812 */ /* 0x042fe400078efcff */
[C---:B------:R-:W-:Y:S02]  /*105b20*/  LOP3.LUT R17, R124.reuse, 0x60, RZ, 0xfc, !PT ;  /* 0x000000607c117812 */ /* 0x040fe400078efcff */
[----:B---3--:R-:W-:Y:S02]  /*105b30*/  LOP3.LUT R15, R124, 0x20, RZ, 0xfc, !PT ;  /* 0x000000207c0f7812 */ /* 0x008fe400078efcff */
[----:B------:R-:W-:Y:S01]  /*105b40*/  LOP3.LUT R13, R13, R12, RZ, 0x3c, !PT ;  /* 0x0000000c0d0d7212 */ /* 0x000fe200078e3cff */
[----:B------:R-:W-:Y:S01]  /*105b50*/  UISETP.GT.AND UP1, UPT, UR15, 0x2f, UPT ;  /* 0x0000002f0f00788c */ /* 0x000fe2000bf24270 */
[----:B--2---:R-:W-:Y:S02]  /*105b60*/  IADD3.X R31, R31, UR9, RZ, P3, !PT ;  /* 0x000000091f1f7c10 */ /* 0x004fe40009ffe4ff */
[----:B------:R-:W-:-:S03]  /*105b70*/  IADD3.X R29, R29, UR9, RZ, P4, !PT ;  /* 0x000000091d1d7c10 */ /* 0x000fc6000a7fe4ff */
[----:B------:R-:W-:Y:S01]  /*105b80*/  STL [R1+0x4934], R31 ;  /* 0x0049341f01007387 */ /* 0x000fe20000100800 */
[----:B------:R-:W-:-:S03]  /*105b90*/  IADD3.X R27, R27, UR9, RZ, P5, !PT ;  /* 0x000000091b1b7c10 */ /* 0x000fc6000affe4ff */
[----:B------:R-:W-:Y:S01]  /*105ba0*/  STL [R1+0x493c], R29 ;  /* 0x00493c1d01007387 */ /* 0x000fe20000100800 */
[----:B----4-:R-:W-:-:S05]  /*105bb0*/  IADD3.X R19, R19, UR9, RZ, P6, !PT ;  /* 0x0000000913137c10 */ /* 0x010fca000b7fe4ff */
[----:B------:R-:W-:Y:S04]  /*105bc0*/  STL [R1+0x494c], R19 ;  /* 0x00494c1301007387 */ /* 0x000fe80000100800 */
[----:B------:R-:W-:Y:S04]  /*105bd0*/  STL [R1+0x4944], R27 ;  /* 0x0049441b01007387 */ /* 0x000fe80000100800 */
[----:B------:R1:W-:Y:S04]  /*105be0*/  STL.64 [R1+0x58a8], R242 ;  /* 0x0058a8f201007387 */ /* 0x0003e80000100a00 */
[----:B------:R2:W-:Y:S04]  /*105bf0*/  LDGSTS.E [R3+0x45700], desc[UR60][R12.64], P0 ;  /* 0x457000000c037fae */ /* 0x0005e8000812187c */
[----:B-1----:R-:W3:Y:S04]  /*105c00*/  LDL R242, [R1+0x3330] ;  /* 0x0033300001f27983 */ /* 0x002ee80000100800 */
[----:B------:R-:W4:Y:S04]  /*105c10*/  LDL R243, [R1+0x33b0] ;  /* 0x0033b00001f37983 */ /* 0x000f280000100800 */
[----:B------:R1:W-:Y:S04]  /*105c20*/  STL.64 [R1+0x58a0], R240 ;  /* 0x0058a0f001007387 */ /* 0x0003e80000100a00 */
[----:B-1----:R-:W4:Y:S04]  /*105c30*/  LDL R241, [R1+0x332c] ;  /* 0x00332c0001f17983 */ /* 0x002f280000100800 */
        /* <DEDUP_REMOVED lines=11> */
[----:B------:R-:W2:Y:S04]  /*105cf0*/  LDL R12, [R1+0x32b4] ;  /* 0x0032b400010c7983 */ /* 0x000ea80000100800 */
[----:B------:R-:W2:Y:S01]  /*105d00*/  LDL R13, [R1+0x32b8] ;  /* 0x0032b800010d7983 */ /* 0x000ea20000100800 */
[----:B------:R-:W-:-:S03]  /*105d10*/  USEL UR12, URZ, 0x4, !UP1 ;  /* 0x000000043f0c7887 */ /* 0x000fc6000c800000 */
[----:B-1----:R-:W4:Y:S04]  /*105d20*/  LDL R4, [R1+0x339c] ;  /* 0x00339c0001047983 */ /* 0x002f280000100800 */
[----:B------:R-:W4:Y:S01]  /*105d30*/  LDL R5, [R1+0x33a0] ;  /* 0x0033a00001057983 */ /* 0x000f220000100800 */
[----:B------:R-:W-:-:S06]  /*105d40*/  USEL UR12, UR12, URZ, !UP0 ;  /* 0x0000003f0c0c7287 */ /* 0x000fcc000c000000 */
[----:B------:R-:W-:Y:S02]  /*105d50*/  ISETP.NE.U32.AND P1, PT, RZ, UR12, PT ;  /* 0x0000000cff007c0c */ /* 0x000fe4000bf25070 */
[----:B--2---:R-:W-:-:S04]  /*105d60*/  LOP3.LUT R13, R13, R12, RZ, 0x3c, !PT ;  /* 0x0000000c0d0d7212 */ /* 0x004fc800078e3cff */
[----:B------:R-:W-:-:S04]  /*105d70*/  LOP3.LUT R12, R13, R12, RZ, 0x3c, !PT ;  /* 0x0000000c0d0c7212 */ /* 0x000fc800078e3cff */
[----:B------:R-:W-:-:S05]  /*105d80*/  LOP3.LUT R13, R13, R12, RZ, 0x3c, !PT ;  /* 0x0000000c0d0d7212 */ /* 0x000fca00078e3cff */
[----:B------:R1:W-:Y:S04]  /*105d90*/  LDGSTS.E [R3+0x45780], desc[UR60][R12.64], P0 ;  /* 0x457800000c037fae */ /* 0x0003e8000812187c */
[----:B------:R-:W1:Y:S04]  /*105da0*/  LDL R12, [R1+0x331c] ;  /* 0x00331c00010c7983 */ /* 0x000e680000100800 */
[----:B------:R-:W1:Y:S02]  /*105db0*/  LDL R13, [R1+0x3320] ;  /* 0x00332000010d7983 */ /* 0x000e640000100800 */
[----:B-1----:R-:W-:-:S04]  /*105dc0*/  LOP3.LUT R13, R13, R12, RZ, 0x3c, !PT ;  /* 0x0000000c0d0d7212 */ /* 0x002fc800078e3cff */
        /* <DEDUP_REMOVED lines=8> */
[----:B------:R3:W-:Y:S02]  /*105e50*/  LDGSTS.E [R3+0x45e80], desc[UR60][R12.64], P1 ;  /* 0x45e800000c037fae */ /* 0x0007e4000892187c */
[----:B---3--:R-:W-:Y:S01]  /*105e60*/  MOV R12, R242 ;  /* 0x000000f2000c7202 */ /* 0x008fe20000000f00 */
[----:B----4-:R-:W-:Y:S01]  /*105e70*/  IMAD.MOV.U32 R13, RZ, RZ, R241 ;  /* 0x000000ffff0d7224 */ /* 0x010fe200078e00f1 */
[----:B------:R-:W-:Y:S01]  /*105e80*/  UISETP.GT.AND UP1, UPT, UR15, 0x33, UPT ;  /* 0x000000330f00788c */ /* 0x000fe2000bf24270 */
[----:B------:R-:W2:Y:S04]  /*105e90*/  LDL R241, [R1+0x342c] ;  /* 0x00342c0001f17983 */ /* 0x000ea80000100800 */
[----:B------:R1:W-:Y:S04]  /*105ea0*/  LDGSTS.E [R3+0x45f00], desc[UR60][R12.64], P1 ;  /* 0x45f000000c037fae */ /* 0x0003e8000892187c */
[----:B------:R-:W3:Y:S04]  /*105eb0*/  LDL R242, [R1+0x3430] ;  /* 0x0034300001f27983 */ /* 0x000ee80000100800 */
[----:B------:R-:W1:Y:S04]  /*105ec0*/  LDL R12, [R1+0x3334] ;  /* 0x00333400010c7983 */ /* 0x000e680000100800 */
[----:B------:R-:W1:Y:S01]  /*105ed0*/  LDL R13, [R1+0x3338] ;  /* 0x00333800010d7983 */ /* 0x000e620000100800 */
[----:B------:R-:W-:-:S04]  /*105ee0*/  USEL UR12, URZ, 0x4, !UP1 ;  /* 0x000000043f0c7887 */ /* 0x000fc8000c800000 */
[----:B------:R-:W-:-:S06]  /*105ef0*/  USEL UR12, UR12, URZ, !UP0 ;  /* 0x0000003f0c0c7287 */ /* 0x000fcc000c000000 */
[----:B------:R-:W-:Y:S01]  /*105f00*/  ISETP.NE.U32.AND P0, PT, RZ, UR12, PT ;  /* 0x0000000cff007c0c */ /* 0x000fe2000bf05070 */
[----:B------:R-:W-:-:S04]  /*105f10*/  UISETP.GT.AND UP1, UPT, UR15, 0x37, UPT ;  /* 0x000000370f00788c */ /* 0x000fc8000bf24270 */
[----:B------:R-:W-:-:S04]  /*105f20*/  USEL UR16, URZ, 0x4, !UP1 ;  /* 0x000000043f107887 */ /* 0x000fc8000c800000 */
[----:B------:R-:W-:Y:S01]  /*105f30*/  USEL UR16, UR16, URZ, !UP0 ;  /* 0x0000003f10107287 */ /* 0x000fe2000c000000 */
[----:B-1----:R-:W-:-:S04]  /*105f40*/  LOP3.LUT R13, R13, R12, RZ, 0x3c, !PT ;  /* 0x0000000c0d0d7212 */ /* 0x002fc800078e3cff */
[----:B------:R-:W-:-:S04]  /*105f50*/  LOP3.LUT R12, R13, R12, RZ, 0x3c, !PT ;  /* 0x0000000c0d0c7212 */ /* 0x000fc800078e3cff */
[----:B------:R-:W-:-:S05]  /*105f60*/  LOP3.LUT R13, R13, R12, RZ, 0x3c, !PT ;  /* 0x0000000c0d0d7212 */ /* 0x000fca00078e3cff */
[----:B------:R1:W-:Y:S02]  /*105f70*/  LDGSTS.E [R3+0x45f80], desc[UR60][R12.64], P1 ;  /* 0x45f800000c037fae */ /* 0x0003e4000892187c */
[----:B-1----:R-:W-:Y:S01]  /*105f80*/  IMAD.MOV.U32 R12, RZ, RZ, R5 ;  /* 0x000000ffff0c7224 */ /* 0x002fe200078e0005 */
[----:B------:R-:W-:Y:S01]  /*105f90*/  MOV R13, R4 ;  /* 0x00000004000d7202 */ /* 0x000fe20000000f00 */
[----:B------:R-:W-:Y:S01]  /*105fa0*/  UISETP.GT.AND UP1, UPT, UR15, 0x3b, UPT ;  /* 0x0000003b0f00788c */ /* 0x000fe2000bf24270 */
[----:B------:R-:W-:Y:S01]  /*105fb0*/  ISETP.NE.U32.AND P1, PT, RZ, UR16, PT ;  /* 0x00000010ff007c0c */ /* 0x000fe2000bf25070 */
[----:B------:R-:W4:Y:S04]  /*105fc0*/  LDL R4, [R1+0x34b4] ;  /* 0x0034b40001047983 */ /* 0x000f280000100800 */
[----:B------:R1:W-:Y:S04]  /*105fd0*/  LDGSTS.E [R3+0x46600], desc[UR60][R12.64], P0 ;  /* 0x466000000c037fae */ /* 0x0003e8000812187c */
[----:B------:R-:W4:Y:S01]  /*105fe0*/  LDL R5, [R1+0x34b8] ;  /* 0x0034b80001057983 */ /* 0x000f220000100800 */
[----:B-1----:R-:W-:-:S02]  /*105ff0*/  IMAD.MOV.U32 R12, RZ, RZ, R7 ;  /* 0x000000ffff0c7224 */ /* 0x002fc400078e0007 */
[----:B------:R-:W-:Y:S01]  /*106000*/  IMAD.MOV.U32 R13, RZ, RZ, R6 ;  /* 0x000000ffff0d7224 */ /* 0x000fe200078e0006 */
[----:B------:R-:W-:Y:S01]  /*106010*/  USEL UR12, URZ, 0x4, !UP1 ;  /* 0x000000043f0c7887 */ /* 0x000fe2000c800000 */
[----:B------:R-:W4:Y:S04]  /*106020*/  LDL R6, [R1+0x351c] ;  /* 0x00351c0001067983 */ /* 0x000f280000100800 */
[----:B------:R1:W-:Y:S04]  /*106030*/  LDGSTS.E [R3+0x46680], desc[UR60][R12.64], P0 ;  /* 0x466800000c037fae */ /* 0x0003e8000812187c */
[----:B------:R-:W4:Y:S01]  /*106040*/  LDL R7, [R1+0x3520] ;  /* 0x0035200001077983 */ /* 0x000f220000100800 */
[----:B-1----:R-:W-:Y:S01]  /*106050*/  MOV R12, R243 ;  /* 0x000000f3000c7202 */ /* 0x002fe20000000f00 */
[----:B------:R-:W-:-:S02]  /*106060*/  IMAD.MOV.U32 R13, RZ, RZ, R10 ;  /* 0x000000ffff0d7224 */ /* 0x000fc400078e000a */
[----:B------:R-:W4:Y:S04]  /*106070*/  LDL R243, [R1+0x34a8] ;  /* 0x0034a80001f37983 */ /* 0x000f280000100800 */
[----:B------:R1:W-:Y:S04]  /*106080*/  LDGSTS.E [R3+0x46700], desc[UR60][R12.64], P0 ;  /* 0x467000000c037fae */ /* 0x0003e8000812187c */
[----:B------:R-:W4:Y:S01]  /*106090*/  LDL R10, [R1+0x34a4] ;  /* 0x0034a400010a7983 */ /* 0x000f220000100800 */
[----:B-1----:R-:W-:Y:S01]  /*1060a0*/  IMAD.MOV.U32 R12, RZ, RZ, R9 ;  /* 0x000000ffff0c7224 */ /* 0x002fe200078e0009 */
[----:B------:R-:W-:Y:S01]  /*1060b0*/  MOV R13, R8 ;  /* 0x00000008000d7202 */ /* 0x000fe20000000f00 */
[----:B------:R-:W-:Y:S01]  /*1060c0*/  USEL UR12, UR12, URZ, !UP0 ;  /* 0x0000003f0c0c7287 */ /* 0x000fe2000c000000 */
[----:B------:R-:W4:Y:S04]  /*1060d0*/  LDL R8, [R1+0x3524] ;  /* 0x0035240001087983 */ /* 0x000f280000100800 */
[----:B------:R1:W-:Y:S04]  /*1060e0*/  LDGSTS.E [R3+0x46780], desc[UR60][R12.64], P0 ;  /* 0x467800000c037fae */ /* 0x0003e8000812187c */
[----:B------:R-:W4:Y:S01]  /*1060f0*/  LDL R9, [R1+0x3528] ;  /* 0x0035280001097983 */ /* 0x000f220000100800 */
[----:B-1----:R-:W-:-:S02]  /*106100*/  IMAD.MOV.U32 R12, RZ, RZ, R240 ;  /* 0x000000ffff0c7224 */ /* 0x002fc400078e00f0 */
[----:B------:R-:W-:Y:S01]  /*106110*/  IMAD.MOV.U32 R13, RZ, RZ, R11 ;  /* 0x000000ffff0d7224 */ /* 0x000fe200078e000b */
[----:B------:R-:W-:Y:S01]  /*106120*/  ISETP.NE.U32.AND P0, PT, RZ, UR12, PT ;  /* 0x0000000cff007c0c */ /* 0x000fe2000bf05070 */
[----:B------:R-:W4:Y:S04]  /*106130*/  LDL R11, [R1+0x352c] ;  /* 0x00352c00010b7983 */ /* 0x000f280000100800 */
[----:B------:R1:W-:Y:S04]  /*106140*/  LDGSTS.E [R3+0x46e00], desc[UR60][R12.64], P1 ;  /* 0x46e000000c037fae */ /* 0x0003e8000892187c */
[----:B------:R-:W4:Y:S04]  /*106150*/  LDL R240, [R1+0x3530] ;  /* 0x0035300001f07983 */ /* 0x000f280000100800 */
[----:B------:R-:W1:Y:S04]  /*106160*/  LDL R12, [R1+0x3424] ;  /* 0x00342400010c7983 */ /* 0x000e680000100800 */
[----:B------:R-:W1:Y:S02]  /*106170*/  LDL R13, [R1+0x3428] ;  /* 0x00342800010d7983 */ /* 0x000e640000100800 */
[----:B-1----:R-:W-:-:S04]  /*106180*/  LOP3.LUT R13, R13, R12, RZ, 0x3c, !PT ;  /* 0x0000000c0d0d7212 */ /* 0x002fc800078e3cff */
[----:B------:R-:W-:-:S04]  /*106190*/  LOP3.LUT R12, R13, R12, RZ, 0x3c, !PT ;  /* 0x0000000c0d0c7212 */ /* 0x000fc800078e3cff */
[----:B------:R-:W-:-:S05]  /*1061a0*/  LOP3.LUT R13, R13, R12, RZ, 0x3c, !PT ;  /* 0x0000000c0d0d7212 */ /* 0x000fca00078e3cff */
[----:B------:R3:W-:Y:S02]  /*1061b0*/  LDGSTS.E [R3+0x46e80], desc[UR60][R12.64], P1 ;  /* 0x46e800000c037fae */ /* 0x0007e4000892187c */
[----:B---3--:R-:W-:Y:S01]  /*1061c0*/  MOV R12, R242 ;  /* 0x000000f2000c7202 */ /* 0x008fe20000000f00 */
[----:B--2---:R-:W-:Y:S01]  /*1061d0*/  IMAD.MOV.U32 R13, RZ, RZ, R241 ;  /* 0x000000ffff0d7224 */ /* 0x004fe200078e00f1 */
[----:B------:R-:W2:Y:S04]  /*1061e0*/  LDL R242, [R1+0x3538] ;  /* 0x0035380001f27983 */ /* 0x000ea80000100800 */
[----:B------:R1:W-:Y:S04]  /*1061f0*/  LDGSTS.E [R3+0x46f00], desc[UR60][R12.64], P1 ;  /* 0x46f000000c037fae */ /* 0x0003e8000892187c */
[----:B------:R-:W3:Y:S04]  /*106200*/  LDL R241, [R1+0x3534] ;  /* 0x0035340001f17983 */ /* 0x000ee80000100800 */
        /* <DEDUP_REMOVED lines=12> */
[----:B----4-:R-:W-:Y:S01]  /*1062d0*/  IMAD.MOV.U32 R12, RZ, RZ, R243 ;  /* 0x000000ffff0c7224 */ /* 0x010fe200078e00f3 */
[----:B------:R-:W-:Y:S01]  /*1062e0*/  MOV R13, R10 ;  /* 0x0000000a000d7202 */ /* 0x000fe20000000f00 */
[----:B------:R-:W4:Y:S04]  /*1062f0*/  LDL R243, [R1+0x35a0] ;  /* 0x0035a00001f37983 */ /* 0x000f280000100800 */
[----:B------:R1:W-:Y:S04]  /*106300*/  LDGSTS.E [R3+0x47680], desc[UR60][R12.64], P0 ;  /* 0x476800000c037fae */ /* 0x0003e8000812187c */
[----:B------:R-:W4:Y:S04]  /*106310*/  LDL R10, [R1+0x359c] ;  /* 0x00359c00010a7983 */ /* 0x000f280000100800 */
[----:B------:R-:W1:Y:S04]  /*106320*/  LDL R12, [R1+0x34ac] ;  /* 0x0034ac00010c7983 */ /* 0x000e680000100800 */
[----:B------:R-:W1:Y:S01]  /*106330*/  LDL R13, [R1+0x34b0] ;  /* 0x0034b000010d7983 */ /* 0x000e620000100800 */
[----:B------:R-:W-:-:S04]  /*106340*/  UISETP.GT.AND UP1, UPT, UR15, 0x3f, UPT ;  /* 0x0000003f0f00788c */ /* 0x000fc8000bf24270 */
        /* <DEDUP_REMOVED lines=10> */
[----:B-1----:R-:W-:Y:S02]  /*1063f0*/  IMAD.MOV.U32 R12, RZ, RZ, R5 ;  /* 0x000000ffff0c7224 */ /* 0x002fe400078e0005 */
[----:B------:R-:W-:Y:S01]  /*106400*/  IMAD.MOV.U32 R13, RZ, RZ, R4 ;  /* 0x000000ffff0d7224 */ /* 0x000fe200078e0004 */
[----:B------:R-:W4:Y:S04]  /*106410*/  LDL R5, [R1+0x3628] ;  /* 0x0036280001057983 */ /* 0x000f280000100800 */
[----:B------:R1:W-:Y:S04]  /*106420*/  LDGSTS.E [R3+0x47780], desc[UR60][R12.64], P0 ;  /* 0x477800000c037fae */ /* 0x0003e8000812187c */
[----:B------:R-:W4:Y:S01]  /*106430*/  LDL R4, [R1+0x3624] ;  /* 0x0036240001047983 */ /* 0x000f220000100800 */
[----:B-1----:R-:W-:Y:S01]  /*106440*/  MOV R12, R7 ;  /* 0x00000007000c7202 */ /* 0x002fe20000000f00 */
[----:B------:R-:W-:Y:S01]  /*106450*/  IMAD.MOV.U32 R13, RZ, RZ, R6 ;  /* 0x000000ffff0d7224 */ /* 0x000fe200078e0006 */
[----:B------:R-:W-:Y:S01]  /*106460*/  ISETP.NE.U32.AND P0, PT, RZ, UR12, PT ;  /* 0x0000000cff007c0c */ /* 0x000fe2000bf05070 */
[----:B------:R-:W4:Y:S04]  /*106470*/  LDL R6, [R1+0x3634] ;  /* 0x0036340001067983 */ /* 0x000f280000100800 */
[----:B------:R1:W-:Y:S04]  /*106480*/  LDGSTS.E [R3+0x47e00], desc[UR60][R12.64], P1 ;  /* 0x47e000000c037fae */ /* 0x0003e8000892187c */
[----:B------:R-:W4:Y:S01]  /*106490*/  LDL R7, [R1+0x3638] ;  /* 0x0036380001077983 */ /* 0x000f220000100800 */
[----:B-1----:R-:W-:Y:S01]  /*1064a0*/  IMAD.MOV.U32 R12, RZ, RZ, R9 ;  /* 0x000000ffff0c7224 */ /* 0x002fe200078e0009 */
[----:B------:R-:W-:-:S02]  /*1064b0*/  MOV R13, R8 ;  /* 0x00000008000d7202 */ /* 0x000fc40000000f00 */
[----:B------:R-:W4:Y:S04]  /*1064c0*/  LDL R9, [R1+0x36a0] ;  /* 0x0036a00001097983 */ /* 0x000f280000100800 */
[----:B------:R1:W-:Y:S04]  /*1064d0*/  LDGSTS.E [R3+0x47e80], desc[UR60][R12.64], P1 ;  /* 0x47e800000c037fae */ /* 0x0003e8000892187c */
[----:B------:R-:W4:Y:S01]  /*1064e0*/  LDL R8, [R1+0x369c] ;  /* 0x00369c0001087983 */ /* 0x000f220000100800 */
[----:B-1----:R-:W-:Y:S02]  /*1064f0*/  IMAD.MOV.U32 R12, RZ, RZ, R240 ;  /* 0x000000ffff0c7224 */ /* 0x002fe400078e00f0 */
[----:B------:R-:W-:Y:S01]  /*106500*/  IMAD.MOV.U32 R13, RZ, RZ, R11 ;  /* 0x000000ffff0d7224 */ /* 0x000fe200078e000b */
[----:B------:R-:W4:Y:S04]  /*106510*/  LDL R240, [R1+0x3630] ;  /* 0x0036300001f07983 */ /* 0x000f280000100800 */
[----:B------:R2:W-:Y:S04]  /*106520*/  LDGSTS.E [R3+0x47f00], desc[UR60][R12.64], P1 ;  /* 0x47f000000c037fae */ /* 0x0005e8000892187c */
[----:B------:R-:W4:Y:S01]  /*106530*/  LDL R11, [R1+0x362c] ;  /* 0x00362c00010b7983 */ /* 0x000f220000100800 */
[----:B--2---:R-:W-:Y:S01]  /*106540*/  MOV R12, R242 ;  /* 0x000000f2000c7202 */ /* 0x004fe20000000f00 */
[----:B---3--:R-:W-:-:S02]  /*106550*/  IMAD.MOV.U32 R13, RZ, RZ, R241 ;  /* 0x000000ffff0d7224 */ /* 0x008fc400078e00f1 */
[----:B------:R-:W2:Y:S04]  /*106560*/  LDL R242, [R1+0x36a8] ;  /* 0x0036a80001f27983 */ /* 0x000ea80000100800 */
[----:B------:R4:W-:Y:S04]  /*106570*/  LDGSTS.E [R3+0x47f80], desc[UR60][R12.64], P1 ;  /* 0x47f800000c037fae */ /* 0x0009e8000892187c */
[----:B------:R-:W3:Y:S01]  /*106580*/  LDL R241, [R1+0x36a4] ;  /* 0x0036a40001f17983 */ /* 0x000ee20000100800 */
[----:B----4-:R-:W-:Y:S01]  /*106590*/  IMAD.MOV.U32 R12, RZ, RZ, R243 ;  /* 0x000000ffff0c7224 */ /* 0x010fe200078e00f3 */
[----:B------:R-:W-:-:S02]  /*1065a0*/  MOV R13, R10 ;  /* 0x0000000a000d7202 */ /* 0x000fc40000000f00 */
        /* <DEDUP_REMOVED lines=29> */
[----:B------:R-:W-:-:S06]  /*106780*/  USEL UR12, UR12, URZ, !UP0 ;  /* 0x0000003f0c0c7287 */ /* 0x000fcc000c000000 */
[----:B------:R-:W-:Y:S02]  /*106790*/  ISETP.NE.U32.AND P0, PT, RZ, UR12, PT ;  /* 0x0000000cff007c0c */ /* 0x000fe4000bf05070 */
[----:B-1----:R-:W-:-:S04]  /*1067a0*/  LOP3.LUT R13, R13, R12, RZ, 0x3c, !PT ;  /* 0x0000000c0d0d7212 */ /* 0x002fc800078e3cff */
[----:B------:R-:W-:-:S04]  /*1067b0*/  LOP3.LUT R12, R13, R12, RZ, 0x3c, !PT ;  /* 0x0000000c0d0c7212 */ /* 0x000fc800078e3cff */
[----:B------:R-:W-:-:S05]  /*1067c0*/  LOP3.LUT R13, R13, R12, RZ, 0x3c, !PT ;  /* 0x0000000c0d0d7212 */ /* 0x000fca00078e3cff */
[----:B------:R1:W-:Y:S02]  /*1067d0*/  LDGSTS.E [R3+0x48e00], desc[UR60][R12.64], P1 ;  /* 0x48e000000c037fae */ /* 0x0003e4000892187c */
[----:B-1----:R-:W-:Y:S02]  /*1067e0*/  IMAD.MOV.U32 R12, RZ, RZ, R5 ;  /* 0x000000ffff0c7224 */ /* 0x002fe400078e0005 */
[----:B------:R-:W-:Y:S01]  /*1067f0*/  IMAD.MOV.U32 R13, RZ, RZ, R4 ;  /* 0x000000ffff0d7224 */ /* 0x000fe200078e0004 */
[----:B------:R-:W-:Y:S01]  /*106800*/  UISETP.GT.AND UP1, UPT, UR15, 0x4f, UPT ;  /* 0x0000004f0f00788c */ /* 0x000fe2000bf24270 */
[----:B------:R-:W4:Y:S04]  /*106810*/  LDL R4, [R1+0x37a4] ;  /* 0x0037a40001047983 */ /* 0x000f280000100800 */
[----:B------:R1:W-:Y:S04]  /*106820*/  LDGSTS.E [R3+0x48e80], desc[UR60][R12.64], P1 ;  /* 0x48e800000c037fae */ /* 0x0003e8000892187c */
[----:B------:R-:W4:Y:S01]  /*106830*/  LDL R5, [R1+0x37a8] ;  /* 0x0037a80001057983 */ /* 0x000f220000100800 */
[----:B-1----:R-:W-:Y:S01]  /*106840*/  MOV R12, R240 ;  /* 0x000000f0000c7202 */ /* 0x002fe20000000f00 */
[----:B------:R-:W-:Y:S01]  /*106850*/  IMAD.MOV.U32 R13, RZ, RZ, R11 ;  /* 0x000000ffff0d7224 */ /* 0x000fe200078e000b */
[----:B------:R-:W-:Y:S01]  /*106860*/  USEL UR16, URZ, 0x4, !UP1 ;  /* 0x000000043f107887 */ /* 0x000fe2000c800000 */
        /* <DEDUP_REMOVED lines=48> */
[----:B------:R-:W4:Y:S04]  /*106b70*/  LDL R240, [R1+0x3830] ;  /* 0x0038300001f07983 */ /* 0x000f280000100800 */
        /* <DEDUP_REMOVED lines=12> */
[----:B--2---:R-:W-:Y:S01]  /*106c40*/  MOV R12, R242 ;  /* 0x000000f2000c7202 */ /* 0x004fe20000000f00 */
[----:B---3--:R-:W-:Y:S01]  /*106c50*/  IMAD.MOV.U32 R13, RZ, RZ, R241 ;  /* 0x000000ffff0d7224 */ /* 0x008fe200078e00f1 */
[----:B------:R-:W-:Y:S01]  /*106c60*/  ISETP.NE.U32.AND P1, PT, RZ, UR16, PT ;  /* 0x00000010ff007c0c */ /* 0x000fe2000bf25070 */
[----:B------:R-:W2:Y:S04]  /*106c70*/  LDL R241, [R1+0x3834] ;  /* 0x0038340001f17983 */ /* 0x000ea80000100800 */
[----:B------:R1:W-:Y:S04]  /*106c80*/  LDGSTS.E [R3+0x4a600], desc[UR60][R12.64], P0 ;  /* 0x4a6000000c037fae */ /* 0x0003e8000812187c */
[----:B------:R-:W3:Y:S01]  /*106c90*/  LDL R242, [R1+0x3838] ;  /* 0x0038380001f27983 */ /* 0x000ee20000100800 */
[----:B-1----:R-:W-:Y:S01]  /*106ca0*/  IMAD.MOV.U32 R12, RZ, RZ, R5 ;  /* 0x000000ffff0c7224 */ /* 0x002fe200078e0005 */
[----:B------:R-:W-:Y:S01]  /*106cb0*/  MOV R13, R4 ;  /* 0x00000004000d7202 */ /* 0x000fe20000000f00 */
[----:B------:R-:W-:Y:S01]  /*106cc0*/  UISETP.GT.AND UP1, UPT, UR15, 0x5b, UPT ;  /* 0x0000005b0f00788c */ /* 0x000fe2000bf24270 */
[----:B------:R-:W2:Y:S04]  /*106cd0*/  LDL R4, [R1+0x38b4] ;  /* 0x0038b40001047983 */ /* 0x000ea80000100800 */
[----:B------:R1:W-:Y:S04]  /*106ce0*/  LDGSTS.E [R3+0x4a680], desc[UR60][R12.64], P0 ;  /* 0x4a6800000c037fae */ /* 0x0003e8000812187c */
[----:B------:R-:W2:Y:S01]  /*106cf0*/  LDL R5, [R1+0x38b8] ;  /* 0x0038b80001057983 */ /* 0x000ea20000100800 */
[----:B-1----:R-:W-:-:S02]  /*106d00*/  IMAD.MOV.U32 R12, RZ, RZ, R7 ;  /* 0x000000ffff0c7224 */ /* 0x002fc400078e0007 */
[----:B------:R-:W-:Y:S01]  /*106d10*/  IMAD.MOV.U32 R13, RZ, RZ, R6 ;  /* 0x000000ffff0d7224 */ /* 0x000fe200078e0006 */
[----:B------:R-:W-:Y:S01]  /*106d20*/  USEL UR12, URZ, 0x4, !UP1 ;  /* 0x000000043f0c7887 */ /* 0x000fe2000c800000 */
[----:B------:R-:W2:Y:S04]  /*106d30*/  LDL R6, [R1+0x391c] ;  /* 0x00391c0001067983 */ /* 0x000ea80000100800 */
[----:B------:R1:W-:Y:S04]  /*106d40*/  LDGSTS.E [R3+0x4a700], desc[UR60][R12.64], P0 ;  /* 0x4a7000000c037fae */ /* 0x0003e8000812187c */
[----:B------:R-:W2:Y:S01]  /*106d50*/  LDL R7, [R1+0x3920] ;  /* 0x0039200001077983 */ /* 0x000ea20000100800 */
[----:B-1----:R-:W-:Y:S01]  /*106d60*/  MOV R12, R9 ;  /* 0x00000009000c7202 */ /* 0x002fe20000000f00 */
[----:B------:R-:W-:Y:S01]  /*106d70*/  IMAD.MOV.U32 R13, RZ, RZ, R8 ;  /* 0x000000ffff0d7224 */ /* 0x000fe200078e0008 */
[----:B------:R-:W-:Y:S01]  /*106d80*/  USEL UR12, UR12, URZ, !UP0 ;  /* 0x0000003f0c0c7287 */ /* 0x000fe2000c000000 */
[----:B------:R-:W2:Y:S04]  /*106d90*/  LDL R8, [R1+0x3924] ;  /* 0x0039240001087983 */ /* 0x000ea80000100800 */
[----:B------:R4:W-:Y:S04]  /*106da0*/  LDGSTS.E [R3+0x4a780], desc[UR60][R12.64], P0 ;  /* 0x4a7800000c037fae */ /* 0x0009e8000812187c */
[----:B------:R-:W2:Y:S01]  /*106db0*/  LDL R9, [R1+0x3928] ;  /* 0x0039280001097983 */ /* 0x000ea20000100800 */
[----:B----4-:R-:W-:Y:S01]  /*106dc0*/  IMAD.MOV.U32 R12, RZ, RZ, R243 ;  /* 0x000000ffff0c7224 */ /* 0x010fe200078e00f3 */
[----:B------:R-:W-:-:S02]  /*106dd0*/  MOV R13, R10 ;  /* 0x0000000a000d7202 */ /* 0x000fc40000000f00 */
[----:B------:R-:W4:Y:S04]  /*106de0*/  LDL R243, [R1+0x3930] ;  /* 0x0039300001f37983 */ /* 0x000f280000100800 */
[----:B------:R1:W-:Y:S01]  /*106df0*/  LDGSTS.E [R3+0x4ae00], desc[UR60][R12.64], P1 ;  /* 0x4ae000000c037fae */ /* 0x0003e2000892187c */
[----:B------:R-:W-:-:S03]  /*106e00*/  ISETP.NE.U32.AND P0, PT, RZ, UR12, PT ;  /* 0x0000000cff007c0c */ /* 0x000fc6000bf05070 */
[----:B------:R-:W4:Y:S04]  /*106e10*/  LDL R10, [R1+0x392c] ;  /* 0x00392c00010a7983 */ /* 0x000f280000100800 */
        /* <DEDUP_REMOVED lines=11> */
[----:B---3--:R-:W-:Y:S01]  /*106ed0*/  MOV R12, R242 ;  /* 0x000000f2000c7202 */ /* 0x008fe20000000f00 */
[----:B--2---:R-:W-:-:S02]  /*106ee0*/  IMAD.MOV.U32 R13, RZ, RZ, R241 ;  /* 0x000000ffff0d7224 */ /* 0x004fc400078e00f1 */
        /* <DEDUP_REMOVED lines=31> */
[----:B------:R-:W3:Y:S04]  /*1070e0*/  LDL R4, [R1+0x3a2c] ;  /* 0x003a2c0001047983 */ /* 0x000ee80000100800 */
[----:B------:R1:W-:Y:S04]  /*1070f0*/  LDGSTS.E [R3+0x4b780], desc[UR60][R12.64], P0 ;  /* 0x4b7800000c037fae */ /* 0x0003e8000812187c */
[----:B------:R-:W3:Y:S01]  /*107100*/  LDL R5, [R1+0x3a34] ;  /* 0x003a340001057983 */ /* 0x000ee20000100800 */
[----:B-1----:R-:W-:-:S02]  /*107110*/  IMAD.MOV.U32 R12, RZ, RZ, R7 ;  /* 0x000000ffff0c7224 */ /* 0x002fc400078e0007 */
[----:B------:R-:W-:Y:S01]  /*107120*/  IMAD.MOV.U32 R13, RZ, RZ, R6 ;  /* 0x000000ffff0d7224 */ /* 0x000fe200078e0006 */
[----:B------:R-:W-:Y:S01]  /*107130*/  ISETP.NE.U32.AND P0, PT, RZ, UR12, PT ;  /* 0x0000000cff007c0c */ /* 0x000fe2000bf05070 */
[----:B------:R-:W-:Y:S01]  /*107140*/  USEL UR16, URZ, 0x4, !UP1 ;  /* 0x000000043f107887 */ /* 0x000fe2000c800000 */
[----:B------:R-:W3:Y:S04]  /*107150*/  LDL R6, [R1+0x3a38] ;  /* 0x003a380001067983 */ /* 0x000ee80000100800 */
[----:B------:R1:W-:Y:S04]  /*107160*/  LDGSTS.E [R3+0x4be00], desc[UR60][R12.64], P1 ;  /* 0x4be000000c037fae */ /* 0x0003e8000892187c */
[----:B------:R-:W3:Y:S01]  /*107170*/  LDL R7, [R1+0x3a9c] ;  /* 0x003a9c0001077983 */ /* 0x000ee20000100800 */
[----:B-1----:R-:W-:Y:S01]  /*107180*/  MOV R12, R9 ;  /* 0x00000009000c7202 */ /* 0x002fe20000000f00 */
[----:B------:R-:W-:Y:S01]  /*107190*/  IMAD.MOV.U32 R13, RZ, RZ, R8 ;  /* 0x000000ffff0d7224 */ /* 0x000fe200078e0008 */
[----:B------:R-:W-:Y:S01]  /*1071a0*/  USEL UR16, UR16, URZ, !UP0 ;  /* 0x0000003f10107287 */ /* 0x000fe2000c000000 */
[----:B------:R-:W3:Y:S04]  /*1071b0*/  LDL R8, [R1+0x3aa0] ;  /* 0x003aa00001087983 */ /* 0x000ee80000100800 */
[----:B------:R4:W-:Y:S04]  /*1071c0*/  LDGSTS.E [R3+0x4be80], desc[UR60][R12.64], P1 ;  /* 0x4be800000c037fae */ /* 0x0009e8000892187c */
[----:B------:R-:W3:Y:S01]  /*1071d0*/  LDL R9, [R1+0x3aa4] ;  /* 0x003aa40001097983 */ /* 0x000ee20000100800 */
[----:B----4-:R-:W-:Y:S01]  /*1071e0*/  IMAD.MOV.U32 R12, RZ, RZ, R243 ;  /* 0x000000ffff0c7224 */ /* 0x010fe200078e00f3 */
        /* <DEDUP_REMOVED lines=10> */
[----:B---3--:R-:W-:Y:S01]  /*107290*/  IMAD.MOV.U32 R13, RZ, RZ, R241 ;  /* 0x000000ffff0d7224 */ /* 0x008fe200078e00f1 */
[----:B------:R-:W-:Y:S01]  /*1072a0*/  ISETP.NE.U32.AND P1, PT, RZ, UR16, PT ;  /* 0x00000010ff007c0c */ /* 0x000fe2000bf25070 */
        /* <DEDUP_REMOVED lines=37> */
[----:B----4-:R-:W-:Y:S01]  /*107500*/  IMAD.MOV.U32 R12, RZ, RZ, R243 ;  /* 0x000000ffff0c7224 */ /* 0x010fe200078e00f3 */
[----:B------:R-:W-:Y:S01]  /*107510*/  MOV R13, R4 ;  /* 0x00000004000d7202 */ /* 0x000fe20000000f00 */
[----:B------:R-:W-:Y:S01]  /*107520*/  UISETP.GT.AND UP1, UPT, UR15, 0x6f, UPT ;  /* 0x0000006f0f00788c */ /* 0x000fe2000bf24270 */
        /* <DEDUP_REMOVED lines=10> */
[----:B------:R-:W-:Y:S01]  /*1075d0*/  IMAD.MOV.U32 R13, RZ, RZ, R7 ;  /* 0x000000ffff0d7224 */ /* 0x000fe200078e0007 */
[----:B------:R-:W-:Y:S01]  /*1075e0*/  USEL UR16, UR16, URZ, !UP0 ;  /* 0x0000003f10107287 */ /* 0x000fe2000c000000 */
[----:B------:R-:W4:Y:S04]  /*1075f0*/  LDL R7, [R1+0x3bb4] ;  /* 0x003bb40001077983 */ /* 0x000f280000100800 */
[----:B------:R1:W-:Y:S01]  /*107600*/  LDGSTS.E [R3+0x4d600], desc[UR60][R12.64], P0 ;  /* 0x4d6000000c037fae */ /* 0x0003e2000812187c */
[----:B------:R-:W-:-:S03]  /*107610*/  UISETP.GT.AND UP1, UPT, UR15, 0x73, UPT ;  /* 0x000000730f00788c */ /* 0x000fc6000bf24270 */
[----:B------:R-:W4:Y:S01]  /*107620*/  LDL R8, [R1+0x3bb8] ;  /* 0x003bb80001087983 */ /* 0x000f220000100800 */
[----:B-1----:R-:W-:Y:S01]  /*107630*/  IMAD.MOV.U32 R12, RZ, RZ, R10 ;  /* 0x000000ffff0c7224 */ /* 0x002fe200078e000a */
[----:B------:R-:W-:Y:S02]  /*107640*/  MOV R13, R9 ;  /* 0x00000009000d7202 */ /* 0x000fe40000000f00 */
[----:B------:R-:W-:Y:S01]  /*107650*/  ISETP.NE.U32.AND P1, PT, RZ, UR16, PT ;  /* 0x00000010ff007c0c */ /* 0x000fe2000bf25070 */
[----:B------:R-:W-:Y:S01]  /*107660*/  USEL UR12, URZ, 0x4, !UP1 ;  /* 0x000000043f0c7887 */ /* 0x000fe2000c800000 */
[----:B------:R-:W4:Y:S04]  /*107670*/  LDL R9, [R1+0x3c1c] ;  /* 0x003c1c0001097983 */ /* 0x000f280000100800 */
[----:B------:R1:W-:Y:S04]  /*107680*/  LDGSTS.E [R3+0x4d680], desc[UR60][R12.64], P0 ;  /* 0x4d6800000c037fae */ /* 0x0003e8000812187c */
[----:B------:R-:W4:Y:S01]  /*107690*/  LDL R10, [R1+0x3c20] ;  /* 0x003c2000010a7983 */ /* 0x000f220000100800 */
[----:B-1----:R-:W-:-:S02]  /*1076a0*/  IMAD.MOV.U32 R12, RZ, RZ, R240 ;  /* 0x000000ffff0c7224 */ /* 0x002fc400078e00f0 */
[----:B------:R-:W-:Y:S01]  /*1076b0*/  IMAD.MOV.U32 R13, RZ, RZ, R11 ;  /* 0x000000ffff0d7224 */ /* 0x000fe200078e000b */
[----:B------:R-:W-:Y:S01]  /*1076c0*/  USEL UR12, UR12, URZ, !UP0 ;  /* 0x0000003f0c0c7287 */ /* 0x000fe2000c000000 */
        /* <DEDUP_REMOVED lines=20> */
[----:B------:R-:W2:Y:S01]  /*107810*/  LDL R13, [R1+0x3b2c] ;  /* 0x003b2c00010d7983 */ /* 0x000ea20000100800 */
[----:B----4-:R-:W-:Y:S01]  /*107820*/  IMAD.MOV.U32 R12, RZ, RZ, R243 ;  /* 0x000000ffff0c7224 */ /* 0x010fe200078e00f3 */
[----:B------:R-:W-:Y:S02]  /*107830*/  ISETP.NE.U32.AND P0, PT, RZ, UR12, PT ;  /* 0x0000000cff007c0c */ /* 0x000fe4000bf05070 */
[----:B------:R-:W4:Y:S04]  /*107840*/  LDL R243, [R1+0x3c34] ;  /* 0x003c340001f37983 */ /* 0x000f280000100800 */
[----:B--2---:R1:W-:Y:S04]  /*107850*/  LDGSTS.E [R3+0x4df00], desc[UR60][R12.64], P1 ;  /* 0x4df000000c037fae */ /* 0x0043e8000892187c */
        /* <DEDUP_REMOVED lines=13> */
[----:B------:R-:W-:Y:S01]  /*107930*/  UISETP.GT.AND UP1, UPT, UR15, 0x77, UPT ;  /* 0x000000770f00788c */ /* 0x000fe2000bf24270 */
[----:B-1----:R-:W-:-:S03]  /*107940*/  MOV R12, R4 ;  /* 0x00000004000c7202 */ /* 0x002fc60000000f00 */
[----:B------:R-:W-:-:S04]  /*107950*/  USEL UR16, URZ, 0x4, !UP1 ;  /* 0x000000043f107887 */ /* 0x000fc8000c800000 */
[----:B------:R-:W-:-:S06]  /*107960*/  USEL UR16, UR16, URZ, !UP0 ;  /* 0x0000003f10107287 */ /* 0x000fcc000c000000 */
[----:B------:R-:W-:Y:S01]  /*107970*/  ISETP.NE.U32.AND P1, PT, RZ, UR16, PT ;  /* 0x00000010ff007c0c */ /* 0x000fe2000bf25070 */
[----:B------:R-:W-:-:S04]  /*107980*/  UISETP.GT.AND UP1, UPT, UR15, 0x7b, UPT ;  /* 0x0000007b0f00788c */ /* 0x000fc8000bf24270 */
[----:B------:R-:W-:-:S04]  /*107990*/  USEL UR12, URZ, 0x4, !UP1 ;  /* 0x000000043f0c7887 */ /* 0x000fc8000c800000 */
[----:B------:R-:W-:Y:S02]  /*1079a0*/  USEL UR12, UR12, URZ, !UP0 ;  /* 0x0000003f0c0c7287 */ /* 0x000fe4000c000000 */
[----:B------:R-:W-:-:S04]  /*1079b0*/  UISETP.GT.AND UP1, UPT, UR15, 0x7f, UPT ;  /* 0x0000007f0f00788c */ /* 0x000fc8000bf24270 */
[----:B------:R-:W-:-:S04]  /*1079c0*/  USEL UR16, URZ, 0x4, !UP1 ;  /* 0x000000043f107887 */ /* 0x000fc8000c800000 */
[----:B------:R-:W-:Y:S01]  /*1079d0*/  USEL UR16, UR16, URZ, !UP0 ;  /* 0x0000003f10107287 */ /* 0x000fe2000c000000 */
[----:B------:R-:W-:Y:S02]  /*1079e0*/  ISETP.GE.AND P2, PT, R16, UR15, PT ;  /* 0x0000000f10007c0c */ /* 0x000fe4000bf46270 */
[----:B------:R-:W-:Y:S02]  /*1079f0*/  ISETP.GE.AND P3, PT, R124, UR15, PT ;  /* 0x0000000f7c007c0c */ /* 0x000fe4000bf66270 */
[----:B------:R-:W-:Y:S01]  /*107a00*/  ISETP.GE.AND P4, PT, R17, UR15, PT ;  /* 0x0000000f11007c0c */ /* 0x000fe2000bf86270 */
[----:B--2---:R1:W-:Y:S02]  /*107a10*/  LDGSTS.E [R3+0x4e680], desc[UR60][R12.64], P0 ;  /* 0x4e6800000c037fae */ /* 0x0043e4000812187c */
[----:B-1----:R-:W-:Y:S02]  /*107a20*/  IMAD.MOV.U32 R12, RZ, RZ, R6 ;  /* 0x000000ffff0c7224 */ /* 0x002fe400078e0006 */
[----:B------:R-:W-:-:S05]  /*107a30*/  IMAD.MOV.U32 R13, RZ, RZ, R5 ;  /* 0x000000ffff0d7224 */ /* 0x000fca00078e0005 */
[----:B------:R1:W-:Y:S02]  /*107a40*/  LDGSTS.E [R3+0x4e700], desc[UR60][R12.64], P0 ;  /* 0x4e7000000c037fae */ /* 0x0003e4000812187c */
[----:B-1----:R-:W-:Y:S01]  /*107a50*/  MOV R12, R8 ;  /* 0x00000008000c7202 */ /* 0x002fe20000000f00 */
[----:B------:R-:W-:-:S05]  /*107a60*/  IMAD.MOV.U32 R13, RZ, RZ, R7 ;  /* 0x000000ffff0d7224 */ /* 0x000fca00078e0007 */
[----:B------:R1:W-:Y:S02]  /*107a70*/  LDGSTS.E [R3+0x4e780], desc[UR60][R12.64], P0 ;  /* 0x4e7800000c037fae */ /* 0x0003e4000812187c */
[----:B-1----:R-:W-:Y:S01]  /*107a80*/  IMAD.MOV.U32 R12, RZ, RZ, R10 ;  /* 0x000000ffff0c7224 */ /* 0x002fe200078e000a */
[----:B------:R-:W-:-:S05]  /*107a90*/  MOV R13, R9 ;  /* 0x00000009000d7202 */ /* 0x000fca0000000f00 */
[----:B------:R1:W-:Y:S01]  /*107aa0*/  LDGSTS.E [R3+0x4ee00], desc[UR60][R12.64], P1 ;  /* 0x4ee000000c037fae */ /* 0x0003e2000892187c */
[----:B------:R-:W-:Y:S01]  /*107ab0*/  ISETP.NE.U32.AND P0, PT, RZ, UR12, PT ;  /* 0x0000000cff007c0c */ /* 0x000fe2000bf05070 */
[----:B-1----:R-:W-:Y:S02]  /*107ac0*/  IMAD.MOV.U32 R12, RZ, RZ, R240 ;  /* 0x000000ffff0c7224 */ /* 0x002fe400078e00f0 */
[----:B------:R-:W-:-:S05]  /*107ad0*/  IMAD.MOV.U32 R13, RZ, RZ, R11 ;  /* 0x000000ffff0d7224 */ /* 0x000fca00078e000b */
[----:B------:R1:W-:Y:S02]  /*107ae0*/  LDGSTS.E [R3+0x4ee80], desc[UR60][R12.64], P1 ;  /* 0x4ee800000c037fae */ /* 0x0003e4000892187c */
[----:B-1----:R-:W-:Y:S01]  /*107af0*/  MOV R12, R242 ;  /* 0x000000f2000c7202 */ /* 0x002fe20000000f00 */
[----:B---3--:R-:W-:-:S05]  /*107b00*/  IMAD.MOV.U32 R13, RZ, RZ, R241 ;  /* 0x000000ffff0d7224 */ /* 0x008fca00078e00f1 */
[----:B------:R1:W-:Y:S02]  /*107b10*/  LDGSTS.E [R3+0x4ef00], desc[UR60][R12.64], P1 ;  /* 0x4ef000000c037fae */ /* 0x0003e4000892187c */
[----:B-1----:R-:W-:Y:S01]  /*107b20*/  IMAD.MOV.U32 R12, RZ, RZ, R139 ;  /* 0x000000ffff0c7224 */ /* 0x002fe200078e008b */
[----:B----4-:R-:W-:-:S05]  /*107b30*/  MOV R13, R243 ;  /* 0x000000f3000d7202 */ /* 0x010fca0000000f00 */
[----:B------:R1:W-:Y:S02]  /*107b40*/  LDGSTS.E [R3+0x4ef80], desc[UR60][R12.64], P1 ;  /* 0x4ef800000c037fae */ /* 0x0003e4000892187c */
[----:B-1----:R-:W-:Y:S02]  /*107b50*/  IMAD.MOV.U32 R12, RZ, RZ, R137 ;  /* 0x000000ffff0c7224 */ /* 0x002fe400078e0089 */
[----:B------:R-:W-:-:S05]  /*107b60*/  IMAD.MOV.U32 R13, RZ, RZ, R138 ;  /* 0x000000ffff0d7224 */ /* 0x000fca00078e008a */
[----:B------:R1:W-:Y:S01]  /*107b70*/  LDGSTS.E [R3+0x4f600], desc[UR60][R12.64], P0 ;  /* 0x4f6000000c037fae */ /* 0x0003e2000812187c */
[----:B------:R-:W-:Y:S02]  /*107b80*/  ISETP.NE.U32.AND P1, PT, RZ, UR16, PT ;  /* 0x00000010ff007c0c */ /* 0x000fe4000bf25070 */
[----:B-1----:R-:W-:Y:S01]  /*107b90*/  MOV R12, R135 ;  /* 0x00000087000c7202 */ /* 0x002fe20000000f00 */
[----:B------:R-:W-:-:S05]  /*107ba0*/  IMAD.MOV.U32 R13, RZ, RZ, R136 ;  /* 0x000000ffff0d7224 */ /* 0x000fca00078e0088 */
[----:B------:R1:W-:Y:S02]  /*107bb0*/  LDGSTS.E [R3+0x4f680], desc[UR60][R12.64], P0 ;  /* 0x4f6800000c037fae */ /* 0x0003e4000812187c */
[----:B-1----:R-:W-:Y:S01]  /*107bc0*/  IMAD.MOV.U32 R12, RZ, RZ, R133 ;  /* 0x000000ffff0c7224 */ /* 0x002fe200078e0085 */
[----:B------:R-:W-:-:S05]  /*107bd0*/  MOV R13, R134 ;  /* 0x00000086000d7202 */ /* 0x000fca0000000f00 */
[----:B------:R1:W-:Y:S02]  /*107be0*/  LDGSTS.E [R3+0x4f700], desc[UR60][R12.64], P0 ;  /* 0x4f7000000c037fae */ /* 0x0003e4000812187c */
        /* <DEDUP_REMOVED lines=11> */
[----:B------:R1:W-:Y:S01]  /*107ca0*/  LDGSTS.E [R3+0x4ff00], desc[UR60][R12.64], P1 ;  /* 0x4ff000000c037fae */ /* 0x0003e2000892187c */
[----:B------:R-:W-:Y:S02]  /*107cb0*/  PLOP3.LUT P0, PT, PT, PT, UP0, 0x80, 0x0 ;  /* 0x000000000000781c */ /* 0x000fe40003f0f008 */
[----:B-1----:R-:W-:Y:S01]  /*107cc0*/  MOV R12, R122 ;  /* 0x0000007a000c7202 */ /* 0x002fe20000000f00 */
[----:B------:R-:W-:-:S05]  /*107cd0*/  IMAD.MOV.U32 R13, RZ, RZ, R123 ;  /* 0x000000ffff0d7224 */ /* 0x000fca00078e007b */
[----:B------:R1:W-:Y:S01]  /*107ce0*/  LDGSTS.E [R3+0x4ff80], desc[UR60][R12.64], P1 ;  /* 0x4ff800000c037fae */ /* 0x0003e2000892187c */
[----:B------:R-:W-:Y:S01]  /*107cf0*/  ISETP.GE.AND P1, PT, R15, UR15, PT ;  /* 0x0000000f0f007c0c */ /* 0x000fe2000bf26270 */
[----:B------:R-:W-:Y:S02]  /*107d00*/  ULEA UR12, UR7, UR5, 0x11 ;  /* 0x00000005070c7291 */ /* 0x000fe4000f8e883f */
[----:B------:R-:W0:Y:S01]  /*107d10*/  LDGDEPBAR ;  /* 0x00000000000079af */ /* 0x000e220000000000 */
[----:B-1----:R-:W-:-:S04]  /*107d20*/  SEL R3, RZ, 0x4, P1 ;  /* 0x00000004ff037807 */ /* 0x002fc80000800000 */
[----:B------:R-:W-:-:S04]  /*107d30*/  SEL R3, R3, RZ, !P0 ;  /* 0x000000ff03037207 */ /* 0x000fc80004000000 */
[----:B------:R-:W-:Y:S02]  /*107d40*/  ISETP.NE.U32.AND P1, PT, R3, RZ, PT ;  /* 0x000000ff0300720c */ /* 0x000fe40003f25070 */
[----:B------:R-:W-:Y:S02]  /*107d50*/  SEL R3, RZ, 0x4, P2 ;  /* 0x00000004ff037807 */ /* 0x000fe40001000000 */
[----:B------:R-:W-:Y:S02]  /*107d60*/  SEL R12, RZ, 0x4, P3 ;  /* 0x00000004ff0c7807 */ /* 0x000fe40001800000 */
[----:B------:R-:W-:Y:S02]  /*107d70*/  SEL R3, R3, RZ, !P0 ;  /* 0x000000ff03037207 */ /* 0x000fe40004000000 */
[----:B------:R-:W-:Y:S02]  /*107d80*/  SEL R12, R12, RZ, !P0 ;  /* 0x000000ff0c0c7207 */ /* 0x000fe40004000000 */
[----:B------:R-:W-:-:S02]  /*107d90*/  ISETP.NE.U32.AND P2, PT, R3, RZ, PT ;  /* 0x000000ff0300720c */ /* 0x000fc40003f45070 */
[----:B------:R-:W-:Y:S02]  /*107da0*/  SEL R3, RZ, 0x4, P4 ;  /* 0x00000004ff037807 */ /* 0x000fe40002000000 */
[----:B------:R-:W-:Y:S02]  /*107db0*/  ISETP.NE.U32.AND P3, PT, R12, RZ, PT ;  /* 0x000000ff0c00720c */ /* 0x000fe40003f65070 */
[----:B------:R-:W-:Y:S01]  /*107dc0*/  SEL R3, R3, RZ, !P0 ;  /* 0x000000ff03037207 */ /* 0x000fe20004000000 */
[----:B------:R-:W-:Y:S01]  /*107dd0*/  IMAD.MOV.U32 R13, RZ, RZ, R121 ;  /* 0x000000ffff0d7224 */ /* 0x000fe200078e0079 */
[----:B------:R-:W-:Y:S02]  /*107de0*/  MOV R12, R120 ;  /* 0x00000078000c7202 */ /* 0x000fe40000000f00 */
[----:B------:R-:W-:Y:S01]  /*107df0*/  ISETP.NE.U32.AND P0, PT, R3, RZ, PT ;  /* 0x000000ff0300720c */ /* 0x000fe20003f05070 */
[----:B------:R-:W-:Y:S02]  /*107e00*/  VIADD R3, R14, UR12 ;  /* 0x0000000c0e037c36 */ /* 0x000fe40008000000 */
[----:B------:R-:W2:Y:S04]  /*107e10*/  LDL.LU.64 R14, [R1+0x2d28] ;  /* 0x002d2800010e7983 */ /* 0x000ea80000300a00 */
[----:B------:R1:W-:Y:S04]  /*107e20*/  LDGSTS.E [R3], desc[UR60][R12.64], P3 ;  /* 0x000000000c037fae */ /* 0x0003e8000992187c */
[----:B------:R-:W3:Y:S04]  /*107e30*/  LDL.LU.64 R16, [R1+0x2d20] ;  /* 0x002d200001107983 */ /* 0x000ee80000300a00 */
[----:B------:R-:W4:Y:S01]  /*107e40*/  LDL.LU.64 R4, [R1+0x2d18] ;  /* 0x002d180001047983 */ /* 0x000f220000300a00 */
        /* <DEDUP_REMOVED lines=133> */
[----:B------:R-:W-:Y:S02]  /*1086a0*/  IMAD.MOV.U32 R13, RZ, RZ, R21 ;  /* 0x000000ffff0d7224 */ /* 0x000fe400078e0015 */
[----:B------:R-:W4:Y:S04]  /*1086b0*/  LDL.LU.64 R20, [R1+0x2d10] ;  /* 0x002d100001147983 */ /* 0x000f280000300a00 */
[----:B------:R1:W-:Y:S02]  /*1086c0*/  LDGSTS.E [R3+0xb080], desc[UR60][R12.64], P1 ;  /* 0x0b0800000c037fae */ /* 0x0003e4000892187c */
[----:B-1----:R-:W-:Y:S01]  /*1086d0*/  IMAD.MOV.U32 R12, RZ, RZ, R22 ;  /* 0x000000ffff0c7224 */ /* 0x002fe200078e0016 */
[----:B------:R-:W-:-:S02]  /*1086e0*/  MOV R13, R23 ;  /* 0x00000017000d7202 */ /* 0x000fc40000000f00 */
[----:B------:R-:W4:Y:S04]  /*1086f0*/  LDL.LU.64 R22, [R1+0x2d08] ;  /* 0x002d080001167983 */ /* 0x000f280000300a00 */
[----:B------:R1:W-:Y:S02]  /*108700*/  LDGSTS.E [R3+0xb100], desc[UR60][R12.64], P2 ;  /* 0x0b1000000c037fae */ /* 0x0003e4000912187c */
[----:B-1----:R-:W-:Y:S02]  /*108710*/  IMAD.MOV.U32 R12, RZ, RZ, R24 ;  /* 0x000000ffff0c7224 */ /* 0x002fe400078e0018 */
[----:B------:R-:W-:Y:S02]  /*108720*/  IMAD.MOV.U32 R13, RZ, RZ, R25 ;  /* 0x000000ffff0d7224 */ /* 0x000fe400078e0019 */
[----:B------:R-:W4:Y:S04]  /*108730*/  LDL.LU.64 R24, [R1+0x2d00] ;  /* 0x002d000001187983 */ /* 0x000f280000300a00 */
[----:B------:R1:W-:Y:S04]  /*108740*/  LDGSTS.E [R3+0xb180], desc[UR60][R12.64], P0 ;  /* 0x0b1800000c037fae */ /* 0x0003e8000812187c */
[----:B------:R-:W4:Y:S01]  /*108750*/  LDL.LU.64 R10, [R1+0x2cf8] ;  /* 0x002cf800010a7983 */ /* 0x000f220000300a00 */
[----:B-1----:R-:W-:Y:S01]  /*108760*/  MOV R12, R30 ;  /* 0x0000001e000c7202 */ /* 0x002fe20000000f00 */
[----:B------:R-:W-:-:S05]  /*108770*/  IMAD.MOV.U32 R13, RZ, RZ, R31 ;  /* 0x000000ffff0d7224 */ /* 0x000fca00078e001f */
[----:B------:R1:W-:Y:S02]  /*108780*/  LDGSTS.E [R3+0xc000], desc[UR60][R12.64], P3 ;  /* 0x0c0000000c037fae */ /* 0x0003e4000992187c */
[----:B-1----:R-:W-:Y:S01]  /*108790*/  IMAD.MOV.U32 R12, RZ, RZ, R28 ;  /* 0x000000ffff0c7224 */ /* 0x002fe200078e001c */
[----:B------:R-:W-:Y:S02]  /*1087a0*/  MOV R13, R29 ;  /* 0x0000001d000d7202 */ /* 0x000fe40000000f00 */
[----:B------:R-:W4:Y:S04]  /*1087b0*/  LDL.LU.64 R28, [R1+0x2cf0] ;  /* 0x002cf000011c7983 */ /* 0x000f280000300a00 */
[----:B------:R-:W4:Y:S04]  /*1087c0*/  LDL.LU.64 R8, [R1+0x2ce8] ;  /* 0x002ce80001087983 */ /* 0x000f280000300a00 */
[----:B------:R1:W-:Y:S04]  /*1087d0*/  LDGSTS.E [R3+0xc080], desc[UR60][R12.64], P1 ;  /* 0x0c0800000c037fae */ /* 0x0003e8000892187c */
[----:B------:R-:W4:Y:S04]  /*1087e0*/  LDL.LU.64 R32, [R1+0x2ce0] ;  /* 0x002ce00001207983 */ /* 0x000f280000300a00 */
[----:B------:R-:W4:Y:S01]  /*1087f0*/  LDL.LU.64 R6, [R1+0x2cd8] ;  /* 0x002cd80001067983 */ /* 0x000f220000300a00 */
[----:B-1----:R-:W-:-:S03]  /*108800*/  IMAD.MOV.U32 R12, RZ, RZ, R26 ;  /* 0x000000ffff0c7224 */ /* 0x002fc600078e001a */
[----:B------:R-:W4:Y:S01]  /*108810*/  LDL.LU.64 R36, [R1+0x2cd0] ;  /* 0x002cd00001247983 */ /* 0x000f220000300a00 */
[----:B------:R-:W-:-:S03]  /*108820*/  IMAD.MOV.U32 R13, RZ, RZ, R27 ;  /* 0x000000ffff0d7224 */ /* 0x000fc600078e001b */
[----:B------:R-:W4:Y:S04]  /*108830*/  LDL.LU.64 R38, [R1+0x2cc8] ;  /* 0x002cc80001267983 */ /* 0x000f280000300a00 */
[----:B------:R1:W-:Y:S02]  /*108840*/  LDGSTS.E [R3+0xc100], desc[UR60][R12.64], P2 ;  /* 0x0c1000000c037fae */ /* 0x0003e4000912187c */
[----:B-1----:R-:W-:Y:S01]  /*108850*/  MOV R12, R18 ;  /* 0x00000012000c7202 */ /* 0x002fe20000000f00 */
[----:B------:R-:W-:-:S05]  /*108860*/  IMAD.MOV.U32 R13, RZ, RZ, R19 ;  /* 0x000000ffff0d7224 */ /* 0x000fca00078e0013 */
[----:B------:R2:W-:Y:S02]  /*108870*/  LDGSTS.E [R3+0xc180], desc[UR60][R12.64], P0 ;  /* 0x0c1800000c037fae */ /* 0x0005e4000812187c */
[----:B--2---:R-:W-:-:S04]  /*108880*/  IADD3 R12, P4, R14, UR14, RZ ;  /* 0x0000000e0e0c7c10 */ /* 0x004fc8000ff9e0ff */
[----:B------:R-:W-:Y:S02]  /*108890*/  IADD3.X R13, R15, UR9, RZ, P4, !PT ;  /* 0x000000090f0d7c10 */ /* 0x000fe4000a7fe4ff */
[----:B---3--:R-:W-:-:S04]  /*1088a0*/  IADD3 R14, P4, R16, UR14, RZ ;  /* 0x0000000e100e7c10 */ /* 0x008fc8000ff9e0ff */
[----:B------:R-:W-:Y:S02]  /*1088b0*/  IADD3.X R15, R17, UR9, RZ, P4, !PT ;  /* 0x00000009110f7c10 */ /* 0x000fe4000a7fe4ff */
[----:B----4-:R-:W-:-:S04]  /*1088c0*/  IADD3 R16, P4, R4, UR14, RZ ;  /* 0x0000000e04107c10 */ /* 0x010fc8000ff9e0ff */
[----:B------:R-:W-:Y:S02]  /*1088d0*/  IADD3.X R17, R5, UR9, RZ, P4, !PT ;  /* 0x0000000905117c10 */ /* 0x000fe4000a7fe4ff */
[----:B------:R-:W2:Y:S04]  /*1088e0*/  LDL.LU.64 R4, [R1+0x2cc0] ;  /* 0x002cc00001047983 */ /* 0x000ea80000300a00 */
[----:B------:R-:W3:Y:S04]  /*1088f0*/  LDL.LU.64 R42, [R1+0x2cb8] ;  /* 0x002cb800012a7983 */ /* 0x000ee80000300a00 */
[----:B------:R-:W4:Y:S04]  /*108900*/  LDL.LU.64 R44, [R1+0x2cb0] ;  /* 0x002cb000012c7983 */ /* 0x000f280000300a00 */
[----:B------:R-:W4:Y:S01]  /*108910*/  LDL.LU.64 R46, [R1+0x2ca8] ;  /* 0x002ca800012e7983 */ /* 0x000f220000300a00 */
[----:B------:R-:W-:-:S04]  /*108920*/  IADD3 R18, P4, R20, UR14, RZ ;  /* 0x0000000e14127c10 */ /* 0x000fc8000ff9e0ff */
[----:B------:R-:W-:Y:S02]  /*108930*/  IADD3.X R19, R21, UR9, RZ, P4, !PT ;  /* 0x0000000915137c10 */ /* 0x000fe4000a7fe4ff */
[----:B------:R-:W-:-:S04]  /*108940*/  IADD3 R20, P4, R22, UR14, RZ ;  /* 0x0000000e16147c10 */ /* 0x000fc8000ff9e0ff */
[----:B------:R-:W-:Y:S02]  /*108950*/  IADD3.X R21, R23, UR9, RZ, P4, !PT ;  /* 0x0000000917157c10 */ /* 0x000fe4000a7fe4ff */
[----:B------:R-:W-:-:S04]  /*108960*/  IADD3 R22, P4, R24, UR14, RZ ;  /* 0x0000000e18167c10 */ /* 0x000fc8000ff9e0ff */
[----:B------:R-:W-:Y:S02]  /*108970*/  IADD3.X R23, R25, UR9, RZ, P4, !PT ;  /* 0x0000000919177c10 */ /* 0x000fe4000a7fe4ff */
[----:B------:R-:W-:-:S04]  /*108980*/  IADD3 R24, P4, R10, UR14, RZ ;  /* 0x0000000e0a187c10 */ /* 0x000fc8000ff9e0ff */
[----:B------:R-:W-:Y:S02]  /*108990*/  IADD3.X R25, R11, UR9, RZ, P4, !PT ;  /* 0x000000090b197c10 */ /* 0x000fe4000a7fe4ff */
[----:B------:R-:W4:Y:S04]  /*1089a0*/  LDL.LU.64 R10, [R1+0x2ca0] ;  /* 0x002ca000010a7983 */ /* 0x000f280000300a00 */
[----:B------:R-:W4:Y:S01]  /*1089b0*/  LDL.LU.64 R50, [R1+0x2c98] ;  /* 0x002c980001327983 */ /* 0x000f220000300a00 */
[----:B------:R-:W-:-:S04]  /*1089c0*/  IADD3 R26, P4, R28, UR14, RZ ;  /* 0x0000000e1c1a7c10 */ /* 0x000fc8000ff9e0ff */
[----:B------:R-:W-:Y:S02]  /*1089d0*/  IADD3.X R27, R29, UR9, RZ, P4, !PT ;  /* 0x000000091d1b7c10 */ /* 0x000fe4000a7fe4ff */
[----:B------:R-:W-:-:S04]  /*1089e0*/  IADD3 R28, P4, R8, UR14, RZ ;  /* 0x0000000e081c7c10 */ /* 0x000fc8000ff9e0ff */
[----:B------:R-:W-:Y:S02]  /*1089f0*/  IADD3.X R29, R9, UR9, RZ, P4, !PT ;  /* 0x00000009091d7c10 */ /* 0x000fe4000a7fe4ff */
[----:B------:R-:W4:Y:S01]  /*108a00*/  LDL.LU.64 R8, [R1+0x2c90] ;  /* 0x002c900001087983 */ /* 0x000f220000300a00 */
[----:B------:R-:W-:-:S03]  /*108a10*/  IADD3 R30, P4, R32, UR14, RZ ;  /* 0x0000000e201e7c10 */ /* 0x000fc6000ff9e0ff */
[----:B------:R-:W4:Y:S01]  /*108a20*/  LDL.LU.64 R54, [R1+0x2c88] ;  /* 0x002c880001367983 */ /* 0x000f220000300a00 */
[----:B------:R-:W-:Y:S02]  /*108a30*/  IADD3.X R31, R33, UR9, RZ, P4, !PT ;  /* 0x00000009211f7c10 */ /* 0x000fe4000a7fe4ff */
[----:B------:R-:W-:-:S04]  /*108a40*/  IADD3 R32, P4, R6, UR14, RZ ;  /* 0x0000000e06207c10 */ /* 0x000fc8000ff9e0ff */
[----:B------:R-:W-:Y:S02]  /*108a50*/  IADD3.X R33, R7, UR9, RZ, P4, !PT ;  /* 0x0000000907217c10 */ /* 0x000fe4000a7fe4ff */
[----:B------:R-:W4:Y:S01]  /*108a60*/  LDL.LU.64 R6, [R1+0x2c80] ;  /* 0x002c800001067983 */ /* 0x000f220000300a00 */
[----:B------:R-:W-:-:S03]  /*108a70*/  IADD3 R34, P4, R36, UR14, RZ ;  /* 0x0000000e24227c10 */ /* 0x000fc6000ff9e0ff */
[----:B------:R-:W4:Y:S01]  /*108a80*/  LDL.LU.64 R58, [R1+0x2c78] ;  /* 0x002c7800013a7983 */ /* 0x000f220000300a00 */
[----:B------:R-:W-:Y:S02]  /*108a90*/  IADD3.X R35, R37, UR9, RZ, P4, !PT ;  /* 0x0000000925237c10 */ /* 0x000fe4000a7fe4ff */
[----:B------:R-:W-:Y:S01]  /*108aa0*/  IADD3 R36, P4, R38, UR14, RZ ;  /* 0x0000000e26247c10 */ /* 0x000fe2000ff9e0ff */
[----:B------:R-:W4:Y:S03]  /*108ab0*/  LDL.LU.64 R60, [R1+0x2c70] ;  /* 0x002c7000013c7983 */ /* 0x000f260000300a00 */
[----:B------:R-:W-:Y:S02]  /*108ac0*/  IADD3.X R37, R39, UR9, RZ, P4, !PT ;  /* 0x0000000927257c10 */ /* 0x000fe4000a7fe4ff */
[----:B--2---:R-:W-:-:S04]  /*108ad0*/  IADD3 R38, P4, R4, UR14, RZ ;  /* 0x0000000e04267c10 */ /* 0x004fc8000ff9e0ff */
[----:B------:R-:W-:Y:S02]  /*108ae0*/  IADD3.X R39, R5, UR9, RZ, P4, !PT ;  /* 0x0000000905277c10 */ /* 0x000fe4000a7fe4ff */
[----:B------:R-:W2:Y:S01]  /*108af0*/  LDL.LU.64 R4, [R1+0x2c68] ;  /* 0x002c680001047983 */ /* 0x000ea20000300a00 */
[----:B---3--:R-:W-:-:S03]  /*108b00*/  IADD3 R40, P4, R42, UR14, RZ ;  /* 0x0000000e2a287c10 */ /* 0x008fc6000ff9e0ff */
[----:B------:R-:W3:Y:S01]  /*108b10*/  LDL.LU.64 R64, [R1+0x2c60] ;  /* 0x002c600001407983 */ /* 0x000ee20000300a00 */
[----:B------:R-:W-:Y:S02]  /*108b20*/  IADD3.X R41, R43, UR9, RZ, P4, !PT ;  /* 0x000000092b297c10 */ /* 0x000fe4000a7fe4ff */
[----:B----4-:R-:W-:Y:S01]  /*108b30*/  IADD3 R42, P4, R44, UR14, RZ ;  /* 0x0000000e2c2a7c10 */ /* 0x010fe2000ff9e0ff */
[----:B------:R-:W4:Y:S03]  /*108b40*/  LDL.LU.64 R66, [R1+0x2c58] ;  /* 0x002c580001427983 */ /* 0x000f260000300a00 */
[----:B------:R-:W-:Y:S01]  /*108b50*/  IADD3.X R43, R45, UR9, RZ, P4, !PT ;  /* 0x000000092d2b7c10 */ /* 0x000fe2000a7fe4ff */
        /* <DEDUP_REMOVED lines=50> */
[----:B------:R-:W4:Y:S01]  /*108e80*/  LDL.LU.64 R6, [R1+0x2bd0] ;  /* 0x002bd00001067983 */ /* 0x000f220000300a00 */
[----:B------:R-:W-:-:S03]  /*108e90*/  IADD3 R78, P4, R80, UR14, RZ ;  /* 0x0000000e504e7c10 */ /* 0x000fc6000ff9e0ff */
[----:B------:R-:W4:Y:S01]  /*108ea0*/  LDL.LU.64 R102, [R1+0x2bc8] ;  /* 0x002bc80001667983 */ /* 0x000f220000300a00 */
[----:B------:R-:W-:-:S03]  /*108eb0*/  IADD3.X R79, R81, UR9, RZ, P4, !PT ;  /* 0x00000009514f7c10 */ /* 0x000fc6000a7fe4ff */
[----:B------:R-:W4:Y:S01]  /*108ec0*/  LDL.LU.64 R104, [R1+0x2bc0] ;  /* 0x002bc00001687983 */ /* 0x000f220000300a00 */
        /* <DEDUP_REMOVED lines=10> */
[----:B------:R-:W-:-:S03]  /*108f70*/  IADD3 R86, P4, R88, UR14, RZ ;  /* 0x0000000e58567c10 */ /* 0x000fc6000ff9e0ff */
[----:B------:R-:W4:Y:S01]  /*108f80*/  LDL.LU.64 R114, [R1+0x2b98] ;  /* 0x002b980001727983 */ /* 0x000f220000300a00 */
[----:B------:R-:W-:Y:S02]  /*108f90*/  IADD3.X R87, R89, UR9, RZ, P4, !PT ;  /* 0x0000000959577c10 */ /* 0x000fe4000a7fe4ff */
[----:B------:R-:W-:-:S04]  /*108fa0*/  IADD3 R88, P4, R10, UR14, RZ ;  /* 0x0000000e0a587c10 */ /* 0x000fc8000ff9e0ff */
[----:B------:R-:W-:Y:S02]  /*108fb0*/  IADD3.X R89, R11, UR9, RZ, P4, !PT ;  /* 0x000000090b597c10 */ /* 0x000fe4000a7fe4ff */
[----:B------:R-:W-:Y:S01]  /*108fc0*/  IADD3 R90, P4, R92, UR14, RZ ;  /* 0x0000000e5c5a7c10 */ /* 0x000fe2000ff9e0ff */
[----:B------:R-:W4:Y:S03]  /*108fd0*/  LDL.LU.64 R10, [R1+0x2b90] ;  /* 0x002b9000010a7983 */ /* 0x000f260000300a00 */
        /* <DEDUP_REMOVED lines=28> */
[----:B------:R-:W-:Y:S01]  /*1091a0*/  IADD3 R112, P4, R114, UR14, RZ ;  /* 0x0000000e72707c10 */ /* 0x000fe2000ff9e0ff */
[----:B------:R-:W4:Y:S03]  /*1091b0*/  LDL.LU.64 R132, [R1+0x2b50] ;  /* 0x002b500001847983 */ /* 0x000f260000300a00 */
[----:B------:R-:W-:Y:S02]  /*1091c0*/  IADD3.X R113, R115, UR9, RZ, P4, !PT ;  /* 0x0000000973717c10 */ /* 0x000fe4000a7fe4ff */
[----:B------:R-:W-:-:S04]  /*1091d0*/  IADD3 R114, P4, R10, UR14, RZ ;  /* 0x0000000e0a727c10 */ /* 0x000fc8000ff9e0ff */
[----:B------:R-:W-:Y:S02]  /*1091e0*/  IADD3.X R115, R11, UR9, RZ, P4, !PT ;  /* 0x000000090b737c10 */ /* 0x000fe4000a7fe4ff */
[----:B------:R-:W4:Y:S01]  /*1091f0*/  LDL.LU.64 R10, [R1+0x2b48] ;  /* 0x002b4800010a7983 */ /* 0x000f220000300a00 */
[----:B------:R-:W-:-:S04]  /*109200*/  IADD3 R116, P4, R8, UR14, RZ ;  /* 0x0000000e08747c10 */ /* 0x000fc8000ff9e0ff */
[----:B------:R-:W-:Y:S02]  /*109210*/  IADD3.X R117, R9, UR9, RZ, P4, !PT ;  /* 0x0000000909757c10 */ /* 0x000fe4000a7fe4ff */
[----:B------:R-:W4:Y:S01]  /*109220*/  LDL.LU.64 R8, [R1+0x2b40] ;  /* 0x002b400001087983 */ /* 0x000f220000300a00 */
[----:B------:R-:W-:-:S04]  /*109230*/  IADD3 R118, P4, R6, UR14, RZ ;  /* 0x0000000e06767c10 */ /* 0x000fc8000ff9e0ff */
[----:B------:R-:W-:Y:S02]  /*109240*/  IADD3.X R119, R7, UR9, RZ, P4, !PT ;  /* 0x0000000907777c10 */ /* 0x000fe4000a7fe4ff */
[----:B------:R-:W4:Y:S01]  /*109250*/  LDL.LU.64 R6, [R1+0x2b38] ;  /* 0x002b380001067983 */ /* 0x000f220000300a00 */
[----:B--2---:R-:W-:-:S04]  /*109260*/  IADD3 R120, P4, R4, UR14, RZ ;  /* 0x0000000e04787c10 */ /* 0x004fc8000ff9e0ff */
[----:B------:R-:W-:Y:S02]  /*109270*/  IADD3.X R121, R5, UR9, RZ, P4, !PT ;  /* 0x0000000905797c10 */ /* 0x000fe4000a7fe4ff */
[----:B------:R-:W2:Y:S01]  /*109280*/  LDL.LU.64 R4, [R1+0x2b30] ;  /* 0x002b300001047983 */ /* 0x000ea20000300a00 */
[----:B---3--:R-:W-:-:S04]  /*109290*/  IADD3 R122, P4, R124, UR14, RZ ;  /* 0x0000000e7c7a7c10 */ /* 0x008fc8000ff9e0ff */
[----:B------:R-:W-:Y:S02]  /*1092a0*/  IADD3.X R123, R125, UR9, RZ, P4, !PT ;  /* 0x000000097d7b7c10 */ /* 0x000fe4000a7fe4ff */
[----:B----4-:R-:W-:-:S04]  /*1092b0*/  IADD3 R124, P4, R126, UR14, RZ ;  /* 0x0000000e7e7c7c10 */ /* 0x010fc8000ff9e0ff */
[----:B------:R-:W-:Y:S02]  /*1092c0*/  IADD3.X R125, R127, UR9, RZ, P4, !PT ;  /* 0x000000097f7d7c10 */ /* 0x000fe4000a7fe4ff */
[----:B------:R-:W-:-:S04]  /*1092d0*/  IADD3 R126, P4, R128, UR14, RZ ;  /* 0x0000000e807e7c10 */ /* 0x000fc8000ff9e0ff */
[----:B------:R-:W-:Y:S02]  /*1092e0*/  IADD3.X R127, R129, UR9, RZ, P4, !PT ;  /* 0x00000009817f7c10 */ /* 0x000fe4000a7fe4ff */
[----:B------:R-:W-:-:S04]  /*1092f0*/  IADD3 R128, P4, R130, UR14, RZ ;  /* 0x0000000e82807c10 */ /* 0x000fc8000ff9e0ff */
[----:B------:R-:W-:Y:S02]  /*109300*/  IADD3.X R129, R131, UR9, RZ, P4, !PT ;  /* 0x0000000983817c10 */ /* 0x000fe4000a7fe4ff */
[----:B------:R-:W-:-:S04]  /*109310*/  IADD3 R130, P4, R132, UR14, RZ ;  /* 0x0000000e84827c10 */ /* 0x000fc8000ff9e0ff */
[----:B------:R-:W-:Y:S02]  /*109320*/  IADD3.X R131, R133, UR9, RZ, P4, !PT ;  /* 0x0000000985837c10 */ /* 0x000fe4000a7fe4ff */
[----:B------:R-:W-:Y:S01]  /*109330*/  LOP3.LUT R161, R161, R160, RZ, 0x3c, !PT ;  /* 0x000000a0a1a17212 */ /* 0x000fe200078e3cff */
[----:B------:R-:W-:Y:S01]  /*109340*/  IMAD.MOV.U32 R242, RZ, RZ, R169 ;  /* 0x000000fffff27224 */ /* 0x000fe200078e00a9 */
[----:B------:R-:W-:Y:S01]  /*109350*/  LOP3.LUT R165, R165, R164, RZ, 0x3c, !PT ;  /* 0x000000a4a5a57212 */ /* 0x000fe200078e3cff */
[----:B------:R-:W-:Y:S01]  /*109360*/  IMAD.MOV.U32 R240, RZ, RZ, R173 ;  /* 0x000000fffff07224 */ /* 0x000fe200078e00ad */
[----:B------:R-:W-:Y:S01]  /*109370*/  MOV R243, R168 ;  /* 0x000000a800f37202 */ /* 0x000fe20000000f00 */
[----:B------:R-:W-:Y:S01]  /*109380*/  IMAD.MOV.U32 R241, RZ, RZ, R172 ;  /* 0x000000fffff17224 */ /* 0x000fe200078e00ac */
[----:B------:R-:W-:Y:S02]  /*109390*/  LOP3.LUT R141, R141, R140, RZ, 0x3c, !PT ;  /* 0x0000008c8d8d7212 */ /* 0x000fe400078e3cff */
[----:B------:R-:W-:-:S02]  /*1093a0*/  LOP3.LUT R145, R145, R144, RZ, 0x3c, !PT ;  /* 0x0000009091917212 */ /* 0x000fc400078e3cff */
[----:B------:R-:W-:Y:S02]  /*1093b0*/  LOP3.LUT R160, R161, R160, RZ, 0x3c, !PT ;  /* 0x000000a0a1a07212 */ /* 0x000fe400078e3cff */
[----:B------:R-:W-:Y:S02]  /*1093c0*/  LOP3.LUT R147, R147, R146, RZ, 0x3c, !PT ;  /* 0x0000009293937212 */ /* 0x000fe400078e3cff */
[----:B------:R-:W-:Y:S01]  /*1093d0*/  LOP3.LUT R164, R165, R164, RZ, 0x3c, !PT ;  /* 0x000000a4a5a47212 */ /* 0x000fe200078e3cff */
[----:B------:R1:W-:Y:S01]  /*1093e0*/  STL.64 [R1+0x1ca0], R242 ;  /* 0x001ca0f201007387 */ /* 0x0003e20000100a00 */
[----:B------:R-:W-:Y:S02]  /*1093f0*/  LOP3.LUT R140, R141, R140, RZ, 0x3c, !PT ;  /* 0x0000008c8d8c7212 */ /* 0x000fe400078e3cff */
[----:B------:R-:W-:Y:S01]  /*109400*/  LOP3.LUT R144, R145, R144, RZ, 0x3c, !PT ;  /* 0x0000009091907212 */ /* 0x000fe200078e3cff */
[----:B------:R3:W-:Y:S01]  /*109410*/  STL.64 [R1+0x1c98], R240 ;  /* 0x001c98f001007387 */ /* 0x0007e20000100a00 */
[----:B------:R-:W-:-:S02]  /*109420*/  LOP3.LUT R161, R161, R160, RZ, 0x3c, !PT ;  /* 0x000000a0a1a17212 */ /* 0x000fc400078e3cff */
[----:B------:R-:W-:Y:S01]  /*109430*/  LOP3.LUT R146, R147, R146, RZ, 0x3c, !PT ;  /* 0x0000009293927212 */ /* 0x000fe200078e3cff */
[----:B------:R-:W-:Y:S01]  /*109440*/  IMAD.MOV.U32 R173, RZ, RZ, R19 ;  /* 0x000000ffffad7224 */ /* 0x000fe200078e0013 */
[----:B------:R-:W-:Y:S01]  /*109450*/  LOP3.LUT R165, R165, R164, RZ, 0x3c, !PT ;  /* 0x000000a4a5a57212 */ /* 0x000fe200078e3cff */
[----:B------:R-:W-:Y:S01]  /*109460*/  IMAD.MOV.U32 R169, RZ, RZ, R21 ;  /* 0x000000ffffa97224 */ /* 0x000fe200078e0015 */
[----:B------:R-:W-:Y:S01]  /*109470*/  LOP3.LUT R141, R141, R140, RZ, 0x3c, !PT ;  /* 0x0000008c8d8d7212 */ /* 0x000fe200078e3cff */
[----:B------:R-:W-:Y:S01]  /*109480*/  LDGSTS.E [R3+0xd000], desc[UR60][R242.64], P3 ;  /* 0x0d000000f2037fae */ /* 0x000fe2000992187c */
[----:B------:R-:W-:Y:S02]  /*109490*/  LOP3.LUT R145, R145, R144, RZ, 0x3c, !PT ;  /* 0x0000009091917212 */ /* 0x000fe400078e3cff */
[----:B------:R-:W-:Y:S01]  /*1094a0*/  LOP3.LUT R147, R147, R146, RZ, 0x3c, !PT ;  /* 0x0000009293937212 */ /* 0x000fe200078e3cff */
[----:B------:R-:W-:Y:S01]  /*1094b0*/  IMAD.MOV.U32 R172, RZ, RZ, R18 ;  /* 0x000000ffffac7224 */ /* 0x000fe200078e0012 */
[----:B------:R-:W-:Y:S01]  /*1094c0*/  MOV R168, R20 ;  /* 0x0000001400a87202 */ /* 0x000fe20000000f00 */
[----:B------:R-:W-:Y:S01]  /*1094d0*/  LDGSTS.E [R3+0xd080], desc[UR60][R240.64], P1 ;  /* 0x0d080000f0037fae */ /* 0x000fe2000892187c */
[----:B------:R-:W-:-:S04]  /*1094e0*/  IADD3 R132, P4, R10, UR14, RZ ;  /* 0x0000000e0a847c10 */ /* 0x000fc8000ff9e0ff */
[----:B------:R-:W-:Y:S01]  /*1094f0*/  IADD3.X R133, R11, UR9, RZ, P4, !PT ;  /* 0x000000090b857c10 */ /* 0x000fe2000a7fe4ff */
[----:B------:R-:W-:Y:S01]  /*109500*/  IMAD.MOV.U32 R11, RZ, RZ, R176 ;  /* 0x000000ffff0b7224 */ /* 0x000fe200078e00b0 */
[----:B------:R-:W-:-:S05]  /*109510*/  MOV R10, R177 ;  /* 0x000000b1000a7202 */ /* 0x000fca0000000f00 */
[----:B------:R4:W-:Y:S01]  /*109520*/  STL.64 [R1+0x1c90], R10 ;  /* 0x001c900a01007387 */ /* 0x0009e20000100a00 */
[----:B------:R-:W-:Y:S01]  /*109530*/  IADD3 R134, P4, R8, UR14, RZ ;  /* 0x0000000e08867c10 */ /* 0x000fe2000ff9e0ff */
[----:B------:R-:W-:Y:S01]  /*109540*/  IMAD.MOV.U32 R176, RZ, RZ, R16 ;  /* 0x000000ffffb07224 */ /* 0x000fe200078e0010 */
[----:B------:R-:W-:Y:S01]  /*109550*/  MOV R177, R17 ;  /* 0x0000001100b17202 */ /* 0x000fe20000000f00 */
[----:B------:R-:W-:Y:S01]  /*109560*/  IMAD.MOV.U32 R21, RZ, RZ, R133 ;  /* 0x000000ffff157224 */ /* 0x000fe200078e0085 */
[----:B------:R-:W-:Y:S01]  /*109570*/  IADD3.X R135, R9, UR9, RZ, P4, !PT ;  /* 0x0000000909877c10 */ /* 0x000fe2000a7fe4ff */
[----:B------:R-:W-:Y:S01]  /*109580*/  IMAD.MOV.U32 R8, RZ, RZ, R181 ;  /* 0x000000ffff087224 */ /* 0x000fe200078e00b5 */
[----:B------:R-:W-:Y:S01]  /*109590*/  MOV R9, R180 ;  /* 0x000000b400097202 */ /* 0x000fe20000000f00 */
[----:B------:R-:W-:Y:S01]  /*1095a0*/  LDGSTS.E [R3+0xd100], desc[UR60][R10.64], P2 ;  /* 0x0d1000000a037fae */ /* 0x000fe2000912187c */
[----:B------:R-:W-:-:S03]  /*1095b0*/  IADD3 R136, P4, R6, UR14, RZ ;  /* 0x0000000e06887c10 */ /* 0x000fc6000ff9e0ff */
[----:B------:R4:W-:Y:S01]  /*1095c0*/  STL.64 [R1+0x1c88], R8 ;  /* 0x001c880801007387 */ /* 0x0009e20000100a00 */
[----:B------:R-:W-:Y:S01]  /*1095d0*/  IADD3.X R137, R7, UR9, RZ, P4, !PT ;  /* 0x0000000907897c10 */ /* 0x000fe2000a7fe4ff */
[----:B------:R-:W-:Y:S01]  /*1095e0*/  IMAD.MOV.U32 R6, RZ, RZ, R153 ;  /* 0x000000ffff067224 */ /* 0x000fe200078e0099 */
[----:B------:R-:W-:Y:S01]  /*1095f0*/  MOV R180, R14 ;  /* 0x0000000e00b47202 */ /* 0x000fe20000000f00 */
[----:B------:R-:W-:Y:S01]  /*109600*/  IMAD.MOV.U32 R7, RZ, RZ, R152 ;  /* 0x000000ffff077224 */ /* 0x000fe200078e0098 */
[----:B------:R-:W-:Y:S01]  /*109610*/  MOV R20, R132 ;  /* 0x0000008400147202 */ /* 0x000fe20000000f00 */
[----:B------:R-:W-:Y:S01]  /*109620*/  IMAD.MOV.U32 R152, RZ, RZ, R12 ;  /* 0x000000ffff987224 */ /* 0x000fe200078e000c */
[----:B------:R-:W-:Y:S01]  /*109630*/  MOV R19, R135 ;  /* 0x0000008700137202 */ /* 0x000fe20000000f00 */
[----:B------:R-:W-:Y:S01]  /*109640*/  IMAD.MOV.U32 R181, RZ, RZ, R15 ;  /* 0x000000ffffb57224 */ /* 0x000fe200078e000f */
[----:B------:R4:W-:Y:S01]  /*109650*/  STL.64 [R1+0x1c80], R6 ;  /* 0x001c800601007387 */ /* 0x0009e20000100a00 */
[----:B------:R-:W-:-:S02]  /*109660*/  IMAD.MOV.U32 R153, RZ, RZ, R13 ;  /* 0x000000ffff997224 */ /* 0x000fc400078e000d */
[----:B------:R-:W-:Y:S01]  /*109670*/  IMAD.MOV.U32 R18, RZ, RZ, R134 ;  /* 0x000000ffff127224 */ /* 0x000fe200078e0086 */
[----:B------:R-:W-:Y:S01]  /*109680*/  LDGSTS.E [R3+0xd180], desc[UR60][R8.64], P0 ;  /* 0x0d18000008037fae */ /* 0x000fe2000812187c */
[----:B--2---:R-:W-:Y:S01]  /*109690*/  IADD3 R138, P4, R4, UR14, RZ ;  /* 0x0000000e048a7c10 */ /* 0x004fe2000ff9e0ff */
[----:B------:R-:W-:Y:S01]  /*1096a0*/  IMAD.MOV.U32 R16, RZ, RZ, R136 ;  /* 0x000000ffff107224 */ /* 0x000fe200078e0088 */
[----:B------:R-:W-:Y:S01]  /*1096b0*/  MOV R4, R157 ;  /* 0x0000009d00047202 */ /* 0x000fe20000000f00 */
[----:B------:R-:W-:Y:S01]  /*1096c0*/  IMAD.MOV.U32 R17, RZ, RZ, R137 ;  /* 0x000000ffff117224 */ /* 0x000fe200078e0089 */
[----:B------:R-:W-:Y:S01]  /*1096d0*/  IADD3.X R139, R5, UR9, RZ, P4, !PT ;  /* 0x00000009058b7c10 */ /* 0x000fe2000a7fe4ff */
[----:B------:R-:W-:Y:S01]  /*1096e0*/  IMAD.MOV.U32 R5, RZ, RZ, R156 ;  /* 0x000000ffff057224 */ /* 0x000fe200078e009c */
[----:B------:R-:W-:Y:S01]  /*1096f0*/  MOV R157, R148 ;  /* 0x00000094009d7202 */ /* 0x000fe20000000f00 */
[----:B------:R-:W-:Y:S01]  /*109700*/  IMAD.MOV.U32 R156, RZ, RZ, R149 ;  /* 0x000000ffff9c7224 */ /* 0x000fe200078e0095 */
[----:B------:R-:W-:Y:S04]  /*109710*/  LDGSTS.E [R3+0xe000], desc[UR60][R6.64], P3 ;  /* 0x0e00000006037fae */ /* 0x000fe8000992187c */
        /* <DEDUP_REMOVED lines=64> */
[----:B------:R-:W-:-:S03]  /*109b20*/  MOV R14, R138 ;  /* 0x0000008a000e7202 */ /* 0x000fc60000000f00 */
[----:B------:R-:W-:Y:S01]  /*109b30*/  STL.64 [R1+0x2b60], R126 ;  /* 0x002b607e01007387 */ /* 0x000fe20000100a00 */
[----:B------:R-:W-:-:S03]  /*109b40*/  IMAD.MOV.U32 R15, RZ, RZ, R139 ;  /* 0x000000ffff0f7224 */ /* 0x000fc600078e008b */
[----:B------:R-:W-:Y:S04]  /*109b50*/  STL.64 [R1+0x2b58], R128 ;  /* 0x002b588001007387 */ /* 0x000fe80000100a00 */
[----:B------:R-:W-:Y:S04]  /*109b60*/  STL.64 [R1+0x2b50], R130 ;  /* 0x002b508201007387 */ /* 0x000fe80000100a00 */
[----:B------:R-:W-:Y:S04]  /*109b70*/  STL.64 [R1+0x2b48], R20 ;  /* 0x002b481401007387 */ /* 0x000fe80000100a00 */
[----:B------:R-:W-:Y:S04]  /*109b80*/  LDGSTS.E [R3+0xe080], desc[UR60][R4.64], P1 ;  /* 0x0e08000004037fae */ /* 0x000fe8000892187c */
[----:B------:R-:W-:Y:S04]  /*109b90*/  STL.64 [R1+0x2b40], R18 ;  /* 0x002b401201007387 */ /* 0x000fe80000100a00 */
[----:B------:R-:W-:Y:S04]  /*109ba0*/  LDGSTS.E [R3+0xe100], desc[UR60][R160.64], P2 ;  /* 0x0e100000a0037fae */ /* 0x000fe8000912187c */
[----:B-1----:R-:W5:Y:S04]  /*109bb0*/  LDL.LU.64 R242, [R1+0x58a8] ;  /* 0x0058a80001f27983 */ /* 0x002f680000300a00 */
[----:B------:R-:W-:Y:S04]  /*109bc0*/  LDGSTS.E [R3+0xe180], desc[UR60][R164.64], P0 ;  /* 0x0e180000a4037fae */ /* 0x000fe8000812187c */
[----:B------:R-:W-:Y:S04]  /*109bd0*/  STL.64 [R1+0x2b38], R16 ;  /* 0x002b381001007387 */ /* 0x000fe80000100a00 */
[----:B------:R-:W-:Y:S04]  /*109be0*/  LDGSTS.E [R3+0xf000], desc[UR60][R140.64], P3 ;  /* 0x0f0000008c037fae */ /* 0x000fe8000992187c */
[----:B---3--:R-:W5:Y:S04]  /*109bf0*/  LDL.LU.64 R240, [R1+0x58a0] ;  /* 0x0058a00001f07983 */ /* 0x008f680000300a00 */
[----:B------:R-:W-:Y:S04]  /*109c00*/  LDGSTS.E [R3+0xf080], desc[UR60][R144.64], P1 ;  /* 0x0f08000090037fae */ /* 0x000fe8000892187c */
[----:B------:R1:W-:Y:S04]  /*109c10*/  STL.64 [R1+0x2b30], R14 ;  /* 0x002b300e01007387 */ /* 0x0003e80000100a00 */
[----:B------:R-:W-:Y:S04]  /*109c20*/  LDGSTS.E [R3+0xf100], desc[UR60][R146.64], P2 ;  /* 0x0f10000092037fae */ /* 0x000fe8000912187c */
[----:B----4-:R-:W5:Y:S04]  /*109c30*/  LDL.LU.64 R10, [R1+0x5898] ;  /* 0x00589800010a7983 */ /* 0x010f680000300a00 */
[----:B------:R-:W-:Y:S04]  /*109c40*/  LDGSTS.E [R3+0xf180], desc[UR60][R156.64], P0 ;  /* 0x0f1800009c037fae */ /* 0x000fe8000812187c */
[----:B------:R-:W5:Y:S04]  /*109c50*/  LDL.LU.64 R8, [R1+0x5890] ;  /* 0x0058900001087983 */ /* 0x000f680000300a00 */
[----:B------:R-:W-:Y:S04]  /*109c60*/  LDGSTS.E [R3+0x10000], desc[UR60][R152.64], P3 ;  /* 0x1000000098037fae */ /* 0x000fe8000992187c */
[----:B------:R-:W5:Y:S04]  /*109c70*/  LDL.LU.64 R6, [R1+0x5888] ;  /* 0x0058880001067983 */ /* 0x000f680000300a00 */
[----:B------:R-:W-:Y:S04]  /*109c80*/  LDGSTS.E [R3+0x10080], desc[UR60][R180.64], P1 ;  /* 0x10080000b4037fae */ /* 0x000fe8000892187c */
[----:B--2---:R-:W5:Y:S04]  /*109c90*/  LDL.LU.64 R4, [R1+0x5880] ;  /* 0x0058800001047983 */ /* 0x004f680000300a00 */
[----:B------:R-:W-:Y:S04]  /*109ca0*/  LDGSTS.E [R3+0x10100], desc[UR60][R176.64], P2 ;  /* 0x10100000b0037fae */ /* 0x000fe8000912187c */
[----:B------:R-:W-:Y:S04]  /*109cb0*/  LDGSTS.E [R3+0x10180], desc[UR60][R172.64], P0 ;  /* 0x10180000ac037fae */ /* 0x000fe8000812187c */
[----:B------:R-:W-:Y:S04]  /*109cc0*/  LDGSTS.E [R3+0x11000], desc[UR60][R168.64], P3 ;  /* 0x11000000a8037fae */ /* 0x000fe8000992187c */
[----:B------:R-:W2:Y:S04]  /*109cd0*/  LDL R177, [R1+0x3d5c] ;  /* 0x003d5c0001b17983 */ /* 0x000ea80000100800 */
[----:B------:R-:W1:Y:S04]  /*109ce0*/  LDL R176, [R1+0x3d60] ;  /* 0x003d600001b07983 */ /* 0x000e680000100800 */
[----:B------:R-:W3:Y:S04]  /*109cf0*/  LDL R173, [R1+0x3d64] ;  /* 0x003d640001ad7983 */ /* 0x000ee80000100800 */
[----:B------:R-:W4:Y:S04]  /*109d00*/  LDL R172, [R1+0x3d68] ;  /* 0x003d680001ac7983 */ /* 0x000f280000100800 */
[----:B------:R-:W3:Y:S04]  /*109d10*/  LDL R169, [R1+0x3d6c] ;  /* 0x003d6c0001a97983 */ /* 0x000ee80000100800 */
[----:B------:R-:W3:Y:S04]  /*109d20*/  LDL R168, [R1+0x3d70] ;  /* 0x003d700001a87983 */ /* 0x000ee80000100800 */
        /* <DEDUP_REMOVED lines=17> */
[----:B------:R-:W-:Y:S01]  /*109e40*/  LDGSTS.E [R3+0x15100], desc[UR60][R56.64], P2 ;  /* 0x1510000038037fae */ /* 0x000fe2000912187c */
[----:B------:R-:W2:Y:S03]  /*109e50*/  S2R R148, SR_TID.X ;  /* 0x0000000000947919 */ /* 0x000ea60000002100 */
[----:B------:R-:W-:Y:S04]  /*109e60*/  LDGSTS.E [R3+0x15180], desc[UR60][R58.64], P0 ;  /* 0x151800003a037fae */ /* 0x000fe8000812187c */
[----:B------:R-:W-:Y:S04]  /*109e70*/  LDGSTS.E [R3+0x16000], desc[UR60][R60.64], P3 ;  /* 0x160000003c037fae */ /* 0x000fe8000992187c */
[----:B------:R-:W-:Y:S04]  /*109e80*/  LDGSTS.E [R3+0x16080], desc[UR60][R62.64], P1 ;  /* 0x160800003e037fae */ /* 0x000fe8000892187c */
[----:B------:R-:W-:Y:S04]  /*109e90*/  LDGSTS.E [R3+0x16100], desc[UR60][R64.64], P2 ;  /* 0x1610000040037fae */ /* 0x000fe8000912187c */
[----:B------:R-:W-:Y:S04]  /*109ea0*/  LDGSTS.E [R3+0x16180], desc[UR60][R66.64], P0 ;  /* 0x1618000042037fae */ /* 0x000fe8000812187c */
[----:B------:R-:W-:Y:S04]  /*109eb0*/  LDGSTS.E [R3+0x17000], desc[UR60][R68.64], P3 ;  /* 0x1700000044037fae */ /* 0x000fe8000992187c */
[----:B------:R-:W-:Y:S04]  /*109ec0*/  LDGSTS.E [R3+0x17080], desc[UR60][R70.64], P1 ;  /* 0x1708000046037fae */ /* 0x000fe8000892187c */
        /* <DEDUP_REMOVED lines=27> */
[----:B------:R-:W-:Y:S01]  /*10a080*/  LDGSTS.E [R3+0x1c180], desc[UR60][R114.64], P0 ;  /* 0x1c18000072037fae */ /* 0x000fe2000812187c */
[----:B--2---:R-:W-:-:S03]  /*10a090*/  LOP3.LUT R148, R148, 0x1f, RZ, 0xc0, !PT ;  /* 0x0000001f94947812 */ /* 0x004fc600078ec0ff */
[----:B------:R-:W-:Y:S04]  /*10a0a0*/  LDGSTS.E [R3+0x1d000], desc[UR60][R116.64], P3 ;  /* 0x1d00000074037fae */ /* 0x000fe8000992187c */
[----:B------:R-:W-:Y:S04]  /*10a0b0*/  LDGSTS.E [R3+0x1d080], desc[UR60][R118.64], P1 ;  /* 0x1d08000076037fae */ /* 0x000fe8000892187c */
[----:B------:R-:W2:Y:S04]  /*10a0c0*/  LDL R181, [R1+0x3e6c] ;  /* 0x003e6c0001b57983 */ /* 0x000ea80000100800 */
[----:B------:R-:W2:Y:S04]  /*10a0d0*/  LDL R180, [R1+0x3e70] ;  /* 0x003e700001b47983 */ /* 0x000ea80000100800 */
[----:B------:R-:W-:Y:S04]  /*10a0e0*/  LDGSTS.E [R3+0x1d100], desc[UR60][R120.64], P2 ;  /* 0x1d10000078037fae */ /* 0x000fe8000912187c */
[----:B------:R-:W-:Y:S04]  /*10a0f0*/  LDGSTS.E [R3+0x1d180], desc[UR60][R122.64], P0 ;  /* 0x1d1800007a037fae */ /* 0x000fe8000812187c */
[----:B------:R-:W-:Y:S01]  /*10a100*/  LDGSTS.E [R3+0x1e000], desc[UR60][R124.64], P3 ;  /* 0x1e0000007c037fae */ /* 0x000fe2000992187c */
[----:B------:R-:W-:-:S03]  /*10a110*/  IMAD.SHL.U32 R148, R148, 0x4, RZ ;  /* 0x0000000494947824 */ /* 0x000fc600078e00ff */
[----:B------:R-:W-:Y:S04]  /*10a120*/  LDGSTS.E [R3+0x1e080], desc[UR60][R126.64], P1 ;  /* 0x1e0800007e037fae */ /* 0x000fe8000892187c */
[----:B------:R-:W-:Y:S04]  /*10a130*/  LDGSTS.E [R3+0x1e100], desc[UR60][R128.64], P2 ;  /* 0x1e10000080037fae */ /* 0x000fe8000912187c */
[----:B------:R-:W-:Y:S04]  /*10a140*/  LDGSTS.E [R3+0x1e180], desc[UR60][R130.64], P0 ;  /* 0x1e18000082037fae */ /* 0x000fe8000812187c */
[----:B------:R-:W2:Y:S04]  /*10a150*/  LDL R145, [R1+0x3e74] ;  /* 0x003e740001917983 */ /* 0x000ea80000100800 */
[----:B------:R-:W2:Y:S04]  /*10a160*/  LDL R144, [R1+0x3e78] ;  /* 0x003e780001907983 */ /* 0x000ea80000100800 */
[----:B------:R-:W-:Y:S04]  /*10a170*/  LDGSTS.E [R3+0x1f000], desc[UR60][R20.64], P3 ;  /* 0x1f00000014037fae */ /* 0x000fe8000992187c */
[----:B------:R-:W-:Y:S01]  /*10a180*/  LDGSTS.E [R3+0x1f080], desc[UR60][R18.64], P1 ;  /* 0x1f08000012037fae */ /* 0x000fe2000892187c */
[----:B------:R-:W-:-:S03]  /*10a190*/  LOP3.LUT R12, R148, 0x10, RZ, 0x3c, !PT ;  /* 0x00000010940c7812 */ /* 0x000fc600078e3cff */
[----:B------:R-:W-:Y:S04]  /*10a1a0*/  LDGSTS.E [R3+0x1f100], desc[UR60][R16.64], P2 ;  /* 0x1f10000010037fae */ /* 0x000fe8000912187c */
[----:B------:R1:W-:Y:S01]  /*10a1b0*/  LDGSTS.E [R3+0x1f180], desc[UR60][R14.64], P0 ;  /* 0x1f1800000e037fae */ /* 0x0003e2000812187c */
[----:B------:R-:W-:-:S03]  /*10a1c0*/  VIADD R12, R12, UR12 ;  /* 0x0000000c0c0c7c36 */ /* 0x000fc60008000000 */
[----:B------:R-:W2:Y:S04]  /*10a1d0*/  LDL R141, [R1+0x3f64] ;  /* 0x003f6400018d7983 */ /* 0x000ea80000100800 */
[----:B------:R-:W2:Y:S01]  /*10a1e0*/  LDL R140, [R1+0x3f68] ;  /* 0x003f6800018c7983 */ /* 0x000ea20000100800 */
[----:B-1----:R-:W-:Y:S01]  /*10a1f0*/  MOV R14, R176 ;  /* 0x000000b0000e7202 */ /* 0x002fe20000000f00 */
[----:B------:R-:W-:Y:S02]  /*10a200*/  IMAD.MOV.U32 R15, RZ, RZ, R177 ;  /* 0x000000ffff0f7224 */ /* 0x000fe400078e00b1 */
[----:B------:R-:W2:Y:S04]  /*10a210*/  LDL R176, [R1+0x3f60] ;  /* 0x003f600001b07983 */ /* 0x000ea80000100800 */
[----:B------:R-:W2:Y:S04]  /*10a220*/  LDL R177, [R1+0x3f5c] ;  /* 0x003f5c0001b17983 */ /* 0x000ea80000100800 */
[----:B------:R4:W-:Y:S04]  /*10a230*/  LDGSTS.E [R12+0x200], desc[UR60][R14.64], P3 ;  /* 0x002000000e0c7fae */ /* 0x0009e8000992187c */
[----:B------:R-:W2:Y:S04]  /*10a240*/  LDL R165, [R1+0x3f74] ;  /* 0x003f740001a57983 */ /* 0x000ea80000100800 */
[----:B------:R-:W2:Y:S01]  /*10a250*/  LDL R164, [R1+0x3f78] ;  /* 0x003f780001a47983 */ /* 0x000ea20000100800 */
[----:B----4-:R-:W-:Y:S01]  /*10a260*/  IMAD.MOV.U32 R14, RZ, RZ, R172 ;  /* 0x000000ffff0e7224 */ /* 0x010fe200078e00ac */
[----:B---3--:R-:W-:-:S02]  /*10a270*/  MOV R15, R173 ;  /* 0x000000ad000f7202 */ /* 0x008fc40000000f00 */
[----:B------:R-:W3:Y:S04]  /*10a280*/  LDL R172, [R1+0x3f70] ;  /* 0x003f700001ac7983 */ /* 0x000ee80000100800 */
[----:B------:R-:W4:Y:S04]  /*10a290*/  LDL R173, [R1+0x3f6c] ;  /* 0x003f6c0001ad7983 */ /* 0x000f280000100800 */
[----:B------:R1:W-:Y:S04]  /*10a2a0*/  LDGSTS.E [R12+0x280], desc[UR60][R14.64], P1 ;  /* 0x002800000e0c7fae */ /* 0x0003e8000892187c */
[----:B------:R-:W4:Y:S04]  /*10a2b0*/  LDL R161, [R1+0x4064] ;  /* 0x0040640001a17983 */ /* 0x000f280000100800 */
[----:B------:R-:W4:Y:S01]  /*10a2c0*/  LDL R160, [R1+0x4068] ;  /* 0x0040680001a07983 */ /* 0x000f220000100800 */
[----:B-1----:R-:W-:-:S02]  /*10a2d0*/  IMAD.MOV.U32 R14, RZ, RZ, R168 ;  /* 0x000000ffff0e7224 */ /* 0x002fc400078e00a8 */
[----:B------:R-:W-:Y:S01]  /*10a2e0*/  IMAD.MOV.U32 R15, RZ, RZ, R169 ;  /* 0x000000ffff0f7224 */ /* 0x000fe200078e00a9 */
[----:B------:R-:W4:Y:S04]  /*10a2f0*/  LDL R168, [R1+0x4060] ;  /* 0x0040600001a87983 */ /* 0x000f280000100800 */
[----:B------:R-:W4:Y:S04]  /*10a300*/  LDL R169, [R1+0x405c] ;  /* 0x00405c0001a97983 */ /* 0x000f280000100800 */
[----:B------:R1:W-:Y:S02]  /*10a310*/  LDGSTS.E [R12+0x300], desc[UR60][R14.64], P2 ;  /* 0x003000000e0c7fae */ /* 0x0003e4000912187c */
[----:B-1----:R-:W-:-:S02]  /*10a320*/  IMAD.MOV.U32 R15, RZ, RZ, R157 ;  /* 0x000000ffff0f7224 */ /* 0x002fc400078e009d */
[----:B------:R-:W4:Y:S01]  /*10a330*/  LDL R157, [R1+0x406c] ;  /* 0x00406c00019d7983 */ /* 0x000f220000100800 */
[----:B------:R-:W-:-:S03]  /*10a340*/  MOV R14, R156 ;  /* 0x0000009c000e7202 */ /* 0x000fc60000000f00 */
[----:B------:R-:W4:Y:S04]  /*10a350*/  LDL R156, [R1+0x4070] ;  /* 0x00407000019c7983 */ /* 0x000f280000100800 */
[----:B------:R1:W-:Y:S02]  /*10a360*/  LDGSTS.E [R12+0x380], desc[UR60][R14.64], P0 ;  /* 0x003800000e0c7fae */ /* 0x0003e4000812187c */
[----:B-1----:R-:W-:Y:S02]  /*10a370*/  MOV R15, R153 ;  /* 0x00000099000f7202 */ /* 0x002fe40000000f00 */
[----:B------:R-:W4:Y:S01]  /*10a380*/  LDL R153, [R1+0x4074] ;  /* 0x0040740001997983 */ /* 0x000f220000100800 */
[----:B------:R-:W-:-:S03]  /*10a390*/  IMAD.MOV.U32 R14, RZ, RZ, R152 ;  /* 0x000000ffff0e7224 */ /* 0x000fc600078e0098 */
[----:B------:R-:W4:Y:S04]  /*10a3a0*/  LDL R152, [R1+0x4078] ;  /* 0x0040780001987983 */ /* 0x000f280000100800 */
[----:B------:R1:W-:Y:S02]  /*10a3b0*/  LDGSTS.E [R12+0x1200], desc[UR60][R14.64], P3 ;  /* 0x012000000e0c7fae */ /* 0x0003e4000992187c */
[----:B-1----:R-:W-:Y:S02]  /*10a3c0*/  IMAD.MOV.U32 R15, RZ, RZ, R147 ;  /* 0x000000ffff0f7224 */ /* 0x002fe400078e0093 */
[----:B------:R-:W4:Y:S01]  /*10a3d0*/  LDL R147, [R1+0x4264] ;  /* 0x0042640001937983 */ /* 0x000f220000100800 */
[----:B------:R-:W-:-:S03]  /*10a3e0*/  IMAD.MOV.U32 R14, RZ, RZ, R146 ;  /* 0x000000ffff0e7224 */ /* 0x000fc600078e0092 */
[----:B------:R-:W4:Y:S04]  /*10a3f0*/  LDL R146, [R1+0x4268] ;  /* 0x0042680001927983 */ /* 0x000f280000100800 */
[----:B------:R2:W-:Y:S02]  /*10a400*/  LDGSTS.E [R12+0x1280], desc[UR60][R14.64], P1 ;  /* 0x012800000e0c7fae */ /* 0x0005e4000892187c */
[----:B--2---:R-:W-:Y:S02]  /*10a410*/  IMAD.MOV.U32 R15, RZ, RZ, R181 ;  /* 0x000000ffff0f7224 */ /* 0x004fe400078e00b5 */
[----:B------:R-:W2:Y:S01]  /*10a420*/  LDL R181, [R1+0x415c] ;  /* 0x00415c0001b57983 */ /* 0x000ea20000100800 */
[----:B------:R-:W-:-:S03]  /*10a430*/  MOV R14, R180 ;  /* 0x000000b4000e7202 */ /* 0x000fc60000000f00 */
[----:B------:R-:W2:Y:S04]  /*10a440*/  LDL R180, [R1+0x4160] ;  /* 0x0041600001b47983 */ /* 0x000ea80000100800 */
[----:B------:R1:W-:Y:S02]  /*10a450*/  LDGSTS.E [R12+0x1300], desc[UR60][R14.64], P2 ;  /* 0x013000000e0c7fae */ /* 0x0003e4000912187c */
[----:B-1----:R-:W-:Y:S02]  /*10a460*/  MOV R15, R145 ;  /* 0x00000091000f7202 */ /* 0x002fe40000000f00 */
[----:B------:R-:W2:Y:S01]  /*10a470*/  LDL R145, [R1+0x4274] ;  /* 0x0042740001917983 */ /* 0x000ea20000100800 */
[----:B------:R-:W-:-:S03]  /*10a480*/  IMAD.MOV.U32 R14, RZ, RZ, R144 ;  /* 0x000000ffff0e7224 */ /* 0x000fc600078e0090 */
[----:B------:R-:W2:Y:S04]  /*10a490*/  LDL R144, [R1+0x4278] ;  /* 0x0042780001907983 */ /* 0x000ea80000100800 */
[----:B------:R1:W-:Y:S02]  /*10a4a0*/  LDGSTS.E [R12+0x1380], desc[UR60][R14.64], P0 ;  /* 0x013800000e0c7fae */ /* 0x0003e4000812187c */
[----:B-1----:R-:W-:Y:S02]  /*10a4b0*/  IMAD.MOV.U32 R14, RZ, RZ, R176 ;  /* 0x000000ffff0e7224 */ /* 0x002fe400078e00b0 */
[----:B------:R-:W2:Y:S01]  /*10a4c0*/  LDL R176, [R1+0x4168] ;  /* 0x0041680001b07983 */ /* 0x000ea20000100800 */
[----:B------:R-:W-:-:S03]  /*10a4d0*/  IMAD.MOV.U32 R15, RZ, RZ, R177 ;  /* 0x000000ffff0f7224 */ /* 0x000fc600078e00b1 */
[----:B------:R-:W2:Y:S04]  /*10a4e0*/  LDL R177, [R1+0x4164] ;  /* 0x0041640001b17983 */ /* 0x000ea80000100800 */
[----:B------:R1:W-:Y:S02]  /*10a4f0*/  LDGSTS.E [R12+0x2200], desc[UR60][R14.64], P3 ;  /* 0x022000000e0c7fae */ /* 0x0003e4000992187c */
[----:B-1----:R-:W-:Y:S01]  /*10a500*/  MOV R14, R140 ;  /* 0x0000008c000e7202 */ /* 0x002fe20000000f00 */
[----:B------:R-:W-:Y:S01]  /*10a510*/  IMAD.MOV.U32 R15, RZ, RZ, R141 ;  /* 0x000000ffff0f7224 */ /* 0x000fe200078e008d */
[----:B------:R-:W2:Y:S04]  /*10a520*/  LDL R140, [R1+0x4368] ;  /* 0x00436800018c7983 */ /* 0x000ea80000100800 */
[----:B------:R3:W-:Y:S04]  /*10a530*/  LDGSTS.E [R12+0x2280], desc[UR60][R14.64], P1 ;  /* 0x022800000e0c7fae */ /* 0x0007e8000892187c */
[----:B------:R-:W2:Y:S01]  /*10a540*/  LDL R141, [R1+0x4364] ;  /* 0x00436400018d7983 */ /* 0x000ea20000100800 */
[----:B---3--:R-:W-:Y:S01]  /*10a550*/  IMAD.MOV.U32 R14, RZ, RZ, R172 ;  /* 0x000000ffff0e7224 */ /* 0x008fe200078e00ac */
[----:B----4-:R-:W-:-:S02]  /*10a560*/  MOV R15, R173 ;  /* 0x000000ad000f7202 */ /* 0x010fc40000000f00 */
[----:B------:R-:W3:Y:S04]  /*10a570*/  LDL R172, [R1+0x4170] ;  /* 0x0041700001ac7983 */ /* 0x000ee80000100800 */
[----:B------:R-:W4:Y:S04]  /*10a580*/  LDL R173, [R1+0x416c] ;  /* 0x00416c0001ad7983 */ /* 0x000f280000100800 */
[----:B------:R1:W-:Y:S02]  /*10a590*/  LDGSTS.E [R12+0x2300], desc[UR60][R14.64], P2 ;  /* 0x023000000e0c7fae */ /* 0x0003e4000912187c */
[----:B-1----:R-:W-:-:S02]  /*10a5a0*/  IMAD.MOV.U32 R14, RZ, RZ, R164 ;  /* 0x000000ffff0e7224 */ /* 0x002fc400078e00a4 */
[----:B------:R-:W-:Y:S01]  /*10a5b0*/  IMAD.MOV.U32 R15, RZ, RZ, R165 ;  /* 0x000000ffff0f7224 */ /* 0x000fe200078e00a5 */
[----:B------:R-:W4:Y:S04]  /*10a5c0*/  LDL R164, [R1+0x4378] ;  /* 0x0043780001a47983 */ /* 0x000f280000100800 */
[----:B------:R1:W-:Y:S04]  /*10a5d0*/  LDGSTS.E [R12+0x2380], desc[UR60][R14.64], P0 ;  /* 0x023800000e0c7fae */ /* 0x0003e8000812187c */
[----:B------:R-:W4:Y:S01]  /*10a5e0*/  LDL R165, [R1+0x4374] ;  /* 0x0043740001a57983 */ /* 0x000f220000100800 */
[----:B-1----:R-:W-:Y:S01]  /*10a5f0*/  MOV R14, R168 ;  /* 0x000000a8000e7202 */ /* 0x002fe20000000f00 */
[----:B------:R-:W-:-:S02]  /*10a600*/  IMAD.MOV.U32 R15, RZ, RZ, R169 ;  /* 0x000000ffff0f7224 */ /* 0x000fc400078e00a9 */
[----:B------:R-:W4:Y:S04]  /*10a610*/  LDL R168, [R1+0x4178] ;  /* 0x0041780001a87983 */ /* 0x000f280000100800 */
[----:B------:R-:W4:Y:S04]  /*10a620*/  LDL R169, [R1+0x4174] ;  /* 0x0041740001a97983 */ /* 0x000f280000100800 */
[----:B------:R1:W-:Y:S02]  /*10a630*/  LDGSTS.E [R12+0x3200], desc[UR60][R14.64], P3 ;  /* 0x032000000e0c7fae */ /* 0x0003e4000992187c */
[----:B-1----:R-:W-:Y:S01]  /*10a640*/  IMAD.MOV.U32 R14, RZ, RZ, R160 ;  /* 0x000000ffff0e7224 */ /* 0x002fe200078e00a0 */
[----:B------:R-:W-:Y:S01]  /*10a650*/  MOV R15, R161 ;  /* 0x000000a1000f7202 */ /* 0x000fe20000000f00 */
[----:B------:R-:W4:Y:S04]  /*10a660*/  LDL R160, [R1+0x4458] ;  /* 0x0044580001a07983 */ /* 0x000f280000100800 */
[----:B------:R1:W-:Y:S04]  /*10a670*/  LDGSTS.E [R12+0x3280], desc[UR60][R14.64], P1 ;  /* 0x032800000e0c7fae */ /* 0x0003e8000892187c */
        /* <DEDUP_REMOVED lines=11> */
[----:B--2---:R-:W-:Y:S02]  /*10a730*/  MOV R15, R181 ;  /* 0x000000b5000f7202 */ /* 0x004fe40000000f00 */
        /* <DEDUP_REMOVED lines=9> */
[----:B---3--:R-:W-:Y:S02]  /*10a7d0*/  MOV R14, R172 ;  /* 0x000000ac000e7202 */ /* 0x008fe40000000f00 */
[----:B------:R-:W3:Y:S01]  /*10a7e0*/  LDL R172, [R1+0x4450] ;  /* 0x0044500001ac7983 */ /* 0x000ee20000100800 */
[----:B----4-:R-:W-:-:S03]  /*10a7f0*/  IMAD.MOV.U32 R15, RZ, RZ, R173 ;  /* 0x000000ffff0f7224 */ /* 0x010fc600078e00ad */
[----:B------:R-:W4:Y:S04]  /*10a800*/  LDL R173, [R1+0x444c] ;  /* 0x00444c0001ad7983 */ /* 0x000f280000100800 */
[----:B------:R1:W-:Y:S02]  /*10a810*/  LDGSTS.E [R12+0x4300], desc[UR60][R14.64], P2 ;  /* 0x043000000e0c7fae */ /* 0x0003e4000912187c */
[----:B-1----:R-:W-:Y:S02]  /*10a820*/  IMAD.MOV.U32 R14, RZ, RZ, R168 ;  /* 0x000000ffff0e7224 */ /* 0x002fe400078e00a8 */
[----:B------:R-:W4:Y:S01]  /*10a830*/  LDL R168, [R1+0x4460] ;  /* 0x0044600001a87983 */ /* 0x000f220000100800 */
[----:B------:R-:W-:-:S03]  /*10a840*/  MOV R15, R169 ;  /* 0x000000a9000f7202 */ /* 0x000fc60000000f00 */
[----:B------:R-:W4:Y:S04]  /*10a850*/  LDL R169, [R1+0x445c] ;  /* 0x00445c0001a97983 */ /* 0x000f280000100800 */
[----:B------:R1:W-:Y:S02]  /*10a860*/  LDGSTS.E [R12+0x4380], desc[UR60][R14.64], P0 ;  /* 0x043800000e0c7fae */ /* 0x0003e4000812187c */
[----:B-1----:R-:W-:Y:S02]  /*10a870*/  IMAD.MOV.U32 R14, RZ, RZ, R156 ;  /* 0x000000ffff0e7224 */ /* 0x002fe400078e009c */
[----:B------:R-:W4:Y:S01]  /*10a880*/  LDL R156, [R1+0x4468] ;  /* 0x00446800019c7983 */ /* 0x000f220000100800 */
[----:B------:R-:W-:-:S03]  /*10a890*/  IMAD.MOV.U32 R15, RZ, RZ, R157 ;  /* 0x000000ffff0f7224 */ /* 0x000fc600078e009d */
[----:B------:R-:W4:Y:S04]  /*10a8a0*/  LDL R157, [R1+0x4464] ;  /* 0x00446400019d7983 */ /* 0x000f280000100800 */
[----:B------:R1:W-:Y:S02]  /*10a8b0*/  LDGSTS.E [R12+0x5200], desc[UR60][R14.64], P3 ;  /* 0x052000000e0c7fae */ /* 0x0003e4000992187c */
[----:B-1----:R-:W-:Y:S01]  /*10a8c0*/  MOV R14, R146 ;  /* 0x00000092000e7202 */ /* 0x002fe20000000f00 */
[----:B------:R-:W-:Y:S01]  /*10a8d0*/  IMAD.MOV.U32 R15, RZ, RZ, R147 ;  /* 0x000000ffff0f7224 */ /* 0x000fe200078e0093 */
[----:B------:R-:W4:Y:S04]  /*10a8e0*/  LDL R146, [R1+0x4658] ;  /* 0x0046580001927983 */ /* 0x000f280000100800 */
[----:B------:R1:W-:Y:S04]  /*10a8f0*/  LDGSTS.E [R12+0x5280], desc[UR60][R14.64], P1 ;  /* 0x052800000e0c7fae */ /* 0x0003e8000892187c */
[----:B------:R-:W4:Y:S01]  /*10a900*/  LDL R147, [R1+0x4654] ;  /* 0x0046540001937983 */ /* 0x000f220000100800 */
[----:B-1----:R-:W-:-:S03]  /*10a910*/  MOV R15, R153 ;  /* 0x00000099000f7202 */ /* 0x002fc60000000f00 */
[----:B------:R-:W4:Y:S01]  /*10a920*/  LDL R153, [R1+0x454c] ;  /* 0x00454c0001997983 */ /* 0x000f220000100800 */
[----:B------:R-:W-:-:S03]  /*10a930*/  IMAD.MOV.U32 R14, RZ, RZ, R152 ;  /* 0x000000ffff0e7224 */ /* 0x000fc600078e0098 */
[----:B------:R-:W4:Y:S04]  /*10a940*/  LDL R152, [R1+0x4550] ;  /* 0x0045500001987983 */ /* 0x000f280000100800 */
[----:B------:R1:W-:Y:S02]  /*10a950*/  LDGSTS.E [R12+0x5300], desc[UR60][R14.64], P2 ;  /* 0x053000000e0c7fae */ /* 0x0003e4000912187c */
[----:B-1----:R-:W-:Y:S02]  /*10a960*/  IMAD.MOV.U32 R14, RZ, RZ, R144 ;  /* 0x000000ffff0e7224 */ /* 0x002fe400078e0090 */
[----:B------:R-:W-:Y:S01]  /*10a970*/  IMAD.MOV.U32 R15, RZ, RZ, R145 ;  /* 0x000000ffff0f7224 */ /* 0x000fe200078e0091 */
[----:B------:R-:W4:Y:S04]  /*10a980*/  LDL R144, [R1+0x4660] ;  /* 0x0046600001907983 */ /* 0x000f280000100800 */
[----:B------:R2:W-:Y:S04]  /*10a990*/  LDGSTS.E [R12+0x5380], desc[UR60][R14.64], P0 ;  /* 0x053800000e0c7fae */ /* 0x0005e8000812187c */
[----:B------:R-:W4:Y:S01]  /*10a9a0*/  LDL R145, [R1+0x465c] ;  /* 0x00465c0001917983 */ /* 0x000f220000100800 */
[----:B--2---:R-:W-:-:S03]  /*10a9b0*/  IMAD.MOV.U32 R15, RZ, RZ, R181 ;  /* 0x000000ffff0f7224 */ /* 0x004fc600078e00b5 */
[----:B------:R-:W2:Y:S01]  /*10a9c0*/  LDL R181, [R1+0x4554] ;  /* 0x0045540001b57983 */ /* 0x000ea20000100800 */
[----:B------:R-:W-:-:S03]  /*10a9d0*/  MOV R14, R180 ;  /* 0x000000b4000e7202 */ /* 0x000fc60000000f00 */
[----:B------:R-:W2:Y:S04]  /*10a9e0*/  LDL R180, [R1+0x4558] ;  /* 0x0045580001b47983 */ /* 0x000ea80000100800 */
[----:B------:R1:W-:Y:S02]  /*10a9f0*/  LDGSTS.E [R12+0x6200], desc[UR60][R14.64], P3 ;  /* 0x062000000e0c7fae */ /* 0x0003e4000992187c */
[----:B-1----:R-:W-:Y:S01]  /*10aa00*/  IMAD.MOV.U32 R14, RZ, RZ, R140 ;  /* 0x000000ffff0e7224 */ /* 0x002fe200078e008c */
[----:B------:R-:W-:Y:S01]  /*10aa10*/  MOV R15, R141 ;  /* 0x0000008d000f7202 */ /* 0x000fe20000000f00 */
[----:B------:R-:W2:Y:S04]  /*10aa20*/  LDL R140, [R1+0x4668] ;  /* 0x00466800018c7983 */ /* 0x000ea80000100800 */
[----:B------:R1:W-:Y:S04]  /*10aa30*/  LDGSTS.E [R12+0x6280], desc[UR60][R14.64], P1 ;  /* 0x062800000e0c7fae */ /* 0x0003e8000892187c */
[----:B------:R-:W2:Y:S01]  /*10aa40*/  LDL R141, [R1+0x4664] ;  /* 0x00466400018d7983 */ /* 0x000ea20000100800 */
[----:B-1----:R-:W-:-:S03]  /*10aa50*/  IMAD.MOV.U32 R14, RZ, RZ, R176 ;  /* 0x000000ffff0e7224 */ /* 0x002fc600078e00b0 */
        /* <DEDUP_REMOVED lines=9> */
[----:B---3--:R-:W-:-:S03]  /*10aaf0*/  IMAD.MOV.U32 R14, RZ, RZ, R172 ;  /* 0x000000ffff0e7224 */ /* 0x008fc600078e00ac */
[----:B------:R-:W3:Y:S01]  /*10ab00*/  LDL R172, [R1+0x4568] ;  /* 0x0045680001ac7983 */ /* 0x000ee20000100800 */
[----:B----4-:R-:W-:-:S03]  /*10ab10*/  MOV R15, R173 ;  /* 0x000000ad000f7202 */ /* 0x010fc60000000f00 */
[----:B------:R-:W4:Y:S04]  /*10ab20*/  LDL R173, [R1+0x4564] ;  /* 0x0045640001ad7983 */ /* 0x000f280000100800 */
[----:B------:R1:W-:Y:S02]  /*10ab30*/  LDGSTS.E [R12+0x7200], desc[UR60][R14.64], P3 ;  /* 0x072000000e0c7fae */ /* 0x0003e4000992187c */
[----:B-1----:R-:W-:Y:S02]  /*10ab40*/  IMAD.MOV.U32 R14, RZ, RZ, R160 ;  /* 0x000000ffff0e7224 */ /* 0x002fe400078e00a0 */
        /* <DEDUP_REMOVED lines=24> */
[----:B-1----:R-:W-:Y:S02]  /*10acd0*/  IMAD.MOV.U32 R14, RZ, RZ, R176 ;  /* 0x000000ffff0e7224 */ /* 0x002fe400078e00b0 */
[----:B------:R-:W2:Y:S01]  /*10ace0*/  LDL R176, [R1+0x4860] ;  /* 0x0048600001b07983 */ /* 0x000ea20000100800 */
[----:B------:R-:W-:-:S03]  /*10acf0*/  MOV R15, R177 ;  /* 0x000000b1000f7202 */ /* 0x000fc60000000f00 */
[----:B------:R-:W2:Y:S04]  /*10ad00*/  LDL R177, [R1+0x485c] ;  /* 0x00485c0001b17983 */ /* 0x000ea80000100800 */
[----:B------:R3:W-:Y:S02]  /*10ad10*/  LDGSTS.E [R12+0x8300], desc[UR60][R14.64], P2 ;  /* 0x083000000e0c7fae */ /* 0x0007e4000912187c */
[----:B---3--:R-:W-:Y:S02]  /*10ad20*/  IMAD.MOV.U32 R14, RZ, RZ, R172 ;  /* 0x000000ffff0e7224 */ /* 0x008fe400078e00ac */
[----:B------:R-:W3:Y:S01]  /*10ad30*/  LDL R172, [R1+0x4868] ;  /* 0x0048680001ac7983 */ /* 0x000ee20000100800 */
[----:B----4-:R-:W-:-:S03]  /*10ad40*/  IMAD.MOV.U32 R15, RZ, RZ, R173 ;  /* 0x000000ffff0f7224 */ /* 0x010fc600078e00ad */
[----:B------:R-:W4:Y:S04]  /*10ad50*/  LDL R173, [R1+0x4864] ;  /* 0x0048640001ad7983 */ /* 0x000f280000100800 */
[----:B------:R1:W-:Y:S02]  /*10ad60*/  LDGSTS.E [R12+0x8380], desc[UR60][R14.64], P0 ;  /* 0x083800000e0c7fae */ /* 0x0003e4000812187c */
[----:B-1----:R-:W-:Y:S02]  /*10ad70*/  MOV R14, R168 ;  /* 0x000000a8000e7202 */ /* 0x002fe40000000f00 */
[----:B------:R-:W4:Y:S01]  /*10ad80*/  LDL R168, [R1+0x4870] ;  /* 0x0048700001a87983 */ /* 0x000f220000100800 */
[----:B------:R-:W-:-:S03]  /*10ad90*/  IMAD.MOV.U32 R15, RZ, RZ, R169 ;  /* 0x000000ffff0f7224 */ /* 0x000fc600078e00a9 */
[----:B------:R-:W4:Y:S04]  /*10ada0*/  LDL R169, [R1+0x486c] ;  /* 0x00486c0001a97983 */ /* 0x000f280000100800 */
[----:B------:R-:W2:Y:S04]  /*10adb0*/  LDL.LU.64 R36, [R1+0x2b28] ;  /* 0x002b280001247983 */ /* 0x000ea80000300a00 */
        /* <DEDUP_REMOVED lines=19> */
[----:B------:R1:W-:Y:S01]  /*10aef0*/  LDGSTS.E [R12+0x9380], desc[UR60][R14.64], P0 ;  /* 0x093800000e0c7fae */ /* 0x0003e2000812187c */
[----:B--2---:R-:W-:-:S04]  /*10af00*/  IADD3 R3, P4, R36, UR14, RZ ;  /* 0x0000000e24037c10 */ /* 0x004fc8000ff9e0ff */
[----:B------:R-:W-:Y:S02]  /*10af10*/  IADD3.X R13, R37, UR9, RZ, P4, !PT ;  /* 0x00000009250d7c10 */ /* 0x000fe4000a7fe4ff */
        /* <DEDUP_REMOVED lines=39> */
[----:B------:R-:W2:Y:S01]  /*10b190*/  LDL.LU.64 R114, [R1+0x29a0] ;  /* 0x0029a00001727983 */ /* 0x000ea20000300a00 */
[----:B-1----:R-:W-:Y:S01]  /*10b1a0*/  IMAD.MOV.U32 R14, RZ, RZ, R164 ;  /* 0x000000ffff0e7224 */ /* 0x002fe200078e00a4 */
[----:B------:R-:W-:-:S02]  /*10b1b0*/  MOV R15, R165 ;  /* 0x000000a5000f7202 */ /* 0x000fc40000000f00 */
[----:B------:R-:W2:Y:S04]  /*10b1c0*/  LDL.LU.64 R116, [R1+0x2998] ;  /* 0x0029980001747983 */ /* 0x000ea80000300a00 */
[----:B------:R-:W2:Y:S04]  /*10b1d0*/  LDL.LU.64 R118, [R1+0x2990] ;  /* 0x0029900001767983 */ /* 0x000ea80000300a00 */
[----:B------:R1:W-:Y:S04]  /*10b1e0*/  LDGSTS.E [R12+0xa200], desc[UR60][R14.64], P3 ;  /* 0x0a2000000e0c7fae */ /* 0x0003e8000992187c */
[----:B------:R-:W2:Y:S04]  /*10b1f0*/  LDL.LU.64 R120, [R1+0x2988] ;  /* 0x0029880001787983 */ /* 0x000ea80000300a00 */
[----:B------:R-:W2:Y:S01]  /*10b200*/  LDL.LU.64 R122, [R1+0x2980] ;  /* 0x00298000017a7983 */ /* 0x000ea20000300a00 */
[----:B-1----:R-:W-:-:S03]  /*10b210*/  IMAD.MOV.U32 R14, RZ, RZ, R160 ;  /* 0x000000ffff0e7224 */ /* 0x002fc600078e00a0 */
[----:B------:R-:W2:Y:S01]  /*10b220*/  LDL.LU.64 R124, [R1+0x2978] ;  /* 0x00297800017c7983 */ /* 0x000ea20000300a00 */
[----:B------:R-:W-:-:S03]  /*10b230*/  IMAD.MOV.U32 R15, RZ, RZ, R161 ;  /* 0x000000ffff0f7224 */ /* 0x000fc600078e00a1 */
[----:B------:R-:W2:Y:S04]  /*10b240*/  LDL.LU.64 R126, [R1+0x2970] ;  /* 0x00297000017e7983 */ /* 0x000ea80000300a00 */
[----:B------:R1:W-:Y:S04]  /*10b250*/  LDGSTS.E [R12+0xa280], desc[UR60][R14.64], P1 ;  /* 0x0a2800000e0c7fae */ /* 0x0003e8000892187c */
[----:B------:R-:W2:Y:S04]  /*10b260*/  LDL.LU.64 R128, [R1+0x2968] ;  /* 0x0029680001807983 */ /* 0x000ea80000300a00 */
[----:B------:R-:W2:Y:S01]  /*10b270*/  LDL.LU.64 R130, [R1+0x2960] ;  /* 0x0029600001827983 */ /* 0x000ea20000300a00 */
[----:B-1----:R-:W-:Y:S01]  /*10b280*/  MOV R14, R156 ;  /* 0x0000009c000e7202 */ /* 0x002fe20000000f00 */
[----:B------:R-:W-:-:S02]  /*10b290*/  IMAD.MOV.U32 R15, RZ, RZ, R157 ;  /* 0x000000ffff0f7224 */ /* 0x000fc400078e009d */
[----:B------:R-:W2:Y:S04]  /*10b2a0*/  LDL.LU.64 R132, [R1+0x2958] ;  /* 0x0029580001847983 */ /* 0x000ea80000300a00 */
[----:B------:R1:W-:Y:S04]  /*10b2b0*/  LDGSTS.E [R12+0xa300], desc[UR60][R14.64], P2 ;  /* 0x0a3000000e0c7fae */ /* 0x0003e8000912187c */
[----:B------:R-:W2:Y:S04]  /*10b2c0*/  LDL.LU.64 R134, [R1+0x2950] ;  /* 0x0029500001867983 */ /* 0x000ea80000300a00 */
[----:B------:R-:W2:Y:S01]  /*10b2d0*/  LDL.LU.64 R136, [R1+0x2948] ;  /* 0x0029480001887983 */ /* 0x000ea20000300a00 */
[----:B-1----:R-:W-:Y:S01]  /*10b2e0*/  IMAD.MOV.U32 R14, RZ, RZ, R152 ;  /* 0x000000ffff0e7224 */ /* 0x002fe200078e0098 */
[----:B------:R-:W-:-:S02]  /*10b2f0*/  MOV R15, R153 ;  /* 0x00000099000f7202 */ /* 0x000fc40000000f00 */
[----:B------:R-:W2:Y:S04]  /*10b300*/  LDL.LU.64 R138, [R1+0x2940] ;  /* 0x00294000018a7983 */ /* 0x000ea80000300a00 */
[----:B------:R1:W-:Y:S04]  /*10b310*/  LDGSTS.E [R12+0xa380], desc[UR60][R14.64], P0 ;  /* 0x0a3800000e0c7fae */ /* 0x0003e8000812187c */
[----:B------:R-:W2:Y:S01]  /*10b320*/  LDL.LU.64 R140, [R1+0x2938] ;  /* 0x00293800018c7983 */ /* 0x000ea20000300a00 */
[----:B-1----:R-:W-:Y:S02]  /*10b330*/  IMAD.MOV.U32 R14, RZ, RZ, R180 ;  /* 0x000000ffff0e7224 */ /* 0x002fe400078e00b4 */
[----:B------:R-:W-:-:S05]  /*10b340*/  IMAD.MOV.U32 R15, RZ, RZ, R181 ;  /* 0x000000ffff0f7224 */ /* 0x000fca00078e00b5 */
[----:B------:R1:W-:Y:S02]  /*10b350*/  LDGSTS.E [R12+0xb200], desc[UR60][R14.64], P3 ;  /* 0x0b2000000e0c7fae */ /* 0x0003e4000992187c */
[----:B-1----:R-:W-:Y:S01]  /*10b360*/  MOV R14, R176 ;  /* 0x000000b0000e7202 */ /* 0x002fe20000000f00 */
[----:B------:R-:W-:-:S05]  /*10b370*/  IMAD.MOV.U32 R15, RZ, RZ, R177 ;  /* 0x000000ffff0f7224 */ /* 0x000fca00078e00b1 */
[----:B------:R3:W-:Y:S02]  /*10b380*/  LDGSTS.E [R12+0xb280], desc[UR60][R14.64], P1 ;  /* 0x0b2800000e0c7fae */ /* 0x0007e4000892187c */
[----:B---3--:R-:W-:Y:S01]  /*10b390*/  IMAD.MOV.U32 R14, RZ, RZ, R172 ;  /* 0x000000ffff0e7224 */ /* 0x008fe200078e00ac */
[----:B----4-:R-:W-:-:S05]  /*10b3a0*/  MOV R15, R173 ;  /* 0x000000ad000f7202 */ /* 0x010fca0000000f00 */
[----:B------:R1:W-:Y:S02]  /*10b3b0*/  LDGSTS.E [R12+0xb300], desc[UR60][R14.64], P2 ;  /* 0x0b3000000e0c7fae */ /* 0x0003e4000912187c */
[----:B-1----:R-:W-:Y:S02]  /*10b3c0*/  IMAD.MOV.U32 R14, RZ, RZ, R168 ;  /* 0x000000ffff0e7224 */ /* 0x002fe400078e00a8 */
[----:B------:R-:W-:-:S05]  /*10b3d0*/  IMAD.MOV.U32 R15, RZ, RZ, R169 ;  /* 0x000000ffff0f7224 */ /* 0x000fca00078e00a9 */
[----:B------:R1:W-:Y:S02]  /*10b3e0*/  LDGSTS.E [R12+0xb380], desc[UR60][R14.64], P0 ;  /* 0x0b3800000e0c7fae */ /* 0x0003e4000812187c */
[----:B-1----:R-:W-:-:S04]  /*10b3f0*/  IADD3 R14, P4, R16, UR14, RZ ;  /* 0x0000000e100e7c10 */ /* 0x002fc8000ff9e0ff */
[----:B------:R-:W-:Y:S02]  /*10b400*/  IADD3.X R15, R17, UR9, RZ, P4, !PT ;  /* 0x00000009110f7c10 */ /* 0x000fe4000a7fe4ff */
        /* <DEDUP_REMOVED lines=18> */
[----:B--2---:R-:W-:-:S04]  /*10b530*/  IADD3 R34, P4, R36, UR14, RZ ;  /* 0x0000000e24227c10 */ /* 0x004fc8000ff9e0ff */
        /* <DEDUP_REMOVED lines=89> */
[----:B------:R-:W-:Y:S02]  /*10bad0*/  IADD3 R124, P4, R126, UR14, RZ ;  /* 0x0000000e7e7c7c10 */ /* 0x000fe4000ff9e0ff */
[----:B------:R-:W-:Y:S02]  /*10bae0*/  LOP3.LUT R201, R201, R200, RZ, 0x3c, !PT ;  /* 0x000000c8c9c97212 */ /* 0x000fe400078e3cff */
[----:B------:R-:W-:Y:S02]  /*10baf0*/  IADD3.X R125, R127, UR9, RZ, P4, !PT ;  /* 0x000000097f7d7c10 */ /* 0x000fe4000a7fe4ff */
[----:B------:R-:W-:Y:S02]  /*10bb00*/  IADD3 R126, P4, R128, UR14, RZ ;  /* 0x0000000e807e7c10 */ /* 0x000fe4000ff9e0ff */
[----:B------:R-:W-:-:S02]  /*10bb10*/  LOP3.LUT R205, R205, R204, RZ, 0x3c, !PT ;  /* 0x000000cccdcd7212 */ /* 0x000fc400078e3cff */
[----:B------:R-:W-:Y:S02]  /*10bb20*/  LOP3.LUT R209, R209, R208, RZ, 0x3c, !PT ;  /* 0x000000d0d1d17212 */ /* 0x000fe400078e3cff */
[----:B------:R-:W-:Y:S02]  /*10bb30*/  LOP3.LUT R213, R213, R212, RZ, 0x3c, !PT ;  /* 0x000000d4d5d57212 */ /* 0x000fe400078e3cff */
[----:B------:R-:W-:Y:S02]  /*10bb40*/  LOP3.LUT R200, R201, R200, RZ, 0x3c, !PT ;  /* 0x000000c8c9c87212 */ /* 0x000fe400078e3cff */
[----:B------:R-:W-:Y:S02]  /*10bb50*/  LOP3.LUT R189, R189, R188, RZ, 0x3c, !PT ;  /* 0x000000bcbdbd7212 */ /* 0x000fe400078e3cff */
[----:B------:R-:W-:Y:S02]  /*10bb60*/  IADD3.X R127, R129, UR9, RZ, P4, !PT ;  /* 0x00000009817f7c10 */ /* 0x000fe4000a7fe4ff */
[----:B------:R-:W-:-:S02]  /*10bb70*/  LOP3.LUT R204, R205, R204, RZ, 0x3c, !PT ;  /* 0x000000cccdcc7212 */ /* 0x000fc400078e3cff */
[----:B------:R-:W-:Y:S02]  /*10bb80*/  IADD3 R128, P4, R130, UR14, RZ ;  /* 0x0000000e82807c10 */ /* 0x000fe4000ff9e0ff */
[----:B------:R-:W-:Y:S02]  /*10bb90*/  LOP3.LUT R208, R209, R208, RZ, 0x3c, !PT ;  /* 0x000000d0d1d07212 */ /* 0x000fe400078e3cff */
[----:B------:R-:W-:Y:S02]  /*10bba0*/  LOP3.LUT R212, R213, R212, RZ, 0x3c, !PT ;  /* 0x000000d4d5d47212 */ /* 0x000fe400078e3cff */
[----:B------:R-:W-:Y:S02]  /*10bbb0*/  LOP3.LUT R201, R201, R200, RZ, 0x3c, !PT ;  /* 0x000000c8c9c97212 */ /* 0x000fe400078e3cff */
[----:B------:R-:W-:Y:S02]  /*10bbc0*/  LOP3.LUT R188, R189, R188, RZ, 0x3c, !PT ;  /* 0x000000bcbdbc7212 */ /* 0x000fe400078e3cff */
[----:B------:R-:W-:-:S02]  /*10bbd0*/  LOP3.LUT R205, R205, R204, RZ, 0x3c, !PT ;  /* 0x000000cccdcd7212 */ /* 0x000fc400078e3cff */
[----:B------:R-:W-:Y:S01]  /*10bbe0*/  IADD3.X R129, R131, UR9, RZ, P4, !PT ;  /* 0x0000000983817c10 */ /* 0x000fe2000a7fe4ff */
[----:B------:R-:W-:Y:S01]  /*10bbf0*/  IMAD.MOV.U32 R181, RZ, RZ, R192 ;  /* 0x000000ffffb57224 */ /* 0x000fe200078e00c0 */
[----:B------:R-:W-:Y:S02]  /*10bc00*/  LOP3.LUT R209, R209, R208, RZ, 0x3c, !PT ;  /* 0x000000d0d1d17212 */ /* 0x000fe400078e3cff */
[----:B------:R-:W-:Y:S01]  /*10bc10*/  LOP3.LUT R143, R143, R142, RZ, 0x3c, !PT ;  /* 0x0000008e8f8f7212 */ /* 0x000fe200078e3cff */
[----:B------:R-:W-:Y:S01]  /*10bc20*/  IMAD.MOV.U32 R176, RZ, RZ, R197 ;  /* 0x000000ffffb07224 */ /* 0x000fe200078e00c5 */
[----:B------:R-:W-:Y:S02]  /*10bc30*/  IADD3 R130, P4, R132, UR14, RZ ;  /* 0x0000000e84827c10 */ /* 0x000fe4000ff9e0ff */
[----:B------:R-:W-:Y:S01]  /*10bc40*/  LOP3.LUT R213, R213, R212, RZ, 0x3c, !PT ;  /* 0x000000d4d5d57212 */ /* 0x000fe200078e3cff */
[----:B------:R-:W-:Y:S01]  /*10bc50*/  STL.64 [R1+0x1be0], R200 ;  /* 0x001be0c801007387 */ /* 0x000fe20000100a00 */
[----:B------:R-:W-:-:S02]  /*10bc60*/  LOP3.LUT R189, R189, R188, RZ, 0x3c, !PT ;  /* 0x000000bcbdbd7212 */ /* 0x000fc400078e3cff */
[----:B------:R-:W-:Y:S01]  /*10bc70*/  MOV R180, R193 ;  /* 0x000000c100b47202 */ /* 0x000fe20000000f00 */
[----:B------:R-:W-:Y:S01]  /*10bc80*/  STL.64 [R1+0x1bd8], R204 ;  /* 0x001bd8cc01007387 */ /* 0x000fe20000100a00 */
[----:B------:R-:W-:Y:S01]  /*10bc90*/  LOP3.LUT R151, R151, R150, RZ, 0x3c, !PT ;  /* 0x0000009697977212 */ /* 0x000fe200078e3cff */
[----:B------:R-:W-:Y:S01]  /*10bca0*/  IMAD.MOV.U32 R172, RZ, RZ, R199 ;  /* 0x000000ffffac7224 */ /* 0x000fe200078e00c7 */
[----:B------:R-:W-:Y:S01]  /*10bcb0*/  MOV R177, R196 ;  /* 0x000000c400b17202 */ /* 0x000fe20000000f00 */
[----:B------:R-:W-:Y:S01]  /*10bcc0*/  STL.64 [R1+0x1bd0], R208 ;  /* 0x001bd0d001007387 */ /* 0x000fe20000100a00 */
[----:B------:R-:W-:Y:S01]  /*10bcd0*/  LOP3.LUT R155, R155, R154, RZ, 0x3c, !PT ;  /* 0x0000009a9b9b7212 */ /* 0x000fe200078e3cff */
[----:B------:R-:W-:Y:S01]  /*10bce0*/  IMAD.MOV.U32 R173, RZ, RZ, R198 ;  /* 0x000000ffffad7224 */ /* 0x000fe200078e00c6 */
[----:B------:R-:W-:Y:S01]  /*10bcf0*/  IADD3.X R131, R133, UR9, RZ, P4, !PT ;  /* 0x0000000985837c10 */ /* 0x000fe2000a7fe4ff */
[----:B------:R-:W-:Y:S01]  /*10bd00*/  STL.64 [R1+0x1bc8], R212 ;  /* 0x001bc8d401007387 */ /* 0x000fe20000100a00 */
[----:B------:R-:W-:Y:S01]  /*10bd10*/  IADD3 R132, P4, R134, UR14, RZ ;  /* 0x0000000e86847c10 */ /* 0x000fe2000ff9e0ff */
[----:B------:R-:W-:Y:S01]  /*10bd20*/  IMAD.MOV.U32 R169, RZ, RZ, R174 ;  /* 0x000000ffffa97224 */ /* 0x000fe200078e00ae */
        /* <DEDUP_REMOVED lines=8> */
[----:B------:R-:W-:Y:S01]  /*10bdb0*/  LOP3.LUT R154, R155, R154, RZ, 0x3c, !PT ;  /* 0x0000009a9b9a7212 */ /* 0x000fe200078e3cff */
[----:B------:R-:W-:Y:S01]  /*10bdc0*/  IMAD.MOV.U32 R161, RZ, RZ, R182 ;  /* 0x000000ffffa17224 */ /* 0x000fe200078e00b6 */
[----:B------:R1:W-:Y:S01]  /*10bdd0*/  STL.64 [R1+0x1bf0], R176 ;  /* 0x001bf0b001007387 */ /* 0x0003e20000100a00 */
[----:B------:R-:W-:Y:S01]  /*10bde0*/  MOV R156, R185 ;  /* 0x000000b9009c7202 */ /* 0x000fe20000000f00 */
[----:B------:R-:W-:Y:S01]  /*10bdf0*/  IMAD.MOV.U32 R157, RZ, RZ, R184 ;  /* 0x000000ffff9d7224 */ /* 0x000fe200078e00b8 */
[----:B------:R-:W-:Y:S01]  /*10be00*/  IADD3.X R133, R135, UR9, RZ, P4, !PT ;  /* 0x0000000987857c10 */ /* 0x000fe2000a7fe4ff */
[----:B------:R2:W-:Y:S01]  /*10be10*/  STL.64 [R1+0x1be8], R172 ;  /* 0x001be8ac01007387 */ /* 0x0005e20000100a00 */
[----:B------:R-:W-:-:S02]  /*10be20*/  LOP3.LUT R143, R143, R142, RZ, 0x3c, !PT ;  /* 0x0000008e8f8f7212 */ /* 0x000fc400078e3cff */
[----:B------:R-:W-:Y:S01]  /*10be30*/  IADD3 R134, P4, R136, UR14, RZ ;  /* 0x0000000e88867c10 */ /* 0x000fe2000ff9e0ff */
[----:B------:R3:W-:Y:S01]  /*10be40*/  STL.64 [R1+0x1c20], R168 ;  /* 0x001c20a801007387 */ /* 0x0007e20000100a00 */
[----:B------:R-:W-:Y:S01]  /*10be50*/  LOP3.LUT R151, R151, R150, RZ, 0x3c, !PT ;  /* 0x0000009697977212 */ /* 0x000fe200078e3cff */
[----:B------:R-:W-:Y:S01]  /*10be60*/  IMAD.MOV.U32 R152, RZ, RZ, R159 ;  /* 0x000000ffff987224 */ /* 0x000fe200078e009f */
[----:B------:R-:W-:Y:S01]  /*10be70*/  LOP3.LUT R155, R155, R154, RZ, 0x3c, !PT ;  /* 0x0000009a9b9b7212 */ /* 0x000fe200078e3cff */
[----:B------:R-:W-:Y:S01]  /*10be80*/  STL.64 [R1+0x1c18], R164 ;  /* 0x001c18a401007387 */ /* 0x000fe20000100a00 */
[----:B------:R-:W-:Y:S01]  /*10be90*/  MOV R153, R158 ;  /* 0x0000009e00997202 */ /* 0x000fe20000000f00 */
[----:B------:R-:W-:Y:S02]  /*10bea0*/  IMAD.MOV.U32 R146, RZ, RZ, R3 ;  /* 0x000000ffff927224 */ /* 0x000fe400078e0003 */
[----:B------:R-:W-:Y:S01]  /*10beb0*/  STL.64 [R1+0x1c10], R160 ;  /* 0x001c10a001007387 */ /* 0x000fe20000100a00 */
[----:B------:R-:W-:Y:S01]  /*10bec0*/  IMAD.MOV.U32 R147, RZ, RZ, R13 ;  /* 0x000000ffff937224 */ /* 0x000fe200078e000d */
[----:B------:R-:W-:-:S02]  /*10bed0*/  IADD3.X R135, R137, UR9, RZ, P4, !PT ;  /* 0x0000000989877c10 */ /* 0x000fc4000a7fe4ff */
[----:B------:R4:W-:Y:S01]  /*10bee0*/  STL.64 [R1+0x1c08], R156 ;  /* 0x001c089c01007387 */ /* 0x0009e20000100a00 */
[----:B------:R-:W-:-:S03]  /*10bef0*/  IADD3 R136, P4, R138, UR14, RZ ;  /* 0x0000000e8a887c10 */ /* 0x000fc6000ff9e0ff */
[----:B------:R-:W-:Y:S04]  /*10bf00*/  STL.64 [R1+0x1c40], R142 ;  /* 0x001c408e01007387 */ /* 0x000fe80000100a00 */
[----:B------:R-:W-:Y:S01]  /*10bf10*/  STL.64 [R1+0x1c38], R150 ;  /* 0x001c389601007387 */ /* 0x000fe20000100a00 */
[----:B------:R-:W-:-:S03]  /*10bf20*/  IADD3.X R137, R139, UR9, RZ, P4, !PT ;  /* 0x000000098b897c10 */ /* 0x000fc6000a7fe4ff */
[----:B------:R-:W-:Y:S01]  /*10bf30*/  STL.64 [R1+0x1c30], R154 ;  /* 0x001c309a01007387 */ /* 0x000fe20000100a00 */
[----:B------:R-:W-:-:S03]  /*10bf40*/  IADD3 R138, P4, R140, UR14, RZ ;  /* 0x0000000e8c8a7c10 */ /* 0x000fc6000ff9e0ff */
[----:B------:R4:W-:Y:S04]  /*10bf50*/  STL.64 [R1+0x1c28], R152 ;  /* 0x001c289801007387 */ /* 0x0009e80000100a00 */
[----:B------:R4:W-:Y:S04]  /*10bf60*/  STL.64 [R1+0x2b28], R146 ;  /* 0x002b289201007387 */ /* 0x0009e80000100a00 */
[----:B------:R-:W-:Y:S04]  /*10bf70*/  STL.64 [R1+0x2b20], R14 ;  /* 0x002b200e01007387 */ /* 0x000fe80000100a00 */
[----:B------:R-:W-:Y:S01]  /*10bf80*/  STL.64 [R1+0x2b18], R16 ;  /* 0x002b181001007387 */ /* 0x000fe20000100a00 */
[----:B------:R-:W-:-:S03]  /*10bf90*/  IADD3.X R139, R141, UR9, RZ, P4, !PT ;  /* 0x000000098d8b7c10 */ /* 0x000fc6000a7fe4ff */
[----:B------:R-:W-:Y:S01]  /*10bfa0*/  STL.64 [R1+0x2b10], R18 ;  /* 0x002b101201007387 */ /* 0x000fe20000100a00 */
[----:B------:R-:W-:-:S03]  /*10bfb0*/  MOV R140, R36 ;  /* 0x00000024008c7202 */ /* 0x000fc60000000f00 */
        /* <DEDUP_REMOVED lines=52> */
[----:B------:R-:W-:-:S03]  /*10c300*/  IMAD.MOV.U32 R144, RZ, RZ, R138 ;  /* 0x000000ffff907224 */ /* 0x000fc600078e008a */
[----:B------:R-:W-:Y:S01]  /*10c310*/  STL.64 [R1+0x2978], R122 ;  /* 0x0029787a01007387 */ /* 0x000fe20000100a00 */
[----:B------:R-:W-:-:S03]  /*10c320*/  MOV R145, R139 ;  /* 0x0000008b00917202 */ /* 0x000fc60000000f00 */
[----:B------:R-:W-:Y:S04]  /*10c330*/  STL.64 [R1+0x2970], R124 ;  /* 0x0029707c01007387 */ /* 0x000fe80000100a00 */
[----:B------:R-:W-:Y:S04]  /*10c340*/  STL.64 [R1+0x2968], R126 ;  /* 0x0029687e01007387 */ /* 0x000fe80000100a00 */
[----:B------:R-:W-:Y:S04]  /*10c350*/  LDGSTS.E [R12+0xc200], desc[UR60][R200.64], P3 ;  /* 0x0c200000c80c7fae */ /* 0x000fe8000992187c */
        /* <DEDUP_REMOVED lines=10> */
[----:B------:R4:W-:Y:S04]  /*10c400*/  STL.64 [R1+0x2938], R144 ;  /* 0x0029389001007387 */ /* 0x0009e80000100a00 */
[----:B------:R-:W-:Y:S04]  /*10c410*/  LDGSTS.E [R12+0xd300], desc[UR60][R176.64], P2 ;  /* 0x0d300000b00c7fae */ /* 0x000fe8000912187c */
[----:B------:R-:W-:Y:S04]  /*10c420*/  LDGSTS.E [R12+0xd380], desc[UR60][R172.64], P0 ;  /* 0x0d380000ac0c7fae */ /* 0x000fe8000812187c */
[----:B------:R-:W-:Y:S04]  /*10c430*/  LDGSTS.E [R12+0xe200], desc[UR60][R168.64], P3 ;  /* 0x0e200000a80c7fae */ /* 0x000fe8000992187c */
[----:B-1----:R-:W4:Y:S04]  /*10c440*/  LDL R177, [R1+0x3d7c] ;  /* 0x003d7c0001b17983 */ /* 0x002f280000100800 */
[----:B------:R-:W4:Y:S04]  /*10c450*/  LDL R176, [R1+0x3d80] ;  /* 0x003d800001b07983 */ /* 0x000f280000100800 */
[----:B--2---:R-:W2:Y:S04]  /*10c460*/  LDL R173, [R1+0x3d84] ;  /* 0x003d840001ad7983 */ /* 0x004ea80000100800 */
[----:B------:R-:W2:Y:S04]  /*10c470*/  LDL R172, [R1+0x3d88] ;  /* 0x003d880001ac7983 */ /* 0x000ea80000100800 */
[----:B---3--:R-:W3:Y:S04]  /*10c480*/  LDL R169, [R1+0x3d8c] ;  /* 0x003d8c0001a97983 */ /* 0x008ee80000100800 */
        /* <DEDUP_REMOVED lines=42> */
[----:B----4-:R-:W4:Y:S04]  /*10c730*/  LDL R157, [R1+0x3d94] ;  /* 0x003d9400019d7983 */ /* 0x010f280000100800 */
[----:B------:R-:W4:Y:S04]  /*10c740*/  LDL R156, [R1+0x3d98] ;  /* 0x003d9800019c7983 */ /* 0x000f280000100800 */
        /* <DEDUP_REMOVED lines=12> */
[----:B------:R-:W4:Y:S04]  /*10c810*/  LDL R153, [R1+0x3e7c] ;  /* 0x003e7c0001997983 */ /* 0x000f280000100800 */
[----:B------:R-:W4:Y:S04]  /*10c820*/  LDL R152, [R1+0x3e80] ;  /* 0x003e800001987983 */ /* 0x000f280000100800 */
        /* <DEDUP_REMOVED lines=20> */
[----:B------:R-:W-:Y:S01]  /*10c970*/  LDGSTS.E [R12+0x1f300], desc[UR60][R144.64], P2 ;  /* 0x1f300000900c7fae */ /* 0x000fe2000912187c */
[----:B------:R-:W-:-:S03]  /*10c980*/  MOV R13, R177 ;  /* 0x000000b1000d7202 */ /* 0x000fc60000000f00 */
[----:B------:R1:W-:Y:S01]  /*10c990*/  LDGSTS.E [R12+0x1f380], desc[UR60][R140.64], P0 ;  /* 0x1f3800008c0c7fae */ /* 0x0003e2000812187c */
[----:B------:R-:W-:-:S03]  /*10c9a0*/  LOP3.LUT R3, R148, 0x20, RZ, 0x3c, !PT ;  /* 0x0000002094037812 */ /* 0x000fc600078e3cff */
[----:B------:R-:W4:Y:S04]  /*10c9b0*/  LDL R177, [R1+0x3f7c] ;  /* 0x003f7c0001b17983 */ /* 0x000f280000100800 */
[----:B------:R-:W4:Y:S04]  /*10c9c0*/  LDL R145, [R1+0x3e94] ;  /* 0x003e940001917983 */ /* 0x000f280000100800 */
[----:B------:R-:W4:Y:S01]  /*10c9d0*/  LDL R144, [R1+0x3e98] ;  /* 0x003e980001907983 */ /* 0x000f220000100800 */
[----:B-1----:R-:W-:-:S03]  /*10c9e0*/  IMAD.MOV.U32 R12, RZ, RZ, R176 ;  /* 0x000000ffff0c7224 */ /* 0x002fc600078e00b0 */
[----:B------:R-:W4:Y:S01]  /*10c9f0*/  LDL R176, [R1+0x3f80] ;  /* 0x003f800001b07983 */ /* 0x000f220000100800 */
[----:B------:R-:W-:-:S03]  /*10ca00*/  VIADD R3, R3, UR12 ;  /* 0x0000000c03037c36 */ /* 0x000fc60008000000 */
[----:B------:R-:W4:Y:S04]  /*10ca10*/  LDL R141, [R1+0x3f84] ;  /* 0x003f8400018d7983 */ /* 0x000f280000100800 */
[----:B------:R-:W4:Y:S04]  /*10ca20*/  LDL R140, [R1+0x3f88] ;  /* 0x003f8800018c7983 */ /* 0x000f280000100800 */
[----:B------:R2:W-:Y:S04]  /*10ca30*/  LDGSTS.E [R3+0x400], desc[UR60][R12.64], P3 ;  /* 0x004000000c037fae */ /* 0x0005e8000992187c */
[----:B------:R-:W4:Y:S04]  /*10ca40*/  LDL R165, [R1+0x3f94] ;  /* 0x003f940001a57983 */ /* 0x000f280000100800 */
[----:B------:R-:W4:Y:S01]  /*10ca50*/  LDL R164, [R1+0x3f98] ;  /* 0x003f980001a47983 */ /* 0x000f220000100800 */
[----:B--2---:R-:W-:-:S03]  /*10ca60*/  IMAD.MOV.U32 R12, RZ, RZ, R172 ;  /* 0x000000ffff0c7224 */ /* 0x004fc600078e00ac */
[----:B------:R-:W2:Y:S01]  /*10ca70*/  LDL R161, [R1+0x4084] ;  /* 0x0040840001a17983 */ /* 0x000ea20000100800 */
[----:B------:R-:W-:-:S03]  /*10ca80*/  IMAD.MOV.U32 R13, RZ, RZ, R173 ;  /* 0x000000ffff0d7224 */ /* 0x000fc600078e00ad */
[----:B------:R-:W2:Y:S04]  /*10ca90*/  LDL R173, [R1+0x3f8c] ;  /* 0x003f8c0001ad7983 */ /* 0x000ea80000100800 */
[----:B------:R-:W2:Y:S04]  /*10caa0*/  LDL R172, [R1+0x3f90] ;  /* 0x003f900001ac7983 */ /* 0x000ea80000100800 */
[----:B------:R3:W-:Y:S04]  /*10cab0*/  LDGSTS.E [R3+0x480], desc[UR60][R12.64], P1 ;  /* 0x004800000c037fae */ /* 0x0007e8000892187c */
[----:B------:R-:W2:Y:S01]  /*10cac0*/  LDL R160, [R1+0x4088] ;  /* 0x0040880001a07983 */ /* 0x000ea20000100800 */
[----:B---3--:R-:W-:Y:S01]  /*10cad0*/  MOV R12, R168 ;  /* 0x000000a8000c7202 */ /* 0x008fe20000000f00 */
[----:B------:R-:W-:-:S02]  /*10cae0*/  IMAD.MOV.U32 R13, RZ, RZ, R169 ;  /* 0x000000ffff0d7224 */ /* 0x000fc400078e00a9 */
[----:B------:R-:W3:Y:S04]  /*10caf0*/  LDL R168, [R1+0x4080] ;  /* 0x0040800001a87983 */ /* 0x000ee80000100800 */
[----:B------:R-:W3:Y:S04]  /*10cb00*/  LDL R169, [R1+0x407c] ;  /* 0x00407c0001a97983 */ /* 0x000ee80000100800 */
[----:B------:R4:W-:Y:S02]  /*10cb10*/  LDGSTS.E [R3+0x500], desc[UR60][R12.64], P2 ;  /* 0x005000000c037fae */ /* 0x0009e4000912187c */
[----:B----4-:R-:W-:-:S02]  /*10cb20*/  MOV R13, R157 ;  /* 0x0000009d000d7202 */ /* 0x010fc40000000f00 */
        /* <DEDUP_REMOVED lines=34> */
[----:B--2---:R-:W-:-:S02]  /*10cd50*/  IMAD.MOV.U32 R12, RZ, RZ, R172 ;  /* 0x000000ffff0c7224 */ /* 0x004fc400078e00ac */
[----:B------:R-:W-:Y:S01]  /*10cd60*/  IMAD.MOV.U32 R13, RZ, RZ, R173 ;  /* 0x000000ffff0d7224 */ /* 0x000fe200078e00ad */
[----:B------:R-:W2:Y:S04]  /*10cd70*/  LDL R172, [R1+0x4190] ;  /* 0x0041900001ac7983 */ /* 0x000ea80000100800 */
        /* <DEDUP_REMOVED lines=8> */
[----:B------:R-:W-:-:S02]  /*10ce00*/  MOV R13, R169 ;  /* 0x000000a9000d7202 */ /* 0x000fc40000000f00 */
[----:B------:R-:W3:Y:S04]  /*10ce10*/  LDL R168, [R1+0x4198] ;  /* 0x0041980001a87983 */ /* 0x000ee80000100800 */
[----:B------:R-:W3:Y:S04]  /*10ce20*/  LDL R169, [R1+0x4194] ;  /* 0x0041940001a97983 */ /* 0x000ee80000100800 */
[----:B------:R1:W-:Y:S02]  /*10ce30*/  LDGSTS.E [R3+0x3400], desc[UR60][R12.64], P3 ;  /* 0x034000000c037fae */ /* 0x0003e4000992187c */
[----:B-1----:R-:W-:-:S02]  /*10ce40*/  IMAD.MOV.U32 R12, RZ, RZ, R160 ;  /* 0x000000ffff0c7224 */ /* 0x002fc400078e00a0 */
[----:B------:R-:W-:Y:S01]  /*10ce50*/  IMAD.MOV.U32 R13, RZ, RZ, R161 ;  /* 0x000000ffff0d7224 */ /* 0x000fe200078e00a1 */
[----:B------:R-:W3:Y:S04]  /*10ce60*/  LDL R160, [R1+0x4478] ;  /* 0x0044780001a07983 */ /* 0x000ee80000100800 */
[----:B------:R4:W-:Y:S04]  /*10ce70*/  LDGSTS.E [R3+0x3480], desc[UR60][R12.64], P1 ;  /* 0x034800000c037fae */ /* 0x0009e8000892187c */
[----:B------:R-:W3:Y:S01]  /*10ce80*/  LDL R161, [R1+0x4474] ;  /* 0x0044740001a17983 */ /* 0x000ee20000100800 */
[----:B----4-:R-:W-:-:S03]  /*10ce90*/  IMAD.MOV.U32 R13, RZ, RZ, R157 ;  /* 0x000000ffff0d7224 */ /* 0x010fc600078e009d */
        /* <DEDUP_REMOVED lines=14> */
[----:B-1----:R-:W-:Y:S02]  /*10cf80*/  MOV R12, R176 ;  /* 0x000000b0000c7202 */ /* 0x002fe40000000f00 */
        /* <DEDUP_REMOVED lines=9> */
[----:B---3--:R-:W-:Y:S02]  /*10d020*/  IMAD.MOV.U32 R12, RZ, RZ, R168 ;  /* 0x000000ffff0c7224 */ /* 0x008fe400078e00a8 */
[----:B------:R-:W3:Y:S01]  /*10d030*/  LDL R168, [R1+0x4480] ;  /* 0x0044800001a87983 */ /* 0x000ee20000100800 */
[----:B------:R-:W-:-:S03]  /*10d040*/  IMAD.MOV.U32 R13, RZ, RZ, R169 ;  /* 0x000000ffff0d7224 */ /* 0x000fc600078e00a9 */
[----:B------:R-:W3:Y:S04]  /*10d050*/  LDL R169, [R1+0x447c] ;  /* 0x00447c0001a97983 */ /* 0x000ee80000100800 */
[----:B------:R4:W-:Y:S02]  /*10d060*/  LDGSTS.E [R3+0x4580], desc[UR60][R12.64], P0 ;  /* 0x045800000c037fae */ /* 0x0009e4000812187c */
[----:B----4-:R-:W-:Y:S02]  /*10d070*/  IMAD.MOV.U32 R13, RZ, RZ, R157 ;  /* 0x000000ffff0d7224 */ /* 0x010fe400078e009d */
[----:B------:R-:W4:Y:S01]  /*10d080*/  LDL R157, [R1+0x4484] ;  /* 0x00448400019d7983 */ /* 0x000f220000100800 */
[----:B------:R-:W-:-:S03]  /*10d090*/  MOV R12, R156 ;  /* 0x0000009c000c7202 */ /* 0x000fc60000000f00 */
[----:B------:R-:W4:Y:S04]  /*10d0a0*/  LDL R156, [R1+0x4488] ;  /* 0x00448800019c7983 */ /* 0x000f280000100800 */
[----:B------:R1:W-:Y:S02]  /*10d0b0*/  LDGSTS.E [R3+0x5400], desc[UR60][R12.64], P3 ;  /* 0x054000000c037fae */ /* 0x0003e4000992187c */
[----:B-1----:R-:W-:Y:S01]  /*10d0c0*/  IMAD.MOV.U32 R12, RZ, RZ, R146 ;  /* 0x000000ffff0c7224 */ /* 0x002fe200078e0092 */
[----:B------:R-:W-:Y:S01]  /*10d0d0*/  MOV R13, R147 ;  /* 0x00000093000d7202 */ /* 0x000fe20000000f00 */
[----:B------:R-:W4:Y:S04]  /*10d0e0*/  LDL R146, [R1+0x4678] ;  /* 0x0046780001927983 */ /* 0x000f280000100800 */
[----:B------:R1:W-:Y:S04]  /*10d0f0*/  LDGSTS.E [R3+0x5480], desc[UR60][R12.64], P1 ;  /* 0x054800000c037fae */ /* 0x0003e8000892187c */
[----:B------:R-:W4:Y:S01]  /*10d100*/  LDL R147, [R1+0x4674] ;  /* 0x0046740001937983 */ /* 0x000f220000100800 */
[----:B-1----:R-:W-:-:S03]  /*10d110*/  IMAD.MOV.U32 R13, RZ, RZ, R153 ;  /* 0x000000ffff0d7224 */ /* 0x002fc600078e0099 */
        /* <DEDUP_REMOVED lines=24> */
[----:B-1----:R-:W-:Y:S01]  /*10d2a0*/  IMAD.MOV.U32 R12, RZ, RZ, R164 ;  /* 0x000000ffff0c7224 */ /* 0x002fe200078e00a4 */
[----:B------:R-:W-:Y:S01]  /*10d2b0*/  MOV R13, R165 ;  /* 0x000000a5000d7202 */ /* 0x000fe20000000f00 */
[----:B------:R-:W4:Y:S04]  /*10d2c0*/  LDL R164, [R1+0x4770] ;  /* 0x0047700001a47983 */ /* 0x000f280000100800 */
[----:B------:R2:W-:Y:S04]  /*10d2d0*/  LDGSTS.E [R3+0x6580], desc[UR60][R12.64], P0 ;  /* 0x065800000c037fae */ /* 0x0005e8000812187c */
[----:B------:R-:W4:Y:S01]  /*10d2e0*/  LDL R165, [R1+0x476c] ;  /* 0x00476c0001a57983 */ /* 0x000f220000100800 */
[----:B--2---:R-:W-:-:S03]  /*10d2f0*/  IMAD.MOV.U32 R12, RZ, RZ, R172 ;  /* 0x000000ffff0c7224 */ /* 0x004fc600078e00ac */
        /* <DEDUP_REMOVED lines=11> */
[----:B------:R-:W-:-:S03]  /*10d3b0*/  MOV R13, R169 ;  /* 0x000000a9000d7202 */ /* 0x000fc60000000f00 */
[----:B------:R-:W3:Y:S04]  /*10d3c0*/  LDL R169, [R1+0x466c] ;  /* 0x00466c0001a97983 */ /* 0x000ee80000100800 */
[----:B------:R4:W-:Y:S02]  /*10d3d0*/  LDGSTS.E [R3+0x7500], desc[UR60][R12.64], P2 ;  /* 0x075000000c037fae */ /* 0x0009e4000912187c */
[----:B----4-:R-:W-:Y:S02]  /*10d3e0*/  IMAD.MOV.U32 R13, RZ, RZ, R157 ;  /* 0x000000ffff0d7224 */ /* 0x010fe400078e009d */
        /* <DEDUP_REMOVED lines=19> */
[----:B--2---:R-:W-:Y:S02]  /*10d520*/  MOV R12, R172 ;  /* 0x000000ac000c7202 */ /* 0x004fe40000000f00 */
[----:B------:R-:W2:Y:S01]  /*10d530*/  LDL R172, [R1+0x4888] ;  /* 0x0048880001ac7983 */ /* 0x000ea20000100800 */
[----:B------:R-:W-:-:S03]  /*10d540*/  IMAD.MOV.U32 R13, RZ, RZ, R173 ;  /* 0x000000ffff0d7224 */ /* 0x000fc600078e00ad */
[----:B------:R-:W2:Y:S04]  /*10d550*/  LDL R173, [R1+0x4884] ;  /* 0x0048840001ad7983 */ /* 0x000ea80000100800 */
[----:B------:R3:W-:Y:S02]  /*10d560*/  LDGSTS.E [R3+0x8580], desc[UR60][R12.64], P0 ;  /* 0x085800000c037fae */ /* 0x0007e4000812187c */
[----:B---3--:R-:W-:Y:S02]  /*10d570*/  IMAD.MOV.U32 R12, RZ, RZ, R168 ;  /* 0x000000ffff0c7224 */ /* 0x008fe400078e00a8 */
[----:B------:R-:W3:Y:S01]  /*10d580*/  LDL R168, [R1+0x4890] ;  /* 0x0048900001a87983 */ /* 0x000ee20000100800 */
[----:B------:R-:W-:-:S03]  /*10d590*/  MOV R13, R169 ;  /* 0x000000a9000d7202 */ /* 0x000fc60000000f00 */
[----:B------:R-:W3:Y:S04]  /*10d5a0*/  LDL R169, [R1+0x488c] ;  /* 0x00488c0001a97983 */ /* 0x000ee80000100800 */
        /* <DEDUP_REMOVED lines=47> */
[----:B------:R1:W-:Y:S04]  /*10d8a0*/  LDGSTS.E [R3+0x9400], desc[UR60][R12.64], P3 ;  /* 0x094000000c037fae */ /* 0x0003e8000992187c */
[----:B------:R-:W3:Y:S04]  /*10d8b0*/  LDL.LU.64 R108, [R1+0x2700] ;  /* 0x00270000016c7983 */ /* 0x000ee80000300a00 */
[----:B------:R-:W3:Y:S01]  /*10d8c0*/  LDL.LU.64 R110, [R1+0x26f8] ;  /* 0x0026f800016e7983 */ /* 0x000ee20000300a00 */
[----:B-1----:R-:W-:-:S03]  /*10d8d0*/  IMAD.MOV.U32 R12, RZ, RZ, R146 ;  /* 0x000000ffff0c7224 */ /* 0x002fc600078e0092 */
[----:B------:R-:W3:Y:S01]  /*10d8e0*/  LDL.LU.64 R112, [R1+0x26f0] ;  /* 0x0026f00001707983 */ /* 0x000ee20000300a00 */
[----:B------:R-:W-:-:S03]  /*10d8f0*/  IMAD.MOV.U32 R13, RZ, RZ, R147 ;  /* 0x000000ffff0d7224 */ /* 0x000fc600078e0093 */
[----:B------:R-:W3:Y:S04]  /*10d900*/  LDL.LU.64 R114, [R1+0x26e8] ;  /* 0x0026e80001727983 */ /* 0x000ee80000300a00 */
[----:B------:R1:W-:Y:S04]  /*10d910*/  LDGSTS.E [R3+0x9480], desc[UR60][R12.64], P1 ;  /* 0x094800000c037fae */ /* 0x0003e8000892187c */
[----:B------:R-:W3:Y:S04]  /*10d920*/  LDL.LU.64 R116, [R1+0x26e0] ;  /* 0x0026e00001747983 */ /* 0x000ee80000300a00 */
[----:B------:R-:W3:Y:S01]  /*10d930*/  LDL.LU.64 R118, [R1+0x26d8] ;  /* 0x0026d80001767983 */ /* 0x000ee20000300a00 */
[----:B-1----:R-:W-:Y:S01]  /*10d940*/  MOV R12, R144 ;  /* 0x00000090000c7202 */ /* 0x002fe20000000f00 */
[----:B------:R-:W-:-:S02]  /*10d950*/  IMAD.MOV.U32 R13, RZ, RZ, R145 ;  /* 0x000000ffff0d7224 */ /* 0x000fc400078e0091 */
[----:B------:R-:W3:Y:S04]  /*10d960*/  LDL.LU.64 R120, [R1+0x26d0] ;  /* 0x0026d00001787983 */ /* 0x000ee80000300a00 */
[----:B------:R1:W-:Y:S04]  /*10d970*/  LDGSTS.E [R3+0x9500], desc[UR60][R12.64], P2 ;  /* 0x095000000c037fae */ /* 0x0003e8000912187c */
[----:B------:R-:W3:Y:S04]  /*10d980*/  LDL.LU.64 R122, [R1+0x26c8] ;  /* 0x0026c800017a7983 */ /* 0x000ee80000300a00 */
[----:B------:R-:W3:Y:S01]  /*10d990*/  LDL.LU.64 R124, [R1+0x26c0] ;  /* 0x0026c000017c7983 */ /* 0x000ee20000300a00 */
[----:B-1----:R-:W-:Y:S01]  /*10d9a0*/  IMAD.MOV.U32 R12, RZ, RZ, R140 ;  /* 0x000000ffff0c7224 */ /* 0x002fe200078e008c */
[----:B------:R-:W-:-:S02]  /*10d9b0*/  MOV R13, R141 ;  /* 0x0000008d000d7202 */ /* 0x000fc40000000f00 */
        /* <DEDUP_REMOVED lines=14> */
[----:B------:R4:W-:Y:S02]  /*10daa0*/  LDGSTS.E [R3+0xa480], desc[UR60][R12.64], P1 ;  /* 0x0a4800000c037fae */ /* 0x0009e4000892187c */
[----:B----4-:R-:W-:Y:S01]  /*10dab0*/  IMAD.MOV.U32 R12, RZ, RZ, R156 ;  /* 0x000000ffff0c7224 */ /* 0x010fe200078e009c */
        /* <DEDUP_REMOVED lines=11> */
[----:B--2---:R-:W-:Y:S02]  /*10db70*/  IMAD.MOV.U32 R12, RZ, RZ, R172 ;  /* 0x000000ffff0c7224 */ /* 0x004fe400078e00ac */
[----:B------:R-:W-:-:S05]  /*10db80*/  IMAD.MOV.U32 R13, RZ, RZ, R173 ;  /* 0x000000ffff0d7224 */ /* 0x000fca00078e00ad */
[----:B------:R3:W-:Y:S02]  /*10db90*/  LDGSTS.E [R3+0xb500], desc[UR60][R12.64], P2 ;  /* 0x0b5000000c037fae */ /* 0x0007e4000912187c */
[----:B---3--:R-:W-:Y:S01]  /*10dba0*/  MOV R12, R168 ;  /* 0x000000a8000c7202 */ /* 0x008fe20000000f00 */
        /* <DEDUP_REMOVED lines=98> */
[----:B------:R-:W-:Y:S01]  /*10e1d0*/  IADD3 R108, P4, R110, UR14, RZ ;  /* 0x0000000e6e6c7c10 */ /* 0x000fe2000ff9e0ff */
[----:B------:R-:W-:Y:S01]  /*10e1e0*/  IMAD.MOV.U32 R182, RZ, RZ, R221 ;  /* 0x000000ffffb67224 */ /* 0x000fe200078e00dd */
[----:B------:R-:W-:Y:S02]  /*10e1f0*/  MOV R183, R220 ;  /* 0x000000dc00b77202 */ /* 0x000fe40000000f00 */
[----:B------:R-:W-:Y:S01]  /*10e200*/  IADD3.X R109, R111, UR9, RZ, P4, !PT ;  /* 0x000000096f6d7c10 */ /* 0x000fe2000a7fe4ff */
[----:B------:R-:W-:Y:S01]  /*10e210*/  IMAD.MOV.U32 R180, RZ, RZ, R225 ;  /* 0x000000ffffb47224 */ /* 0x000fe200078e00e1 */
[----:B------:R-:W-:Y:S01]  /*10e220*/  IADD3 R110, P4, R112, UR14, RZ ;  /* 0x0000000e706e7c10 */ /* 0x000fe2000ff9e0ff */
[----:B------:R-:W-:Y:S01]  /*10e230*/  IMAD.MOV.U32 R181, RZ, RZ, R224 ;  /* 0x000000ffffb57224 */ /* 0x000fe200078e00e0 */
[----:B------:R-:W-:Y:S01]  /*10e240*/  MOV R178, R227 ;  /* 0x000000e300b27202 */ /* 0x000fe20000000f00 */
[----:B------:R-:W-:Y:S01]  /*10e250*/  IMAD.MOV.U32 R179, RZ, RZ, R226 ;  /* 0x000000ffffb37224 */ /* 0x000fe200078e00e2 */
[----:B------:R-:W-:Y:S01]  /*10e260*/  MOV R177, R228 ;  /* 0x000000e400b17202 */ /* 0x000fe20000000f00 */
[----:B------:R-:W-:Y:S01]  /*10e270*/  IMAD.MOV.U32 R176, RZ, RZ, R229 ;  /* 0x000000ffffb07224 */ /* 0x000fe200078e00e5 */
[----:B------:R-:W-:Y:S01]  /*10e280*/  IADD3.X R111, R113, UR9, RZ, P4, !PT ;  /* 0x00000009716f7c10 */ /* 0x000fe2000a7fe4ff */
[----:B------:R-:W-:Y:S01]  /*10e290*/  IMAD.MOV.U32 R174, RZ, RZ, R211 ;  /* 0x000000ffffae7224 */ /* 0x000fe200078e00d3 */
[----:B------:R-:W-:Y:S01]  /*10e2a0*/  IADD3 R112, P4, R114, UR14, RZ ;  /* 0x0000000e72707c10 */ /* 0x000fe2000ff9e0ff */
[----:B------:R-:W-:Y:S01]  /*10e2b0*/  IMAD.MOV.U32 R175, RZ, RZ, R210 ;  /* 0x000000ffffaf7224 */ /* 0x000fe200078e00d2 */
[----:B------:R-:W-:Y:S01]  /*10e2c0*/  STL.64 [R1+0x1b60], R182 ;  /* 0x001b60b601007387 */ /* 0x000fe20000100a00 */
[----:B------:R-:W-:Y:S01]  /*10e2d0*/  MOV R172, R215 ;  /* 0x000000d700ac7202 */ /* 0x000fe20000000f00 */
[----:B------:R-:W-:Y:S01]  /*10e2e0*/  IMAD.MOV.U32 R173, RZ, RZ, R214 ;  /* 0x000000ffffad7224 */ /* 0x000fe200078e00d6 */
[----:B------:R-:W-:Y:S01]  /*10e2f0*/  MOV R169, R216 ;  /* 0x000000d800a97202 */ /* 0x000fe20000000f00 */
[----:B------:R-:W-:Y:S01]  /*10e300*/  STL.64 [R1+0x1b58], R180 ;  /* 0x001b58b401007387 */ /* 0x000fe20000100a00 */
[----:B------:R-:W-:Y:S01]  /*10e310*/  IMAD.MOV.U32 R168, RZ, RZ, R217 ;  /* 0x000000ffffa87224 */ /* 0x000fe200078e00d9 */
[----:B------:R-:W-:Y:S01]  /*10e320*/  MOV R160, R191 ;  /* 0x000000bf00a07202 */ /* 0x000fe20000000f00 */
[----:B------:R-:W-:Y:S01]  /*10e330*/  IMAD.MOV.U32 R164, RZ, RZ, R219 ;  /* 0x000000ffffa47224 */ /* 0x000fe200078e00db */
[----:B------:R-:W-:Y:S01]  /*10e340*/  STL.64 [R1+0x1b50], R178 ;  /* 0x001b50b201007387 */ /* 0x000fe20000100a00 */
[----:B------:R-:W-:Y:S01]  /*10e350*/  IMAD.MOV.U32 R165, RZ, RZ, R218 ;  /* 0x000000ffffa57224 */ /* 0x000fe200078e00da */
[----:B------:R-:W-:Y:S01]  /*10e360*/  IADD3.X R113, R115, UR9, RZ, P4, !PT ;  /* 0x0000000973717c10 */ /* 0x000fe2000a7fe4ff */
[----:B------:R-:W-:Y:S01]  /*10e370*/  IMAD.MOV.U32 R161, RZ, RZ, R190 ;  /* 0x000000ffffa17224 */ /* 0x000fe200078e00be */
[----:B------:R1:W-:Y:S01]  /*10e380*/  STL.64 [R1+0x1b48], R176 ;  /* 0x001b48b001007387 */ /* 0x0003e20000100a00 */
[----:B------:R-:W-:Y:S01]  /*10e390*/  IMAD.MOV.U32 R158, RZ, RZ, R195 ;  /* 0x000000ffff9e7224 */ /* 0x000fe200078e00c3 */
[----:B------:R-:W-:Y:S01]  /*10e3a0*/  MOV R159, R194 ;  /* 0x000000c2009f7202 */ /* 0x000fe20000000f00 */
[----:B------:R-:W-:Y:S01]  /*10e3b0*/  IMAD.MOV.U32 R156, RZ, RZ, R203 ;  /* 0x000000ffff9c7224 */ /* 0x000fe200078e00cb */
[----:B------:R-:W-:Y:S01]  /*10e3c0*/  STL.64 [R1+0x1b80], R174 ;  /* 0x001b80ae01007387 */ /* 0x000fe20000100a00 */
[----:B------:R-:W-:Y:S01]  /*10e3d0*/  IADD3 R114, P4, R116, UR14, RZ ;  /* 0x0000000e74727c10 */ /* 0x000fe2000ff9e0ff */
[----:B------:R-:W-:Y:S01]  /*10e3e0*/  IMAD.MOV.U32 R157, RZ, RZ, R202 ;  /* 0x000000ffff9d7224 */ /* 0x000fe200078e00ca */
[----:B------:R-:W-:Y:S01]  /*10e3f0*/  MOV R154, R207 ;  /* 0x000000cf009a7202 */ /* 0x000fe20000000f00 */
[----:B------:R2:W-:Y:S01]  /*10e400*/  STL.64 [R1+0x1b78], R172 ;  /* 0x001b78ac01007387 */ /* 0x0005e20000100a00 */
[----:B------:R-:W-:Y:S01]  /*10e410*/  IMAD.MOV.U32 R155, RZ, RZ, R206 ;  /* 0x000000ffff9b7224 */ /* 0x000fe200078e00ce */
[----:B------:R-:W-:Y:S01]  /*10e420*/  MOV R153, R170 ;  /* 0x000000aa00997202 */ /* 0x000fe20000000f00 */
[----:B------:R-:W-:Y:S01]  /*10e430*/  IMAD.MOV.U32 R152, RZ, RZ, R171 ;  /* 0x000000ffff987224 */ /* 0x000fe200078e00ab */
[----:B------:R3:W-:Y:S01]  /*10e440*/  STL.64 [R1+0x1b70], R168 ;  /* 0x001b70a801007387 */ /* 0x0007e20000100a00 */
[----:B------:R-:W-:Y:S01]  /*10e450*/  IMAD.MOV.U32 R150, RZ, RZ, R187 ;  /* 0x000000ffff967224 */ /* 0x000fe200078e00bb */
[----:B------:R-:W-:Y:S01]  /*10e460*/  IADD3.X R115, R117, UR9, RZ, P4, !PT ;  /* 0x0000000975737c10 */ /* 0x000fe2000a7fe4ff */
[----:B------:R-:W-:Y:S01]  /*10e470*/  IMAD.MOV.U32 R151, RZ, RZ, R186 ;  /* 0x000000ffff977224 */ /* 0x000fe200078e00ba */
[----:B------:R-:W-:Y:S01]  /*10e480*/  STL.64 [R1+0x1b68], R164 ;  /* 0x001b68a401007387 */ /* 0x000fe20000100a00 */
[----:B------:R-:W-:Y:S01]  /*10e490*/  MOV R146, R163 ;  /* 0x000000a300927202 */ /* 0x000fe20000000f00 */
[----:B------:R-:W-:-:S02]  /*10e4a0*/  IMAD.MOV.U32 R147, RZ, RZ, R162 ;  /* 0x000000ffff937224 */ /* 0x000fc400078e00a2 */
[----:B------:R-:W-:Y:S01]  /*10e4b0*/  STL.64 [R1+0x1ba0], R160 ;  /* 0x001ba0a001007387 */ /* 0x000fe20000100a00 */
[----:B------:R-:W-:Y:S01]  /*10e4c0*/  IADD3 R116, P4, R118, UR14, RZ ;  /* 0x0000000e76747c10 */ /* 0x000fe2000ff9e0ff */
[----:B------:R-:W-:Y:S01]  /*10e4d0*/  IMAD.MOV.U32 R144, RZ, RZ, R167 ;  /* 0x000000ffff907224 */ /* 0x000fe200078e00a7 */
[----:B------:R-:W-:Y:S01]  /*10e4e0*/  MOV R145, R166 ;  /* 0x000000a600917202 */ /* 0x000fe20000000f00 */
[----:B------:R-:W-:Y:S01]  /*10e4f0*/  STL.64 [R1+0x1b98], R158 ;  /* 0x001b989e01007387 */ /* 0x000fe20000100a00 */
[----:B------:R-:W-:Y:S02]  /*10e500*/  IMAD.MOV.U32 R142, RZ, RZ, R12 ;  /* 0x000000ffff8e7224 */ /* 0x000fe400078e000c */
[----:B------:R-:W-:Y:S01]  /*10e510*/  IMAD.MOV.U32 R143, RZ, RZ, R13 ;  /* 0x000000ffff8f7224 */ /* 0x000fe200078e000d */
[----:B------:R4:W-:Y:S01]  /*10e520*/  STL.64 [R1+0x1b90], R156 ;  /* 0x001b909c01007387 */ /* 0x0009e20000100a00 */
[----:B------:R-:W-:-:S03]  /*10e530*/  IADD3.X R117, R119, UR9, RZ, P4, !PT ;  /* 0x0000000977757c10 */ /* 0x000fc6000a7fe4ff */
[----:B------:R-:W-:Y:S01]  /*10e540*/  STL.64 [R1+0x1b88], R154 ;  /* 0x001b889a01007387 */ /* 0x000fe20000100a00 */
[----:B------:R-:W-:-:S03]  /*10e550*/  IADD3 R118, P4, R120, UR14, RZ ;  /* 0x0000000e78767c10 */ /* 0x000fc6000ff9e0ff */
[----:B------:R4:W-:Y:S04]  /*10e560*/  STL.64 [R1+0x1bc0], R152 ;  /* 0x001bc09801007387 */ /* 0x0009e80000100a00 */
[----:B------:R-:W-:Y:S04]  /*10e570*/  STL.64 [R1+0x1bb8], R150 ;  /* 0x001bb89601007387 */ /* 0x000fe80000100a00 */
[----:B------:R4:W-:Y:S04]  /*10e580*/  STL.64 [R1+0x1bb0], R146 ;  /* 0x001bb09201007387 */ /* 0x0009e80000100a00 */
[----:B------:R4:W-:Y:S01]  /*10e590*/  STL.64 [R1+0x1ba8], R144 ;  /* 0x001ba89001007387 */ /* 0x0009e20000100a00 */
[----:B------:R-:W-:-:S03]  /*10e5a0*/  IADD3.X R119, R121, UR9, RZ, P4, !PT ;  /* 0x0000000979777c10 */ /* 0x000fc6000a7fe4ff */
[----:B------:R-:W-:Y:S01]  /*10e5b0*/  STL.64 [R1+0x28a0], R142 ;  /* 0x0028a08e01007387 */ /* 0x000fe20000100a00 */
[----:B------:R-:W-:-:S03]  /*10e5c0*/  IADD3 R120, P4, R122, UR14, RZ ;  /* 0x0000000e7a787c10 */ /* 0x000fc6000ff9e0ff */
[----:B------:R4:W-:Y:S04]  /*10e5d0*/  STL.64 [R1+0x2898], R14 ;  /* 0x0028980e01007387 */ /* 0x0009e80000100a00 */
[----:B------:R-:W-:Y:S04]  /*10e5e0*/  STL.64 [R1+0x2890], R16 ;  /* 0x0028901001007387 */ /* 0x000fe80000100a00 */
[----:B------:R-:W-:Y:S04]  /*10e5f0*/  STL.64 [R1+0x2888], R18 ;  /* 0x0028881201007387 */ /* 0x000fe80000100a00 */
[----:B------:R-:W-:Y:S01]  /*10e600*/  STL.64 [R1+0x2858], R20 ;  /* 0x0028581401007387 */ /* 0x000fe20000100a00 */
[----:B------:R-:W-:-:S03]  /*10e610*/  IADD3.X R121, R123, UR9, RZ, P4, !PT ;  /* 0x000000097b797c10 */ /* 0x000fc6000a7fe4ff */
[----:B------:R-:W-:Y:S01]  /*10e620*/  STL.64 [R1+0x2850], R22 ;  /* 0x0028501601007387 */ /* 0x000fe20000100a00 */
[----:B------:R-:W-:-:S03]  /*10e630*/  IADD3 R122, P4, R124, UR14, RZ ;  /* 0x0000000e7c7a7c10 */ /* 0x000fc6000ff9e0ff */
[----:B------:R-:W-:Y:S04]  /*10e640*/  STL.64 [R1+0x2848], R24 ;  /* 0x0028481801007387 */ /* 0x000fe80000100a00 */
        /* <DEDUP_REMOVED lines=86> */
[----:B------:R-:W-:Y:S04]  /*10ebb0*/  LDGSTS.E [R3+0xd500], desc[UR60][R168.64], P2 ;  /* 0x0d500000a8037fae */ /* 0x000fe8000912187c */
[----:B------:R-:W-:Y:S04]  /*10ebc0*/  LDGSTS.E [R3+0xd580], desc[UR60][R164.64], P0 ;  /* 0x0d580000a4037fae */ /* 0x000fe8000812187c */
[----:B------:R-:W-:Y:S04]  /*10ebd0*/  LDGSTS.E [R3+0xe400], desc[UR60][R160.64], P3 ;  /* 0x0e400000a0037fae */ /* 0x000fe8000992187c */
        /* <DEDUP_REMOVED lines=72> */
[----:B------:R-:W-:Y:S01]  /*10f060*/  LDGSTS.E [R3+0x1d480], desc[UR60][R118.64], P1 ;  /* 0x1d48000076037fae */ /* 0x000fe2000892187c */
[----:B-1----:R-:W-:-:S03]  /*10f070*/  MOV R14, R176 ;  /* 0x000000b0000e7202 */ /* 0x002fc60000000f00 */
[----:B------:R-:W-:Y:S01]  /*10f080*/  LDGSTS.E [R3+0x1d500], desc[UR60][R120.64], P2 ;  /* 0x1d50000078037fae */ /* 0x000fe2000912187c */
[----:B------:R-:W-:-:S03]  /*10f090*/  IMAD.MOV.U32 R15, RZ, RZ, R177 ;  /* 0x000000ffff0f7224 */ /* 0x000fc600078e00b1 */
[----:B------:R-:W-:Y:S01]  /*10f0a0*/  LDGSTS.E [R3+0x1d580], desc[UR60][R122.64], P0 ;  /* 0x1d5800007a037fae */ /* 0x000fe2000812187c */
[----:B------:R-:W-:-:S03]  /*10f0b0*/  LOP3.LUT R12, R148, 0x30, RZ, 0x3c, !PT ;  /* 0x00000030940c7812 */ /* 0x000fc600078e3cff */
[----:B------:R-:W-:Y:S04]  /*10f0c0*/  LDGSTS.E [R3+0x1e400], desc[UR60][R124.64], P3 ;  /* 0x1e4000007c037fae */ /* 0x000fe8000992187c */
[----:B------:R-:W-:Y:S04]  /*10f0d0*/  LDGSTS.E [R3+0x1e480], desc[UR60][R126.64], P1 ;  /* 0x1e4800007e037fae */ /* 0x000fe8000892187c */
[----:B------:R-:W-:Y:S04]  /*10f0e0*/  LDGSTS.E [R3+0x1e500], desc[UR60][R128.64], P2 ;  /* 0x1e50000080037fae */ /* 0x000fe8000912187c */
[----:B------:R-:W4:Y:S04]  /*10f0f0*/  LDL R177, [R1+0x3f9c] ;  /* 0x003f9c0001b17983 */ /* 0x000f280000100800 */
[----:B------:R-:W4:Y:S04]  /*10f100*/  LDL R176, [R1+0x3fa0] ;  /* 0x003fa00001b07983 */ /* 0x000f280000100800 */
[----:B------:R-:W-:Y:S01]  /*10f110*/  LDGSTS.E [R3+0x1e580], desc[UR60][R130.64], P0 ;  /* 0x1e58000082037fae */ /* 0x000fe2000812187c */
[----:B------:R-:W-:-:S03]  /*10f120*/  VIADD R12, R12, UR12 ;  /* 0x0000000c0c0c7c36 */ /* 0x000fc60008000000 */
[----:B------:R-:W-:Y:S04]  /*10f130*/  LDGSTS.E [R3+0x1f400], desc[UR60][R132.64], P3 ;  /* 0x1f40000084037fae */ /* 0x000fe8000992187c */
[----:B------:R-:W-:Y:S04]  /*10f140*/  LDGSTS.E [R3+0x1f480], desc[UR60][R134.64], P1 ;  /* 0x1f48000086037fae */ /* 0x000fe8000892187c */
[----:B------:R-:W-:Y:S04]  /*10f150*/  LDGSTS.E [R3+0x1f500], desc[UR60][R136.64], P2 ;  /* 0x1f50000088037fae */ /* 0x000fe8000912187c */
[----:B------:R-:W-:Y:S04]  /*10f160*/  LDGSTS.E [R3+0x1f580], desc[UR60][R140.64], P0 ;  /* 0x1f5800008c037fae */ /* 0x000fe8000812187c */
[----:B------:R2:W-:Y:S04]  /*10f170*/  LDGSTS.E [R12+0x600], desc[UR60][R14.64], P3 ;  /* 0x006000000e0c7fae */ /* 0x0005e8000992187c */
[----:B------:R-:W4:Y:S04]  /*10f180*/  LDL R165, [R1+0x3fb4] ;  /* 0x003fb40001a57983 */ /* 0x000f280000100800 */
[----:B------:R-:W4:Y:S04]  /*10f190*/  LDL R141, [R1+0x3fa4] ;  /* 0x003fa400018d7983 */ /* 0x000f280000100800 */
[----:B------:R-:W4:Y:S01]  /*10f1a0*/  LDL R140, [R1+0x3fa8] ;  /* 0x003fa800018c7983 */ /* 0x000f220000100800 */
[----:B--2---:R-:W-:Y:S01]  /*10f1b0*/  IMAD.MOV.U32 R14, RZ, RZ, R172 ;  /* 0x000000ffff0e7224 */ /* 0x004fe200078e00ac */
[----:B------:R-:W-:-:S02]  /*10f1c0*/  MOV R15, R173 ;  /* 0x000000ad000f7202 */ /* 0x000fc40000000f00 */
[----:B------:R-:W2:Y:S04]  /*10f1d0*/  LDL R173, [R1+0x3fac] ;  /* 0x003fac0001ad7983 */ /* 0x000ea80000100800 */
[----:B------:R-:W2:Y:S04]  /*10f1e0*/  LDL R172, [R1+0x3fb0] ;  /* 0x003fb00001ac7983 */ /* 0x000ea80000100800 */
[----:B------:R-:W2:Y:S04]  /*10f1f0*/  LDL R164, [R1+0x3fb8] ;  /* 0x003fb80001a47983 */ /* 0x000ea80000100800 */
[----:B------:R3:W-:Y:S04]  /*10f200*/  LDGSTS.E [R12+0x680], desc[UR60][R14.64], P1 ;  /* 0x006800000e0c7fae */ /* 0x0007e8000892187c */
[----:B------:R-:W2:Y:S04]  /*10f210*/  LDL R161, [R1+0x40ac] ;  /* 0x0040ac0001a17983 */ /* 0x000ea80000100800 */
[----:B------:R-:W2:Y:S01]  /*10f220*/  LDL R160, [R1+0x40b0] ;  /* 0x0040b00001a07983 */ /* 0x000ea20000100800 */
[----:B---3--:R-:W-:-:S02]  /*10f230*/  IMAD.MOV.U32 R14, RZ, RZ, R168 ;  /* 0x000000ffff0e7224 */ /* 0x008fc400078e00a8 */
[----:B------:R-:W-:Y:S01]  /*10f240*/  IMAD.MOV.U32 R15, RZ, RZ, R169 ;  /* 0x000000ffff0f7224 */ /* 0x000fe200078e00a9 */
[----:B------:R-:W3:Y:S04]  /*10f250*/  LDL R168, [R1+0x40a0] ;  /* 0x0040a00001a87983 */ /* 0x000ee80000100800 */
[----:B------:R-:W3:Y:S04]  /*10f260*/  LDL R169, [R1+0x409c] ;  /* 0x00409c0001a97983 */ /* 0x000ee80000100800 */
[----:B------:R4:W-:Y:S02]  /*10f270*/  LDGSTS.E [R12+0x700], desc[UR60][R14.64], P2 ;  /* 0x007000000e0c7fae */ /* 0x0009e4000912187c */
[----:B----4-:R-:W-:-:S02]  /*10f280*/  IMAD.MOV.U32 R15, RZ, RZ, R157 ;  /* 0x000000ffff0f7224 */ /* 0x010fc400078e009d */
        /* <DEDUP_REMOVED lines=34> */
[----:B--2---:R-:W-:Y:S01]  /*10f4b0*/  IMAD.MOV.U32 R14, RZ, RZ, R172 ;  /* 0x000000ffff0e7224 */ /* 0x004fe200078e00ac */
[----:B------:R-:W-:Y:S01]  /*10f4c0*/  MOV R15, R173 ;  /* 0x000000ad000f7202 */ /* 0x000fe20000000f00 */
[----:B------:R-:W2:Y:S04]  /*10f4d0*/  LDL R172, [R1+0x41b0] ;  /* 0x0041b00001ac7983 */ /* 0x000ea80000100800 */
[----:B------:R1:W-:Y:S04]  /*10f4e0*/  LDGSTS.E [R12+0x2700], desc[UR60][R14.64], P2 ;  /* 0x027000000e0c7fae */ /* 0x0003e8000912187c */
[----:B------:R-:W2:Y:S01]  /*10f4f0*/  LDL R173, [R1+0x41ac] ;  /* 0x0041ac0001ad7983 */ /* 0x000ea20000100800 */
[----:B-1----:R-:W-:-:S02]  /*10f500*/  IMAD.MOV.U32 R14, RZ, RZ, R164 ;  /* 0x000000ffff0e7224 */ /* 0x002fc400078e00a4 */
[----:B------:R-:W-:Y:S01]  /*10f510*/  IMAD.MOV.U32 R15, RZ, RZ, R165 ;  /* 0x000000ffff0f7224 */ /* 0x000fe200078e00a5 */
        /* <DEDUP_REMOVED lines=23> */
[----:B-1----:R-:W-:-:S02]  /*10f690*/  MOV R15, R181 ;  /* 0x000000b5000f7202 */ /* 0x002fc40000000f00 */
        /* <DEDUP_REMOVED lines=29> */
[----:B-1----:R-:W-:-:S03]  /*10f870*/  IMAD.MOV.U32 R14, RZ, RZ, R152 ;  /* 0x000000ffff0e7224 */ /* 0x002fc600078e0098 */
[----:B------:R-:W4:Y:S01]  /*10f880*/  LDL R152, [R1+0x4590] ;  /* 0x0045900001987983 */ /* 0x000f220000100800 */
[----:B------:R-:W-:-:S03]  /*10f890*/  MOV R15, R153 ;  /* 0x00000099000f7202 */ /* 0x000fc60000000f00 */
[----:B------:R-:W4:Y:S04]  /*10f8a0*/  LDL R153, [R1+0x458c] ;  /* 0x00458c0001997983 */ /* 0x000f280000100800 */
[----:B------:R1:W-:Y:S02]  /*10f8b0*/  LDGSTS.E [R12+0x5700], desc[UR60][R14.64], P2 ;  /* 0x057000000e0c7fae */ /* 0x0003e4000912187c */
[----:B-1----:R-:W-:Y:S02]  /*10f8c0*/  IMAD.MOV.U32 R14, RZ, RZ, R144 ;  /* 0x000000ffff0e7224 */ /* 0x002fe400078e0090 */
        /* <DEDUP_REMOVED lines=34> */
[----:B-1----:R-:W-:Y:S01]  /*10faf0*/  MOV R14, R160 ;  /* 0x000000a0000e7202 */ /* 0x002fe20000000f00 */
[----:B------:R-:W-:Y:S01]  /*10fb00*/  IMAD.MOV.U32 R15, RZ, RZ, R161 ;  /* 0x000000ffff0f7224 */ /* 0x000fe200078e00a1 */
[----:B------:R-:W3:Y:S04]  /*10fb10*/  LDL R160, [R1+0x4798] ;  /* 0x0047980001a07983 */ /* 0x000ee80000100800 */
[----:B------:R4:W-:Y:S04]  /*10fb20*/  LDGSTS.E [R12+0x7700], desc[UR60][R14.64], P2 ;  /* 0x077000000e0c7fae */ /* 0x0009e8000912187c */
[----:B------:R-:W3:Y:S01]  /*10fb30*/  LDL R161, [R1+0x4794] ;  /* 0x0047940001a17983 */ /* 0x000ee20000100800 */
[----:B----4-:R-:W-:-:S03]  /*10fb40*/  MOV R15, R157 ;  /* 0x0000009d000f7202 */ /* 0x010fc60000000f00 */
        /* <DEDUP_REMOVED lines=21> */
[----:B------:R-:W-:-:S03]  /*10fca0*/  IMAD.MOV.U32 R15, RZ, RZ, R173 ;  /* 0x000000ffff0f7224 */ /* 0x000fc600078e00ad */
[----:B------:R-:W2:Y:S04]  /*10fcb0*/  LDL R173, [R1+0x48a4] ;  /* 0x0048a40001ad7983 */ /* 0x000ea80000100800 */
[----:B------:R3:W-:Y:S02]  /*10fcc0*/  LDGSTS.E [R12+0x8780], desc[UR60][R14.64], P0 ;  /* 0x087800000e0c7fae */ /* 0x0007e4000812187c */
[----:B---3--:R-:W-:Y:S02]  /*10fcd0*/  MOV R14, R168 ;  /* 0x000000a8000e7202 */ /* 0x008fe40000000f00 */
[----:B------:R-:W3:Y:S01]  /*10fce0*/  LDL R168, [R1+0x48b0] ;  /* 0x0048b00001a87983 */ /* 0x000ee20000100800 */
[----:B------:R-:W-:-:S03]  /*10fcf0*/  IMAD.MOV.U32 R15, RZ, RZ, R169 ;  /* 0x000000ffff0f7224 */ /* 0x000fc600078e00a9 */
[----:B------:R-:W3:Y:S04]  /*10fd00*/  LDL R169, [R1+0x48ac] ;  /* 0x0048ac0001a97983 */ /* 0x000ee80000100800 */
[----:B------:R-:W4:Y:S04]  /*10fd10*/  LDL.LU.64 R36, [R1+0x2928] ;  /* 0x0029280001247983 */ /* 0x000f280000300a00 */
        /* <DEDUP_REMOVED lines=20> */
[----:B----4-:R-:W-:-:S04]  /*10fe60*/  IADD3 R3, P4, R36, UR14, RZ ;  /* 0x0000000e24037c10 */ /* 0x010fc8000ff9e0ff */
[----:B------:R-:W-:Y:S02]  /*10fe70*/  IADD3.X R13, R37, UR9, RZ, P4, !PT ;  /* 0x00000009250d7c10 */ /* 0x000fe4000a7fe4ff */
        /* <DEDUP_REMOVED lines=40> */
[----:B-1----:R-:W-:Y:S01]  /*110100*/  IMAD.MOV.U32 R14, RZ, RZ, R164 ;  /* 0x000000ffff0e7224 */ /* 0x002fe200078e00a4 */
[----:B------:R-:W-:-:S02]  /*110110*/  MOV R15, R165 ;  /* 0x000000a5000f7202 */ /* 0x000fc40000000f00 */
        /* <DEDUP_REMOVED lines=9> */
[----:B------:R1:W-:Y:S04]  /*1101b0*/  LDGSTS.E [R12+0xa680], desc[UR60][R14.64], P1 ;  /* 0x0a6800000e0c7fae */ /* 0x0003e8000892187c */
[----:B------:R-:W4:Y:S04]  /*1101c0*/  LDL.LU.64 R128, [R1+0x2388] ;  /* 0x0023880001807983 */ /* 0x000f280000300a00 */
[----:B------:R-:W4:Y:S01]  /*1101d0*/  LDL.LU.64 R130, [R1+0x2380] ;  /* 0x0023800001827983 */ /* 0x000f220000300a00 */
[----:B-1----:R-:W-:Y:S01]  /*1101e0*/  MOV R14, R156 ;  /* 0x0000009c000e7202 */ /* 0x002fe20000000f00 */
[----:B------:R-:W-:-:S02]  /*1101f0*/  IMAD.MOV.U32 R15, RZ, RZ, R157 ;  /* 0x000000ffff0f7224 */ /* 0x000fc400078e009d */
[----:B------:R-:W4:Y:S04]  /*110200*/  LDL.LU.64 R132, [R1+0x2378] ;  /* 0x0023780001847983 */ /* 0x000f280000300a00 */
[----:B------:R1:W-:Y:S04]  /*110210*/  LDGSTS.E [R12+0xa700], desc[UR60][R14.64], P2 ;  /* 0x0a7000000e0c7fae */ /* 0x0003e8000912187c */
[----:B------:R-:W4:Y:S04]  /*110220*/  LDL.LU.64 R134, [R1+0x2370] ;  /* 0x0023700001867983 */ /* 0x000f280000300a00 */
[----:B------:R-:W4:Y:S01]  /*110230*/  LDL.LU.64 R136, [R1+0x2368] ;  /* 0x0023680001887983 */ /* 0x000f220000300a00 */
[----:B-1----:R-:W-:Y:S01]  /*110240*/  IMAD.MOV.U32 R14, RZ, RZ, R152 ;  /* 0x000000ffff0e7224 */ /* 0x002fe200078e0098 */
[----:B------:R-:W-:-:S02]  /*110250*/  MOV R15, R153 ;  /* 0x00000099000f7202 */ /* 0x000fc40000000f00 */
[----:B------:R-:W4:Y:S04]  /*110260*/  LDL.LU.64 R138, [R1+0x2360] ;  /* 0x00236000018a7983 */ /* 0x000f280000300a00 */
[----:B------:R1:W-:Y:S04]  /*110270*/  LDGSTS.E [R12+0xa780], desc[UR60][R14.64], P0 ;  /* 0x0a7800000e0c7fae */ /* 0x0003e8000812187c */
[----:B------:R-:W4:Y:S04]  /*110280*/  LDL.LU.64 R140, [R1+0x2358] ;  /* 0x00235800018c7983 */ /* 0x000f280000300a00 */
[----:B------:R-:W4:Y:S01]  /*110290*/  LDL.LU.64 R142, [R1+0x2350] ;  /* 0x00235000018e7983 */ /* 0x000f220000300a00 */
[----:B-1----:R-:W-:-:S03]  /*1102a0*/  IMAD.MOV.U32 R14, RZ, RZ, R180 ;  /* 0x000000ffff0e7224 */ /* 0x002fc600078e00b4 */
[----:B------:R-:W4:Y:S01]  /*1102b0*/  LDL.LU R161, [R1+0x28] ;  /* 0x0000280001a17983 */ /* 0x000f220000300800 */
[----:B------:R-:W-:-:S03]  /*1102c0*/  IMAD.MOV.U32 R15, RZ, RZ, R181 ;  /* 0x000000ffff0f7224 */ /* 0x000fc600078e00b5 */
[----:B------:R-:W4:Y:S04]  /*1102d0*/  LDL.LU R160, [R1+0x2c] ;  /* 0x00002c0001a07983 */ /* 0x000f280000300800 */
[----:B------:R1:W-:Y:S02]  /*1102e0*/  LDGSTS.E [R12+0xb600], desc[UR60][R14.64], P3 ;  /* 0x0b6000000e0c7fae */ /* 0x0003e4000992187c */
[----:B-1----:R-:W-:Y:S01]  /*1102f0*/  MOV R14, R176 ;  /* 0x000000b0000e7202 */ /* 0x002fe20000000f00 */
[----:B------:R-:W-:-:S05]  /*110300*/  IMAD.MOV.U32 R15, RZ, RZ, R177 ;  /* 0x000000ffff0f7224 */ /* 0x000fca00078e00b1 */
[----:B------:R2:W-:Y:S02]  /*110310*/  LDGSTS.E [R12+0xb680], desc[UR60][R14.64], P1 ;  /* 0x0b6800000e0c7fae */ /* 0x0005e4000892187c */
[----:B--2---:R-:W-:Y:S01]  /*110320*/  IMAD.MOV.U32 R14, RZ, RZ, R172 ;  /* 0x000000ffff0e7224 */ /* 0x004fe200078e00ac */
[----:B------:R-:W-:Y:S02]  /*110330*/  MOV R15, R173 ;  /* 0x000000ad000f7202 */ /* 0x000fe40000000f00 */
[----:B------:R-:W2:Y:S04]  /*110340*/  LDL.LU R173, [R1+0x30] ;  /* 0x0000300001ad7983 */ /* 0x000ea80000300800 */
[----:B------:R3:W-:Y:S04]  /*110350*/  LDGSTS.E [R12+0xb700], desc[UR60][R14.64], P2 ;  /* 0x0b7000000e0c7fae */ /* 0x0007e8000912187c */
[----:B------:R-:W2:Y:S04]  /*110360*/  LDL.LU R172, [R1+0x34] ;  /* 0x0000340001ac7983 */ /* 0x000ea80000300800 */
[----:B------:R-:W2:Y:S01]  /*110370*/  LDL.LU R157, [R1+0x38] ;  /* 0x00003800019d7983 */ /* 0x000ea20000300800 */
[----:B---3--:R-:W-:-:S03]  /*110380*/  IMAD.MOV.U32 R14, RZ, RZ, R168 ;  /* 0x000000ffff0e7224 */ /* 0x008fc600078e00a8 */
[----:B------:R-:W3:Y:S01]  /*110390*/  LDL.LU R156, [R1+0x3c] ;  /* 0x00003c00019c7983 */ /* 0x000ee20000300800 */
[----:B------:R-:W-:-:S03]  /*1103a0*/  IMAD.MOV.U32 R15, RZ, RZ, R169 ;  /* 0x000000ffff0f7224 */ /* 0x000fc600078e00a9 */
[----:B------:R-:W2:Y:S04]  /*1103b0*/  LDL.LU R169, [R1+0x40] ;  /* 0x0000400001a97983 */ /* 0x000ea80000300800 */
[----:B------:R1:W-:Y:S04]  /*1103c0*/  LDGSTS.E [R12+0xb780], desc[UR60][R14.64], P0 ;  /* 0x0b7800000e0c7fae */ /* 0x0003e8000812187c */
[----:B------:R-:W2:Y:S04]  /*1103d0*/  LDL.LU R168, [R1+0x44] ;  /* 0x0000440001a87983 */ /* 0x000ea80000300800 */
[----:B------:R-:W2:Y:S01]  /*1103e0*/  LDL.LU R153, [R1+0x10] ;  /* 0x0000100001997983 */ /* 0x000ea20000300800 */
[----:B-1----:R-:W-:-:S03]  /*1103f0*/  IADD3 R14, P4, R16, UR14, RZ ;  /* 0x0000000e100e7c10 */ /* 0x002fc6000ff9e0ff */
[----:B------:R-:W2:Y:S01]  /*110400*/  LDL.LU R152, [R1+0x14] ;  /* 0x0000140001987983 */ /* 0x000ea20000300800 */
[----:B------:R-:W-:-:S03]  /*110410*/  IADD3.X R15, R17, UR9, RZ, P4, !PT ;  /* 0x00000009110f7c10 */ /* 0x000fc6000a7fe4ff */
[----:B------:R-:W2:Y:S01]  /*110420*/  LDL.LU R181, [R1+0x18] ;  /* 0x0000180001b57983 */ /* 0x000ea20000300800 */
[----:B------:R-:W-:-:S03]  /*110430*/  IADD3 R16, P4, R18, UR14, RZ ;  /* 0x0000000e12107c10 */ /* 0x000fc6000ff9e0ff */
[----:B------:R-:W2:Y:S01]  /*110440*/  LDL.LU R180, [R1+0x1c] ;  /* 0x00001c0001b47983 */ /* 0x000ea20000300800 */
[----:B------:R-:W-:Y:S02]  /*110450*/  IADD3.X R17, R19, UR9, RZ, P4, !PT ;  /* 0x0000000913117c10 */ /* 0x000fe4000a7fe4ff */
[----:B------:R-:W-:Y:S01]  /*110460*/  IADD3 R18, P4, R20, UR14, RZ ;  /* 0x0000000e14127c10 */ /* 0x000fe2000ff9e0ff */
[----:B------:R-:W2:Y:S04]  /*110470*/  LDL.LU R177, [R1+0x20] ;  /* 0x0000200001b17983 */ /* 0x000ea80000300800 */
[----:B------:R-:W2:Y:S01]  /*110480*/  LDL.LU R176, [R1+0x24] ;  /* 0x0000240001b07983 */ /* 0x000ea20000300800 */
        /* <DEDUP_REMOVED lines=118> */
[----:B------:R-:W-:Y:S02]  /*110bf0*/  IADD3.X R135, R137, UR9, RZ, P4, !PT ;  /* 0x0000000989877c10 */ /* 0x000fe4000a7fe4ff */
[----:B------:R-:W-:Y:S01]  /*110c00*/  IADD3 R136, P4, R138, UR14, RZ ;  /* 0x0000000e8a887c10 */ /* 0x000fe2000ff9e0ff */
[----:B---3--:R-:W-:Y:S01]  /*110c10*/  IMAD.MOV.U32 R170, RZ, RZ, R156 ;  /* 0x000000ffffaa7224 */ /* 0x008fe200078e009c */
[----:B--2---:R-:W-:Y:S01]  /*110c20*/  MOV R171, R157 ;  /* 0x0000009d00ab7202 */ /* 0x004fe20000000f00 */
[----:B------:R-:W-:Y:S01]  /*110c30*/  IMAD.MOV.U32 R166, RZ, RZ, R251 ;  /* 0x000000ffffa67224 */ /* 0x000fe200078e00fb */
[----:B------:R-:W-:Y:S01]  /*110c40*/  IADD3.X R137, R139, UR9, RZ, P4, !PT ;  /* 0x000000098b897c10 */ /* 0x000fe2000a7fe4ff */
[----:B------:R-:W-:Y:S01]  /*110c50*/  IMAD.MOV.U32 R167, RZ, RZ, R250 ;  /* 0x000000ffffa77224 */ /* 0x000fe200078e00fa */
[----:B------:R-:W-:Y:S01]  /*110c60*/  IADD3 R138, P4, R140, UR14, RZ ;  /* 0x0000000e8c8a7c10 */ /* 0x000fe2000ff9e0ff */
[----:B------:R-:W-:Y:S01]  /*110c70*/  STL.64 [R1+0x1ae8], R174 ;  /* 0x001ae8ae01007387 */ /* 0x000fe20000100a00 */
[----:B------:R-:W-:Y:S01]  /*110c80*/  MOV R164, R152 ;  /* 0x0000009800a47202 */ /* 0x000fe20000000f00 */
[----:B------:R-:W-:Y:S01]  /*110c90*/  IMAD.MOV.U32 R165, RZ, RZ, R153 ;  /* 0x000000ffffa57224 */ /* 0x000fe200078e0099 */
[----:B------:R-:W-:Y:S01]  /*110ca0*/  MOV R163, R181 ;  /* 0x000000b500a37202 */ /* 0x000fe20000000f00 */
[----:B------:R1:W-:Y:S01]  /*110cb0*/  STL.64 [R1+0x1ae0], R172 ;  /* 0x001ae0ac01007387 */ /* 0x0003e20000100a00 */
        /* <DEDUP_REMOVED lines=23> */
[----:B------:R-:W-:Y:S01]  /*110e30*/  STL.64 [R1+0x1af0], R160 ;  /* 0x001af0a001007387 */ /* 0x000fe20000100a00 */
[----:B------:R-:W-:Y:S01]  /*110e40*/  MOV R144, R231 ;  /* 0x000000e700907202 */ /* 0x000fe20000000f00 */
[----:B------:R-:W-:-:S02]  /*110e50*/  IMAD.MOV.U32 R145, RZ, RZ, R230 ;  /* 0x000000ffff917224 */ /* 0x000fc400078e00e6 */
[----:B------:R-:W-:Y:S01]  /*110e60*/  STL.64 [R1+0x1b28], R158 ;  /* 0x001b289e01007387 */ /* 0x000fe20000100a00 */
[----:B------:R-:W-:Y:S01]  /*110e70*/  IMAD.MOV.U32 R142, RZ, RZ, R3 ;  /* 0x000000ffff8e7224 */ /* 0x000fe200078e0003 */
[----:B------:R-:W-:Y:S02]  /*110e80*/  MOV R143, R13 ;  /* 0x0000000d008f7202 */ /* 0x000fe40000000f00 */
[----:B------:R3:W-:Y:S04]  /*110e90*/  STL.64 [R1+0x1b20], R156 ;  /* 0x001b209c01007387 */ /* 0x0007e80000100a00 */
[----:B------:R-:W-:Y:S04]  /*110ea0*/  STL.64 [R1+0x1b18], R154 ;  /* 0x001b189a01007387 */ /* 0x000fe80000100a00 */
[----:B------:R4:W-:Y:S04]  /*110eb0*/  STL.64 [R1+0x1b10], R152 ;  /* 0x001b109801007387 */ /* 0x0009e80000100a00 */
[----:B------:R-:W-:Y:S04]  /*110ec0*/  STL.64 [R1+0x1b38], R150 ;  /* 0x001b389601007387 */ /* 0x000fe80000100a00 */
[----:B------:R4:W-:Y:S04]  /*110ed0*/  STL.64 [R1+0x1b30], R146 ;  /* 0x001b309201007387 */ /* 0x0009e80000100a00 */
[----:B------:R4:W-:Y:S04]  /*110ee0*/  STL.64 [R1+0x1b40], R144 ;  /* 0x001b409001007387 */ /* 0x0009e80000100a00 */
[----:B------:R-:W-:Y:S04]  /*110ef0*/  STL.64 [R1+0x2928], R142 ;  /* 0x0029288e01007387 */ /* 0x000fe80000100a00 */
[----:B------:R4:W-:Y:S04]  /*110f00*/  STL.64 [R1+0x2880], R14 ;  /* 0x0028800e01007387 */ /* 0x0009e80000100a00 */
        /* <DEDUP_REMOVED lines=63> */
[----:B------:R-:W4:Y:S04]  /*111300*/  LDL R177, [R1+0x3dbc] ;  /* 0x003dbc0001b17983 */ /* 0x000f280000100800 */
[----:B------:R-:W4:Y:S04]  /*111310*/  LDL R176, [R1+0x3dc0] ;  /* 0x003dc00001b07983 */ /* 0x000f280000100800 */
[----:B------:R-:W-:Y:S04]  /*111320*/  LDGSTS.E [R12+0xc600], desc[UR60][R174.64], P3 ;  /* 0x0c600000ae0c7fae */ /* 0x000fe8000992187c */
        /* <DEDUP_REMOVED lines=90> */
[----:B------:R-:W-:-:S03]  /*1118d0*/  MOV R13, R177 ;  /* 0x000000b1000d7202 */ /* 0x000fc60000000f00 */
[----:B------:R-:W-:Y:S01]  /*1118e0*/  LDGSTS.E [R12+0x1f680], desc[UR60][R138.64], P1 ;  /* 0x1f6800008a0c7fae */ /* 0x000fe2000892187c */
[----:B------:R-:W-:-:S03]  /*1118f0*/  LOP3.LUT R3, R148, 0x40, RZ, 0x3c, !PT ;  /* 0x0000004094037812 */ /* 0x000fc600078e3cff */
[----:B------:R-:W-:Y:S04]  /*111900*/  LDGSTS.E [R12+0x1f700], desc[UR60][R140.64], P2 ;  /* 0x1f7000008c0c7fae */ /* 0x000fe8000912187c */
[----:B------:R1:W-:Y:S04]  /*111910*/  LDGSTS.E [R12+0x1f780], desc[UR60][R62.64], P0 ;  /* 0x1f7800003e0c7fae */ /* 0x0003e8000812187c */
[----:B------:R-:W4:Y:S01]  /*111920*/  LDL R177, [R1+0x3fbc] ;  /* 0x003fbc0001b17983 */ /* 0x000f220000100800 */
[----:B------:R-:W-:-:S03]  /*111930*/  VIADD R3, R3, UR12 ;  /* 0x0000000c03037c36 */ /* 0x000fc60008000000 */
[----:B------:R-:W4:Y:S01]  /*111940*/  LDL R145, [R1+0x3fc4] ;  /* 0x003fc40001917983 */ /* 0x000f220000100800 */
[----:B-1----:R-:W-:-:S03]  /*111950*/  IMAD.MOV.U32 R12, RZ, RZ, R176 ;  /* 0x000000ffff0c7224 */ /* 0x002fc600078e00b0 */
[----:B------:R-:W4:Y:S04]  /*111960*/  LDL R144, [R1+0x3fc8] ;  /* 0x003fc80001907983 */ /* 0x000f280000100800 */
[----:B------:R-:W4:Y:S04]  /*111970*/  LDL R176, [R1+0x3fc0] ;  /* 0x003fc00001b07983 */ /* 0x000f280000100800 */
[----:B------:R1:W-:Y:S04]  /*111980*/  LDGSTS.E [R3+0x800], desc[UR60][R12.64], P3 ;  /* 0x008000000c037fae */ /* 0x0003e8000992187c */
[----:B------:R-:W4:Y:S04]  /*111990*/  LDL R165, [R1+0x3fd4] ;  /* 0x003fd40001a57983 */ /* 0x000f280000100800 */
[----:B------:R-:W4:Y:S01]  /*1119a0*/  LDL R164, [R1+0x3fd8] ;  /* 0x003fd80001a47983 */ /* 0x000f220000100800 */
[----:B-1----:R-:W-:-:S03]  /*1119b0*/  IMAD.MOV.U32 R12, RZ, RZ, R172 ;  /* 0x000000ffff0c7224 */ /* 0x002fc600078e00ac */
[----:B------:R-:W4:Y:S01]  /*1119c0*/  LDL R161, [R1+0x40c4] ;  /* 0x0040c40001a17983 */ /* 0x000f220000100800 */
[----:B------:R-:W-:-:S03]  /*1119d0*/  IMAD.MOV.U32 R13, RZ, RZ, R173 ;  /* 0x000000ffff0d7224 */ /* 0x000fc600078e00ad */
[----:B------:R-:W4:Y:S04]  /*1119e0*/  LDL R173, [R1+0x3fcc] ;  /* 0x003fcc0001ad7983 */ /* 0x000f280000100800 */
[----:B------:R-:W4:Y:S04]  /*1119f0*/  LDL R172, [R1+0x3fd0] ;  /* 0x003fd00001ac7983 */ /* 0x000f280000100800 */
[----:B------:R2:W-:Y:S04]  /*111a00*/  LDGSTS.E [R3+0x880], desc[UR60][R12.64], P1 ;  /* 0x008800000c037fae */ /* 0x0005e8000892187c */
[----:B------:R-:W4:Y:S01]  /*111a10*/  LDL R160, [R1+0x40c8] ;  /* 0x0040c80001a07983 */ /* 0x000f220000100800 */
[----:B--2---:R-:W-:Y:S01]  /*111a20*/  MOV R12, R168 ;  /* 0x000000a8000c7202 */ /* 0x004fe20000000f00 */
[----:B------:R-:W-:-:S02]  /*111a30*/  IMAD.MOV.U32 R13, RZ, RZ, R169 ;  /* 0x000000ffff0d7224 */ /* 0x000fc400078e00a9 */
[----:B------:R-:W2:Y:S04]  /*111a40*/  LDL R168, [R1+0x40c0] ;  /* 0x0040c00001a87983 */ /* 0x000ea80000100800 */
[----:B------:R-:W2:Y:S04]  /*111a50*/  LDL R169, [R1+0x40bc] ;  /* 0x0040bc0001a97983 */ /* 0x000ea80000100800 */
[----:B------:R3:W-:Y:S02]  /*111a60*/  LDGSTS.E [R3+0x900], desc[UR60][R12.64], P2 ;  /* 0x009000000c037fae */ /* 0x0007e4000912187c */
[----:B---3--:R-:W-:-:S02]  /*111a70*/  MOV R13, R157 ;  /* 0x0000009d000d7202 */ /* 0x008fc40000000f00 */
[----:B------:R-:W3:Y:S01]  /*111a80*/  LDL R157, [R1+0x40cc] ;  /* 0x0040cc00019d7983 */ /* 0x000ee20000100800 */
[----:B------:R-:W-:-:S03]  /*111a90*/  IMAD.MOV.U32 R12, RZ, RZ, R156 ;  /* 0x000000ffff0c7224 */ /* 0x000fc600078e009c */
        /* <DEDUP_REMOVED lines=37> */
[----:B-1----:R-:W-:Y:S01]  /*111cf0*/  MOV R12, R164 ;  /* 0x000000a4000c7202 */ /* 0x002fe20000000f00 */
[----:B------:R-:W-:Y:S01]  /*111d00*/  IMAD.MOV.U32 R13, RZ, RZ, R165 ;  /* 0x000000ffff0d7224 */ /* 0x000fe200078e00a5 */
[----:B------:R-:W4:Y:S04]  /*111d10*/  LDL R164, [R1+0x43c8] ;  /* 0x0043c80001a47983 */ /* 0x000f280000100800 */
[----:B------:R2:W-:Y:S04]  /*111d20*/  LDGSTS.E [R3+0x2980], desc[UR60][R12.64], P0 ;  /* 0x029800000c037fae */ /* 0x0005e8000812187c */
[----:B------:R-:W4:Y:S01]  /*111d30*/  LDL R165, [R1+0x43c4] ;  /* 0x0043c40001a57983 */ /* 0x000f220000100800 */
[----:B--2---:R-:W-:Y:S01]  /*111d40*/  IMAD.MOV.U32 R12, RZ, RZ, R168 ;  /* 0x000000ffff0c7224 */ /* 0x004fe200078e00a8 */
[----:B------:R-:W-:-:S02]  /*111d50*/  MOV R13, R169 ;  /* 0x000000a9000d7202 */ /* 0x000fc40000000f00 */
[----:B------:R-:W2:Y:S04]  /*111d60*/  LDL R168, [R1+0x41d8] ;  /* 0x0041d80001a87983 */ /* 0x000ea80000100800 */
[----:B------:R-:W2:Y:S04]  /*111d70*/  LDL R169, [R1+0x41d4] ;  /* 0x0041d40001a97983 */ /* 0x000ea80000100800 */
[----:B------:R1:W-:Y:S02]  /*111d80*/  LDGSTS.E [R3+0x3800], desc[UR60][R12.64], P3 ;  /* 0x038000000c037fae */ /* 0x0003e4000992187c */
        /* <DEDUP_REMOVED lines=27> */
[----:B------:R-:W-:-:S03]  /*111f40*/  MOV R13, R173 ;  /* 0x000000ad000d7202 */ /* 0x000fc60000000f00 */
        /* <DEDUP_REMOVED lines=11> */
[----:B------:R1:W-:Y:S02]  /*112000*/  LDGSTS.E [R3+0x5800], desc[UR60][R12.64], P3 ;  /* 0x058000000c037fae */ /* 0x0003e4000992187c */
[----:B-1----:R-:W-:Y:S01]  /*112010*/  IMAD.MOV.U32 R12, RZ, RZ, R149 ;  /* 0x000000ffff0c7224 */ /* 0x002fe200078e0095 */
[----:B------:R-:W-:Y:S01]  /*112020*/  MOV R13, R200 ;  /* 0x000000c8000d7202 */ /* 0x000fe20000000f00 */
[----:B------:R-:W3:Y:S04]  /*112030*/  LDL R149, [R1+0x46b8] ;  /* 0x0046b80001957983 */ /* 0x000ee80000100800 */
[----:B------:R4:W-:Y:S04]  /*112040*/  LDGSTS.E [R3+0x5880], desc[UR60][R12.64], P1 ;  /* 0x058800000c037fae */ /* 0x0009e8000892187c */
[----:B------:R-:W3:Y:S01]  /*112050*/  LDL R200, [R1+0x46b4] ;  /* 0x0046b40001c87983 */ /* 0x000ee20000100800 */
[----:B----4-:R-:W-:-:S03]  /*112060*/  IMAD.MOV.U32 R13, RZ, RZ, R153 ;  /* 0x000000ffff0d7224 */ /* 0x010fc600078e0099 */
        /* <DEDUP_REMOVED lines=155> */
[----:B---3--:R-:W-:Y:S01]  /*112a20*/  IMAD.MOV.U32 R12, RZ, RZ, R156 ;  /* 0x000000ffff0c7224 */ /* 0x008fe200078e009c */
[----:B------:R-:W-:-:S02]  /*112a30*/  MOV R13, R157 ;  /* 0x0000009d000d7202 */ /* 0x000fc40000000f00 */
[----:B------:R-:W3:Y:S04]  /*112a40*/  LDL.LU.64 R146, [R1+0x20d0] ;  /* 0x0020d00001927983 */ /* 0x000ee80000300a00 */
[----:B------:R4:W-:Y:S04]  /*112a50*/  LDGSTS.E [R3+0xa900], desc[UR60][R12.64], P2 ;  /* 0x0a9000000c037fae */ /* 0x0009e8000912187c */
[----:B------:R-:W3:Y:S04]  /*112a60*/  LDL.LU.64 R150, [R1+0x20c8] ;  /* 0x0020c80001967983 */ /* 0x000ee80000300a00 */
[----:B------:R-:W3:Y:S01]  /*112a70*/  LDL.LU R212, [R1+0x88] ;  /* 0x0000880001d47983 */ /* 0x000ee20000300800 */
[----:B----4-:R-:W-:-:S03]  /*112a80*/  IMAD.MOV.U32 R12, RZ, RZ, R152 ;  /* 0x000000ffff0c7224 */ /* 0x010fc600078e0098 */
[----:B------:R-:W4:Y:S01]  /*112a90*/  LDL.LU R209, [R1+0x8c] ;  /* 0x00008c0001d17983 */ /* 0x000f220000300800 */
        /* <DEDUP_REMOVED lines=9> */
[----:B------:R-:W-:Y:S02]  /*112b30*/  IMAD.MOV.U32 R13, RZ, RZ, R173 ;  /* 0x000000ffff0d7224 */ /* 0x000fe400078e00ad */
[----:B------:R-:W3:Y:S04]  /*112b40*/  LDL.LU R173, [R1+0xd0] ;  /* 0x0000d00001ad7983 */ /* 0x000ee80000300800 */
[----:B------:R2:W-:Y:S04]  /*112b50*/  LDGSTS.E [R3+0xb900], desc[UR60][R12.64], P2 ;  /* 0x0b9000000c037fae */ /* 0x0005e8000912187c */
[----:B------:R-:W3:Y:S04]  /*112b60*/  LDL.LU R172, [R1+0xd4] ;  /* 0x0000d40001ac7983 */ /* 0x000ee80000300800 */
[----:B------:R-:W3:Y:S01]  /*112b70*/  LDL.LU R208, [R1+0xd8] ;  /* 0x0000d80001d07983 */ /* 0x000ee20000300800 */
[----:B--2---:R-:W-:Y:S01]  /*112b80*/  MOV R12, R168 ;  /* 0x000000a8000c7202 */ /* 0x004fe20000000f00 */
[----:B------:R-:W-:-:S02]  /*112b90*/  IMAD.MOV.U32 R13, RZ, RZ, R169 ;  /* 0x000000ffff0d7224 */ /* 0x000fc400078e00a9 */
        /* <DEDUP_REMOVED lines=12> */
[----:B------:R-:W2:Y:S03]  /*112c60*/  LDL.LU R164, [R1+0x74] ;  /* 0x0000740001a47983 */ /* 0x000ea60000300800 */
[----:B------:R-:W-:Y:S01]  /*112c70*/  IADD3.X R17, R19, UR9, RZ, P4, !PT ;  /* 0x0000000913117c10 */ /* 0x000fe2000a7fe4ff */
        /* <DEDUP_REMOVED lines=17> */
[----:B------:R-:W-:-:S03]  /*112d90*/  IADD3.X R27, R29, UR9, RZ, P4, !PT ;  /* 0x000000091d1b7c10 */ /* 0x000fc6000a7fe4ff */
[----:B------:R-:W2:Y:S01]  /*112da0*/  LDL.LU R181, [R1+0x58] ;  /* 0x0000580001b57983 */ /* 0x000ea20000300800 */
[----:B------:R-:W-:-:S03]  /*112db0*/  IADD3 R28, P4, R30, UR14, RZ ;  /* 0x0000000e1e1c7c10 */ /* 0x000fc6000ff9e0ff */
[----:B------:R-:W2:Y:S04]  /*112dc0*/  LDL.LU R180, [R1+0x5c] ;  /* 0x00005c0001b47983 */ /* 0x000ea80000300800 */
        /* <DEDUP_REMOVED lines=116> */
[----:B----4-:R-:W-:Y:S01]  /*113510*/  IMAD.MOV.U32 R174, RZ, RZ, R209 ;  /* 0x000000ffffae7224 */ /* 0x010fe200078e00d1 */
[----:B---3--:R-:W-:Y:S01]  /*113520*/  MOV R175, R212 ;  /* 0x000000d400af7202 */ /* 0x008fe20000000f00 */
[----:B--2---:R-:W-:Y:S01]  /*113530*/  IMAD.MOV.U32 R170, RZ, RZ, R205 ;  /* 0x000000ffffaa7224 */ /* 0x004fe200078e00cd */
[----:B------:R-:W-:Y:S01]  /*113540*/  IADD3.X R143, R145, UR9, RZ, P4, !PT ;  /* 0x00000009918f7c10 */ /* 0x000fe2000a7fe4ff */
[----:B------:R-:W-:Y:S01]  /*113550*/  IMAD.MOV.U32 R171, RZ, RZ, R208 ;  /* 0x000000ffffab7224 */ /* 0x000fe200078e00d0 */
[----:B------:R-:W-:Y:S01]  /*113560*/  IADD3 R144, P4, R146, UR14, RZ ;  /* 0x0000000e92907c10 */ /* 0x000fe2000ff9e0ff */
[----:B------:R-:W-:Y:S01]  /*113570*/  IMAD.MOV.U32 R167, RZ, RZ, R204 ;  /* 0x000000ffffa77224 */ /* 0x000fe200078e00cc */
[----:B------:R-:W-:Y:S01]  /*113580*/  MOV R166, R201 ;  /* 0x000000c900a67202 */ /* 0x000fe20000000f00 */
[----:B------:R-:W-:Y:S01]  /*113590*/  STL.64 [R1+0x1a88], R174 ;  /* 0x001a88ae01007387 */ /* 0x000fe20000100a00 */
[----:B------:R-:W-:Y:S01]  /*1135a0*/  IADD3.X R145, R147, UR9, RZ, P4, !PT ;  /* 0x0000000993917c10 */ /* 0x000fe2000a7fe4ff */
[----:B------:R-:W-:Y:S01]  /*1135b0*/  IMAD.MOV.U32 R162, RZ, RZ, R149 ;  /* 0x000000ffffa27224 */ /* 0x000fe200078e0095 */
[----:B------:R-:W-:Y:S01]  /*1135c0*/  MOV R163, R200 ;  /* 0x000000c800a37202 */ /* 0x000fe20000000f00 */
[----:B------:R1:W-:Y:S01]  /*1135d0*/  STL.64 [R1+0x1a80], R172 ;  /* 0x001a80ac01007387 */ /* 0x0003e20000100a00 */
[----:B------:R-:W-:Y:S01]  /*1135e0*/  IADD3 R146, P4, R150, UR14, RZ ;  /* 0x0000000e96927c10 */ /* 0x000fe2000ff9e0ff */
[----:B------:R-:W-:-:S02]  /*1135f0*/  IMAD.MOV.U32 R158, RZ, RZ, R156 ;  /* 0x000000ffff9e7224 */ /* 0x000fc400078e009c */
[----:B------:R-:W-:Y:S01]  /*113600*/  STL.64 [R1+0x1a78], R170 ;  /* 0x001a78aa01007387 */ /* 0x000fe20000100a00 */
[----:B------:R-:W-:Y:S01]  /*113610*/  IMAD.MOV.U32 R159, RZ, RZ, R157 ;  /* 0x000000ffff9f7224 */ /* 0x000fe200078e009d */
[----:B------:R-:W-:Y:S01]  /*113620*/  MOV R156, R152 ;  /* 0x00000098009c7202 */ /* 0x000fe20000000f00 */
[----:B------:R-:W-:Y:S01]  /*113630*/  IMAD.MOV.U32 R157, RZ, RZ, R153 ;  /* 0x000000ffff9d7224 */ /* 0x000fe200078e0099 */
[----:B------:R2:W-:Y:S01]  /*113640*/  STL.64 [R1+0x1a70], R168 ;  /* 0x001a70a801007387 */ /* 0x0005e20000100a00 */
[----:B------:R-:W-:Y:S01]  /*113650*/  IMAD.MOV.U32 R154, RZ, RZ, R180 ;  /* 0x000000ffff9a7224 */ /* 0x000fe200078e00b4 */
[----:B------:R-:W-:Y:S02]  /*113660*/  MOV R155, R181 ;  /* 0x000000b5009b7202 */ /* 0x000fe40000000f00 */
[----:B------:R-:W-:Y:S01]  /*113670*/  STL.64 [R1+0x1aa8], R166 ;  /* 0x001aa8a601007387 */ /* 0x000fe20000100a00 */
[----:B------:R-:W-:Y:S01]  /*113680*/  IADD3.X R147, R151, UR9, RZ, P4, !PT ;  /* 0x0000000997937c10 */ /* 0x000fe2000a7fe4ff */
[----:B------:R-:W-:-:S02]  /*113690*/  IMAD.MOV.U32 R152, RZ, RZ, R176 ;  /* 0x000000ffff987224 */ /* 0x000fc400078e00b0 */
[----:B------:R-:W-:Y:S01]  /*1136a0*/  STL.64 [R1+0x1aa0], R164 ;  /* 0x001aa0a401007387 */ /* 0x000fe20000100a00 */
[----:B------:R-:W-:Y:S01]  /*1136b0*/  IMAD.MOV.U32 R153, RZ, RZ, R177 ;  /* 0x000000ffff997224 */ /* 0x000fe200078e00b1 */
[----:B------:R-:W-:Y:S01]  /*1136c0*/  MOV R150, R12 ;  /* 0x0000000c00967202 */ /* 0x000fe20000000f00 */
[----:B------:R-:W-:Y:S01]  /*1136d0*/  IMAD.MOV.U32 R151, RZ, RZ, R13 ;  /* 0x000000ffff977224 */ /* 0x000fe200078e000d */
        /* <DEDUP_REMOVED lines=178> */
[----:B------:R1:W-:Y:S04]  /*114200*/  LDGSTS.E [R12+0xa00], desc[UR60][R14.64], P3 ;  /* 0x00a000000e0c7fae */ /* 0x0003e8000992187c */
[----:B------:R-:W4:Y:S04]  /*114210*/  LDL R165, [R1+0x3ff4] ;  /* 0x003ff40001a57983 */ /* 0x000f280000100800 */
[----:B------:R-:W4:Y:S01]  /*114220*/  LDL R164, [R1+0x3ff8] ;  /* 0x003ff80001a47983 */ /* 0x000f220000100800 */
[----:B-1----:R-:W-:Y:S01]  /*114230*/  IMAD.MOV.U32 R14, RZ, RZ, R172 ;  /* 0x000000ffff0e7224 */ /* 0x002fe200078e00ac */
[----:B------:R-:W-:-:S02]  /*114240*/  MOV R15, R173 ;  /* 0x000000ad000f7202 */ /* 0x000fc40000000f00 */
[----:B------:R-:W4:Y:S04]  /*114250*/  LDL R172, [R1+0x3ff0] ;  /* 0x003ff00001ac7983 */ /* 0x000f280000100800 */
[----:B------:R-:W4:Y:S04]  /*114260*/  LDL R173, [R1+0x3fec] ;  /* 0x003fec0001ad7983 */ /* 0x000f280000100800 */
[----:B------:R2:W-:Y:S04]  /*114270*/  LDGSTS.E [R12+0xa80], desc[UR60][R14.64], P1 ;  /* 0x00a800000e0c7fae */ /* 0x0005e8000892187c */
[----:B------:R-:W4:Y:S04]  /*114280*/  LDL R161, [R1+0x40e4] ;  /* 0x0040e40001a17983 */ /* 0x000f280000100800 */
[----:B------:R-:W4:Y:S01]  /*114290*/  LDL R160, [R1+0x40e8] ;  /* 0x0040e80001a07983 */ /* 0x000f220000100800 */
[----:B--2---:R-:W-:-:S02]  /*1142a0*/  IMAD.MOV.U32 R14, RZ, RZ, R168 ;  /* 0x000000ffff0e7224 */ /* 0x004fc400078e00a8 */
[----:B------:R-:W-:Y:S01]  /*1142b0*/  IMAD.MOV.U32 R15, RZ, RZ, R169 ;  /* 0x000000ffff0f7224 */ /* 0x000fe200078e00a9 */
[----:B------:R-:W2:Y:S04]  /*1142c0*/  LDL R168, [R1+0x40e0] ;  /* 0x0040e00001a87983 */ /* 0x000ea80000100800 */
[----:B------:R-:W2:Y:S04]  /*1142d0*/  LDL R169, [R1+0x40dc] ;  /* 0x0040dc0001a97983 */ /* 0x000ea80000100800 */
[----:B------:R3:W-:Y:S02]  /*1142e0*/  LDGSTS.E [R12+0xb00], desc[UR60][R14.64], P2 ;  /* 0x00b000000e0c7fae */ /* 0x0007e4000912187c */
[----:B---3--:R-:W-:-:S02]  /*1142f0*/  IMAD.MOV.U32 R15, RZ, RZ, R157 ;  /* 0x000000ffff0f7224 */ /* 0x008fc400078e009d */
[----:B------:R-:W3:Y:S01]  /*114300*/  LDL R157, [R1+0x40ec] ;  /* 0x0040ec00019d7983 */ /* 0x000ee20000100800 */
[----:B------:R-:W-:-:S03]  /*114310*/  MOV R14, R156 ;  /* 0x0000009c000e7202 */ /* 0x000fc60000000f00 */
[----:B------:R-:W3:Y:S04]  /*114320*/  LDL R156, [R1+0x40f0] ;  /* 0x0040f000019c7983 */ /* 0x000ee80000100800 */
[----:B------:R4:W-:Y:S02]  /*114330*/  LDGSTS.E [R12+0xb80], desc[UR60][R14.64], P0 ;  /* 0x00b800000e0c7fae */ /* 0x0009e4000812187c */
[----:B----4-:R-:W-:Y:S02]  /*114340*/  MOV R15, R153 ;  /* 0x00000099000f7202 */ /* 0x010fe40000000f00 */
        /* <DEDUP_REMOVED lines=44> */
[----:B-1----:R-:W-:Y:S01]  /*114610*/  IMAD.MOV.U32 R14, RZ, RZ, R160 ;  /* 0x000000ffff0e7224 */ /* 0x002fe200078e00a0 */
[----:B------:R-:W-:Y:S01]  /*114620*/  MOV R15, R161 ;  /* 0x000000a1000f7202 */ /* 0x000fe20000000f00 */
[----:B------:R-:W2:Y:S04]  /*114630*/  LDL R160, [R1+0x44d8] ;  /* 0x0044d80001a07983 */ /* 0x000ea80000100800 */
[----:B------:R3:W-:Y:S04]  /*114640*/  LDGSTS.E [R12+0x3a80], desc[UR60][R14.64], P1 ;  /* 0x03a800000e0c7fae */ /* 0x0007e8000892187c */
        /* <DEDUP_REMOVED lines=81> */
[----:B--2---:R-:W-:-:S03]  /*114b60*/  MOV R14, R168 ;  /* 0x000000a8000e7202 */ /* 0x004fc60000000f00 */
        /* <DEDUP_REMOVED lines=33> */
[----:B------:R-:W3:Y:S04]  /*114d80*/  LDL.LU.64 R36, [R1+0x2900] ;  /* 0x0029000001247983 */ /* 0x000ee80000300a00 */
        /* <DEDUP_REMOVED lines=20> */
[----:B---3--:R-:W-:-:S04]  /*114ed0*/  IADD3 R3, P4, R36, UR14, RZ ;  /* 0x0000000e24037c10 */ /* 0x008fc8000ff9e0ff */
[----:B------:R-:W-:Y:S02]  /*114ee0*/  IADD3.X R13, R37, UR9, RZ, P4, !PT ;  /* 0x00000009250d7c10 */ /* 0x000fe4000a7fe4ff */
        /* <DEDUP_REMOVED lines=40> */
[----:B-1----:R-:W-:Y:S01]  /*115170*/  IMAD.MOV.U32 R14, RZ, RZ, R164 ;  /* 0x000000ffff0e7224 */ /* 0x002fe200078e00a4 */
[----:B------:R-:W-:-:S02]  /*115180*/  MOV R15, R165 ;  /* 0x000000a5000f7202 */ /* 0x000fc40000000f00 */
        /* <DEDUP_REMOVED lines=18> */
[----:B----4-:R-:W-:Y:S01]  /*1152b0*/  IMAD.MOV.U32 R14, RZ, RZ, R152 ;  /* 0x000000ffff0e7224 */ /* 0x010fe200078e0098 */
[----:B------:R-:W-:-:S02]  /*1152c0*/  MOV R15, R153 ;  /* 0x00000099000f7202 */ /* 0x000fc40000000f00 */
        /* <DEDUP_REMOVED lines=10> */
[----:B------:R-:W4:Y:S01]  /*115370*/  LDL.LU R212, [R1+0xe8] ;  /* 0x0000e80001d47983 */ /* 0x000f220000300800 */
[----:B-1----:R-:W-:Y:S01]  /*115380*/  MOV R14, R176 ;  /* 0x000000b0000e7202 */ /* 0x002fe20000000f00 */
[----:B------:R-:W-:-:S02]  /*115390*/  IMAD.MOV.U32 R15, RZ, RZ, R177 ;  /* 0x000000ffff0f7224 */ /* 0x000fc400078e00b1 */
[----:B------:R-:W4:Y:S04]  /*1153a0*/  LDL.LU R209, [R1+0xec] ;  /* 0x0000ec0001d17983 */ /* 0x000f280000300800 */
[----:B------:R1:W-:Y:S02]  /*1153b0*/  LDGSTS.E [R12+0xba80], desc[UR60][R14.64], P1 ;  /* 0x0ba800000e0c7fae */ /* 0x0003e4000892187c */
[----:B-1----:R-:W-:Y:S01]  /*1153c0*/  IMAD.MOV.U32 R14, RZ, RZ, R172 ;  /* 0x000000ffff0e7224 */ /* 0x002fe200078e00ac */
[----:B------:R-:W-:Y:S02]  /*1153d0*/  MOV R15, R173 ;  /* 0x000000ad000f7202 */ /* 0x000fe40000000f00 */
[----:B------:R-:W4:Y:S04]  /*1153e0*/  LDL.LU R173, [R1+0xf0] ;  /* 0x0000f00001ad7983 */ /* 0x000f280000300800 */
[----:B------:R2:W-:Y:S04]  /*1153f0*/  LDGSTS.E [R12+0xbb00], desc[UR60][R14.64], P2 ;  /* 0x0bb000000e0c7fae */ /* 0x0005e8000912187c */
[----:B------:R-:W4:Y:S04]  /*115400*/  LDL.LU R172, [R1+0xf4] ;  /* 0x0000f40001ac7983 */ /* 0x000f280000300800 */
[----:B------:R-:W4:Y:S01]  /*115410*/  LDL.LU R208, [R1+0xf8] ;  /* 0x0000f80001d07983 */ /* 0x000f220000300800 */
[----:B--2---:R-:W-:-:S03]  /*115420*/  IMAD.MOV.U32 R14, RZ, RZ, R168 ;  /* 0x000000ffff0e7224 */ /* 0x004fc600078e00a8 */
[----:B------:R-:W2:Y:S01]  /*115430*/  LDL.LU R205, [R1+0xfc] ;  /* 0x0000fc0001cd7983 */ /* 0x000ea20000300800 */
        /* <DEDUP_REMOVED lines=27> */
[----:B------:R-:W2:Y:S04]  /*1155f0*/  LDL.LU R153, [R1+0x98] ;  /* 0x0000980001997983 */ /* 0x000ea80000300800 */
        /* <DEDUP_REMOVED lines=12> */
[----:B---3--:R-:W-:-:S04]  /*1156c0*/  IADD3 R34, P4, R36, UR14, RZ ;  /* 0x0000000e24227c10 */ /* 0x008fc8000ff9e0ff */
        /* <DEDUP_REMOVED lines=107> */
[----:B------:R-:W-:Y:S01]  /*115d80*/  IADD3 R142, P4, R144, UR14, RZ ;  /* 0x0000000e908e7c10 */ /* 0x000fe2000ff9e0ff */
[----:B------:R-:W-:Y:S01]  /*115d90*/  IMAD.MOV.U32 R175, RZ, RZ, R212 ;  /* 0x000000ffffaf7224 */ /* 0x000fe200078e00d4 */
[----:B------:R-:W-:Y:S01]  /*115da0*/  MOV R174, R209 ;  /* 0x000000d100ae7202 */ /* 0x000fe20000000f00 */
[----:B--2---:R-:W-:Y:S01]  /*115db0*/  IMAD.MOV.U32 R170, RZ, RZ, R205 ;  /* 0x000000ffffaa7224 */ /* 0x004fe200078e00cd */
[----:B------:R-:W-:Y:S02]  /*115dc0*/  IADD3.X R143, R145, UR9, RZ, P4, !PT ;  /* 0x00000009918f7c10 */ /* 0x000fe4000a7fe4ff */
[----:B------:R-:W-:Y:S02]  /*115dd0*/  IADD3 R144, P4, R146, UR14, RZ ;  /* 0x0000000e92907c10 */ /* 0x000fe4000ff9e0ff */
[----:B------:R-:W-:Y:S01]  /*115de0*/  MOV R171, R208 ;  /* 0x000000d000ab7202 */ /* 0x000fe20000000f00 */
[----:B------:R-:W-:Y:S01]  /*115df0*/  IMAD.MOV.U32 R166, RZ, RZ, R201 ;  /* 0x000000ffffa67224 */ /* 0x000fe200078e00c9 */
[----:B------:R-:W-:Y:S01]  /*115e00*/  STL.64 [R1+0x1a28], R174 ;  /* 0x001a28ae01007387 */ /* 0x000fe20000100a00 */
[----:B------:R-:W-:Y:S01]  /*115e10*/  IMAD.MOV.U32 R167, RZ, RZ, R204 ;  /* 0x000000ffffa77224 */ /* 0x000fe200078e00cc */
[----:B------:R-:W-:Y:S01]  /*115e20*/  IADD3.X R145, R147, UR9, RZ, P4, !PT ;  /* 0x0000000993917c10 */ /* 0x000fe2000a7fe4ff */
[----:B------:R-:W-:Y:S01]  /*115e30*/  IMAD.MOV.U32 R163, RZ, RZ, R200 ;  /* 0x000000ffffa37224 */ /* 0x000fe200078e00c8 */
[----:B------:R1:W-:Y:S01]  /*115e40*/  STL.64 [R1+0x1a20], R172 ;  /* 0x001a20ac01007387 */ /* 0x0003e20000100a00 */
[----:B------:R-:W-:Y:S01]  /*115e50*/  MOV R162, R149 ;  /* 0x0000009500a27202 */ /* 0x000fe20000000f00 */
[----:B------:R-:W-:Y:S01]  /*115e60*/  IMAD.MOV.U32 R158, RZ, RZ, R156 ;  /* 0x000000ffff9e7224 */ /* 0x000fe200078e009c */
[----:B------:R-:W-:Y:S01]  /*115e70*/  IADD3 R146, P4, R150, UR14, RZ ;  /* 0x0000000e96927c10 */ /* 0x000fe2000ff9e0ff */
[----:B------:R-:W-:Y:S01]  /*115e80*/  STL.64 [R1+0x1a18], R170 ;  /* 0x001a18aa01007387 */ /* 0x000fe20000100a00 */
[----:B------:R-:W-:Y:S01]  /*115e90*/  MOV R159, R157 ;  /* 0x0000009d009f7202 */ /* 0x000fe20000000f00 */
[----:B------:R-:W-:-:S02]  /*115ea0*/  IMAD.MOV.U32 R156, RZ, RZ, R152 ;  /* 0x000000ffff9c7224 */ /* 0x000fc400078e0098 */
[----:B------:R2:W-:Y:S01]  /*115eb0*/  STL.64 [R1+0x1a10], R168 ;  /* 0x001a10a801007387 */ /* 0x0005e20000100a00 */
[----:B------:R-:W-:Y:S01]  /*115ec0*/  IMAD.MOV.U32 R157, RZ, RZ, R153 ;  /* 0x000000ffff9d7224 */ /* 0x000fe200078e0099 */
[----:B------:R-:W-:Y:S01]  /*115ed0*/  MOV R154, R180 ;  /* 0x000000b4009a7202 */ /* 0x000fe20000000f00 */
[----:B------:R-:W-:Y:S01]  /*115ee0*/  IMAD.MOV.U32 R155, RZ, RZ, R181 ;  /* 0x000000ffff9b7224 */ /* 0x000fe200078e00b5 */
[----:B------:R-:W-:Y:S01]  /*115ef0*/  STL.64 [R1+0x1a48], R166 ;  /* 0x001a48a601007387 */ /* 0x000fe20000100a00 */
[----:B------:R-:W-:Y:S01]  /*115f00*/  IADD3.X R147, R151, UR9, RZ, P4, !PT ;  /* 0x0000000997937c10 */ /* 0x000fe2000a7fe4ff */
[----:B------:R-:W-:Y:S01]  /*115f10*/  IMAD.MOV.U32 R152, RZ, RZ, R176 ;  /* 0x000000ffff987224 */ /* 0x000fe200078e00b0 */
[----:B------:R-:W-:Y:S01]  /*115f20*/  MOV R153, R177 ;  /* 0x000000b100997202 */ /* 0x000fe20000000f00 */
[----:B------:R-:W-:Y:S01]  /*115f30*/  STL.64 [R1+0x1a40], R164 ;  /* 0x001a40a401007387 */ /* 0x000fe20000100a00 */
[----:B------:R-:W-:Y:S02]  /*115f40*/  IMAD.MOV.U32 R150, RZ, RZ, R3 ;  /* 0x000000ffff967224 */ /* 0x000fe400078e0003 */
        /* <DEDUP_REMOVED lines=168> */
[----:B------:R-:W-:-:S03]  /*1169d0*/  IMAD.MOV.U32 R13, RZ, RZ, R177 ;  /* 0x000000ffff0d7224 */ /* 0x000fc600078e00b1 */
[----:B------:R-:W-:Y:S04]  /*1169e0*/  LDGSTS.E [R12+0x1fa80], desc[UR60][R144.64], P1 ;  /* 0x1fa80000900c7fae */ /* 0x000fe8000892187c */
[----:B------:R-:W-:Y:S01]  /*1169f0*/  LDGSTS.E [R12+0x1fb00], desc[UR60][R146.64], P2 ;  /* 0x1fb00000920c7fae */ /* 0x000fe2000912187c */
[----:B------:R-:W-:-:S03]  /*116a00*/  LOP3.LUT R3, R148, 0x60, RZ, 0x3c, !PT ;  /* 0x0000006094037812 */ /* 0x000fc600078e3cff */
[----:B------:R1:W-:Y:S04]  /*116a10*/  LDGSTS.E [R12+0x1fb80], desc[UR60][R100.64], P0 ;  /* 0x1fb80000640c7fae */ /* 0x0003e8000812187c */
[----:B------:R-:W4:Y:S01]  /*116a20*/  LDL R177, [R1+0x3ffc] ;  /* 0x003ffc0001b17983 */ /* 0x000f220000100800 */
[----:B------:R-:W-:-:S03]  /*116a30*/  IADD3 R3, R3, UR12, RZ ;  /* 0x0000000c03037c10 */ /* 0x000fc6000fffe0ff */
[----:B------:R-:W4:Y:S01]  /*116a40*/  LDL R200, [R1+0x4004] ;  /* 0x0040040001c87983 */ /* 0x000f220000100800 */
[----:B-1----:R-:W-:-:S03]  /*116a50*/  IMAD.MOV.U32 R12, RZ, RZ, R176 ;  /* 0x000000ffff0c7224 */ /* 0x002fc600078e00b0 */
[----:B------:R-:W4:Y:S04]  /*116a60*/  LDL R149, [R1+0x4008] ;  /* 0x0040080001957983 */ /* 0x000f280000100800 */
[----:B------:R-:W4:Y:S04]  /*116a70*/  LDL R176, [R1+0x4000] ;  /* 0x0040000001b07983 */ /* 0x000f280000100800 */
[----:B------:R1:W-:Y:S04]  /*116a80*/  LDGSTS.E [R3+0xc00], desc[UR60][R12.64], P3 ;  /* 0x00c000000c037fae */ /* 0x0003e8000992187c */
[----:B------:R-:W4:Y:S04]  /*116a90*/  LDL R165, [R1+0x4014] ;  /* 0x0040140001a57983 */ /* 0x000f280000100800 */
[----:B------:R-:W4:Y:S01]  /*116aa0*/  LDL R164, [R1+0x4018] ;  /* 0x0040180001a47983 */ /* 0x000f220000100800 */
[----:B-1----:R-:W-:Y:S01]  /*116ab0*/  MOV R12, R172 ;  /* 0x000000ac000c7202 */ /* 0x002fe20000000f00 */
[----:B------:R-:W-:-:S02]  /*116ac0*/  IMAD.MOV.U32 R13, RZ, RZ, R173 ;  /* 0x000000ffff0d7224 */ /* 0x000fc400078e00ad */
[----:B------:R-:W4:Y:S04]  /*116ad0*/  LDL R172, [R1+0x4010] ;  /* 0x0040100001ac7983 */ /* 0x000f280000100800 */
[----:B------:R-:W4:Y:S04]  /*116ae0*/  LDL R173, [R1+0x400c] ;  /* 0x00400c0001ad7983 */ /* 0x000f280000100800 */
[----:B------:R2:W-:Y:S04]  /*116af0*/  LDGSTS.E [R3+0xc80], desc[UR60][R12.64], P1 ;  /* 0x00c800000c037fae */ /* 0x0005e8000892187c */
[----:B------:R-:W4:Y:S04]  /*116b00*/  LDL R161, [R1+0x4104] ;  /* 0x0041040001a17983 */ /* 0x000f280000100800 */
[----:B------:R-:W4:Y:S01]  /*116b10*/  LDL R160, [R1+0x4108] ;  /* 0x0041080001a07983 */ /* 0x000f220000100800 */
[----:B--2---:R-:W-:Y:S01]  /*116b20*/  IMAD.MOV.U32 R12, RZ, RZ, R168 ;  /* 0x000000ffff0c7224 */ /* 0x004fe200078e00a8 */
[----:B------:R-:W-:-:S02]  /*116b30*/  MOV R13, R169 ;  /* 0x000000a9000d7202 */ /* 0x000fc40000000f00 */
[----:B------:R-:W2:Y:S04]  /*116b40*/  LDL R168, [R1+0x4100] ;  /* 0x0041000001a87983 */ /* 0x000ea80000100800 */
[----:B------:R-:W2:Y:S04]  /*116b50*/  LDL R169, [R1+0x40fc] ;  /* 0x0040fc0001a97983 */ /* 0x000ea80000100800 */
[----:B------:R3:W-:Y:S02]  /*116b60*/  LDGSTS.E [R3+0xd00], desc[UR60][R12.64], P2 ;  /* 0x00d000000c037fae */ /* 0x0007e4000912187c */
[----:B---3--:R-:W-:-:S02]  /*116b70*/  IMAD.MOV.U32 R13, RZ, RZ, R157 ;  /* 0x000000ffff0d7224 */ /* 0x008fc400078e009d */
        /* <DEDUP_REMOVED lines=59> */
[----:B----4-:R-:W-:-:S02]  /*116f30*/  IMAD.MOV.U32 R13, RZ, RZ, R153 ;  /* 0x000000ffff0d7224 */ /* 0x010fc400078e0099 */
        /* <DEDUP_REMOVED lines=29> */
[----:B-1----:R-:W-:Y:S02]  /*117110*/  IMAD.MOV.U32 R12, RZ, RZ, R205 ;  /* 0x000000ffff0c7224 */ /* 0x002fe400078e00cd */
        /* <DEDUP_REMOVED lines=78> */
[----:B------:R-:W2:Y:S04]  /*117600*/  LDL.LU.64 R34, [R1+0x28e0] ;  /* 0x0028e00001227983 */ /* 0x000ea80000300a00 */
        /* <DEDUP_REMOVED lines=26> */
[----:B---3--:R-:W-:Y:S02]  /*1177b0*/  IMAD.MOV.U32 R12, RZ, RZ, R156 ;  /* 0x000000ffff0c7224 */ /* 0x008fe400078e009c */
[----:B------:R-:W-:-:S05]  /*1177c0*/  IMAD.MOV.U32 R13, RZ, RZ, R157 ;  /* 0x000000ffff0d7224 */ /* 0x000fca00078e009d */
[----:B------:R4:W-:Y:S02]  /*1177d0*/  LDGSTS.E [R3+0xad00], desc[UR60][R12.64], P2 ;  /* 0x0ad000000c037fae */ /* 0x0009e4000912187c */
[----:B----4-:R-:W-:Y:S01]  /*1177e0*/  MOV R12, R152 ;  /* 0x00000098000c7202 */ /* 0x010fe20000000f00 */
[----:B------:R-:W-:-:S05]  /*1177f0*/  IMAD.MOV.U32 R13, RZ, RZ, R153 ;  /* 0x000000ffff0d7224 */ /* 0x000fca00078e0099 */
[----:B------:R1:W-:Y:S02]  /*117800*/  LDGSTS.E [R3+0xad80], desc[UR60][R12.64], P0 ;  /* 0x0ad800000c037fae */ /* 0x0003e4000812187c */
[----:B-1----:R-:W-:Y:S01]  /*117810*/  MOV R13, R181 ;  /* 0x000000b5000d7202 */ /* 0x002fe20000000f00 */
[----:B------:R-:W-:-:S05]  /*117820*/  IMAD.MOV.U32 R12, RZ, RZ, R180 ;  /* 0x000000ffff0c7224 */ /* 0x000fca00078e00b4 */
[----:B------:R1:W-:Y:S02]  /*117830*/  LDGSTS.E [R3+0xbc00], desc[UR60][R12.64], P3 ;  /* 0x0bc000000c037fae */ /* 0x0003e4000992187c */
[----:B-1----:R-:W-:Y:S02]  /*117840*/  IMAD.MOV.U32 R13, RZ, RZ, R177 ;  /* 0x000000ffff0d7224 */ /* 0x002fe400078e00b1 */
[----:B------:R-:W-:-:S05]  /*117850*/  IMAD.MOV.U32 R12, RZ, RZ, R176 ;  /* 0x000000ffff0c7224 */ /* 0x000fca00078e00b0 */
[----:B------:R1:W-:Y:S02]  /*117860*/  LDGSTS.E [R3+0xbc80], desc[UR60][R12.64], P1 ;  /* 0x0bc800000c037fae */ /* 0x0003e4000892187c */
[----:B-1----:R-:W-:Y:S01]  /*117870*/  MOV R12, R172 ;  /* 0x000000ac000c7202 */ /* 0x002fe20000000f00 */
[----:B------:R-:W-:-:S05]  /*117880*/  IMAD.MOV.U32 R13, RZ, RZ, R173 ;  /* 0x000000ffff0d7224 */ /* 0x000fca00078e00ad */
[----:B------:R2:W-:Y:S02]  /*117890*/  LDGSTS.E [R3+0xbd00], desc[UR60][R12.64], P2 ;  /* 0x0bd000000c037fae */ /* 0x0005e4000912187c */
[----:B--2---:R-:W-:Y:S01]  /*1178a0*/  IMAD.MOV.U32 R12, RZ, RZ, R168 ;  /* 0x000000ffff0c7224 */ /* 0x004fe200078e00a8 */
[----:B------:R-:W-:Y:S02]  /*1178b0*/  MOV R13, R169 ;  /* 0x000000a9000d7202 */ /* 0x000fe40000000f00 */
[----:B------:R-:W-:-:S03]  /*1178c0*/  IADD3 R64, P4, R34, UR14, RZ ;  /* 0x0000000e22407c10 */ /* 0x000fc6000ff9e0ff */
[----:B------:R1:W-:Y:S01]  /*1178d0*/  LDGSTS.E [R3+0xbd80], desc[UR60][R12.64], P0 ;  /* 0x0bd800000c037fae */ /* 0x0003e2000812187c */
[----:B------:R-:W-:Y:S02]  /*1178e0*/  IADD3.X R65, R35, UR9, RZ, P4, !PT ;  /* 0x0000000923417c10 */ /* 0x000fe4000a7fe4ff */
[----:B------:R-:W-:Y:S01]  /*1178f0*/  IADD3 R66, P4, R28, UR14, RZ ;  /* 0x0000000e1c427c10 */ /* 0x000fe2000ff9e0ff */
[----:B------:R-:W2:Y:S03]  /*117900*/  LDL.LU.64 R12, [R1+0x2588] ;  /* 0x00258800010c7983 */ /* 0x000ea60000300a00 */
[----:B------:R-:W-:Y:S02]  /*117910*/  IADD3.X R67, R29, UR9, RZ, P4, !PT ;  /* 0x000000091d437c10 */ /* 0x000fe4000a7fe4ff */
[----:B------:R-:W3:Y:S01]  /*117920*/  LDL.LU.64 R28, [R1+0x2500] ;  /* 0x00250000011c7983 */ /* 0x000ee20000300a00 */
        /* <DEDUP_REMOVED lines=32> */
[----:B------:R-:W3:Y:S01]  /*117b30*/  LDL.LU.64 R28, [R1+0x2248] ;  /* 0x00224800011c7983 */ /* 0x000ee20000300a00 */
[----:B----4-:R-:W-:-:S04]  /*117b40*/  IADD3 R90, P4, R32, UR14, RZ ;  /* 0x0000000e205a7c10 */ /* 0x010fc8000ff9e0ff */
        /* <DEDUP_REMOVED lines=13> */
[----:B------:R-:W-:-:S03]  /*117c20*/  IADD3 R100, P4, R20, UR14, RZ ;  /* 0x0000000e14647c10 */ /* 0x000fc6000ff9e0ff */
[----:B------:R-:W4:Y:S01]  /*117c30*/  LDL.LU.64 R34, [R1+0x2040] ;  /* 0x0020400001227983 */ /* 0x000f220000300a00 */
[----:B------:R-:W-:-:S03]  /*117c40*/  IADD3.X R101, R21, UR9, RZ, P4, !PT ;  /* 0x0000000915657c10 */ /* 0x000fc6000a7fe4ff */
[----:B------:R-:W4:Y:S01]  /*117c50*/  LDL.LU.64 R20, [R1+0x2038] ;  /* 0x0020380001147983 */ /* 0x000f220000300a00 */
        /* <DEDUP_REMOVED lines=9> */
[----:B--2---:R-:W-:-:S04]  /*117cf0*/  IADD3 R108, P4, R12, UR14, RZ ;  /* 0x0000000e0c6c7c10 */ /* 0x004fc8000ff9e0ff */
[----:B------:R-:W-:Y:S02]  /*117d00*/  IADD3.X R109, R13, UR9, RZ, P4, !PT ;  /* 0x000000090d6d7c10 */ /* 0x000fe4000a7fe4ff */
[----:B------:R-:W2:Y:S01]  /*117d10*/  LDL.LU.64 R12, [R1+0x1fd8] ;  /* 0x001fd800010c7983 */ /* 0x000ea20000300a00 */
[----:B---3--:R-:W-:-:S03]  /*117d20*/  IADD3 R110, P4, R28, UR14, RZ ;  /* 0x0000000e1c6e7c10 */ /* 0x008fc6000ff9e0ff */
[----:B------:R-:W3:Y:S01]  /*117d30*/  LDL.LU.64 R30, [R1+0x1fd0] ;  /* 0x001fd000011e7983 */ /* 0x000ee20000300a00 */
[----:B------:R-:W-:-:S03]  /*117d40*/  IADD3.X R111, R29, UR9, RZ, P4, !PT ;  /* 0x000000091d6f7c10 */ /* 0x000fc6000a7fe4ff */
[----:B------:R-:W3:Y:S01]  /*117d50*/  LDL.LU.64 R28, [R1+0x1fc8] ;  /* 0x001fc800011c7983 */ /* 0x000ee20000300a00 */
[----:B----4-:R-:W-:-:S04]  /*117d60*/  IADD3 R112, P4, R14, UR14, RZ ;  /* 0x0000000e0e707c10 */ /* 0x010fc8000ff9e0ff */
        /* <DEDUP_REMOVED lines=24> */
[----:B--2---:R-:W-:-:S04]  /*117ef0*/  IADD3 R130, P4, R12, UR14, RZ ;  /* 0x0000000e0c827c10 */ /* 0x004fc8000ff9e0ff */
[----:B------:R-:W-:Y:S02]  /*117f00*/  IADD3.X R131, R13, UR9, RZ, P4, !PT ;  /* 0x000000090d837c10 */ /* 0x000fe4000a7fe4ff */
[----:B---3--:R-:W-:Y:S01]  /*117f10*/  IADD3 R132, P4, R30, UR14, RZ ;  /* 0x0000000e1e847c10 */ /* 0x008fe2000ff9e0ff */
[----:B------:R-:W2:Y:S03]  /*117f20*/  LDL.LU.64 R12, [R1+0x1d68] ;  /* 0x001d6800010c7983 */ /* 0x000ea60000300a00 */
[----:B------:R-:W-:Y:S02]  /*117f30*/  IADD3.X R133, R31, UR9, RZ, P4, !PT ;  /* 0x000000091f857c10 */ /* 0x000fe4000a7fe4ff */
[----:B------:R-:W-:-:S04]  /*117f40*/  IADD3 R134, P4, R28, UR14, RZ ;  /* 0x0000000e1c867c10 */ /* 0x000fc8000ff9e0ff */
[----:B------:R-:W-:Y:S02]  /*117f50*/  IADD3.X R135, R29, UR9, RZ, P4, !PT ;  /* 0x000000091d877c10 */ /* 0x000fe4000a7fe4ff */
[----:B------:R-:W3:Y:S01]  /*117f60*/  LDL.LU.64 R28, [R1+0x1d60] ;  /* 0x001d6000011c7983 */ /* 0x000ee20000300a00 */
[----:B----4-:R-:W-:-:S04]  /*117f70*/  IADD3 R136, P4, R14, UR14, RZ ;  /* 0x0000000e0e887c10 */ /* 0x010fc8000ff9e0ff */
        /* <DEDUP_REMOVED lines=10> */
[----:B------:R-:W-:-:S03]  /*118020*/  IADD3.X R143, R19, UR9, RZ, P4, !PT ;  /* 0x00000009138f7c10 */ /* 0x000fc6000a7fe4ff */
[----:B------:R-:W4:Y:S04]  /*118030*/  LDL.LU.64 R18, [R1+0x1d38] ;  /* 0x001d380001127983 */ /* 0x000f280000300a00 */
[----:B------:R-:W4:Y:S01]  /*118040*/  LDL.LU.64 R42, [R1+0x1d30] ;  /* 0x001d3000012a7983 */ /* 0x000f220000300a00 */
        /* <DEDUP_REMOVED lines=10> */
[----:B------:R-:W4:Y:S04]  /*1180f0*/  LDL.LU.64 R24, [R1+0x1d08] ;  /* 0x001d080001187983 */ /* 0x000f280000300a00 */
[----:B------:R-:W4:Y:S04]  /*118100*/  LDL.LU.64 R36, [R1+0x1d00] ;  /* 0x001d000001247983 */ /* 0x000f280000300a00 */
[----:B------:R-:W4:Y:S04]  /*118110*/  LDL.LU.64 R26, [R1+0x1cf8] ;  /* 0x001cf800011a7983 */ /* 0x000f280000300a00 */
[----:B------:R-:W4:Y:S01]  /*118120*/  LDL.LU.64 R34, [R1+0x1cf0] ;  /* 0x001cf00001227983 */ /* 0x000f220000300a00 */
[----:B--2---:R-:W-:-:S04]  /*118130*/  IADD3 R61, P4, R12, UR14, RZ ;  /* 0x0000000e0c3d7c10 */ /* 0x004fc8000ff9e0ff */
[----:B-1----:R-:W-:Y:S02]  /*118140*/  IADD3.X R12, R13, UR9, RZ, P4, !PT ;  /* 0x000000090d0c7c10 */ /* 0x002fe4000a7fe4ff */
[----:B---3--:R-:W-:-:S04]  /*118150*/  IADD3 R60, P4, R28, UR14, RZ ;  /* 0x0000000e1c3c7c10 */ /* 0x008fc8000ff9e0ff */
[----:B------:R-:W-:Y:S02]  /*118160*/  IADD3.X R13, R29, UR9, RZ, P4, !PT ;  /* 0x000000091d0d7c10 */ /* 0x000fe4000a7fe4ff */
[----:B------:R-:W2:Y:S04]  /*118170*/  LDL.LU.64 R28, [R1+0x1ce8] ;  /* 0x001ce800011c7983 */ /* 0x000ea80000300a00 */
[----:B------:R-:W3:Y:S01]  /*118180*/  LDL.LU.64 R32, [R1+0x1ce0] ;  /* 0x001ce00001207983 */ /* 0x000ee20000300a00 */
[----:B----4-:R-:W-:-:S03]  /*118190*/  IADD3 R59, P4, R14, UR14, RZ ;  /* 0x0000000e0e3b7c10 */ /* 0x010fc6000ff9e0ff */
[----:B------:R-:W4:Y:S01]  /*1181a0*/  LDL.LU.64 R30, [R1+0x1cd8] ;  /* 0x001cd800011e7983 */ /* 0x000f220000300a00 */
        /* <DEDUP_REMOVED lines=30> */
[----:B---3--:R-:W-:-:S04]  /*118390*/  IADD3 R44, P4, R32, UR14, RZ ;  /* 0x0000000e202c7c10 */ /* 0x008fc8000ff9e0ff */
[----:B------:R-:W-:Y:S02]  /*1183a0*/  IADD3.X R29, R33, UR9, RZ, P4, !PT ;  /* 0x00000009211d7c10 */ /* 0x000fe4000a7fe4ff */
[----:B------:R-:W2:Y:S04]  /*1183b0*/  LDL.LU.64 R32, [R1+0x1cc8] ;  /* 0x001cc80001207983 */ /* 0x000ea80000300a00 */
[----:B------:R-:W3:Y:S04]  /*1183c0*/  LDL.LU.64 R38, [R1+0x1cc0] ;  /* 0x001cc00001267983 */ /* 0x000ee80000300a00 */
[----:B------:R-:W3:Y:S04]  /*1183d0*/  LDL.LU.64 R34, [R1+0x1cb8] ;  /* 0x001cb80001227983 */ /* 0x000ee80000300a00 */
[----:B------:R-:W3:Y:S04]  /*1183e0*/  LDL.LU.64 R36, [R1+0x1cb0] ;  /* 0x001cb00001247983 */ /* 0x000ee80000300a00 */
[----:B------:R-:W3:Y:S04]  /*1183f0*/  LDL.LU.64 R150, [R1+0x1ca8] ;  /* 0x001ca80001967983 */ /* 0x000ee80000300a00 */
        /* <DEDUP_REMOVED lines=26> */
[----:B----4-:R-:W-:-:S04]  /*1185a0*/  IADD3 R43, P4, R30, UR14, RZ ;  /* 0x0000000e1e2b7c10 */ /* 0x010fc8000ff9e0ff */
[----:B------:R-:W-:Y:S02]  /*1185b0*/  IADD3.X R30, R31, UR9, RZ, P4, !PT ;  /* 0x000000091f1e7c10 */ /* 0x000fe4000a7fe4ff */
[----:B------:R-:W-:-:S04]  /*1185c0*/  IADD3 R42, P4, R40, UR14, RZ ;  /* 0x0000000e282a7c10 */ /* 0x000fc8000ff9e0ff */
[----:B------:R-:W-:Y:S01]  /*1185d0*/  IADD3.X R31, R41, UR9, RZ, P4, !PT ;  /* 0x00000009291f7c10 */ /* 0x000fe2000a7fe4ff */
[----:B------:R-:W-:Y:S01]  /*1185e0*/  IMAD.MOV.U32 R196, RZ, RZ, R61 ;  /* 0x000000ffffc47224 */ /* 0x000fe200078e003d */
[----:B------:R-:W-:Y:S01]  /*1185f0*/  MOV R194, R60 ;  /* 0x0000003c00c27202 */ /* 0x000fe20000000f00 */
        /* <DEDUP_REMOVED lines=24> */
[----:B--2---:R-:W-:Y:S02]  /*118780*/  IMAD.MOV.U32 R223, RZ, RZ, R212 ;  /* 0x000000ffffdf7224 */ /* 0x004fe400078e00d4 */
[----:B---3--:R-:W-:Y:S02]  /*118790*/  IMAD.MOV.U32 R222, RZ, RZ, R209 ;  /* 0x000000ffffde7224 */ /* 0x008fe400078e00d1 */
[----:B------:R-:W-:Y:S01]  /*1187a0*/  IMAD.MOV.U32 R221, RZ, RZ, R208 ;  /* 0x000000ffffdd7224 */ /* 0x000fe200078e00d0 */
[----:B------:R-:W-:Y:S02]  /*1187b0*/  MOV R220, R205 ;  /* 0x000000cd00dc7202 */ /* 0x000fe40000000f00 */
[----:B------:R-:W-:Y:S01]  /*1187c0*/  STL.64 [R1+0x19c8], R222 ;  /* 0x0019c8de01007387 */ /* 0x000fe20000100a00 */
[----:B------:R-:W-:Y:S01]  /*1187d0*/  MOV R219, R204 ;  /* 0x000000cc00db7202 */ /* 0x000fe20000000f00 */
[----:B------:R-:W-:-:S02]  /*1187e0*/  IMAD.MOV.U32 R218, RZ, RZ, R201 ;  /* 0x000000ffffda7224 */ /* 0x000fc400078e00c9 */
[----:B------:R-:W-:Y:S01]  /*1187f0*/  STL.64 [R1+0x19c0], R220 ;  /* 0x0019c0dc01007387 */ /* 0x000fe20000100a00 */
[----:B------:R-:W-:Y:S02]  /*118800*/  IMAD.MOV.U32 R217, RZ, RZ, R200 ;  /* 0x000000ffffd97224 */ /* 0x000fe400078e00c8 */
[----:B------:R-:W-:Y:S01]  /*118810*/  IMAD.MOV.U32 R216, RZ, RZ, R149 ;  /* 0x000000ffffd87224 */ /* 0x000fe200078e0095 */
[----:B------:R-:W-:Y:S01]  /*118820*/  STL.64 [R1+0x19b8], R218 ;  /* 0x0019b8da01007387 */ /* 0x000fe20000100a00 */
        /* <DEDUP_REMOVED lines=9> */
[----:B------:R-:W-:-:S03]  /*1188c0*/  IMAD.MOV.U32 R209, RZ, RZ, R153 ;  /* 0x000000ffffd17224 */ /* 0x000fc600078e0099 */
[----:B------:R-:W-:Y:S01]  /*1188d0*/  LDGSTS.E [R3+0xcc00], desc[UR60][R222.64], P3 ;  /* 0x0cc00000de037fae */ /* 0x000fe2000992187c */
[----:B------:R-:W-:-:S03]  /*1188e0*/  MOV R208, R152 ;  /* 0x0000009800d07202 */ /* 0x000fc60000000f00 */
[----:B------:R-:W-:Y:S01]  /*1188f0*/  STL.64 [R1+0x19d8], R210 ;  /* 0x0019d8d201007387 */ /* 0x000fe20000100a00 */
[----:B------:R-:W-:Y:S01]  /*118900*/  MOV R207, R181 ;  /* 0x000000b500cf7202 */ /* 0x000fe20000000f00 */
[----:B------:R-:W-:Y:S02]  /*118910*/  IMAD.MOV.U32 R206, RZ, RZ, R180 ;  /* 0x000000ffffce7224 */ /* 0x000fe400078e00b4 */
[----:B------:R-:W-:Y:S01]  /*118920*/  STL.64 [R1+0x19d0], R208 ;  /* 0x0019d0d001007387 */ /* 0x000fe20000100a00 */
[----:B------:R-:W-:Y:S02]  /*118930*/  IMAD.MOV.U32 R205, RZ, RZ, R177 ;  /* 0x000000ffffcd7224 */ /* 0x000fe400078e00b1 */
[----:B------:R-:W-:Y:S01]  /*118940*/  IMAD.MOV.U32 R204, RZ, RZ, R176 ;  /* 0x000000ffffcc7224 */ /* 0x000fe200078e00b0 */
[----:B------:R-:W-:Y:S01]  /*118950*/  STL.64 [R1+0x1a08], R206 ;  /* 0x001a08ce01007387 */ /* 0x000fe20000100a00 */
[----:B------:R-:W-:Y:S01]  /*118960*/  IMAD.MOV.U32 R203, RZ, RZ, R173 ;  /* 0x000000ffffcb7224 */ /* 0x000fe200078e00ad */
[----:B------:R-:W-:-:S02]  /*118970*/  MOV R202, R172 ;  /* 0x000000ac00ca7202 */ /* 0x000fc40000000f00 */
[----:B------:R-:W-:Y:S01]  /*118980*/  STL.64 [R1+0x1a00], R204 ;  /* 0x001a00cc01007387 */ /* 0x000fe20000100a00 */
[----:B------:R-:W-:Y:S01]  /*118990*/  MOV R201, R169 ;  /* 0x000000a900c97202 */ /* 0x000fe20000000f00 */
[----:B------:R-:W-:Y:S02]  /*1189a0*/  IMAD.MOV.U32 R200, RZ, RZ, R168 ;  /* 0x000000ffffc87224 */ /* 0x000fe400078e00a8 */
        /* <DEDUP_REMOVED lines=48> */
[----:B------:R-:W-:Y:S01]  /*118cb0*/  LDGSTS.E [R3+0x12c00], desc[UR60][R88.64], P3 ;  /* 0x12c0000058037fae */ /* 0x000fe2000992187c */
[----:B------:R-:W-:-:S03]  /*118cc0*/  IADD3 R41, P4, R32, UR14, RZ ;  /* 0x0000000e20297c10 */ /* 0x000fc6000ff9e0ff */
        /* <DEDUP_REMOVED lines=8> */
[----:B------:R-:W-:-:S03]  /*118d50*/  IADD3.X R32, R33, UR9, RZ, P4, !PT ;  /* 0x0000000921207c10 */ /* 0x000fc6000a7fe4ff */
        /* <DEDUP_REMOVED lines=39> */
[----:B------:R-:W-:Y:S01]  /*118fd0*/  STL.64 [R1+0x1d68], R196 ;  /* 0x001d68c401007387 */ /* 0x000fe20000100a00 */
[----:B------:R-:W-:-:S03]  /*118fe0*/  IMAD.MOV.U32 R180, RZ, RZ, R53 ;  /* 0x000000ffffb47224 */ /* 0x000fc600078e0035 */
[----:B------:R-:W-:Y:S01]  /*118ff0*/  LDGSTS.E [R3+0x17c80], desc[UR60][R130.64], P1 ;  /* 0x17c8000082037fae */ /* 0x000fe2000892187c */
[----:B------:R-:W-:-:S03]  /*119000*/  MOV R181, R20 ;  /* 0x0000001400b57202 */ /* 0x000fc60000000f00 */
[----:B------:R-:W-:Y:S04]  /*119010*/  STL.64 [R1+0x1d60], R194 ;  /* 0x001d60c201007387 */ /* 0x000fe80000100a00 */
[----:B------:R-:W-:Y:S01]  /*119020*/  LDGSTS.E [R3+0x17d00], desc[UR60][R132.64], P2 ;  /* 0x17d0000084037fae */ /* 0x000fe2000912187c */
[----:B------:R-:W-:-:S03]  /*119030*/  MOV R176, R51 ;  /* 0x0000003300b07202 */ /* 0x000fc60000000f00 */
[----:B------:R-:W-:Y:S01]  /*119040*/  STL.64 [R1+0x1d58], R192 ;  /* 0x001d58c001007387 */ /* 0x000fe20000100a00 */
[----:B------:R-:W-:-:S03]  /*119050*/  IMAD.MOV.U32 R177, RZ, RZ, R22 ;  /* 0x000000ffffb17224 */ /* 0x000fc600078e0016 */
[----:B------:R-:W-:Y:S04]  /*119060*/  LDGSTS.E [R3+0x17d80], desc[UR60][R134.64], P0 ;  /* 0x17d8000086037fae */ /* 0x000fe8000812187c */
[----:B------:R-:W-:Y:S04]  /*119070*/  STL.64 [R1+0x1d50], R190 ;  /* 0x001d50be01007387 */ /* 0x000fe80000100a00 */
[----:B------:R-:W-:Y:S01]  /*119080*/  LDGSTS.E [R3+0x18c00], desc[UR60][R136.64], P3 ;  /* 0x18c0000088037fae */ /* 0x000fe2000992187c */
[----:B------:R-:W-:-:S03]  /*119090*/  IADD3.X R36, R151, UR9, RZ, P4, !PT ;  /* 0x0000000997247c10 */ /* 0x000fc6000a7fe4ff */
[----:B------:R-:W-:Y:S01]  /*1190a0*/  STL.64 [R1+0x1d48], R188 ;  /* 0x001d48bc01007387 */ /* 0x000fe20000100a00 */
[----:B------:R-:W-:-:S03]  /*1190b0*/  IMAD.MOV.U32 R172, RZ, RZ, R49 ;  /* 0x000000ffffac7224 */ /* 0x000fc600078e0031 */
[----:B------:R-:W-:Y:S01]  /*1190c0*/  LDGSTS.E [R3+0x18c80], desc[UR60][R138.64], P1 ;  /* 0x18c800008a037fae */ /* 0x000fe2000892187c */
[----:B------:R-:W-:-:S03]  /*1190d0*/  IMAD.MOV.U32 R173, RZ, RZ, R24 ;  /* 0x000000ffffad7224 */ /* 0x000fc600078e0018 */
[----:B------:R-:W-:Y:S04]  /*1190e0*/  STL.64 [R1+0x1d40], R186 ;  /* 0x001d40ba01007387 */ /* 0x000fe80000100a00 */
[----:B------:R-:W-:Y:S01]  /*1190f0*/  LDGSTS.E [R3+0x18d00], desc[UR60][R140.64], P2 ;  /* 0x18d000008c037fae */ /* 0x000fe2000912187c */
[----:B------:R-:W-:-:S03]  /*119100*/  IMAD.MOV.U32 R152, RZ, RZ, R47 ;  /* 0x000000ffff987224 */ /* 0x000fc600078e002f */
[----:B------:R-:W-:Y:S01]  /*119110*/  STL.64 [R1+0x1d38], R184 ;  /* 0x001d38b801007387 */ /* 0x000fe20000100a00 */
[----:B------:R-:W-:-:S03]  /*119120*/  MOV R153, R26 ;  /* 0x0000001a00997202 */ /* 0x000fc60000000f00 */
[----:B------:R-:W-:Y:S01]  /*119130*/  LDGSTS.E [R3+0x18d80], desc[UR60][R142.64], P0 ;  /* 0x18d800008e037fae */ /* 0x000fe2000812187c */
[----:B------:R-:W-:-:S03]  /*119140*/  IMAD.MOV.U32 R168, RZ, RZ, R46 ;  /* 0x000000ffffa87224 */ /* 0x000fc600078e002e */
[----:B------:R-:W-:Y:S01]  /*119150*/  STL.64 [R1+0x1d30], R182 ;  /* 0x001d30b601007387 */ /* 0x000fe20000100a00 */
[----:B------:R-:W-:-:S03]  /*119160*/  IMAD.MOV.U32 R169, RZ, RZ, R27 ;  /* 0x000000ffffa97224 */ /* 0x000fc600078e001b */
[----:B------:R-:W-:Y:S01]  /*119170*/  LDGSTS.E [R3+0x19c00], desc[UR60][R144.64], P3 ;  /* 0x19c0000090037fae */ /* 0x000fe2000992187c */
[----:B------:R-:W-:-:S03]  /*119180*/  LOP3.LUT R37, R37, R36, RZ, 0x3c, !PT ;  /* 0x0000002425257212 */ /* 0x000fc600078e3cff */
[----:B------:R1:W-:Y:S04]  /*119190*/  STL.64 [R1+0x1d28], R180 ;  /* 0x001d28b401007387 */ /* 0x0003e80000100a00 */
[----:B------:R-:W-:Y:S01]  /*1191a0*/  LDGSTS.E [R3+0x19c80], desc[UR60][R146.64], P1 ;  /* 0x19c8000092037fae */ /* 0x000fe2000892187c */
[----:B------:R-:W-:-:S03]  /*1191b0*/  IMAD.MOV.U32 R164, RZ, RZ, R44 ;  /* 0x000000ffffa47224 */ /* 0x000fc600078e002c */
[----:B------:R-:W-:Y:S01]  /*1191c0*/  STL.64 [R1+0x1d20], R178 ;  /* 0x001d20b201007387 */ /* 0x000fe20000100a00 */
[----:B------:R-:W-:-:S03]  /*1191d0*/  MOV R165, R29 ;  /* 0x0000001d00a57202 */ /* 0x000fc60000000f00 */
[----:B------:R-:W-:Y:S04]  /*1191e0*/  LDGSTS.E [R3+0x19d00], desc[UR60][R62.64], P2 ;  /* 0x19d000003e037fae */ /* 0x000fe8000912187c */
[----:B------:R-:W-:Y:S04]  /*1191f0*/  STL.64 [R1+0x1d18], R176 ;  /* 0x001d18b001007387 */ /* 0x000fe80000100a00 */
[----:B------:R-:W-:Y:S01]  /*119200*/  LDGSTS.E [R3+0x19d80], desc[UR60][R196.64], P0 ;  /* 0x19d80000c4037fae */ /* 0x000fe2000812187c */
[----:B------:R-:W-:-:S03]  /*119210*/  MOV R160, R42 ;  /* 0x0000002a00a07202 */ /* 0x000fc60000000f00 */
[----:B------:R-:W-:Y:S01]  /*119220*/  STL.64 [R1+0x1d10], R174 ;  /* 0x001d10ae01007387 */ /* 0x000fe20000100a00 */
[----:B------:R-:W-:-:S03]  /*119230*/  IMAD.MOV.U32 R161, RZ, RZ, R31 ;  /* 0x000000ffffa17224 */ /* 0x000fc600078e001f */
[----:B------:R-:W-:Y:S01]  /*119240*/  LDGSTS.E [R3+0x1ac00], desc[UR60][R194.64], P3 ;  /* 0x1ac00000c2037fae */ /* 0x000fe2000992187c */
[----:B------:R-:W-:-:S03]  /*119250*/  IMAD.MOV.U32 R158, RZ, RZ, R41 ;  /* 0x000000ffff9e7224 */ /* 0x000fc600078e0029 */
[----:B------:R-:W-:Y:S01]  /*119260*/  STL.64 [R1+0x1d08], R172 ;  /* 0x001d08ac01007387 */ /* 0x000fe20000100a00 */
[----:B------:R-:W-:-:S03]  /*119270*/  MOV R159, R32 ;  /* 0x00000020009f7202 */ /* 0x000fc60000000f00 */
[----:B------:R-:W-:Y:S01]  /*119280*/  LDGSTS.E [R3+0x1ac80], desc[UR60][R192.64], P1 ;  /* 0x1ac80000c0037fae */ /* 0x000fe2000892187c */
[----:B------:R-:W-:-:S03]  /*119290*/  LOP3.LUT R36, R37, R36, RZ, 0x3c, !PT ;  /* 0x0000002425247212 */ /* 0x000fc600078e3cff */
[----:B------:R-:W-:Y:S01]  /*1192a0*/  STL.64 [R1+0x1d00], R170 ;  /* 0x001d00aa01007387 */ /* 0x000fe20000100a00 */
[----:B------:R-:W-:-:S03]  /*1192b0*/  IMAD.MOV.U32 R156, RZ, RZ, R40 ;  /* 0x000000ffff9c7224 */ /* 0x000fc600078e0028 */
[----:B------:R-:W-:Y:S01]  /*1192c0*/  LDGSTS.E [R3+0x1ad00], desc[UR60][R190.64], P2 ;  /* 0x1ad00000be037fae */ /* 0x000fe2000912187c */
[----:B------:R-:W-:-:S03]  /*1192d0*/  IMAD.MOV.U32 R157, RZ, RZ, R33 ;  /* 0x000000ffff9d7224 */ /* 0x000fc600078e0021 */
[----:B------:R2:W-:Y:S01]  /*1192e0*/  STL.64 [R1+0x1cf8], R152 ;  /* 0x001cf89801007387 */ /* 0x0005e20000100a00 */
[----:B------:R-:W-:-:S03]  /*1192f0*/  MOV R154, R39 ;  /* 0x00000027009a7202 */ /* 0x000fc60000000f00 */
[----:B------:R-:W-:Y:S01]  /*119300*/  LDGSTS.E [R3+0x1ad80], desc[UR60][R188.64], P0 ;  /* 0x1ad80000bc037fae */ /* 0x000fe2000812187c */
[----:B------:R-:W-:-:S03]  /*119310*/  IMAD.MOV.U32 R155, RZ, RZ, R34 ;  /* 0x000000ffff9b7224 */ /* 0x000fc600078e0022 */
[----:B------:R-:W-:Y:S01]  /*119320*/  STL.64 [R1+0x1cf0], R168 ;  /* 0x001cf0a801007387 */ /* 0x000fe20000100a00 */
[----:B------:R-:W-:-:S03]  /*119330*/  IMAD.MOV.U32 R150, RZ, RZ, R38 ;  /* 0x000000ffff967224 */ /* 0x000fc600078e0026 */
[----:B------:R-:W-:Y:S01]  /*119340*/  LDGSTS.E [R3+0x1bc00], desc[UR60][R186.64], P3 ;  /* 0x1bc00000ba037fae */ /* 0x000fe2000992187c */
[----:B------:R-:W-:-:S03]  /*119350*/  MOV R151, R35 ;  /* 0x0000002300977202 */ /* 0x000fc60000000f00 */
[----:B------:R-:W-:Y:S01]  /*119360*/  STL.64 [R1+0x1ce8], R166 ;  /* 0x001ce8a601007387 */ /* 0x000fe20000100a00 */
[----:B------:R-:W-:-:S03]  /*119370*/  LOP3.LUT R37, R37, R36, RZ, 0x3c, !PT ;  /* 0x0000002425257212 */ /* 0x000fc600078e3cff */
[----:B------:R-:W-:Y:S04]  /*119380*/  LDGSTS.E [R3+0x1bc80], desc[UR60][R184.64], P1 ;  /* 0x1bc80000b8037fae */ /* 0x000fe8000892187c */
[----:B------:R3:W-:Y:S04]  /*119390*/  STL.64 [R1+0x1ce0], R164 ;  /* 0x001ce0a401007387 */ /* 0x0007e80000100a00 */
[----:B------:R-:W-:Y:S04]  /*1193a0*/  LDGSTS.E [R3+0x1bd00], desc[UR60][R182.64], P2 ;  /* 0x1bd00000b6037fae */ /* 0x000fe8000912187c */
[----:B------:R-:W-:Y:S04]  /*1193b0*/  STL.64 [R1+0x1cd8], R162 ;  /* 0x001cd8a201007387 */ /* 0x000fe80000100a00 */
        /* <DEDUP_REMOVED lines=9> */
[----:B------:R-:W-:Y:S04]  /*119450*/  STL.64 [R1+0x1cb0], R150 ;  /* 0x001cb09601007387 */ /* 0x000fe80000100a00 */
[----:B------:R-:W-:Y:S04]  /*119460*/  LDGSTS.E [R3+0x1dc00], desc[UR60][R170.64], P3 ;  /* 0x1dc00000aa037fae */ /* 0x000fe8000992187c */
[----:B------:R4:W-:Y:S04]  /*119470*/  STL.64 [R1+0x1ca8], R36 ;  /* 0x001ca82401007387 */ /* 0x0009e80000100a00 */
[----:B------:R-:W-:Y:S04]  /*119480*/  LDGSTS.E [R3+0x1dc80], desc[UR60][R152.64], P1 ;  /* 0x1dc8000098037fae */ /* 0x000fe8000892187c */
[----:B-1----:R-:W4:Y:S04]  /*119490*/  LDL R181, [R1+0x3e24] ;  /* 0x003e240001b57983 */ /* 0x002f280000100800 */
[----:B------:R-:W4:Y:S04]  /*1194a0*/  LDL R180, [R1+0x3e28] ;  /* 0x003e280001b47983 */ /* 0x000f280000100800 */
[----:B--2---:R-:W2:Y:S04]  /*1194b0*/  LDL R153, [R1+0x3e1c] ;  /* 0x003e1c0001997983 */ /* 0x004ea80000100800 */
[----:B------:R-:W2:Y:S04]  /*1194c0*/  LDL R152, [R1+0x3e20] ;  /* 0x003e200001987983 */ /* 0x000ea80000100800 */
        /* <DEDUP_REMOVED lines=10> */
[----:B------:R-:W-:Y:S04]  /*119570*/  LDGSTS.E [R3+0x1dd00], desc[UR60][R168.64], P2 ;  /* 0x1dd00000a8037fae */ /* 0x000fe8000912187c */
[----:B------:R-:W-:Y:S04]  /*119580*/  LDGSTS.E [R3+0x1dd80], desc[UR60][R166.64], P0 ;  /* 0x1dd80000a6037fae */ /* 0x000fe8000812187c */
[----:B------:R-:W-:Y:S04]  /*119590*/  LDGSTS.E [R3+0x1ec00], desc[UR60][R164.64], P3 ;  /* 0x1ec00000a4037fae */ /* 0x000fe8000992187c */
[----:B------:R-:W2:Y:S04]  /*1195a0*/  LDL R173, [R1+0x401c] ;  /* 0x00401c0001ad7983 */ /* 0x000ea80000100800 */
[----:B------:R-:W2:Y:S04]  /*1195b0*/  LDL R172, [R1+0x4020] ;  /* 0x0040200001ac7983 */ /* 0x000ea80000100800 */
[----:B---3--:R-:W3:Y:S04]  /*1195c0*/  LDL R165, [R1+0x3f34] ;  /* 0x003f340001a57983 */ /* 0x008ee80000100800 */
[----:B------:R-:W3:Y:S04]  /*1195d0*/  LDL R164, [R1+0x3f38] ;  /* 0x003f380001a47983 */ /* 0x000ee80000100800 */
[----:B------:R-:W-:Y:S04]  /*1195e0*/  LDGSTS.E [R3+0x1ec80], desc[UR60][R162.64], P1 ;  /* 0x1ec80000a2037fae */ /* 0x000fe8000892187c */
[----:B------:R-:W-:Y:S04]  /*1195f0*/  LDGSTS.E [R3+0x1ed00], desc[UR60][R160.64], P2 ;  /* 0x1ed00000a0037fae */ /* 0x000fe8000912187c */
[----:B------:R-:W3:Y:S04]  /*119600*/  LDL R169, [R1+0x402c] ;  /* 0x00402c0001a97983 */ /* 0x000ee80000100800 */
[----:B------:R-:W3:Y:S04]  /*119610*/  LDL R168, [R1+0x4030] ;  /* 0x0040300001a87983 */ /* 0x000ee80000100800 */
[----:B----4-:R-:W4:Y:S04]  /*119620*/  LDL R161, [R1+0x4024] ;  /* 0x0040240001a17983 */ /* 0x010f280000100800 */
[----:B------:R-:W4:Y:S04]  /*119630*/  LDL R160, [R1+0x4028] ;  /* 0x0040280001a07983 */ /* 0x000f280000100800 */
[----:B------:R-:W-:Y:S04]  /*119640*/  LDGSTS.E [R3+0x1ed80], desc[UR60][R158.64], P0 ;  /* 0x1ed800009e037fae */ /* 0x000fe8000812187c */
[----:B------:R-:W-:Y:S01]  /*119650*/  LDGSTS.E [R3+0x1fc00], desc[UR60][R156.64], P3 ;  /* 0x1fc000009c037fae */ /* 0x000fe2000992187c */
[----:B------:R-:W-:-:S03]  /*119660*/  LOP3.LUT R148, R148, 0x70, RZ, 0x3c, !PT ;  /* 0x0000007094947812 */ /* 0x000fc600078e3cff */
[----:B------:R-:W-:Y:S04]  /*119670*/  LDGSTS.E [R3+0x1fc80], desc[UR60][R154.64], P1 ;  /* 0x1fc800009a037fae */ /* 0x000fe8000892187c */
[----:B------:R-:W4:Y:S04]  /*119680*/  LDL R157, [R1+0x4034] ;  /* 0x00403400019d7983 */ /* 0x000f280000100800 */
[----:B------:R-:W4:Y:S01]  /*119690*/  LDL R156, [R1+0x4038] ;  /* 0x00403800019c7983 */ /* 0x000f220000100800 */
[----:B------:R-:W-:-:S03]  /*1196a0*/  IADD3 R64, R148, UR12, RZ ;  /* 0x0000000c94407c10 */ /* 0x000fc6000fffe0ff */
[----:B------:R-:W-:Y:S04]  /*1196b0*/  LDGSTS.E [R3+0x1fd00], desc[UR60][R150.64], P2 ;  /* 0x1fd0000096037fae */ /* 0x000fe8000912187c */
[----:B------:R-:W-:Y:S01]  /*1196c0*/  LDGSTS.E [R3+0x1fd80], desc[UR60][R36.64], P0 ;  /* 0x1fd8000024037fae */ /* 0x000fe2000812187c */
        /* <DEDUP_REMOVED lines=10> */
[----:B-1----:R-:W-:Y:S01]  /*119770*/  IMAD.MOV.U32 R12, RZ, RZ, R209 ;  /* 0x000000ffff0c7224 */ /* 0x002fe200078e00d1 */
[----:B------:R-:W-:-:S02]  /*119780*/  MOV R13, R212 ;  /* 0x000000d4000d7202 */ /* 0x000fc40000000f00 */
[----:B------:R-:W2:Y:S04]  /*119790*/  LDL R209, [R1+0x4230] ;  /* 0x0042300001d17983 */ /* 0x000ea80000100800 */
[----:B------:R1:W-:Y:S04]  /*1197a0*/  LDGSTS.E [R64+0xf00], desc[UR60][R12.64], P2 ;  /* 0x00f000000c407fae */ /* 0x0003e8000912187c */
[----:B------:R-:W2:Y:S01]  /*1197b0*/  LDL R212, [R1+0x422c] ;  /* 0x00422c0001d47983 */ /* 0x000ea20000100800 */
[----:B-1----:R-:W-:Y:S02]  /*1197c0*/  IMAD.MOV.U32 R12, RZ, RZ, R205 ;  /* 0x000000ffff0c7224 */ /* 0x002fe400078e00cd */
[----:B------:R-:W-:Y:S01]  /*1197d0*/  IMAD.MOV.U32 R13, RZ, RZ, R208 ;  /* 0x000000ffff0d7224 */ /* 0x000fe200078e00d0 */
[----:B------:R-:W2:Y:S04]  /*1197e0*/  LDL R205, [R1+0x4238] ;  /* 0x0042380001cd7983 */ /* 0x000ea80000100800 */
[----:B------:R1:W-:Y:S04]  /*1197f0*/  LDGSTS.E [R64+0xf80], desc[UR60][R12.64], P0 ;  /* 0x00f800000c407fae */ /* 0x0003e8000812187c */
[----:B------:R-:W2:Y:S01]  /*119800*/  LDL R208, [R1+0x4234] ;  /* 0x0042340001d07983 */ /* 0x000ea20000100800 */
[----:B-1----:R-:W-:Y:S01]  /*119810*/  MOV R12, R201 ;  /* 0x000000c9000c7202 */ /* 0x002fe20000000f00 */
[----:B------:R-:W-:-:S02]  /*119820*/  IMAD.MOV.U32 R13, RZ, RZ, R204 ;  /* 0x000000ffff0d7224 */ /* 0x000fc400078e00cc */
        /* <DEDUP_REMOVED lines=11> */
[----:B------:R-:W2:Y:S04]  /*1198e0*/  LDL R177, [R1+0x412c] ;  /* 0x00412c0001b17983 */ /* 0x000ea80000100800 */
[----:B------:R3:W-:Y:S02]  /*1198f0*/  LDGSTS.E [R64+0x1f00], desc[UR60][R12.64], P2 ;  /* 0x01f000000c407fae */ /* 0x0007e4000912187c */
[----:B---3--:R-:W-:Y:S01]  /*119900*/  MOV R12, R164 ;  /* 0x000000a4000c7202 */ /* 0x008fe20000000f00 */
[----:B------:R-:W-:Y:S01]  /*119910*/  IMAD.MOV.U32 R13, RZ, RZ, R165 ;  /* 0x000000ffff0d7224 */ /* 0x000fe200078e00a5 */
[----:B------:R-:W3:Y:S04]  /*119920*/  LDL R164, [R1+0x4338] ;  /* 0x0043380001a47983 */ /* 0x000ee80000100800 */
[----:B------:R1:W-:Y:S04]  /*119930*/  LDGSTS.E [R64+0x1f80], desc[UR60][R12.64], P0 ;  /* 0x01f800000c407fae */ /* 0x0003e8000812187c */
[----:B------:R-:W3:Y:S01]  /*119940*/  LDL R165, [R1+0x4334] ;  /* 0x0043340001a57983 */ /* 0x000ee20000100800 */
[----:B-1----:R-:W-:Y:S01]  /*119950*/  IMAD.MOV.U32 R12, RZ, RZ, R172 ;  /* 0x000000ffff0c7224 */ /* 0x002fe200078e00ac */
[----:B------:R-:W-:-:S02]  /*119960*/  MOV R13, R173 ;  /* 0x000000ad000d7202 */ /* 0x000fc40000000f00 */
[----:B------:R-:W3:Y:S04]  /*119970*/  LDL R172, [R1+0x4138] ;  /* 0x0041380001ac7983 */ /* 0x000ee80000100800 */
[----:B------:R-:W3:Y:S04]  /*119980*/  LDL R173, [R1+0x4134] ;  /* 0x0041340001ad7983 */ /* 0x000ee80000100800 */
[----:B------:R4:W-:Y:S02]  /*119990*/  LDGSTS.E [R64+0x2e00], desc[UR60][R12.64], P3 ;  /* 0x02e000000c407fae */ /* 0x0009e4000992187c */
[----:B----4-:R-:W-:-:S02]  /*1199a0*/  IMAD.MOV.U32 R12, RZ, RZ, R160 ;  /* 0x000000ffff0c7224 */ /* 0x010fc400078e00a0 */
        /* <DEDUP_REMOVED lines=84> */
[----:B---3--:R-:W-:Y:S01]  /*119ef0*/  IMAD.MOV.U32 R12, RZ, RZ, R172 ;  /* 0x000000ffff0c7224 */ /* 0x008fe200078e00ac */
[----:B------:R-:W-:-:S02]  /*119f00*/  MOV R13, R173 ;  /* 0x000000ad000d7202 */ /* 0x000fc40000000f00 */
[----:B------:R-:W3:Y:S04]  /*119f10*/  LDL R172, [R1+0x4610] ;  /* 0x0046100001ac7983 */ /* 0x000ee80000100800 */
[----:B------:R1:W-:Y:S04]  /*119f20*/  LDGSTS.E [R64+0x6f00], desc[UR60][R12.64], P2 ;  /* 0x06f000000c407fae */ /* 0x0003e8000912187c */
[----:B------:R-:W3:Y:S01]  /*119f30*/  LDL R173, [R1+0x460c] ;  /* 0x00460c0001ad7983 */ /* 0x000ee20000100800 */
[----:B-1----:R-:W-:Y:S02]  /*119f40*/  IMAD.MOV.U32 R12, RZ, RZ, R156 ;  /* 0x000000ffff0c7224 */ /* 0x002fe400078e009c */
[----:B------:R-:W-:Y:S01]  /*119f50*/  IMAD.MOV.U32 R13, RZ, RZ, R157 ;  /* 0x000000ffff0d7224 */ /* 0x000fe200078e009d */
[----:B------:R-:W3:Y:S04]  /*119f60*/  LDL R156, [R1+0x4810] ;  /* 0x00481000019c7983 */ /* 0x000ee80000100800 */
[----:B------:R4:W-:Y:S04]  /*119f70*/  LDGSTS.E [R64+0x6f80], desc[UR60][R12.64], P0 ;  /* 0x06f800000c407fae */ /* 0x0009e8000812187c */
[----:B------:R-:W3:Y:S01]  /*119f80*/  LDL R157, [R1+0x480c] ;  /* 0x00480c00019d7983 */ /* 0x000ee20000100800 */
[----:B----4-:R-:W-:Y:S01]  /*119f90*/  MOV R12, R168 ;  /* 0x000000a8000c7202 */ /* 0x010fe20000000f00 */
[----:B------:R-:W-:-:S02]  /*119fa0*/  IMAD.MOV.U32 R13, RZ, RZ, R169 ;  /* 0x000000ffff0d7224 */ /* 0x000fc400078e00a9 */
[----:B------:R-:W4:Y:S04]  /*119fb0*/  LDL R168, [R1+0x4618] ;  /* 0x0046180001a87983 */ /* 0x000f280000100800 */
[----:B------:R-:W4:Y:S04]  /*119fc0*/  LDL R169, [R1+0x4614] ;  /* 0x0046140001a97983 */ /* 0x000f280000100800 */
[----:B------:R2:W-:Y:S02]  /*119fd0*/  LDGSTS.E [R64+0x7e00], desc[UR60][R12.64], P3 ;  /* 0x07e000000c407fae */ /* 0x0005e4000992187c */
[----:B--2---:R-:W-:-:S02]  /*119fe0*/  MOV R13, R153 ;  /* 0x00000099000d7202 */ /* 0x004fc40000000f00 */
        /* <DEDUP_REMOVED lines=65> */
[----:B---3--:R-:W-:Y:S01]  /*11a400*/  IMAD.MOV.U32 R12, RZ, RZ, R172 ;  /* 0x000000ffff0c7224 */ /* 0x008fe200078e00ac */
[----:B------:R-:W-:-:S05]  /*11a410*/  MOV R13, R173 ;  /* 0x000000ad000d7202 */ /* 0x000fca0000000f00 */
[----:B------:R4:W-:Y:S02]  /*11a420*/  LDGSTS.E [R64+0xbe00], desc[UR60][R12.64], P3 ;  /* 0x0be000000c407fae */ /* 0x0009e4000992187c */
[----:B----4-:R-:W-:Y:S02]  /*11a430*/  IMAD.MOV.U32 R12, RZ, RZ, R168 ;  /* 0x000000ffff0c7224 */ /* 0x010fe400078e00a8 */
[----:B------:R-:W-:-:S05]  /*11a440*/  IMAD.MOV.U32 R13, RZ, RZ, R169 ;  /* 0x000000ffff0d7224 */ /* 0x000fca00078e00a9 */
[----:B------:R1:W-:Y:S01]  /*11a450*/  LDGSTS.E [R64+0xbe80], desc[UR60][R12.64], P1 ;  /* 0x0be800000c407fae */ /* 0x0003e2000892187c */
[----:B------:R-:W-:Y:S02]  /*11a460*/  IADD3 R3, P4, R34, UR14, RZ ;  /* 0x0000000e22037c10 */ /* 0x000fe4000ff9e0ff */
[----:B-1----:R-:W-:Y:S01]  /*11a470*/  MOV R12, R238 ;  /* 0x000000ee000c7202 */ /* 0x002fe20000000f00 */
[----:B------:R-:W-:-:S05]  /*11a480*/  IMAD.MOV.U32 R13, RZ, RZ, R239 ;  /* 0x000000ffff0d7224 */ /* 0x000fca00078e00ef */
[----:B------:R1:W-:Y:S02]  /*11a490*/  LDGSTS.E [R64+0xbf00], desc[UR60][R12.64], P2 ;  /* 0x0bf000000c407fae */ /* 0x0003e4000912187c */
[----:B-1----:R-:W-:Y:S01]  /*11a4a0*/  IMAD.MOV.U32 R12, RZ, RZ, R236 ;  /* 0x000000ffff0c7224 */ /* 0x002fe200078e00ec */
[----:B------:R-:W-:-:S05]  /*11a4b0*/  MOV R13, R237 ;  /* 0x000000ed000d7202 */ /* 0x000fca0000000f00 */
[----:B------:R1:W-:Y:S02]  /*11a4c0*/  LDGSTS.E [R64+0xbf80], desc[UR60][R12.64], P0 ;  /* 0x0bf800000c407fae */ /* 0x0003e4000812187c */
[----:B-1----:R-:W-:Y:S02]  /*11a4d0*/  IADD3.X R12, R35, UR9, RZ, P4, !PT ;  /* 0x00000009230c7c10 */ /* 0x002fe4000a7fe4ff */
[----:B------:R-:W2:Y:S04]  /*11a4e0*/  LDL.LU.64 R34, [R1+0x2568] ;  /* 0x0025680001227983 */ /* 0x000ea80000300a00 */
[----:B------:R-:W3:Y:S04]  /*11a4f0*/  LDL.LU.64 R36, [R1+0x2340] ;  /* 0x0023400001247983 */ /* 0x000ee80000300a00 */
        /* <DEDUP_REMOVED lines=66> */
[----:B------:R-:W-:-:S03]  /*11a920*/  IADD3 R13, P4, R14, UR14, RZ ;  /* 0x0000000e0e0d7c10 */ /* 0x000fc6000ff9e0ff */
[----:B------:R-:W4:Y:S04]  /*11a930*/  LDL.LU R152, [R1+0x194] ;  /* 0x0001940001987983 */ /* 0x000f280000300800 */
[----:B------:R-:W4:Y:S04]  /*11a940*/  LDL.LU R181, [R1+0x198] ;  /* 0x0001980001b57983 */ /* 0x000f280000300800 */
[----:B------:R-:W4:Y:S04]  /*11a950*/  LDL.LU R180, [R1+0x19c] ;  /* 0x00019c0001b47983 */ /* 0x000f280000300800 */
[----:B------:R-:W4:Y:S01]  /*11a960*/  LDL.LU R177, [R1+0x1a0] ;  /* 0x0001a00001b17983 */ /* 0x000f220000300800 */
[----:B------:R-:W-:-:S03]  /*11a970*/  IADD3.X R14, R15, UR9, RZ, P4, !PT ;  /* 0x000000090f0e7c10 */ /* 0x000fc6000a7fe4ff */
        /* <DEDUP_REMOVED lines=11> */
[----:B------:R-:W4:Y:S01]  /*11aa30*/  LDL.LU R239, [R1+0x184] ;  /* 0x0001840001ef7983 */ /* 0x000f220000300800 */
        /* <DEDUP_REMOVED lines=116> */
[----:B------:R-:W-:Y:S01]  /*11b180*/  IMAD.MOV.U32 R225, RZ, RZ, R204 ;  /* 0x000000ffffe17224 */ /* 0x000fe200078e00cc */
        /* <DEDUP_REMOVED lines=8> */
[----:B------:R2:W-:Y:S01]  /*11b210*/  STL.64 [R1+0x1968], R224 ;  /* 0x001968e001007387 */ /* 0x0005e20000100a00 */
[----:B------:R-:W-:Y:S01]  /*11b220*/  IMAD.MOV.U32 R217, RZ, RZ, R157 ;  /* 0x000000ffffd97224 */ /* 0x000fe200078e009d */
[----:B------:R-:W-:Y:S01]  /*11b230*/  MOV R215, R153 ;  /* 0x0000009900d77202 */ /* 0x000fe20000000f00 */
[----:B------:R-:W-:Y:S01]  /*11b240*/  IMAD.MOV.U32 R214, RZ, RZ, R152 ;  /* 0x000000ffffd67224 */ /* 0x000fe200078e0098 */
[----:B------:R-:W-:Y:S01]  /*11b250*/  IADD3.X R135, R137, UR9, RZ, P4, !PT ;  /* 0x0000000989877c10 */ /* 0x000fe2000a7fe4ff */
[----:B------:R2:W-:Y:S01]  /*11b260*/  STL.64 [R1+0x1960], R222 ;  /* 0x001960de01007387 */ /* 0x0005e20000100a00 */
[----:B------:R-:W-:Y:S01]  /*11b270*/  IMAD.MOV.U32 R212, RZ, RZ, R180 ;  /* 0x000000ffffd47224 */ /* 0x000fe200078e00b4 */
[----:B------:R-:W-:Y:S01]  /*11b280*/  IADD3 R136, P4, R138, UR14, RZ ;  /* 0x0000000e8a887c10 */ /* 0x000fe2000ff9e0ff */
[----:B------:R-:W-:Y:S01]  /*11b290*/  IMAD.MOV.U32 R213, RZ, RZ, R181 ;  /* 0x000000ffffd57224 */ /* 0x000fe200078e00b5 */
[----:B------:R2:W-:Y:S01]  /*11b2a0*/  STL.64 [R1+0x1958], R220 ;  /* 0x001958dc01007387 */ /* 0x0005e20000100a00 */
[----:B------:R-:W-:Y:S01]  /*11b2b0*/  MOV R210, R176 ;  /* 0x000000b000d27202 */ /* 0x000fe20000000f00 */
        /* <DEDUP_REMOVED lines=10> */
[----:B------:R2:W-:Y:S01]  /*11b360*/  LDGSTS.E [R64+0xce00], desc[UR60][R224.64], P3 ;  /* 0x0ce00000e0407fae */ /* 0x0005e2000992187c */
[----:B------:R-:W-:Y:S01]  /*11b370*/  IMAD.MOV.U32 R202, RZ, RZ, R239 ;  /* 0x000000ffffca7224 */ /* 0x000fe200078e00ef */
[----:B------:R-:W-:-:S02]  /*11b380*/  MOV R203, R238 ;  /* 0x000000ee00cb7202 */ /* 0x000fc40000000f00 */
[----:B------:R2:W-:Y:S01]  /*11b390*/  STL.64 [R1+0x1980], R214 ;  /* 0x001980d601007387 */ /* 0x0005e20000100a00 */
[----:B------:R-:W-:Y:S01]  /*11b3a0*/  IADD3 R138, P4, R140, UR14, RZ ;  /* 0x0000000e8c8a7c10 */ /* 0x000fe2000ff9e0ff */
[----:B------:R-:W-:Y:S02]  /*11b3b0*/  IMAD.MOV.U32 R200, RZ, RZ, R3 ;  /* 0x000000ffffc87224 */ /* 0x000fe400078e0003 */
[----:B------:R2:W-:Y:S01]  /*11b3c0*/  LDGSTS.E [R64+0xce80], desc[UR60][R222.64], P1 ;  /* 0x0ce80000de407fae */ /* 0x0005e2000892187c */
[----:B------:R-:W-:Y:S01]  /*11b3d0*/  IMAD.MOV.U32 R201, RZ, RZ, R12 ;  /* 0x000000ffffc97224 */ /* 0x000fe200078e000c */
[----:B------:R-:W-:Y:S02]  /*11b3e0*/  MOV R198, R13 ;  /* 0x0000000d00c67202 */ /* 0x000fe40000000f00 */
[----:B------:R2:W-:Y:S01]  /*11b3f0*/  STL.64 [R1+0x1978], R212 ;  /* 0x001978d401007387 */ /* 0x0005e20000100a00 */
[----:B------:R-:W-:-:S03]  /*11b400*/  IMAD.MOV.U32 R199, RZ, RZ, R14 ;  /* 0x000000ffffc77224 */ /* 0x000fc600078e000e */
[----:B------:R2:W-:Y:S01]  /*11b410*/  LDGSTS.E [R64+0xcf00], desc[UR60][R220.64], P2 ;  /* 0x0cf00000dc407fae */ /* 0x0005e2000912187c */
[----:B------:R-:W-:Y:S01]  /*11b420*/  IMAD.MOV.U32 R196, RZ, RZ, R15 ;  /* 0x000000ffffc47224 */ /* 0x000fe200078e000f */
[----:B------:R-:W-:Y:S02]  /*11b430*/  MOV R197, R16 ;  /* 0x0000001000c57202 */ /* 0x000fe40000000f00 */
[----:B------:R2:W-:Y:S01]  /*11b440*/  STL.64 [R1+0x1970], R210 ;  /* 0x001970d201007387 */ /* 0x0005e20000100a00 */
[----:B------:R-:W-:-:S03]  /*11b450*/  IMAD.MOV.U32 R194, RZ, RZ, R17 ;  /* 0x000000ffffc27224 */ /* 0x000fc600078e0011 */
[----:B------:R2:W-:Y:S01]  /*11b460*/  LDGSTS.E [R64+0xcf80], desc[UR60][R218.64], P0 ;  /* 0x0cf80000da407fae */ /* 0x0005e2000812187c */
[----:B------:R-:W-:-:S03]  /*11b470*/  IMAD.MOV.U32 R195, RZ, RZ, R18 ;  /* 0x000000ffffc37224 */ /* 0x000fc600078e0012 */
[----:B------:R2:W-:Y:S01]  /*11b480*/  STL.64 [R1+0x19a8], R208 ;  /* 0x0019a8d001007387 */ /* 0x0005e20000100a00 */
[----:B------:R-:W-:-:S03]  /*11b490*/  IADD3.X R139, R141, UR9, RZ, P4, !PT ;  /* 0x000000098d8b7c10 */ /* 0x000fc6000a7fe4ff */
[----:B------:R2:W-:Y:S01]  /*11b4a0*/  LDGSTS.E [R64+0xde00], desc[UR60][R216.64], P3 ;  /* 0x0de00000d8407fae */ /* 0x0005e2000992187c */
[----:B------:R-:W-:Y:S01]  /*11b4b0*/  MOV R192, R19 ;  /* 0x0000001300c07202 */ /* 0x000fe20000000f00 */
[----:B------:R-:W-:Y:S02]  /*11b4c0*/  IMAD.MOV.U32 R193, RZ, RZ, R20 ;  /* 0x000000ffffc17224 */ /* 0x000fe400078e0014 */
[----:B------:R2:W-:Y:S01]  /*11b4d0*/  STL.64 [R1+0x19a0], R206 ;  /* 0x0019a0ce01007387 */ /* 0x0005e20000100a00 */
[----:B------:R-:W-:-:S03]  /*11b4e0*/  IADD3 R140, P4, R142, UR14, RZ ;  /* 0x0000000e8e8c7c10 */ /* 0x000fc6000ff9e0ff */
        /* <DEDUP_REMOVED lines=8> */
[----:B------:R-:W-:-:S03]  /*11b570*/  MOV R186, R25 ;  /* 0x0000001900ba7202 */ /* 0x000fc60000000f00 */
[----:B------:R2:W-:Y:S01]  /*11b580*/  LDGSTS.E [R64+0xdf80], desc[UR60][R210.64], P0 ;  /* 0x0df80000d2407fae */ /* 0x0005e2000812187c */
[----:B------:R-:W-:-:S03]  /*11b590*/  IMAD.MOV.U32 R187, RZ, RZ, R26 ;  /* 0x000000ffffbb7224 */ /* 0x000fc600078e001a */
[----:B------:R2:W-:Y:S01]  /*11b5a0*/  STL.64 [R1+0x28c0], R200 ;  /* 0x0028c0c801007387 */ /* 0x0005e20000100a00 */
[----:B------:R-:W-:-:S03]  /*11b5b0*/  IMAD.MOV.U32 R184, RZ, RZ, R27 ;  /* 0x000000ffffb87224 */ /* 0x000fc600078e001b */
[----:B------:R2:W-:Y:S01]  /*11b5c0*/  LDGSTS.E [R64+0xee00], desc[UR60][R208.64], P3 ;  /* 0x0ee00000d0407fae */ /* 0x0005e2000992187c */
[----:B------:R-:W-:-:S03]  /*11b5d0*/  MOV R185, R28 ;  /* 0x0000001c00b97202 */ /* 0x000fc60000000f00 */
[----:B------:R2:W-:Y:S01]  /*11b5e0*/  STL.64 [R1+0x28b8], R198 ;  /* 0x0028b8c601007387 */ /* 0x0005e20000100a00 */
[----:B------:R-:W-:-:S03]  /*11b5f0*/  IADD3.X R141, R143, UR9, RZ, P4, !PT ;  /* 0x000000098f8d7c10 */ /* 0x000fc6000a7fe4ff */
[----:B------:R2:W-:Y:S01]  /*11b600*/  LDGSTS.E [R64+0xee80], desc[UR60][R206.64], P1 ;  /* 0x0ee80000ce407fae */ /* 0x0005e2000892187c */
[----:B------:R-:W-:-:S03]  /*11b610*/  IMAD.MOV.U32 R182, RZ, RZ, R29 ;  /* 0x000000ffffb67224 */ /* 0x000fc600078e001d */
[----:B------:R2:W-:Y:S01]  /*11b620*/  STL.64 [R1+0x28b0], R196 ;  /* 0x0028b0c401007387 */ /* 0x0005e20000100a00 */
[----:B------:R-:W-:-:S03]  /*11b630*/  IMAD.MOV.U32 R183, RZ, RZ, R30 ;  /* 0x000000ffffb77224 */ /* 0x000fc600078e001e */
[----:B------:R2:W-:Y:S01]  /*11b640*/  LDGSTS.E [R64+0xef00], desc[UR60][R204.64], P2 ;  /* 0x0ef00000cc407fae */ /* 0x0005e2000912187c */
[----:B------:R-:W-:Y:S01]  /*11b650*/  IADD3 R142, P4, R144, UR14, RZ ;  /* 0x0000000e908e7c10 */ /* 0x000fe2000ff9e0ff */
[----:B------:R-:W-:Y:S02]  /*11b660*/  IMAD.MOV.U32 R181, RZ, RZ, R32 ;  /* 0x000000ffffb57224 */ /* 0x000fe400078e0020 */
[----:B------:R2:W-:Y:S01]  /*11b670*/  STL.64 [R1+0x28a8], R194 ;  /* 0x0028a8c201007387 */ /* 0x0005e20000100a00 */
[----:B------:R-:W-:-:S03]  /*11b680*/  MOV R180, R31 ;  /* 0x0000001f00b47202 */ /* 0x000fc60000000f00 */
        /* <DEDUP_REMOVED lines=12> */
[----:B------:R-:W-:-:S03]  /*11b750*/  IADD3.X R143, R145, UR9, RZ, P4, !PT ;  /* 0x00000009918f7c10 */ /* 0x000fc6000a7fe4ff */
[----:B------:R2:W-:Y:S01]  /*11b760*/  LDGSTS.E [R64+0xff00], desc[UR60][R196.64], P2 ;  /* 0x0ff00000c4407fae */ /* 0x0005e2000912187c */
[----:B------:R-:W-:Y:S01]  /*11b770*/  IMAD.MOV.U32 R172, RZ, RZ, R39 ;  /* 0x000000ffffac7224 */ /* 0x000fe200078e0027 */
[----:B------:R-:W-:Y:S02]  /*11b780*/  MOV R173, R40 ;  /* 0x0000002800ad7202 */ /* 0x000fe40000000f00 */
[----:B------:R2:W-:Y:S01]  /*11b790*/  STL.64 [R1+0x2608], R186 ;  /* 0x002608ba01007387 */ /* 0x0005e20000100a00 */
[----:B------:R-:W-:-:S03]  /*11b7a0*/  IADD3 R144, P4, R146, UR14, RZ ;  /* 0x0000000e92907c10 */ /* 0x000fc6000ff9e0ff */
[----:B------:R2:W-:Y:S01]  /*11b7b0*/  LDGSTS.E [R64+0xff80], desc[UR60][R194.64], P0 ;  /* 0x0ff80000c2407fae */ /* 0x0005e2000812187c */
[----:B------:R-:W-:-:S03]  /*11b7c0*/  IMAD.MOV.U32 R170, RZ, RZ, R41 ;  /* 0x000000ffffaa7224 */ /* 0x000fc600078e0029 */
[----:B------:R2:W-:Y:S01]  /*11b7d0*/  STL.64 [R1+0x2580], R184 ;  /* 0x002580b801007387 */ /* 0x0005e20000100a00 */
[----:B------:R-:W-:-:S03]  /*11b7e0*/  IMAD.MOV.U32 R171, RZ, RZ, R42 ;  /* 0x000000ffffab7224 */ /* 0x000fc600078e002a */
[----:B------:R2:W-:Y:S01]  /*11b7f0*/  LDGSTS.E [R64+0x10e00], desc[UR60][R192.64], P3 ;  /* 0x10e00000c0407fae */ /* 0x0005e2000992187c */
[----:B------:R-:W-:Y:S01]  /*11b800*/  MOV R168, R43 ;  /* 0x0000002b00a87202 */ /* 0x000fe20000000f00 */
[----:B------:R-:W-:Y:S02]  /*11b810*/  IMAD.MOV.U32 R169, RZ, RZ, R44 ;  /* 0x000000ffffa97224 */ /* 0x000fe400078e002c */
[----:B------:R2:W-:Y:S01]  /*11b820*/  STL.64 [R1+0x2578], R182 ;  /* 0x002578b601007387 */ /* 0x0005e20000100a00 */
[----:B------:R-:W-:-:S03]  /*11b830*/  IMAD.MOV.U32 R166, RZ, RZ, R45 ;  /* 0x000000ffffa67224 */ /* 0x000fc600078e002d */
[----:B------:R2:W-:Y:S01]  /*11b840*/  LDGSTS.E [R64+0x10e80], desc[UR60][R190.64], P1 ;  /* 0x10e80000be407fae */ /* 0x0005e2000892187c */
[----:B------:R-:W-:-:S03]  /*11b850*/  MOV R167, R46 ;  /* 0x0000002e00a77202 */ /* 0x000fc60000000f00 */
        /* <DEDUP_REMOVED lines=39> */
[----:B------:R2:W-:Y:S04]  /*11bad0*/  STL.64 [R1+0x22a8], R162 ;  /* 0x0022a8a201007387 */ /* 0x0005e80000100a00 */
[----:B------:R2:W-:Y:S04]  /*11bae0*/  LDGSTS.E [R64+0x12f80], desc[UR60][R170.64], P0 ;  /* 0x12f80000aa407fae */ /* 0x0005e8000812187c */
        /* <DEDUP_REMOVED lines=77> */
[----:B------:R2:W-:Y:S01]  /*11bfc0*/  LDGSTS.E [R64+0x1cf00], desc[UR60][R120.64], P2 ;  /* 0x1cf0000078407fae */ /* 0x0005e2000912187c */
[----:B------:R-:W-:-:S03]  /*11bfd0*/  UIADD3 UR4, UR4, 0x1, URZ ;  /* 0x0000000104047890 */ /* 0x000fc6000fffe03f */
        /* <DEDUP_REMOVED lines=8> */
[----:B------:R-:W-:-:S03]  /*11c060*/  UISETP.NE.U32.AND UP0, UPT, UR4, UR10, UPT ;  /* 0x0000000a0400728c */ /* 0x000fc6000bf05070 */
        /* <DEDUP_REMOVED lines=10> */
[----:B------:R2:W-:Y:S04]  /*11c110*/  LDGSTS.E [R64+0x1fe00], desc[UR60][R140.64], P3 ;  /* 0x1fe000008c407fae */ /* 0x0005e8000992187c */
[----:B------:R2:W-:Y:S04]  /*11c120*/  LDGSTS.E [R64+0x1fe80], desc[UR60][R142.64], P1 ;  /* 0x1fe800008e407fae */ /* 0x0005e8000892187c */
[----:B------:R2:W-:Y:S04]  /*11c130*/  LDGSTS.E [R64+0x1ff00], desc[UR60][R144.64], P2 ;  /* 0x1ff0000090407fae */ /* 0x0005e8000912187c */
[----:B------:R2:W-:Y:S01]  /*11c140*/  LDGSTS.E [R64+0x1ff80], desc[UR60][R146.64], P0 ;  /* 0x1ff8000092407fae */ /* 0x0005e2000812187c */
[----:B------:R-:W-:-:S03]  /*11c150*/  PLOP3.LUT P0, PT, PT, PT, UP0, 0x80, 0x0 ;  /* 0x000000000000781c */ /* 0x000fc60003f0f008 */
[----:B------:R-:W0:Y:S10]  /*11c160*/  LDGDEPBAR ;  /* 0x00000000000079af */ /* 0x000e340000000000 */
[----:B--2---:R-:W-:Y:S05]  /*11c170*/  @P0 BRA `(.L_x_1) ;  /* 0xfffff47c00b00947 */ /* 0x004fea000383ffff */
.L_x_0:
[----:B------:R-:W2:Y:S04]  /*11c180*/  LDL R218, [R1+0x1948] ;  /* 0x0019480001da7983 */ /* 0x000ea80000100800 */
[----:B-----5:R-:W3:Y:S04]  /*11c190*/  LDL R217, [R1+0x1944] ;  /* 0x0019440001d97983 */ /* 0x020ee80000100800 */
[----:B------:R-:W4:Y:S04]  /*11c1a0*/  LDL R216, [R1+0x1940] ;  /* 0x0019400001d87983 */ /* 0x000f280000100800 */
[----:B------:R-:W4:Y:S01]  /*11c1b0*/  LDL R219, [R1+0x194c] ;  /* 0x00194c0001db7983 */ /* 0x000f220000100800 */
[C---:B------:R-:W-:Y:S01]  /*11c1c0*/  VIADD R2, R252.reuse, 0x3 ;  /* 0x00000003fc027836 */ /* 0x040fe20000000000 */
[----:B------:R-:W-:Y:S01]  /*11c1d0*/  ULDC.64 UR10, c[0x0][0x228] ;  /* 0x00008a00000a7ab9 */ /* 0x000fe20000000a00 */
[----:B------:R-:W-:Y:S01]  /*11c1e0*/  VIADD R30, R252, 0x81 ;  /* 0x00000081fc1e7836 */ /* 0x000fe20000000000 */
[----:B------:R-:W-:Y:S01]  /*11c1f0*/  ULDC.64 UR6, c[0x0][0x228] ;  /* 0x00008a0000067ab9 */ /* 0x000fe20000000a00 */
[----:B------:R-:W-:Y:S01]  /*11c200*/  ULDC.64 UR26, c[0x0][0x228] ;  /* 0x00008a00001a7ab9 */ /* 0x000fe20000000a00 */
[----:B------:R-:W-:Y:S01]  /*11c210*/  UMOV UR4, UR7 ;  /* 0x0000000700047c82 */ /* 0x000fe20008000000 */
[----:B------:R-:W-:Y:S01]  /*11c220*/  ISETP.GE.AND P1, PT, R2, UR27, PT ;  /* 0x0000001b02007c0c */ /* 0x000fe2000bf26270 */
[----:B------:R-:W-:Y:S01]  /*11c230*/  ULDC UR8, c[0x0][0x244] ;  /* 0x0000910000087ab9 */ /* 0x000fe20000000800 */
[----:B------:R-:W-:Y:S01]  /*11c240*/  MOV R62, UR11 ;  /* 0x0000000b003e7c02 */ /* 0x000fe20008000f00 */
[----:B------:R-:W-:Y:S01]  /*11c250*/  UMOV UR52, UR6 ;  /* 0x0000000600347c82 */ /* 0x000fe20008000000 */
[----:B------:R-:W-:Y:S01]  /*11c260*/  ISETP.GE.AND P0, PT, R30, UR4, PT ;  /* 0x000000041e007c0c */ /* 0x000fe2000bf06270 */
[----:B------:R-:W-:Y:S01]  /*11c270*/  ULDC UR4, c[0x0][0x244] ;  /* 0x0000910000047ab9 */ /* 0x000fe20000000800 */
[----:B------:R-:W-:Y:S01]  /*11c280*/  ULDC.64 UR6, c[0x0][0x220] ;  /* 0x0000880000067ab9 */ /* 0x000fe20000000a00 */
[----:B------:R-:W-:-:S02]  /*11c290*/  LOP3.LUT R17, R17, 0xfffffeff, RZ, 0xc0, !PT ;  /* 0xfffffeff11117812 */ /* 0x000fc400078ec0ff */
[----:B------:R-:W-:Y:S01]  /*11c2a0*/  LOP3.LUT R18, R18, 0xfffff7ff, RZ, 0xc0, !PT ;  /* 0xfffff7ff12127812 */ /* 0x000fe200078ec0ff */
[----:B------:R-:W1:Y:S01]  /*11c2b0*/  S2R R39, SR_TID.X ;  /* 0x0000000000277919 */ /* 0x000e620000002100 */
[----:B------:R-:W-:Y:S01]  /*11c2c0*/  ULDC UR13, c[0x0][0x228] ;  /* 0x00008a00000d7ab9 */ /* 0x000fe20000000800 */
[----:B------:R-:W-:Y:S01]  /*11c2d0*/  ULDC.64 UR58, c[0x0][0x228] ;  /* 0x00008a00003a7ab9 */ /* 0x000fe20000000a00 */
[----:B------:R-:W-:Y:S01]  /*11c2e0*/  ULDC UR12, c[0x0][0x228] ;  /* 0x00008a00000c7ab9 */ /* 0x000fe20000000800 */
[----:B------:R-:W-:Y:S01]  /*11c2f0*/  LOP3.LUT R0, R0, 0xffefffff, RZ, 0xc0, !PT ;  /* 0xffefffff00007812 */ /* 0x000fe200078ec0ff */
[----:B------:R-:W-:Y:S01]  /*11c300*/  ULDC UR51, c[0x0][0x228] ;  /* 0x00008a0000337ab9 */ /* 0x000fe20000000800 */
[----:B------:R-:W-:Y:S01]  /*11c310*/  ULDC UR50, c[0x0][0x228] ;  /* 0x00008a0000327ab9 */ /* 0x000fe20000000800 */
[----:B------:R-:W-:Y:S01]  /*11c320*/  ULDC UR18, c[0x0][0x228] ;  /* 0x00008a0000127ab9 */ /* 0x000fe20000000800 */
[----:B------:R-:W-:Y:S01]  /*11c330*/  ULDC UR19, c[0x0][0x228] ;  /* 0x00008a0000137ab9 */ /* 0x000fe20000000800 */
[----:B------:R-:W-:Y:S01]  /*11c340*/  MOV R215, UR61 ;  /* 0x0000003d00d77c02 */ /* 0x000fe20008000f00 */
[----:B------:R-:W-:Y:S01]  /*11c350*/  ULDC UR17, c[0x0][0x228] ;  /* 0x00008a0000117ab9 */ /* 0x000fe20000000800 */
[----:B------:R-:W-:Y:S01]  /*11c360*/  MOV R214, UR60 ;  /* 0x0000003c00d67c02 */ /* 0x000fe20008000f00 */
[----:B------:R-:W-:Y:S01]  /*11c370*/  ULDC.64 UR60, c[0x0][0x228] ;  /* 0x00008a00003c7ab9 */ /* 0x000fe20000000a00 */
[----:B------:R-:W-:Y:S01]  /*11c380*/  ULDC UR16, c[0x0][0x228] ;  /* 0x00008a0000107ab9 */ /* 0x000fe20000000800 */
[----:B------:R-:W-:Y:S01]  /*11c390*/  ULDC UR49, c[0x0][0x228] ;  /* 0x00008a0000317ab9 */ /* 0x000fe20000000800 */
[----:B------:R-:W-:Y:S01]  /*11c3a0*/  IADD3 R40, R252, 0x7e, RZ ;  /* 0x0000007efc287810 */ /* 0x000fe20007ffe0ff */
        /* <DEDUP_REMOVED lines=8> */
[----:B------:R-:W-:Y:S01]  /*11c430*/  LOP3.LUT R19, R19, 0x7fffffff, RZ, 0xc0, !PT ;  /* 0x7fffffff13137812 */ /* 0x000fe200078ec0ff */
[----:B------:R-:W-:Y:S01]  /*11c440*/  ULDC UR40, c[0x0][0x228] ;  /* 0x00008a0000287ab9 */ /* 0x000fe20000000800 */
[----:B------:R-:W-:Y:S01]  /*11c450*/  ULDC UR27, c[0x0][0x228] ;  /* 0x00008a00001b7ab9 */ /* 0x000fe20000000800 */
[----:B------:R-:W-:Y:S01]  /*11c460*/  ULDC UR29, c[0x0][0x228] ;  /* 0x00008a00001d7ab9 */ /* 0x000fe20000000800 */
[----:B------:R-:W-:Y:S01]  /*11c470*/  ULDC UR32, c[0x0][0x228] ;  /* 0x00008a0000207ab9 */ /* 0x000fe20000000800 */
[----:B------:R-:W-:Y:S01]  /*11c480*/  ULDC UR20, c[0x0][0x228] ;  /* 0x00008a0000147ab9 */ /* 0x000fe20000000800 */
[----:B------:R-:W-:Y:S01]  /*11c490*/  ULDC UR28, c[0x0][0x228] ;  /* 0x00008a00001c7ab9 */ /* 0x000fe20000000800 */
[----:B------:R-:W-:Y:S01]  /*11c4a0*/  ULDC UR21, c[0x0][0x228] ;  /* 0x00008a0000157ab9 */ /* 0x000fe20000000800 */
[----:B-1----:R-:W-:Y:S01]  /*11c4b0*/  LOP3.LUT R39, R39, 0x1f, RZ, 0xc0, !PT ;  /* 0x0000001f27277812 */ /* 0x002fe200078ec0ff */
        /* <DEDUP_REMOVED lines=21> */
[----:B------:R-:W-:Y:S01]  /*11c610*/  LOP3.LUT R21, R21, 0x7fffffff, RZ, 0xc0, !PT ;  /* 0x7fffffff15157812 */ /* 0x000fe200078ec0ff */
[----:B------:R-:W-:-:S04]  /*11c620*/  DEPBAR.LE SB0, 0x0 ;  /* 0x000080000000791a */ /* 0x000fc80000000000 */
[----:B--2---:R-:W-:Y:S01]  /*11c630*/  ISETP.GE.AND P2, PT, R218, UR10, PT ;  /* 0x0000000ada007c0c */ /* 0x004fe2000bf46270 */
[----:B------:R-:W-:Y:S01]  /*11c640*/  ULDC.64 UR10, c[0x0][0x228] ;  /* 0x00008a00000a7ab9 */ /* 0x000fe20000000a00 */
[----:B---3--:R-:W-:Y:S02]  /*11c650*/  IMAD R2, R217, UR8, RZ ;  /* 0x00000008d9027c24 */ /* 0x008fe4000f8e02ff */
[----:B------:R-:W-:Y:S01]  /*11c660*/  ISETP.LT.AND P5, PT, R252, UR11, !P2 ;  /* 0x0000000bfc007c0c */ /* 0x000fe2000d7a1270 */
[----:B------:R-:W-:Y:S01]  /*11c670*/  ULDC.64 UR8, c[0x0][0x220] ;  /* 0x0000880000087ab9 */ /* 0x000fe20000000a00 */
[C---:B----4-:R-:W-:Y:S01]  /*11c680*/  ISETP.LT.AND P2, PT, R216.reuse, UR10, !P1 ;  /* 0x0000000ad8007c0c */ /* 0x050fe2000cf41270 */
[----:B------:R-:W-:Y:S01]  /*11c690*/  IMAD R30, R216, UR4, RZ ;  /* 0x00000004d81e7c24 */ /* 0x000fe2000f8e02ff */
[----:B------:R-:W-:Y:S01]  /*11c6a0*/  LEA R34, P4, R2, UR8, 0x2 ;  /* 0x0000000802227c11 */ /* 0x000fe2000f8810ff */
[----:B------:R-:W-:Y:S01]  /*11c6b0*/  ULDC UR4, c[0x0][0x244] ;  /* 0x0000910000047ab9 */ /* 0x000fe20000000800 */
[----:B------:R-:W-:Y:S01]  /*11c6c0*/  ULDC.64 UR10, c[0x0][0x228] ;  /* 0x00008a00000a7ab9 */ /* 0x000fe20000000a00 */
[----:B------:R-:W-:Y:S01]  /*11c6d0*/  IMAD R31, R218, UR4, RZ ;  /* 0x00000004da1f7c24 */ /* 0x000fe2000f8e02ff */
[----:B------:R-:W-:Y:S01]  /*11c6e0*/  LEA R36, P3, R30, UR6, 0x2 ;  /* 0x000000061e247c11 */ /* 0x000fe2000f8610ff */
[----:B------:R-:W-:Y:S01]  /*11c6f0*/  ULDC UR6, c[0x0][0x244] ;  /* 0x0000910000067ab9 */ /* 0x000fe20000000800 */
[----:B------:R-:W-:Y:S01]  /*11c700*/  LEA.HI.X.SX32 R35, R2, UR9, 0x2, P4 ;  /* 0x0000000902237c11 */ /* 0x000fe2000a0f16ff */
[----:B------:R-:W-:Y:S01]  /*11c710*/  ULDC.64 UR8, c[0x0][0x220] ;  /* 0x0000880000087ab9 */ /* 0x000fe20000000a00 */
[----:B------:R-:W-:Y:S01]  /*11c720*/  IMAD R2, R219, UR6, RZ ;  /* 0x00000006db027c24 */ /* 0x000fe2000f8e02ff */
[----:B------:R-:W-:Y:S01]  /*11c730*/  ULDC UR4, c[0x0][0x228] ;  /* 0x00008a0000047ab9 */ /* 0x000fe20000000800 */
[----:B------:R-:W-:Y:S01]  /*11c740*/  LEA.HI.X.SX32 R37, R30, UR7, 0x2, P3 ;  /* 0x000000071e257c11 */ /* 0x000fe200098f16ff */
[----:B------:R-:W-:Y:S01]  /*11c750*/  ULDC.64 UR6, c[0x0][0x220] ;  /* 0x0000880000067ab9 */ /* 0x000fe20000000a00 */
[----:B------:R-:W-:Y:S01]  /*11c760*/  LEA R32, P4, R31, UR8, 0x2 ;  /* 0x000000081f207c11 */ /* 0x000fe2000f8810ff */
[----:B------:R-:W-:Y:S01]  /*11c770*/  ULDC UR8, c[0x0][0x228] ;  /* 0x00008a0000087ab9 */ /* 0x000fe20000000800 */
[----:B------:R-:W-:Y:S01]  /*11c780*/  ISETP.GE.AND P3, PT, R219, UR4, PT ;  /* 0x00000004db007c0c */ /* 0x000fe2000bf66270 */
[----:B------:R-:W-:Y:S01]  /*11c790*/  ULDC UR4, c[0x0][0x228] ;  /* 0x00008a0000047ab9 */ /* 0x000fe20000000800 */
[----:B------:R-:W-:-:S02]  /*11c7a0*/  @P2 LOP3.LUT R17, R17, 0x100, RZ, 0xfc, !PT ;  /* 0x0000010011112812 */ /* 0x000fc400078efcff */
[----:B------:R-:W-:Y:S02]  /*11c7b0*/  LEA R30, P2, R2, UR6, 0x2 ;  /* 0x00000006021e7c11 */ /* 0x000fe4000f8410ff */
[----:B------:R-:W-:Y:S01]  /*11c7c0*/  LEA.HI.X.SX32 R33, R31, UR9, 0x2, P4 ;  /* 0x000000091f217c11 */ /* 0x000fe2000a0f16ff */
[----:B------:R-:W-:Y:S01]  /*11c7d0*/  ULDC UR9, c[0x0][0x228] ;  /* 0x00008a0000097ab9 */ /* 0x000fe20000000800 */
[----:B------:R-:W-:Y:S01]  /*11c7e0*/  ISETP.LT.AND P4, PT, R218, UR10, !P1 ;  /* 0x0000000ada007c0c */ /* 0x000fe2000cf81270 */
[----:B------:R-:W-:Y:S01]  /*11c7f0*/  ULDC UR10, c[0x0][0x228] ;  /* 0x00008a00000a7ab9 */ /* 0x000fe20000000800 */
[----:B------:R-:W-:Y:S01]  /*11c800*/  ISETP.LT.AND P3, PT, R252, UR11, !P3 ;  /* 0x0000000bfc007c0c */ /* 0x000fe2000df61270 */
[----:B------:R-:W-:Y:S01]  /*11c810*/  ULDC UR11, c[0x0][0x228] ;  /* 0x00008a00000b7ab9 */ /* 0x000fe20000000800 */
[----:B------:R-:W-:Y:S01]  /*11c820*/  LEA.HI.X.SX32 R31, R2, UR7, 0x2, P2 ;  /* 0x00000007021f7c11 */ /* 0x000fe200090f16ff */
[----:B------:R-:W-:Y:S01]  /*11c830*/  ULDC.64 UR6, c[0x0][0x228] ;  /* 0x00008a0000067ab9 */ /* 0x000fe20000000a00 */
[----:B------:R-:W-:Y:S01]  /*11c840*/  @P5 LOP3.LUT R18, R18, 0x800, RZ, 0xfc, !PT ;  /* 0x0000080012125812 */ /* 0x000fe200078efcff */
[----:B------:R-:W-:Y:S01]  /*11c850*/  IMAD.U32 R61, RZ, RZ, UR7 ;  /* 0x00000007ff3d7e24 */ /* 0x000fe2000f8e00ff */
[----:B------:R-:W-:Y:S01]  /*11c860*/  UMOV UR7, UR6 ;  /* 0x0000000600077c82 */ /* 0x000fe20008000000 */
[----:B------:R-:W-:-:S02]  /*11c870*/  LOP3.LUT R17, R17, 0xffffefff, RZ, 0xc0, !PT ;  /* 0xffffefff11117812 */ /* 0x000fc400078ec0ff */
[----:B------:R-:W-:Y:S02]  /*11c880*/  ISETP.LT.AND P2, PT, R219, UR7, !P1 ;  /* 0x00000007db007c0c */ /* 0x000fe4000cf41270 */
[----:B------:R-:W-:Y:S01]  /*11c890*/  LOP3.LUT R18, R18, 0xffffdfff, RZ, 0xc0, !PT ;  /* 0xffffdfff12127812 */ /* 0x000fe200078ec0ff */
[----:B------:R-:W-:Y:S01]  /*11c8a0*/  UMOV UR6, UR58 ;  /* 0x0000003a00067c82 */ /* 0x000fe20008000000 */
[----:B------:R-:W-:Y:S01]  /*11c8b0*/  @P4 LOP3.LUT R17, R17, 0x1000, RZ, 0xfc, !PT ;  /* 0x0000100011114812 */ /* 0x000fe200078efcff */
[----:B------:R-:W-:Y:S01]  /*11c8c0*/  IMAD.U32 R60, RZ, RZ, UR59 ;  /* 0x0000003bff3c7e24 */ /* 0x000fe2000f8e00ff */
[----:B------:R-:W-:Y:S01]  /*11c8d0*/  @P3 LOP3.LUT R18, R18, 0x2000, RZ, 0xfc, !PT ;  /* 0x0000200012123812 */ /* 0x000fe200078efcff */
[----:B------:R-:W-:Y:S01]  /*11c8e0*/  ULDC UR59, c[0x0][0x228] ;  /* 0x00008a00003b7ab9 */ /* 0x000fe20000000800 */
[----:B------:R-:W-:Y:S01]  /*11c8f0*/  ISETP.LT.AND P3, PT, R219, UR13, !P0 ;  /* 0x0000000ddb007c0c */ /* 0x000fe2000c761270 */
[----:B------:R-:W-:Y:S01]  /*11c900*/  ULDC UR58, c[0x0][0x228] ;  /* 0x00008a00003a7ab9 */ /* 0x000fe20000000800 */
[----:B------:R-:W-:Y:S01]  /*11c910*/  ISETP.LT.AND P1, PT, R217, UR6, !P1 ;  /* 0x00000006d9007c0c */ /* 0x000fe2000cf21270 */
[----:B------:R-:W-:Y:S01]  /*11c920*/  ULDC.64 UR6, c[0x0][0x228] ;  /* 0x00008a0000067ab9 */ /* 0x000fe20000000a00 */
[----:B------:R-:W-:-:S04]  /*11c930*/  LOP3.LUT R17, R17, 0xffffbfff, RZ, 0xc0, !PT ;  /* 0xffffbfff11117812 */ /* 0x000fc800078ec0ff */
[----:B------:R-:W-:Y:S02]  /*11c940*/  @P2 LOP3.LUT R17, R17, 0x4000, RZ, 0xfc, !PT ;  /* 0x0000400011112812 */ /* 0x000fe400078efcff */
[----:B------:R-:W-:Y:S01]  /*11c950*/  ISETP.LT.AND P2, PT, R218, UR12, !P0 ;  /* 0x0000000cda007c0c */ /* 0x000fe2000c741270 */
[----:B------:R-:W-:Y:S01]  /*11c960*/  ULDC.64 UR12, c[0x0][0x228] ;  /* 0x00008a00000c7ab9 */ /* 0x000fe20000000a00 */
[----:B------:R-:W-:Y:S02]  /*11c970*/  LOP3.LUT R17, R17, 0xfffffbff, RZ, 0xc0, !PT ;  /* 0xfffffbff11117812 */ /* 0x000fe400078ec0ff */
[----:B------:R-:W-:Y:S02]  /*11c980*/  @P3 LOP3.LUT R0, R0, 0x100000, RZ, 0xfc, !PT ;  /* 0x0010000000003812 */ /* 0x000fe400078efcff */
[----:B------:R-:W-:Y:S02]  /*11c990*/  @P1 LOP3.LUT R17, R17, 0x400, RZ, 0xfc, !PT ;  /* 0x0000040011111812 */ /* 0x000fe400078efcff */
[----:B------:R-:W-:-:S02]  /*11c9a0*/  ISETP.LT.AND P1, PT, R217, UR51, !P0 ;  /* 0x00000033d9007c0c */ /* 0x000fc4000c721270 */
[----:B------:R-:W-:-:S04]  /*11c9b0*/  LOP3.LUT R0, R0, 0xfff7ffff, RZ, 0xc0, !PT ;  /* 0xfff7ffff00007812 */ /* 0x000fc800078ec0ff */
[----:B------:R-:W-:Y:S02]  /*11c9c0*/  @P2 LOP3.LUT R0, R0, 0x80000, RZ, 0xfc, !PT ;  /* 0x0008000000002812 */ /* 0x000fe400078efcff */
[----:B------:R-:W-:Y:S02]  /*11c9d0*/  ISETP.LT.AND P0, PT, R216, UR6, !P0 ;  /* 0x00000006d8007c0c */ /* 0x000fe4000c701270 */
[----:B------:R-:W-:-:S04]  /*11c9e0*/  LOP3.LUT R0, R0, 0xfffbffff, RZ, 0xc0, !PT ;  /* 0xfffbffff00007812 */ /* 0x000fc800078ec0ff */
[----:B------:R-:W-:Y:S02]  /*11c9f0*/  @P1 LOP3.LUT R0, R0, 0x40000, RZ, 0xfc, !PT ;  /* 0x0004000000001812 */ /* 0x000fe400078efcff */
[----:B------:R-:W-:Y:S01]  /*11ca00*/  LEA R2, R39, UR5, 0x4 ;  /* 0x0000000527027c11 */ /* 0x000fe2000f8e20ff */
[----:B------:R-:W-:Y:S01]  /*11ca10*/  UMOV UR6, UR13 ;  /* 0x0000000d00067c82 */ /* 0x000fe20008000000 */
[----:B------:R-:W-:Y:S01]  /*11ca20*/  LOP3.LUT R0, R0, 0xfffdffff, RZ, 0xc0, !PT ;  /* 0xfffdffff00007812 */ /* 0x000fe200078ec0ff */
[----:B------:R-:W-:Y:S01]  /*11ca30*/  IMAD.U32 R213, RZ, RZ, UR12 ;  /* 0x0000000cffd57e24 */ /* 0x000fe2000f8e00ff */
[----:B------:R-:W-:Y:S01]  /*11ca40*/  IADD3 R39, R252, 0x80, RZ ;  /* 0x00000080fc277810 */ /* 0x000fe20007ffe0ff */
[----:B------:R-:W-:Y:S01]  /*11ca50*/  ULDC.64 UR12, c[0x0][0x228] ;  /* 0x00008a00000c7ab9 */ /* 0x000fe20000000a00 */
[----:B------:R-:W-:Y:S01]  /*11ca60*/  @P0 LOP3.LUT R0, R0, 0x20000, RZ, 0xfc, !PT ;  /* 0x0002000000000812 */ /* 0x000fe200078efcff */
[----:B------:R-:W-:Y:S01]  /*11ca70*/  ULDC UR5, c[0x0][0x228] ;  /* 0x00008a0000057ab9 */ /* 0x000fe20000000800 */
[----:B------:R-:W-:Y:S01]  /*11ca80*/  ISETP.GE.AND P0, PT, R39, UR6, PT ;  /* 0x0000000627007c0c */ /* 0x000fe2000bf06270 */
[----:B------:R-:W-:Y:S03]  /*11ca90*/  BAR.SYNC.DEFER_BLOCKING 0x0 ;  /* 0x0000000000007b1d */ /* 0x000fe60000010000 */
[----:B------:R-:W-:-:S02]  /*11caa0*/  ISETP.LT.AND P3, PT, R219, UR50, !P0 ;  /* 0x00000032db007c0c */ /* 0x000fc4000c761270 */
[----:B------:R-:W-:Y:S02]  /*11cab0*/  ISETP.LT.AND P2, PT, R218, UR18, !P0 ;  /* 0x00000012da007c0c */ /* 0x000fe4000c741270 */
[----:B------:R-:W-:Y:S01]  /*11cac0*/  LOP3.LUT R0, R0, 0xfffeffff, RZ, 0xc0, !PT ;  /* 0xfffeffff00007812 */ /* 0x000fe200078ec0ff */
[----:B------:R-:W-:Y:S01]  /*11cad0*/  VIADD R39, R252, 0x7f ;  /* 0x0000007ffc277836 */ /* 0x000fe20000000000 */
[----:B------:R-:W-:Y:S01]  /*11cae0*/  ISETP.LT.AND P1, PT, R217, UR19, !P0 ;  /* 0x00000013d9007c0c */ /* 0x000fe2000c721270 */
[----:B------:R-:W-:Y:S01]  /*11caf0*/  UMOV UR6, UR61 ;  /* 0x0000003d00067c82 */ /* 0x000fe20008000000 */
[----:B------:R-:W-:-:S05]  /*11cb00*/  ULDC.64 UR50, c[0x0][0x228] ;  /* 0x00008a0000327ab9 */ /* 0x000fca0000000a00 */
[----:B------:R-:W-:Y:S01]  /*11cb10*/  @P3 LOP3.LUT R0, R0, 0x10000, RZ, 0xfc, !PT ;  /* 0x0001000000003812 */ /* 0x000fe200078efcff */
[----:B------:R-:W-:-:S03]  /*11cb20*/  ULDC.64 UR18, c[0x0][0x228] ;  /* 0x00008a0000127ab9 */ /* 0x000fc60000000a00 */
[----:B------:R-:W-:-:S04]  /*11cb30*/  LOP3.LUT R0, R0, 0xffff7fff, RZ, 0xc0, !PT ;  /* 0xffff7fff00007812 */ /* 0x000fc800078ec0ff */
[----:B------:R-:W-:Y:S02]  /*11cb40*/  @P2 LOP3.LUT R0, R0, 0x8000, RZ, 0xfc, !PT ;  /* 0x0000800000002812 */ /* 0x000fe400078efcff */
[----:B------:R-:W-:Y:S02]  /*11cb50*/  ISETP.LT.AND P0, PT, R216, UR12, !P0 ;  /* 0x0000000cd8007c0c */ /* 0x000fe4000c701270 */
[----:B------:R-:W-:-:S04]  /*11cb60*/  LOP3.LUT R0, R0, 0xffffbfff, RZ, 0xc0, !PT ;  /* 0xffffbfff00007812 */ /* 0x000fc800078ec0ff */
[----:B------:R-:W-:-:S04]  /*11cb70*/  @P1 LOP3.LUT R0, R0, 0x4000, RZ, 0xfc, !PT ;  /* 0x0000400000001812 */ /* 0x000fc800078efcff */
[----:B------:R-:W-:-:S04]  /*11cb80*/  LOP3.LUT R0, R0, 0xffffdfff, RZ, 0xc0, !PT ;  /* 0xffffdfff00007812 */ /* 0x000fc800078ec0ff */
[----:B------:R-:W-:Y:S02]  /*11cb90*/  @P0 LOP3.LUT R0, R0, 0x2000, RZ, 0xfc, !PT ;  /* 0x0000200000000812 */ /* 0x000fe400078efcff */
[----:B------:R-:W-:-:S04]  /*11cba0*/  ISETP.GE.AND P0, PT, R39, UR6, PT ;  /* 0x0000000627007c0c */ /* 0x000fc8000bf06270 */
[----:B------:R-:W-:Y:S02]  /*11cbb0*/  ISETP.LT.AND P3, PT, R219, UR17, !P0 ;  /* 0x00000011db007c0c */ /* 0x000fe4000c761270 */
[----:B------:R-:W-:Y:S02]  /*11cbc0*/  ISETP.LT.AND P2, PT, R218, UR16, !P0 ;  /* 0x00000010da007c0c */ /* 0x000fe4000c741270 */
[----:B------:R-:W-:Y:S01]  /*11cbd0*/  LOP3.LUT R0, R0, 0xffffefff, RZ, 0xc0, !PT ;  /* 0xffffefff00007812 */ /* 0x000fe200078ec0ff */
[----:B------:R-:W-:Y:S01]  /*11cbe0*/  UMOV UR6, UR51 ;  /* 0x0000003300067c82 */ /* 0x000fe20008000000 */
[----:B------:R-:W-:Y:S01]  /*11cbf0*/  ISETP.LT.AND P1, PT, R217, UR49, !P0 ;  /* 0x00000031d9007c0c */ /* 0x000fe2000c721270 */
[----:B------:R-:W-:-:S06]  /*11cc00*/  ULDC.64 UR16, c[0x0][0x228] ;  /* 0x00008a0000107ab9 */ /* 0x000fcc0000000a00 */
[----:B------:R-:W-:Y:S01]  /*11cc10*/  @P3 LOP3.LUT R0, R0, 0x1000, RZ, 0xfc, !PT ;  /* 0x0000100000003812 */ /* 0x000fe200078efcff */
[----:B------:R-:W-:Y:S01]  /*11cc20*/  VIADD R39, R252, 0x7d ;  /* 0x0000007dfc277836 */ /* 0x000fe20000000000 */
[----:B------:R-:W-:Y:S01]  /*11cc30*/  ULDC UR49, c[0x0][0x228] ;  /* 0x00008a0000317ab9 */ /* 0x000fe20000000800 */
[----:B------:R-:W-:Y:S01]  /*11cc40*/  UMOV UR61, UR60 ;  /* 0x0000003c003d7c82 */ /* 0x000fe20008000000 */
[----:B------:R-:W-:Y:S01]  /*11cc50*/  LOP3.LUT R0, R0, 0xfffff7ff, RZ, 0xc0, !PT ;  /* 0xfffff7ff00007812 */ /* 0x000fe200078ec0ff */
[----:B------:R-:W-:-:S03]  /*11cc60*/  ULDC UR51, c[0x0][0x228] ;  /* 0x00008a0000337ab9 */ /* 0x000fc60000000800 */
        /* <DEDUP_REMOVED lines=8> */
[----:B------:R-:W-:Y:S01]  /*11ccf0*/  LOP3.LUT R0, R0, 0xfffffeff, RZ, 0xc0, !PT ;  /* 0xfffffeff00007812 */ /* 0x000fe200078ec0ff */
[----:B------:R-:W-:Y:S01]  /*11cd00*/  UMOV UR60, UR50 ;  /* 0x00000032003c7c82 */ /* 0x000fe20008000000 */
[----:B------:R-:W-:Y:S01]  /*11cd10*/  ISETP.LT.AND P2, PT, R218, UR14, !P0 ;  /* 0x0000000eda007c0c */ /* 0x000fe2000c741270 */
[----:B------:R-:W-:Y:S01]  /*11cd20*/  ULDC UR50, c[0x0][0x228] ;  /* 0x00008a0000327ab9 */ /* 0x000fe20000000800 */
[----:B------:R-:W-:Y:S01]  /*11cd30*/  ISETP.LT.AND P1, PT, R217, UR15, !P0 ;  /* 0x0000000fd9007c0c */ /* 0x000fe2000c721270 */
[----:B------:R-:W-:Y:S01]  /*11cd40*/  ULDC.64 UR14, c[0x0][0x228] ;  /* 0x00008a00000e7ab9 */ /* 0x000fe20000000a00 */
[----:B------:R-:W-:Y:S01]  /*11cd50*/  MOV R212, UR61 ;  /* 0x0000003d00d47c02 */ /* 0x000fe20008000f00 */
[----:B------:R-:W-:Y:S01]  /*11cd60*/  VIADD R40, R252, 0x68 ;  /* 0x00000068fc287836 */ /* 0x000fe20000000000 */
[----:B------:R-:W-:Y:S01]  /*11cd70*/  LOP3.LUT R22, R22, 0x7fffffff, RZ, 0xc0, !PT ;  /* 0x7fffffff16167812 */ /* 0x000fe200078ec0ff */
[----:B------:R-:W-:-:S02]  /*11cd80*/  ULDC UR47, c[0x0][0x228] ;  /* 0x00008a00002f7ab9 */ /* 0x000fc40000000800 */
[----:B------:R-:W-:-:S04]  /*11cd90*/  @P3 LOP3.LUT R0, R0, 0x100, RZ, 0xfc, !PT ;  /* 0x0000010000003812 */ /* 0x000fc800078efcff */
[----:B------:R-:W-:-:S04]  /*11cda0*/  LOP3.LUT R0, R0, 0xffffff7f, RZ, 0xc0, !PT ;  /* 0xffffff7f00007812 */ /* 0x000fc800078ec0ff */
[----:B------:R-:W-:Y:S02]  /*11cdb0*/  @P2 LOP3.LUT R0, R0, 0x80, RZ, 0xfc, !PT ;  /* 0x0000008000002812 */ /* 0x000fe400078efcff */
[----:B------:R-:W-:Y:S02]  /*11cdc0*/  ISETP.LT.AND P0, PT, R216, UR16, !P0 ;  /* 0x00000010d8007c0c */ /* 0x000fe4000c701270 */
[----:B------:R-:W-:Y:S01]  /*11cdd0*/  MOV R211, UR60 ;  /* 0x0000003c00d37c02 */ /* 0x000fe20008000f00 */
[----:B------:R-:W-:Y:S01]  /*11cde0*/  ULDC UR60, c[0x0][0x228] ;  /* 0x00008a00003c7ab9 */ /* 0x000fe20000000800 */
[----:B------:R-:W-:Y:S01]  /*11cdf0*/  LOP3.LUT R0, R0, 0xffffffbf, RZ, 0xc0, !PT ;  /* 0xffffffbf00007812 */ /* 0x000fe200078ec0ff */
[----:B------:R-:W-:Y:S01]  /*11ce00*/  UMOV UR61, UR52 ;  /* 0x00000034003d7c82 */ /* 0x000fe20008000000 */
[----:B------:R-:W-:Y:S01]  /*11ce10*/  ULDC UR52, c[0x0][0x228] ;  /* 0x00008a0000347ab9 */ /* 0x000fe20000000800 */
[----:B------:R-:W-:Y:S01]  /*11ce20*/  ULDC UR16, c[0x0][0x228] ;  /* 0x00008a0000107ab9 */ /* 0x000fe20000000800 */
[----:B------:R-:W-:-:S04]  /*11ce30*/  @P1 LOP3.LUT R0, R0, 0x40, RZ, 0xfc, !PT ;  /* 0x0000004000001812 */ /* 0x000fc800078efcff */
[----:B------:R-:W-:-:S04]  /*11ce40*/  LOP3.LUT R0, R0, 0xffffffdf, RZ, 0xc0, !PT ;  /* 0xffffffdf00007812 */ /* 0x000fc800078ec0ff */
[----:B------:R-:W-:Y:S02]  /*11ce50*/  @P0 LOP3.LUT R0, R0, 0x20, RZ, 0xfc, !PT ;  /* 0x0000002000000812 */ /* 0x000fe400078efcff */
[----:B------:R-:W-:Y:S02]  /*11ce60*/  ISETP.GE.AND P0, PT, R39, UR7, PT ;  /* 0x0000000727007c0c */ /* 0x000fe4000bf06270 */
[----:B------:R-:W-:Y:S01]  /*11ce70*/  LOP3.LUT R0, R0, 0xffffffef, RZ, 0xc0, !PT ;  /* 0xffffffef00007812 */ /* 0x000fe200078ec0ff */
[----:B------:R-:W-:Y:S01]  /*11ce80*/  VIADD R39, R252, 0x7c ;  /* 0x0000007cfc277836 */ /* 0x000fe20000000000 */
[----:B------:R-:W-:Y:S01]  /*11ce90*/  ISETP.LT.AND P3, PT, R219, UR44, !P0 ;  /* 0x0000002cdb007c0c */ /* 0x000fe2000c761270 */
[----:B------:R-:W-:Y:S01]  /*11cea0*/  ULDC.64 UR6, c[0x0][0x228] ;  /* 0x00008a0000067ab9 */ /* 0x000fe20000000a00 */
[----:B------:R-:W-:Y:S01]  /*11ceb0*/  ISETP.LT.AND P2, PT, R218, UR45, !P0 ;  /* 0x0000002dda007c0c */ /* 0x000fe2000c741270 */
[----:B------:R-:W-:Y:S01]  /*11cec0*/  ULDC UR45, c[0x0][0x228] ;  /* 0x00008a00002d7ab9 */ /* 0x000fe20000000800 */
[----:B------:R-:W-:Y:S01]  /*11ced0*/  ISETP.LT.AND P1, PT, R217, UR46, !P0 ;  /* 0x0000002ed9007c0c */ /* 0x000fe2000c721270 */
[----:B------:R-:W-:-:S08]  /*11cee0*/  ULDC UR44, c[0x0][0x228] ;  /* 0x00008a00002c7ab9 */ /* 0x000fd00000000800 */
[----:B------:R-:W-:Y:S01]  /*11cef0*/  @P3 LOP3.LUT R0, R0, 0x10, RZ, 0xfc, !PT ;  /* 0x0000001000003812 */ /* 0x000fe200078efcff */
[----:B------:R-:W-:-:S03]  /*11cf00*/  ULDC UR46, c[0x0][0x228] ;  /* 0x00008a00002e7ab9 */ /* 0x000fc60000000800 */
[----:B------:R-:W-:-:S04]  /*11cf10*/  LOP3.LUT R0, R0, 0xfffffff7, RZ, 0xc0, !PT ;  /* 0xfffffff700007812 */ /* 0x000fc800078ec0ff */
[----:B------:R-:W-:Y:S02]  /*11cf20*/  @P2 LOP3.LUT R0, R0, 0x8, RZ, 0xfc, !PT ;  /* 0x0000000800002812 */ /* 0x000fe400078efcff */
[----:B------:R-:W-:Y:S01]  /*11cf30*/  ISETP.LT.AND P0, PT, R216, UR14, !P0 ;  /* 0x0000000ed8007c0c */ /* 0x000fe2000c701270 */
[----:B------:R-:W-:Y:S01]  /*11cf40*/  ULDC UR14, c[0x0][0x228] ;  /* 0x00008a00000e7ab9 */ /* 0x000fe20000000800 */
[----:B------:R-:W-:-:S04]  /*11cf50*/  LOP3.LUT R0, R0, 0xfffffffb, RZ, 0xc0, !PT ;  /* 0xfffffffb00007812 */ /* 0x000fc800078ec0ff */
[----:B------:R-:W-:-:S04]  /*11cf60*/  @P1 LOP3.LUT R0, R0, 0x4, RZ, 0xfc, !PT ;  /* 0x0000000400001812 */ /* 0x000fc800078efcff */
[----:B------:R-:W-:-:S04]  /*11cf70*/  LOP3.LUT R0, R0, 0xfffffffd, RZ, 0xc0, !PT ;  /* 0xfffffffd00007812 */ /* 0x000fc800078ec0ff */
[----:B------:R-:W-:Y:S02]  /*11cf80*/  @P0 LOP3.LUT R0, R0, 0x2, RZ, 0xfc, !PT ;  /* 0x0000000200000812 */ /* 0x000fe400078efcff */
[----:B------:R-:W-:Y:S01]  /*11cf90*/  ISETP.GE.AND P0, PT, R39, UR13, PT ;  /* 0x0000000d27007c0c */ /* 0x000fe2000bf06270 */
[----:B------:R-:W-:-:S03]  /*11cfa0*/  ULDC.64 UR12, c[0x0][0x228] ;  /* 0x00008a00000c7ab9 */ /* 0x000fc60000000a00 */
[----:B------:R-:W-:Y:S01]  /*11cfb0*/  ISETP.LT.AND P2, PT, R218, UR42, !P0 ;  /* 0x0000002ada007c0c */ /* 0x000fe2000c741270 */
[----:B------:R-:W-:Y:S01]  /*11cfc0*/  ULDC UR42, c[0x0][0x228] ;  /* 0x00008a00002a7ab9 */ /* 0x000fe20000000800 */
[----:B------:R-:W-:Y:S01]  /*11cfd0*/  ISETP.LT.AND P1, PT, R217, UR43, !P0 ;  /* 0x0000002bd9007c0c */ /* 0x000fe2000c721270 */
[----:B------:R-:W-:Y:S01]  /*11cfe0*/  ULDC UR43, c[0x0][0x228] ;  /* 0x00008a00002b7ab9 */ /* 0x000fe20000000800 */
[----:B------:R-:W-:Y:S01]  /*11cff0*/  ISETP.LT.AND P3, PT, R219, UR40, !P0 ;  /* 0x00000028db007c0c */ /* 0x000fe2000c761270 */
[----:B------:R-:W-:Y:S01]  /*11d000*/  ULDC UR40, c[0x0][0x228] ;  /* 0x00008a0000287ab9 */ /* 0x000fe20000000800 */
[----:B------:R-:W-:-:S07]  /*11d010*/  ISETP.LT.AND P0, PT, R216, UR6, !P0 ;  /* 0x00000006d8007c0c */ /* 0x000fce000c701270 */
[----:B------:R-:W-:-:S04]  /*11d020*/  @P2 LOP3.LUT R19, R19, 0x80000000, RZ, 0xfc, !PT ;  /* 0x8000000013132812 */ /* 0x000fc800078efcff */
[----:B------:R-:W-:-:S04]  /*11d030*/  LOP3.LUT R19, R19, 0xbfffffff, RZ, 0xc0, !PT ;  /* 0xbfffffff13137812 */ /* 0x000fc800078ec0ff */
[----:B------:R-:W-:Y:S02]  /*11d040*/  @P1 LOP3.LUT R19, R19, 0x40000000, RZ, 0xfc, !PT ;  /* 0x4000000013131812 */ /* 0x000fe400078efcff */
[----:B------:R-:W-:Y:S02]  /*11d050*/  IADD3 R39, R252, 0x7b, RZ ;  /* 0x0000007bfc277810 */ /* 0x000fe40007ffe0ff */
[----:B------:R-:W-:Y:S02]  /*11d060*/  LOP3.LUT R19, R19, 0xdfffffff, RZ, 0xc0, !PT ;  /* 0xdfffffff13137812 */ /* 0x000fe400078ec0ff */
[----:B------:R-:W-:Y:S02]  /*11d070*/  LOP3.LUT R0, R0, 0xfffffffe, RZ, 0xc0, !PT ;  /* 0xfffffffe00007812 */ /* 0x000fe400078ec0ff */
[----:B------:R-:W-:Y:S02]  /*11d080*/  @P0 LOP3.LUT R19, R19, 0x20000000, RZ, 0xfc, !PT ;  /* 0x2000000013130812 */ /* 0x000fe400078efcff */
[----:B------:R-:W-:-:S02]  /*11d090*/  ISETP.GE.AND P0, PT, R39, UR19, PT ;  /* 0x0000001327007c0c */ /* 0x000fc4000bf06270 */
[----:B------:R-:W-:Y:S02]  /*11d0a0*/  @P3 LOP3.LUT R0, R0, 0x1, RZ, 0xfc, !PT ;  /* 0x0000000100003812 */ /* 0x000fe400078efcff */
        /* <DEDUP_REMOVED lines=8> */
[----:B------:R-:W-:-:S04]  /*11d130*/  @P3 LOP3.LUT R19, R19, 0x10000000, RZ, 0xfc, !PT ;  /* 0x1000000013133812 */ /* 0x000fc800078efcff */
        /* <DEDUP_REMOVED lines=8> */
[----:B------:R-:W-:Y:S02]  /*11d1c0*/  ISETP.GE.AND P0, PT, R39, UR17, PT ;  /* 0x0000001127007c0c */ /* 0x000fe4000bf06270 */
[----:B------:R-:W-:Y:S01]  /*11d1d0*/  LOP3.LUT R19, R19, 0xfeffffff, RZ, 0xc0, !PT ;  /* 0xfeffffff13137812 */ /* 0x000fe200078ec0ff */
[----:B------:R-:W-:Y:S01]  /*11d1e0*/  VIADD R39, R252, 0x79 ;  /* 0x00000079fc277836 */ /* 0x000fe20000000000 */
[----:B------:R-:W-:Y:S01]  /*11d1f0*/  ISETP.LT.AND P3, PT, R219, UR20, !P0 ;  /* 0x00000014db007c0c */ /* 0x000fe2000c761270 */
[----:B------:R-:W-:Y:S01]  /*11d200*/  ULDC UR20, c[0x0][0x228] ;  /* 0x00008a0000147ab9 */ /* 0x000fe20000000800 */
[----:B------:R-:W-:Y:S01]  /*11d210*/  ISETP.LT.AND P2, PT, R218, UR28, !P0 ;  /* 0x0000001cda007c0c */ /* 0x000fe2000c741270 */
[----:B------:R-:W-:Y:S01]  /*11d220*/  ULDC.64 UR28, c[0x0][0x228] ;  /* 0x00008a00001c7ab9 */ /* 0x000fe20000000a00 */
[----:B------:R-:W-:Y:S01]  /*11d230*/  ISETP.LT.AND P1, PT, R217, UR21, !P0 ;  /* 0x00000015d9007c0c */ /* 0x000fe2000c721270 */
[----:B------:R-:W-:Y:S01]  /*11d240*/  ULDC UR21, c[0x0][0x228] ;  /* 0x00008a0000157ab9 */ /* 0x000fe20000000800 */
[----:B------:R-:W-:-:S07]  /*11d250*/  ULDC UR17, c[0x0][0x228] ;  /* 0x00008a0000117ab9 */ /* 0x000fce0000000800 */
[----:B------:R-:W-:-:S04]  /*11d260*/  @P3 LOP3.LUT R19, R19, 0x1000000, RZ, 0xfc, !PT ;  /* 0x0100000013133812 */ /* 0x000fc800078efcff */
[----:B------:R-:W-:-:S04]  /*11d270*/  LOP3.LUT R19, R19, 0xff7fffff, RZ, 0xc0, !PT ;  /* 0xff7fffff13137812 */ /* 0x000fc800078ec0ff */
[----:B------:R-:W-:Y:S02]  /*11d280*/  @P2 LOP3.LUT R19, R19, 0x800000, RZ, 0xfc, !PT ;  /* 0x0080000013132812 */ /* 0x000fe400078efcff */
[----:B------:R-:W-:Y:S02]  /*11d290*/  ISETP.LT.AND P0, PT, R216, UR18, !P0 ;  /* 0x00000012d8007c0c */ /* 0x000fe4000c701270 */
[----:B------:R-:W-:-:S04]  /*11d2a0*/  LOP3.LUT R19, R19, 0xffbfffff, RZ, 0xc0, !PT ;  /* 0xffbfffff13137812 */ /* 0x000fc800078ec0ff */
[----:B------:R-:W-:-:S04]  /*11d2b0*/  @P1 LOP3.LUT R19, R19, 0x400000, RZ, 0xfc, !PT ;  /* 0x0040000013131812 */ /* 0x000fc800078efcff */
[----:B------:R-:W-:-:S04]  /*11d2c0*/  LOP3.LUT R19, R19, 0xffdfffff, RZ, 0xc0, !PT ;  /* 0xffdfffff13137812 */ /* 0x000fc800078ec0ff */
[----:B------:R-:W-:Y:S02]  /*11d2d0*/  @P0 LOP3.LUT R19, R19, 0x200000, RZ, 0xfc, !PT ;  /* 0x0020000013130812 */ /* 0x000fe400078efcff */
[----:B------:R-:W-:Y:S01]  /*11d2e0*/  ISETP.GE.AND P0, PT, R39, UR15, PT ;  /* 0x0000000f27007c0c */ /* 0x000fe2000bf06270 */
[----:B------:R-:W-:-:S03]  /*11d2f0*/  ULDC UR15, c[0x0][0x228] ;  /* 0x00008a00000f7ab9 */ /* 0x000fc60000000800 */
[----:B------:R-:W-:Y:S01]  /*11d300*/  ISETP.LT.AND P3, PT, R219, UR41, !P0 ;  /* 0x00000029db007c0c */ /* 0x000fe2000c761270 */
[----:B------:R-:W-:Y:S01]  /*11d310*/  ULDC UR41, c[0x0][0x228] ;  /* 0x00008a0000297ab9 */ /* 0x000fe20000000800 */
[----:B------:R-:W-:Y:S02]  /*11d320*/  ISETP.LT.AND P2, PT, R218, UR22, !P0 ;  /* 0x00000016da007c0c */ /* 0x000fe4000c741270 */
[----:B------:R-:W-:Y:S02]  /*11d330*/  LOP3.LUT R19, R19, 0xffefffff, RZ, 0xc0, !PT ;  /* 0xffefffff13137812 */ /* 0x000fe400078ec0ff */
[----:B------:R-:W-:Y:S01]  /*11d340*/  ISETP.LT.AND P1, PT, R217, UR23, !P0 ;  /* 0x00000017d9007c0c */ /* 0x000fe2000c721270 */
[----:B------:R-:W-:-:S06]  /*11d350*/  ULDC.64 UR22, c[0x0][0x228] ;  /* 0x00008a0000167ab9 */ /* 0x000fcc0000000a00 */
[----:B------:R-:W-:-:S04]  /*11d360*/  @P3 LOP3.LUT R19, R19, 0x100000, RZ, 0xfc, !PT ;  /* 0x0010000013133812 */ /* 0x000fc800078efcff */
[----:B------:R-:W-:-:S04]  /*11d370*/  LOP3.LUT R19, R19, 0xfff7ffff, RZ, 0xc0, !PT ;  /* 0xfff7ffff13137812 */ /* 0x000fc800078ec0ff */
[----:B------:R-:W-:Y:S02]  /*11d380*/  @P2 LOP3.LUT R19, R19, 0x80000, RZ, 0xfc, !PT ;  /* 0x0008000013132812 */ /* 0x000fe400078efcff */
[----:B------:R-:W-:Y:S02]  /*11d390*/  ISETP.LT.AND P0, PT, R216, UR28, !P0 ;  /* 0x0000001cd8007c0c */ /* 0x000fe4000c701270 */
[----:B------:R-:W-:-:S04]  /*11d3a0*/  LOP3.LUT R19, R19, 0xfffbffff, RZ, 0xc0, !PT ;  /* 0xfffbffff13137812 */ /* 0x000fc800078ec0ff */
[----:B------:R-:W-:Y:S02]  /*11d3b0*/  @P1 LOP3.LUT R19, R19, 0x40000, RZ, 0xfc, !PT ;  /* 0x0004000013131812 */ /* 0x000fe400078efcff */
[----:B------:R-:W-:Y:S02]  /*11d3c0*/  IADD3 R39, R252, 0x78, RZ ;  /* 0x00000078fc277810 */ /* 0x000fe40007ffe0ff */
        /* <DEDUP_REMOVED lines=15> */
[----:B------:R-:W-:Y:S02]  /*11d4c0*/  ISETP.LT.AND P0, PT, R216, UR22, !P0 ;  /* 0x00000016d8007c0c */ /* 0x000fe4000c701270 */
        /* <DEDUP_REMOVED lines=10> */
[----:B------:R-:W-:Y:S01]  /*11d570*/  ULDC UR36, c[0x0][0x228] ;  /* 0x00008a0000247ab9 */ /* 0x000fe20000000800 */
[----:B------:R-:W-:Y:S01]  /*11d580*/  ISETP.LT.AND P1, PT, R217, UR25, !P0 ;  /* 0x00000019d9007c0c */ /* 0x000fe2000c721270 */
[----:B------:R-:W-:-:S08]  /*11d590*/  ULDC.64 UR24, c[0x0][0x228] ;  /* 0x00008a0000187ab9 */ /* 0x000fd00000000a00 */
        /* <DEDUP_REMOVED lines=15> */
[----:B------:R-:W-:Y:S02]  /*11d690*/  LOP3.LUT R19, R19, 0xfffffeff, RZ, 0xc0, !PT ;  /* 0xfffffeff13137812 */ /* 0x000fe400078ec0ff */
[----:B------:R-:W-:Y:S01]  /*11d6a0*/  ISETP.LT.AND P1, PT, R217, UR34, !P0 ;  /* 0x00000022d9007c0c */ /* 0x000fe2000c721270 */
[----:B------:R-:W-:-:S06]  /*11d6b0*/  ULDC UR34, c[0x0][0x228] ;  /* 0x00008a0000227ab9 */ /* 0x000fcc0000000800 */
        /* <DEDUP_REMOVED lines=28> */
[----:B------:R-:W-:Y:S01]  /*11d880*/  VIADD R39, R252, 0x73 ;  /* 0x00000073fc277836 */ /* 0x000fe20000000000 */
[----:B------:R-:W-:Y:S01]  /*11d890*/  LOP3.LUT R19, R19, 0xfffffffe, RZ, 0xc0, !PT ;  /* 0xfffffffe13137812 */ /* 0x000fe200078ec0ff */
[----:B------:R-:W-:Y:S01]  /*11d8a0*/  ULDC.64 UR22, c[0x0][0x228] ;  /* 0x00008a0000167ab9 */ /* 0x000fe20000000a00 */
[----:B------:R-:W-:Y:S01]  /*11d8b0*/  ISETP.LT.AND P2, PT, R218, UR9, !P0 ;  /* 0x00000009da007c0c */ /* 0x000fe2000c741270 */
[----:B------:R-:W-:Y:S01]  /*11d8c0*/  ULDC UR9, c[0x0][0x228] ;  /* 0x00008a0000097ab9 */ /* 0x000fe20000000800 */
[----:B------:R-:W-:Y:S01]  /*11d8d0*/  ISETP.LT.AND P1, PT, R217, UR10, !P0 ;  /* 0x0000000ad9007c0c */ /* 0x000fe2000c721270 */
[----:B------:R-:W-:Y:S01]  /*11d8e0*/  ULDC UR10, c[0x0][0x228] ;  /* 0x00008a00000a7ab9 */ /* 0x000fe20000000800 */
[----:B------:R-:W-:Y:S01]  /*11d8f0*/  ISETP.LT.AND P3, PT, R219, UR8, !P0 ;  /* 0x00000008db007c0c */ /* 0x000fe2000c761270 */
[----:B------:R-:W-:Y:S01]  /*11d900*/  ULDC UR8, c[0x0][0x228] ;  /* 0x00008a0000087ab9 */ /* 0x000fe20000000800 */
[----:B------:R-:W-:Y:S01]  /*11d910*/  ISETP.LT.AND P0, PT, R216, UR30, !P0 ;  /* 0x0000001ed8007c0c */ /* 0x000fe2000c701270 */
[----:B------:R-:W-:-:S06]  /*11d920*/  ULDC UR30, c[0x0][0x228] ;  /* 0x00008a00001e7ab9 */ /* 0x000fcc0000000800 */
[----:B------:R-:W-:-:S04]  /*11d930*/  @P2 LOP3.LUT R20, R20, 0x80000000, RZ, 0xfc, !PT ;  /* 0x8000000014142812 */ /* 0x000fc800078efcff */
[----:B------:R-:W-:-:S04]  /*11d940*/  LOP3.LUT R20, R20, 0xbfffffff, RZ, 0xc0, !PT ;  /* 0xbfffffff14147812 */ /* 0x000fc800078ec0ff */
[----:B------:R-:W-:-:S04]  /*11d950*/  @P1 LOP3.LUT R20, R20, 0x40000000, RZ, 0xfc, !PT ;  /* 0x4000000014141812 */ /* 0x000fc800078efcff */
[----:B------:R-:W-:-:S04]  /*11d960*/  LOP3.LUT R20, R20, 0xdfffffff, RZ, 0xc0, !PT ;  /* 0xdfffffff14147812 */ /* 0x000fc800078ec0ff */
[----:B------:R-:W-:Y:S02]  /*11d970*/  @P0 LOP3.LUT R20, R20, 0x20000000, RZ, 0xfc, !PT ;  /* 0x2000000014140812 */ /* 0x000fe400078efcff */
[----:B------:R-:W-:Y:S01]  /*11d980*/  ISETP.GE.AND P0, PT, R39, UR7, PT ;  /* 0x0000000727007c0c */ /* 0x000fe2000bf06270 */
[----:B------:R-:W-:Y:S01]  /*11d990*/  ULDC UR7, c[0x0][0x228] ;  /* 0x00008a0000077ab9 */ /* 0x000fe20000000800 */
[----:B------:R-:W-:Y:S02]  /*11d9a0*/  @P3 LOP3.LUT R19, R19, 0x1, RZ, 0xfc, !PT ;  /* 0x0000000113133812 */ /* 0x000fe400078efcff */
[----:B------:R-:W-:Y:S01]  /*11d9b0*/  ISETP.LT.AND P3, PT, R219, UR48, !P0 ;  /* 0x00000030db007c0c */ /* 0x000fe2000c761270 */
[----:B------:R-:W-:Y:S01]  /*11d9c0*/  ULDC UR48, c[0x0][0x228] ;  /* 0x00008a0000307ab9 */ /* 0x000fe20000000800 */
[----:B------:R-:W-:Y:S01]  /*11d9d0*/  ISETP.LT.AND P2, PT, R218, UR4, !P0 ;  /* 0x00000004da007c0c */ /* 0x000fe2000c741270 */
[----:B------:R-:W-:Y:S01]  /*11d9e0*/  ULDC UR4, c[0x0][0x228] ;  /* 0x00008a0000047ab9 */ /* 0x000fe20000000800 */
[----:B------:R-:W-:-:S02]  /*11d9f0*/  LOP3.LUT R20, R20, 0xefffffff, RZ, 0xc0, !PT ;  /* 0xefffffff14147812 */ /* 0x000fc400078ec0ff */
        /* <DEDUP_REMOVED lines=32> */
[----:B------:R-:W-:Y:S01]  /*11dc00*/  VIADD R39, R252, 0x70 ;  /* 0x00000070fc277836 */ /* 0x000fe20000000000 */
[----:B------:R-:W-:Y:S01]  /*11dc10*/  ISETP.LT.AND P2, PT, R218, UR60, !P0 ;  /* 0x0000003cda007c0c */ /* 0x000fe2000c741270 */
[----:B------:R-:W-:Y:S01]  /*11dc20*/  ULDC UR60, c[0x0][0x228] ;  /* 0x00008a00003c7ab9 */ /* 0x000fe20000000800 */
[----:B------:R-:W-:Y:S01]  /*11dc30*/  ISETP.LT.AND P1, PT, R217, UR49, !P0 ;  /* 0x00000031d9007c0c */ /* 0x000fe2000c721270 */
[----:B------:R-:W-:-:S06]  /*11dc40*/  ULDC.64 UR18, c[0x0][0x228] ;  /* 0x00008a0000127ab9 */ /* 0x000fcc0000000a00 */
        /* <DEDUP_REMOVED lines=10> */
[----:B------:R-:W-:Y:S01]  /*11dcf0*/  ISETP.LT.AND P3, PT, R219, UR30, !P0 ;  /* 0x0000001edb007c0c */ /* 0x000fe2000c761270 */
[----:B------:R-:W-:Y:S01]  /*11dd00*/  ULDC.64 UR30, c[0x0][0x228] ;  /* 0x00008a00001e7ab9 */ /* 0x000fe20000000a00 */
[----:B------:R-:W-:Y:S02]  /*11dd10*/  ISETP.LT.AND P2, PT, R218, UR60, !P0 ;  /* 0x0000003cda007c0c */ /* 0x000fe4000c741270 */
        /* <DEDUP_REMOVED lines=20> */
[----:B------:R-:W-:Y:S01]  /*11de60*/  ULDC UR53, c[0x0][0x228] ;  /* 0x00008a0000357ab9 */ /* 0x000fe20000000800 */
[----:B------:R-:W-:Y:S01]  /*11de70*/  LOP3.LUT R23, R23, 0x7fffffff, RZ, 0xc0, !PT ;  /* 0x7fffffff17177812 */ /* 0x000fe200078ec0ff */
[----:B------:R-:W-:-:S06]  /*11de80*/  ULDC UR58, c[0x0][0x228] ;  /* 0x00008a00003a7ab9 */ /* 0x000fcc0000000800 */
        /* <DEDUP_REMOVED lines=28> */
[----:B------:R-:W-:-:S03]  /*11e050*/  ULDC.64 UR24, c[0x0][0x228] ;  /* 0x00008a0000187ab9 */ /* 0x000fc60000000a00 */
[----:B------:R-:W-:Y:S01]  /*11e060*/  ISETP.LT.AND P3, PT, R219, UR52, !P0 ;  /* 0x00000034db007c0c */ /* 0x000fe2000c761270 */
[----:B------:R-:W-:Y:S01]  /*11e070*/  UMOV UR28, UR61 ;  /* 0x0000003d001c7c82 */ /* 0x000fe20008000000 */
[----:B------:R-:W-:Y:S01]  /*11e080*/  ISETP.LT.AND P2, PT, R218, UR42, !P0 ;  /* 0x0000002ada007c0c */ /* 0x000fe2000c741270 */
[----:B------:R-:W-:Y:S01]  /*11e090*/  ULDC UR42, c[0x0][0x228] ;  /* 0x00008a00002a7ab9 */ /* 0x000fe20000000800 */
[----:B------:R-:W-:Y:S01]  /*11e0a0*/  LOP3.LUT R20, R20, 0xffffffef, RZ, 0xc0, !PT ;  /* 0xffffffef14147812 */ /* 0x000fe200078ec0ff */
[----:B------:R-:W-:Y:S01]  /*11e0b0*/  ULDC UR52, c[0x0][0x228] ;  /* 0x00008a0000347ab9 */ /* 0x000fe20000000800 */
        /* <DEDUP_REMOVED lines=11> */
[----:B------:R-:W-:Y:S01]  /*11e170*/  ISETP.GE.AND P0, PT, R39, UR19, PT ;  /* 0x0000001327007c0c */ /* 0x000fe2000bf06270 */
[----:B------:R-:W-:Y:S01]  /*11e180*/  VIADD R39, R252, 0x6b ;  /* 0x0000006bfc277836 */ /* 0x000fe20000000000 */
[----:B------:R-:W-:Y:S01]  /*11e190*/  LOP3.LUT R20, R20, 0xfffffffe, RZ, 0xc0, !PT ;  /* 0xfffffffe14147812 */ /* 0x000fe200078ec0ff */
[----:B------:R-:W-:Y:S01]  /*11e1a0*/  ULDC.64 UR18, c[0x0][0x228] ;  /* 0x00008a0000127ab9 */ /* 0x000fe20000000a00 */
[----:B------:R-:W-:Y:S02]  /*11e1b0*/  ISETP.LT.AND P2, PT, R218, UR27, !P0 ;  /* 0x0000001bda007c0c */ /* 0x000fe4000c741270 */
[----:B------:R-:W-:Y:S01]  /*11e1c0*/  ISETP.LT.AND P1, PT, R217, UR32, !P0 ;  /* 0x00000020d9007c0c */ /* 0x000fe2000c721270 */
[----:B------:R-:W-:Y:S01]  /*11e1d0*/  ULDC UR32, c[0x0][0x228] ;  /* 0x00008a0000207ab9 */ /* 0x000fe20000000800 */
[----:B------:R-:W-:Y:S01]  /*11e1e0*/  ISETP.LT.AND P3, PT, R219, UR45, !P0 ;  /* 0x0000002ddb007c0c */ /* 0x000fe2000c761270 */
[----:B------:R-:W-:Y:S01]  /*11e1f0*/  ULDC UR45, c[0x0][0x228] ;  /* 0x00008a00002d7ab9 */ /* 0x000fe20000000800 */
[----:B------:R-:W-:-:S07]  /*11e200*/  ISETP.LT.AND P0, PT, R216, UR24, !P0 ;  /* 0x00000018d8007c0c */ /* 0x000fce000c701270 */
[----:B------:R-:W-:-:S04]  /*11e210*/  @P2 LOP3.LUT R21, R21, 0x80000000, RZ, 0xfc, !PT ;  /* 0x8000000015152812 */ /* 0x000fc800078efcff */
[----:B------:R-:W-:-:S04]  /*11e220*/  LOP3.LUT R21, R21, 0xbfffffff, RZ, 0xc0, !PT ;  /* 0xbfffffff15157812 */ /* 0x000fc800078ec0ff */
[----:B------:R-:W-:-:S04]  /*11e230*/  @P1 LOP3.LUT R21, R21, 0x40000000, RZ, 0xfc, !PT ;  /* 0x4000000015151812 */ /* 0x000fc800078efcff */
[----:B------:R-:W-:-:S04]  /*11e240*/  LOP3.LUT R21, R21, 0xdfffffff, RZ, 0xc0, !PT ;  /* 0xdfffffff15157812 */ /* 0x000fc800078ec0ff */
[----:B------:R-:W-:Y:S02]  /*11e250*/  @P0 LOP3.LUT R21, R21, 0x20000000, RZ, 0xfc, !PT ;  /* 0x2000000015150812 */ /* 0x000fe400078efcff */
[----:B------:R-:W-:Y:S02]  /*11e260*/  ISETP.GE.AND P0, PT, R39, UR31, PT ;  /* 0x0000001f27007c0c */ /* 0x000fe4000bf06270 */
[----:B------:R-:W-:Y:S02]  /*11e270*/  @P3 LOP3.LUT R20, R20, 0x1, RZ, 0xfc, !PT ;  /* 0x0000000114143812 */ /* 0x000fe400078efcff */
        /* <DEDUP_REMOVED lines=17> */
[----:B------:R-:W-:Y:S01]  /*11e390*/  UMOV UR18, UR20 ;  /* 0x0000001400127c82 */ /* 0x000fe20008000000 */
[----:B------:R-:W-:Y:S01]  /*11e3a0*/  LOP3.LUT R21, R21, 0xfeffffff, RZ, 0xc0, !PT ;  /* 0xfeffffff15157812 */ /* 0x000fe200078ec0ff */
[----:B------:R-:W-:Y:S01]  /*11e3b0*/  UMOV UR61, UR21 ;  /* 0x00000015003d7c82 */ /* 0x000fe20008000000 */
[----:B------:R-:W-:Y:S01]  /*11e3c0*/  ISETP.LT.AND P3, PT, R219, UR43, !P0 ;  /* 0x0000002bdb007c0c */ /* 0x000fe2000c761270 */
[----:B------:R-:W-:Y:S01]  /*11e3d0*/  ULDC.64 UR20, c[0x0][0x228] ;  /* 0x00008a0000147ab9 */ /* 0x000fe20000000a00 */
[----:B------:R-:W-:Y:S01]  /*11e3e0*/  ISETP.LT.AND P2, PT, R218, UR16, !P0 ;  /* 0x00000010da007c0c */ /* 0x000fe2000c741270 */
[----:B------:R-:W-:Y:S01]  /*11e3f0*/  ULDC UR43, c[0x0][0x228] ;  /* 0x00008a00002b7ab9 */ /* 0x000fe20000000800 */
[----:B------:R-:W-:Y:S01]  /*11e400*/  ISETP.LT.AND P1, PT, R217, UR17, !P0 ;  /* 0x00000011d9007c0c */ /* 0x000fe2000c721270 */
[----:B------:R-:W-:Y:S01]  /*11e410*/  ULDC.64 UR16, c[0x0][0x228] ;  /* 0x00008a0000107ab9 */ /* 0x000fe20000000a00 */
[----:B------:R-:W-:Y:S01]  /*11e420*/  IADD3 R39, R252, 0x69, RZ ;  /* 0x00000069fc277810 */ /* 0x000fe20007ffe0ff */
[----:B------:R-:W-:-:S06]  /*11e430*/  ULDC UR29, c[0x0][0x228] ;  /* 0x00008a00001d7ab9 */ /* 0x000fcc0000000800 */
        /* <DEDUP_REMOVED lines=10> */
[----:B------:R-:W-:Y:S01]  /*11e4e0*/  UMOV UR18, UR20 ;  /* 0x0000001400127c82 */ /* 0x000fe20008000000 */
[----:B------:R-:W-:Y:S01]  /*11e4f0*/  ISETP.LT.AND P3, PT, R219, UR16, !P0 ;  /* 0x00000010db007c0c */ /* 0x000fe2000c761270 */
[----:B------:R-:W-:Y:S01]  /*11e500*/  UMOV UR60, UR21 ;  /* 0x00000015003c7c82 */ /* 0x000fe20008000000 */
[----:B------:R-:W-:Y:S01]  /*11e510*/  ISETP.LT.AND P2, PT, R218, UR41, !P0 ;  /* 0x00000029da007c0c */ /* 0x000fe2000c741270 */
[----:B------:R-:W-:Y:S01]  /*11e520*/  ULDC.64 UR20, c[0x0][0x228] ;  /* 0x00008a0000147ab9 */ /* 0x000fe20000000a00 */
[----:B------:R-:W-:Y:S01]  /*11e530*/  ISETP.LT.AND P1, PT, R217, UR15, !P0 ;  /* 0x0000000fd9007c0c */ /* 0x000fe2000c721270 */
[----:B------:R-:W-:Y:S01]  /*11e540*/  VIADD R39, R252, 0x67 ;  /* 0x00000067fc277836 */ /* 0x000fe20000000000 */
[----:B------:R-:W-:-:S07]  /*11e550*/  ULDC.64 UR22, c[0x0][0x228] ;  /* 0x00008a0000167ab9 */ /* 0x000fce0000000a00 */
        /* <DEDUP_REMOVED lines=11> */
[----:B------:R-:W-:Y:S02]  /*11e610*/  LOP3.LUT R21, R21, 0xfffeffff, RZ, 0xc0, !PT ;  /* 0xfffeffff15157812 */ /* 0x000fe400078ec0ff */
[----:B------:R-:W-:Y:S02]  /*11e620*/  MOV R46, UR61 ;  /* 0x0000003d002e7c02 */ /* 0x000fe40008000f00 */
[----:B------:R-:W-:Y:S01]  /*11e630*/  MOV R45, UR60 ;  /* 0x0000003c002d7c02 */ /* 0x000fe20008000f00 */
[----:B------:R-:W-:Y:S01]  /*11e640*/  ULDC.64 UR60, c[0x0][0x228] ;  /* 0x00008a00003c7ab9 */ /* 0x000fe20000000a00 */
[----:B------:R-:W-:Y:S01]  /*11e650*/  ISETP.LT.AND P2, PT, R218, UR38, !P0 ;  /* 0x00000026da007c0c */ /* 0x000fe2000c741270 */
[----:B------:R-:W-:Y:S01]  /*11e660*/  VIADD R40, R252, 0x65 ;  /* 0x00000065fc287836 */ /* 0x000fe20000000000 */
[----:B------:R-:W-:Y:S01]  /*11e670*/  ISETP.LT.AND P1, PT, R216, UR26, !P0 ;  /* 0x0000001ad8007c0c */ /* 0x000fe2000c721270 */
[----:B------:R-:W-:-:S02]  /*11e680*/  ULDC UR20, c[0x0][0x228] ;  /* 0x00008a0000147ab9 */ /* 0x000fc40000000800 */
[----:B------:R-:W-:Y:S01]  /*11e690*/  @P3 LOP3.LUT R21, R21, 0x10000, RZ, 0xfc, !PT ;  /* 0x0001000015153812 */ /* 0x000fe200078efcff */
[----:B------:R-:W-:Y:S01]  /*11e6a0*/  UMOV UR15, UR60 ;  /* 0x0000003c000f7c82 */ /* 0x000fe20008000000 */
[----:B------:R-:W-:Y:S02]  /*11e6b0*/  ULDC.64 UR26, c[0x0][0x228] ;  /* 0x00008a00001a7ab9 */ /* 0x000fe40000000a00 */
[----:B------:R-:W-:-:S04]  /*11e6c0*/  LOP3.LUT R21, R21, 0xffff7fff, RZ, 0xc0, !PT ;  /* 0xffff7fff15157812 */ /* 0x000fc800078ec0ff */
[----:B------:R-:W-:Y:S02]  /*11e6d0*/  @P2 LOP3.LUT R21, R21, 0x8000, RZ, 0xfc, !PT ;  /* 0x0000800015152812 */ /* 0x000fe400078efcff */
[----:B------:R-:W-:Y:S01]  /*11e6e0*/  ISETP.LT.AND P0, PT, R217, UR37, !P0 ;  /* 0x00000025d9007c0c */ /* 0x000fe2000c701270 */
[----:B------:R-:W-:Y:S01]  /*11e6f0*/  UMOV UR25, UR61 ;  /* 0x0000003d00197c82 */ /* 0x000fe20008000000 */
[----:B------:R-:W-:Y:S01]  /*11e700*/  LOP3.LUT R21, R21, 0xffffbfff, RZ, 0xc0, !PT ;  /* 0xffffbfff15157812 */ /* 0x000fe200078ec0ff */
[----:B------:R-:W-:Y:S01]  /*11e710*/  ULDC UR61, c[0x0][0x228] ;  /* 0x00008a00003d7ab9 */ /* 0x000fe20000000800 */
[----:B------:R-:W-:Y:S01]  /*11e720*/  LOP3.LUT R24, R24, 0x7fffffff, RZ, 0xc0, !PT ;  /* 0x7fffffff18187812 */ /* 0x000fe200078ec0ff */
[----:B------:R-:W-:Y:S01]  /*11e730*/  ULDC UR37, c[0x0][0x228] ;  /* 0x00008a0000257ab9 */ /* 0x000fe20000000800 */
[----:B------:R-:W-:-:S04]  /*11e740*/  @P1 LOP3.LUT R21, R21, 0x4000, RZ, 0xfc, !PT ;  /* 0x0000400015151812 */ /* 0x000fc800078efcff */
[----:B------:R-:W-:-:S04]  /*11e750*/  LOP3.LUT R21, R21, 0xffffdfff, RZ, 0xc0, !PT ;  /* 0xffffdfff15157812 */ /* 0x000fc800078ec0ff */
[----:B------:R-:W-:Y:S02]  /*11e760*/  @P0 LOP3.LUT R21, R21, 0x2000, RZ, 0xfc, !PT ;  /* 0x0000200015150812 */ /* 0x000fe400078efcff */
[----:B------:R-:W-:Y:S01]  /*11e770*/  ISETP.GE.AND P0, PT, R39, UR19, PT ;  /* 0x0000001327007c0c */ /* 0x000fe2000bf06270 */
[----:B------:R-:W-:-:S03]  /*11e780*/  ULDC.64 UR18, c[0x0][0x228] ;  /* 0x00008a0000127ab9 */ /* 0x000fc60000000a00 */
[----:B------:R-:W-:Y:S02]  /*11e790*/  ISETP.LT.AND P3, PT, R219, UR22, !P0 ;  /* 0x00000016db007c0c */ /* 0x000fe4000c761270 */
[----:B------:R-:W-:Y:S02]  /*11e7a0*/  ISETP.LT.AND P2, PT, R218, UR13, !P0 ;  /* 0x0000000dda007c0c */ /* 0x000fe4000c741270 */
[----:B------:R-:W-:Y:S02]  /*11e7b0*/  LOP3.LUT R21, R21, 0xffffefff, RZ, 0xc0, !PT ;  /* 0xffffefff15157812 */ /* 0x000fe400078ec0ff */
[----:B------:R-:W-:-:S07]  /*11e7c0*/  ISETP.LT.AND P1, PT, R217, UR14, !P0 ;  /* 0x0000000ed9007c0c */ /* 0x000fce000c721270 */
[----:B------:R-:W-:-:S04]  /*11e7d0*/  @P3 LOP3.LUT R21, R21, 0x1000, RZ, 0xfc, !PT ;  /* 0x0000100015153812 */ /* 0x000fc800078efcff */
[----:B------:R-:W-:-:S04]  /*11e7e0*/  LOP3.LUT R21, R21, 0xfffff7ff, RZ, 0xc0, !PT ;  /* 0xfffff7ff15157812 */ /* 0x000fc800078ec0ff */
[----:B------:R-:W-:Y:S02]  /*11e7f0*/  @P2 LOP3.LUT R21, R21, 0x800, RZ, 0xfc, !PT ;  /* 0x0000080015152812 */ /* 0x000fe400078efcff */
[----:B------:R-:W-:Y:S01]  /*11e800*/  ISETP.LT.AND P0, PT, R216, UR15, !P0 ;  /* 0x0000000fd8007c0c */ /* 0x000fe2000c701270 */
[----:B------:R-:W-:Y:S01]  /*11e810*/  ULDC.64 UR14, c[0x0][0x228] ;  /* 0x00008a00000e7ab9 */ /* 0x000fe20000000a00 */
[----:B------:R-:W-:-:S04]  /*11e820*/  LOP3.LUT R21, R21, 0xfffffbff, RZ, 0xc0, !PT ;  /* 0xfffffbff15157812 */ /* 0x000fc800078ec0ff */
[----:B------:R-:W-:Y:S02]  /*11e830*/  @P1 LOP3.LUT R21, R21, 0x400, RZ, 0xfc, !PT ;  /* 0x0000040015151812 */ /* 0x000fe400078efcff */
[----:B------:R-:W-:Y:S02]  /*11e840*/  IADD3 R39, R252, 0x66, RZ ;  /* 0x00000066fc277810 */ /* 0x000fe40007ffe0ff */
[----:B------:R-:W-:-:S04]  /*11e850*/  LOP3.LUT R21, R21, 0xfffffdff, RZ, 0xc0, !PT ;  /* 0xfffffdff15157812 */ /* 0x000fc800078ec0ff */
[----:B------:R-:W-:Y:S02]  /*11e860*/  @P0 LOP3.LUT R21, R21, 0x200, RZ, 0xfc, !PT ;  /* 0x0000020015150812 */ /* 0x000fe400078efcff */
[----:B------:R-:W-:Y:S01]  /*11e870*/  ISETP.GE.AND P0, PT, R39, UR17, PT ;  /* 0x0000001127007c0c */ /* 0x000fe2000bf06270 */
[----:B------:R-:W-:Y:S01]  /*11e880*/  UMOV UR13, UR18 ;  /* 0x00000012000d7c82 */ /* 0x000fe20008000000 */
[----:B------:R-:W-:Y:S01]  /*11e890*/  LOP3.LUT R21, R21, 0xfffffeff, RZ, 0xc0, !PT ;  /* 0xfffffeff15157812 */ /* 0x000fe200078ec0ff */
[----:B------:R-:W-:Y:S01]  /*11e8a0*/  ULDC.64 UR16, c[0x0][0x228] ;  /* 0x00008a0000107ab9 */ /* 0x000fe20000000a00 */
[----:B------:R-:W-:Y:S02]  /*11e8b0*/  ISETP.LT.AND P3, PT, R219, UR14, !P0 ;  /* 0x0000000edb007c0c */ /* 0x000fe4000c761270 */
[----:B------:R-:W-:Y:S02]  /*11e8c0*/  ISETP.LT.AND P2, PT, R218, UR36, !P0 ;  /* 0x00000024da007c0c */ /* 0x000fe4000c741270 */
[----:B------:R-:W-:Y:S01]  /*11e8d0*/  ISETP.LT.AND P1, PT, R217, UR12, !P0 ;  /* 0x0000000cd9007c0c */ /* 0x000fe2000c721270 */
[----:B------:R-:W-:-:S08]  /*11e8e0*/  UMOV UR14, UR16 ;  /* 0x00000010000e7c82 */ /* 0x000fd00008000000 */
[----:B------:R-:W-:Y:S02]  /*11e8f0*/  @P3 LOP3.LUT R21, R21, 0x100, RZ, 0xfc, !PT ;  /* 0x0000010015153812 */ /* 0x000fe400078efcff */
[----:B------:R-:W-:Y:S01]  /*11e900*/  IADD3 R39, R252, 0x64, RZ ;  /* 0x00000064fc277810 */ /* 0x000fe20007ffe0ff */
[----:B------:R-:W-:Y:S01]  /*11e910*/  UMOV UR22, UR19 ;  /* 0x0000001300167c82 */ /* 0x000fe20008000000 */
[----:B------:R-:W-:Y:S01]  /*11e920*/  LOP3.LUT R21, R21, 0xffffff7f, RZ, 0xc0, !PT ;  /* 0xffffff7f15157812 */ /* 0x000fe200078ec0ff */
[----:B------:R-:W-:Y:S01]  /*11e930*/  IMAD.U32 R59, RZ, RZ, UR17 ;  /* 0x00000011ff3b7e24 */ /* 0x000fe2000f8e00ff */
[----:B------:R-:W-:Y:S01]  /*11e940*/  ISETP.LT.AND P0, PT, R216, UR13, !P0 ;  /* 0x0000000dd8007c0c */ /* 0x000fe2000c701270 */
[----:B------:R-:W-:Y:S01]  /*11e950*/  ULDC.64 UR12, c[0x0][0x228] ;  /* 0x00008a00000c7ab9 */ /* 0x000fe20000000a00 */
[----:B------:R-:W-:Y:S01]  /*11e960*/  @P2 LOP3.LUT R21, R21, 0x80, RZ, 0xfc, !PT ;  /* 0x0000008015152812 */ /* 0x000fe200078efcff */
[----:B------:R-:W-:Y:S01]  /*11e970*/  ULDC.64 UR18, c[0x0][0x228] ;  /* 0x00008a0000127ab9 */ /* 0x000fe20000000a00 */
[----:B------:R-:W-:Y:S01]  /*11e980*/  ULDC.64 UR16, c[0x0][0x228] ;  /* 0x00008a0000107ab9 */ /* 0x000fe20000000a00 */
[----:B------:R-:W-:Y:S01]  /*11e990*/  UMOV UR24, UR28 ;  /* 0x0000001c00187c82 */ /* 0x000fe20008000000 */
[----:B------:R-:W-:Y:S01]  /*11e9a0*/  LOP3.LUT R21, R21, 0xffffffbf, RZ, 0xc0, !PT ;  /* 0xffffffbf15157812 */ /* 0x000fe200078ec0ff */
[----:B------:R-:W-:Y:S01]  /*11e9b0*/  ULDC UR28, c[0x0][0x228] ;  /* 0x00008a00001c7ab9 */ /* 0x000fe20000000800 */
[----:B------:R-:W-:-:S02]  /*11e9c0*/  ULDC UR36, c[0x0][0x228] ;  /* 0x00008a0000247ab9 */ /* 0x000fc40000000800 */
        /* <DEDUP_REMOVED lines=8> */
[----:B------:R-:W-:Y:S02]  /*11ea50*/  ISETP.LT.AND P2, PT, R218, UR35, !P0 ;  /* 0x00000023da007c0c */ /* 0x000fe4000c741270 */
[----:B------:R-:W-:-:S09]  /*11ea60*/  ISETP.LT.AND P1, PT, R217, UR34, !P0 ;  /* 0x00000022d9007c0c */ /* 0x000fd2000c721270 */
[----:B------:R-:W-:-:S04]  /*11ea70*/  @P3 LOP3.LUT R21, R21, 0x10, RZ, 0xfc, !PT ;  /* 0x0000001015153812 */ /* 0x000fc800078efcff */
[----:B------:R-:W-:-:S04]  /*11ea80*/  LOP3.LUT R21, R21, 0xfffffff7, RZ, 0xc0, !PT ;  /* 0xfffffff715157812 */ /* 0x000fc800078ec0ff */
[----:B------:R-:W-:Y:S02]  /*11ea90*/  @P2 LOP3.LUT R21, R21, 0x8, RZ, 0xfc, !PT ;  /* 0x0000000815152812 */ /* 0x000fe400078efcff */
[----:B------:R-:W-:Y:S01]  /*11eaa0*/  ISETP.LT.AND P0, PT, R216, UR14, !P0 ;  /* 0x0000000ed8007c0c */ /* 0x000fe2000c701270 */
[----:B------:R-:W-:Y:S01]  /*11eab0*/  UMOV UR12, UR18 ;  /* 0x00000012000c7c82 */ /* 0x000fe20008000000 */
[----:B------:R-:W-:Y:S01]  /*11eac0*/  LOP3.LUT R21, R21, 0xfffffffb, RZ, 0xc0, !PT ;  /* 0xfffffffb15157812 */ /* 0x000fe200078ec0ff */
[----:B------:R-:W-:Y:S01]  /*11ead0*/  UMOV UR34, UR19 ;  /* 0x0000001300227c82 */ /* 0x000fe20008000000 */
[----:B------:R-:W-:Y:S01]  /*11eae0*/  ULDC.64 UR18, c[0x0][0x228] ;  /* 0x00008a0000127ab9 */ /* 0x000fe20000000a00 */
[----:B------:R-:W-:Y:S01]  /*11eaf0*/  UMOV UR35, UR25 ;  /* 0x0000001900237c82 */ /* 0x000fe20008000000 */
[----:B------:R-:W-:Y:S01]  /*11eb00*/  @P1 LOP3.LUT R21, R21, 0x4, RZ, 0xfc, !PT ;  /* 0x0000000415151812 */ /* 0x000fe200078efcff */
[----:B------:R-:W-:-:S03]  /*11eb10*/  ULDC UR14, c[0x0][0x228] ;  /* 0x00008a00000e7ab9 */ /* 0x000fc60000000800 */
[----:B------:R-:W-:-:S04]  /*11eb20*/  LOP3.LUT R21, R21, 0xfffffffd, RZ, 0xc0, !PT ;  /* 0xfffffffd15157812 */ /* 0x000fc800078ec0ff */
[----:B------:R-:W-:Y:S02]  /*11eb30*/  @P0 LOP3.LUT R21, R21, 0x2, RZ, 0xfc, !PT ;  /* 0x0000000215150812 */ /* 0x000fe400078efcff */
[----:B------:R-:W-:-:S04]  /*11eb40*/  ISETP.GE.AND P0, PT, R39, UR23, PT ;  /* 0x0000001727007c0c */ /* 0x000fc8000bf06270 */
[----:B------:R-:W-:Y:S02]  /*11eb50*/  ISETP.LT.AND P2, PT, R218, UR33, !P0 ;  /* 0x00000021da007c0c */ /* 0x000fe4000c741270 */
[----:B------:R-:W-:Y:S02]  /*11eb60*/  ISETP.LT.AND P1, PT, R217, UR11, !P0 ;  /* 0x0000000bd9007c0c */ /* 0x000fe4000c721270 */
[----:B------:R-:W-:Y:S02]  /*11eb70*/  ISETP.LT.AND P3, PT, R219, UR16, !P0 ;  /* 0x00000010db007c0c */ /* 0x000fe4000c761270 */
[----:B------:R-:W-:-:S07]  /*11eb80*/  ISETP.LT.AND P0, PT, R216, UR12, !P0 ;  /* 0x0000000cd8007c0c */ /* 0x000fce000c701270 */
[----:B------:R-:W-:-:S04]  /*11eb90*/  @P2 LOP3.LUT R22, R22, 0x80000000, RZ, 0xfc, !PT ;  /* 0x8000000016162812 */ /* 0x000fc800078efcff */
[----:B------:R-:W-:-:S04]  /*11eba0*/  LOP3.LUT R22, R22, 0xbfffffff, RZ, 0xc0, !PT ;  /* 0xbfffffff16167812 */ /* 0x000fc800078ec0ff */
[----:B------:R-:W-:-:S04]  /*11ebb0*/  @P1 LOP3.LUT R22, R22, 0x40000000, RZ, 0xfc, !PT ;  /* 0x4000000016161812 */ /* 0x000fc800078efcff */
[----:B------:R-:W-:Y:S02]  /*11ebc0*/  LOP3.LUT R22, R22, 0xdfffffff, RZ, 0xc0, !PT ;  /* 0xdfffffff16167812 */ /* 0x000fe400078ec0ff */
[----:B------:R-:W-:Y:S02]  /*11ebd0*/  LOP3.LUT R21, R21, 0xfffffffe, RZ, 0xc0, !PT ;  /* 0xfffffffe15157812 */ /* 0x000fe400078ec0ff */
[----:B------:R-:W-:Y:S02]  /*11ebe0*/  @P0 LOP3.LUT R22, R22, 0x20000000, RZ, 0xfc, !PT ;  /* 0x2000000016160812 */ /* 0x000fe400078efcff */
[----:B------:R-:W-:Y:S01]  /*11ebf0*/  ISETP.GE.AND P0, PT, R40, UR15, PT ;  /* 0x0000000f28007c0c */ /* 0x000fe2000bf06270 */
[----:B------:R-:W-:Y:S01]  /*11ec00*/  UMOV UR11, UR26 ;  /* 0x0000001a000b7c82 */ /* 0x000fe20008000000 */
[----:B------:R-:W-:Y:S01]  /*11ec10*/  @P3 LOP3.LUT R21, R21, 0x1, RZ, 0xfc, !PT ;  /* 0x0000000115153812 */ /* 0x000fe200078efcff */
[----:B------:R-:W-:Y:S01]  /*11ec20*/  VIADD R39, R252, 0x62 ;  /* 0x00000062fc277836 */ /* 0x000fe20000000000 */
[----:B------:R-:W-:Y:S01]  /*11ec30*/  ISETP.LT.AND P3, PT, R219, UR18, !P0 ;  /* 0x00000012db007c0c */ /* 0x000fe2000c761270 */
[----:B------:R-:W-:Y:S01]  /*11ec40*/  UMOV UR23, UR27 ;  /* 0x0000001b00177c82 */ /* 0x000fe20008000000 */
[----:B------:R-:W-:Y:S01]  /*11ec50*/  ISETP.LT.AND P2, PT, R218, UR39, !P0 ;  /* 0x00000027da007c0c */ /* 0x000fe2000c741270 */
[----:B------:R-:W-:Y:S01]  /*11ec60*/  ULDC.64 UR26, c[0x0][0x228] ;  /* 0x00008a00001a7ab9 */ /* 0x000fe20000000a00 */
[----:B------:R-:W-:Y:S01]  /*11ec70*/  LOP3.LUT R22, R22, 0xefffffff, RZ, 0xc0, !PT ;  /* 0xefffffff16167812 */ /* 0x000fe200078ec0ff */
[----:B------:R-:W-:Y:S01]  /*11ec80*/  ULDC.64 UR38, c[0x0][0x228] ;  /* 0x00008a0000267ab9 */ /* 0x000fe20000000a00 */
[----:B------:R-:W-:Y:S01]  /*11ec90*/  ISETP.LT.AND P1, PT, R217, UR10, !P0 ;  /* 0x0000000ad9007c0c */ /* 0x000fe2000c721270 */
[----:B------:R-:W-:Y:S01]  /*11eca0*/  UMOV UR16, UR34 ;  /* 0x0000002200107c82 */ /* 0x000fe20008000000 */
[----:B------:R-:W-:Y:S01]  /*11ecb0*/  IADD3 R40, R252, 0x61, RZ ;  /* 0x00000061fc287810 */ /* 0x000fe20007ffe0ff */
[----:B------:R-:W-:Y:S01]  /*11ecc0*/  ULDC UR15, c[0x0][0x228] ;  /* 0x00008a00000f7ab9 */ /* 0x000fe20000000800 */
[----:B------:R-:W-:-:S03]  /*11ecd0*/  ULDC UR18, c[0x0][0x228] ;  /* 0x00008a0000127ab9 */ /* 0x000fc60000000800 */
[----:B------:R-:W-:-:S04]  /*11ece0*/  @P3 LOP3.LUT R22, R22, 0x10000000, RZ, 0xfc, !PT ;  /* 0x1000000016163812 */ /* 0x000fc800078efcff */
[----:B------:R-:W-:-:S04]  /*11ecf0*/  LOP3.LUT R22, R22, 0xf7ffffff, RZ, 0xc0, !PT ;  /* 0xf7ffffff16167812 */ /* 0x000fc800078ec0ff */
[----:B------:R-:W-:Y:S02]  /*11ed00*/  @P2 LOP3.LUT R22, R22, 0x8000000, RZ, 0xfc, !PT ;  /* 0x0800000016162812 */ /* 0x000fe400078efcff */
[----:B------:R-:W-:Y:S01]  /*11ed10*/  ISETP.LT.AND P0, PT, R216, UR11, !P0 ;  /* 0x0000000bd8007c0c */ /* 0x000fe2000c701270 */
[----:B------:R-:W-:Y:S01]  /*11ed20*/  ULDC.64 UR10, c[0x0][0x228] ;  /* 0x00008a00000a7ab9 */ /* 0x000fe20000000a00 */
[----:B------:R-:W-:-:S04]  /*11ed30*/  LOP3.LUT R22, R22, 0xfbffffff, RZ, 0xc0, !PT ;  /* 0xfbffffff16167812 */ /* 0x000fc800078ec0ff */
[----:B------:R-:W-:-:S04]  /*11ed40*/  @P1 LOP3.LUT R22, R22, 0x4000000, RZ, 0xfc, !PT ;  /* 0x0400000016161812 */ /* 0x000fc800078efcff */
[----:B------:R-:W-:-:S04]  /*11ed50*/  LOP3.LUT R22, R22, 0xfdffffff, RZ, 0xc0, !PT ;  /* 0xfdffffff16167812 */ /* 0x000fc800078ec0ff */
[----:B------:R-:W-:Y:S02]  /*11ed60*/  @P0 LOP3.LUT R22, R22, 0x2000000, RZ, 0xfc, !PT ;  /* 0x0200000016160812 */ /* 0x000fe400078efcff */
[----:B------:R-:W-:-:S04]  /*11ed70*/  ISETP.GE.AND P0, PT, R39, UR13, PT ;  /* 0x0000000d27007c0c */ /* 0x000fc8000bf06270 */
[----:B------:R-:W-:Y:S02]  /*11ed80*/  ISETP.LT.AND P3, PT, R219, UR10, !P0 ;  /* 0x0000000adb007c0c */ /* 0x000fe4000c761270 */
[----:B------:R-:W-:Y:S02]  /*11ed90*/  ISETP.LT.AND P2, PT, R218, UR9, !P0 ;  /* 0x00000009da007c0c */ /* 0x000fe4000c741270 */
[----:B------:R-:W-:Y:S02]  /*11eda0*/  LOP3.LUT R22, R22, 0xfeffffff, RZ, 0xc0, !PT ;  /* 0xfeffffff16167812 */ /* 0x000fe400078ec0ff */
[----:B------:R-:W-:Y:S01]  /*11edb0*/  ISETP.LT.AND P1, PT, R217, UR8, !P0 ;  /* 0x00000008d9007c0c */ /* 0x000fe2000c721270 */
[----:B------:R-:W-:Y:S01]  /*11edc0*/  UMOV UR12, UR26 ;  /* 0x0000001a000c7c82 */ /* 0x000fe20008000000 */
[----:B------:R-:W-:-:S05]  /*11edd0*/  ULDC.64 UR8, c[0x0][0x228] ;  /* 0x00008a0000087ab9 */ /* 0x000fca0000000a00 */
        /* <DEDUP_REMOVED lines=15> */
[----:B------:R-:W-:-:S05]  /*11eed0*/  VIADD R39, R252, 0x60 ;  /* 0x00000060fc277836 */ /* 0x000fca0000000000 */
        /* <DEDUP_REMOVED lines=12> */
[----:B------:R-:W-:Y:S01]  /*11efa0*/  ULDC.64 UR12, c[0x0][0x228] ;  /* 0x00008a00000c7ab9 */ /* 0x000fe20000000a00 */
[----:B------:R-:W-:Y:S01]  /*11efb0*/  ISETP.LT.AND P3, PT, R219, UR6, !P0 ;  /* 0x00000006db007c0c */ /* 0x000fe2000c761270 */
[----:B------:R-:W-:Y:S01]  /*11efc0*/  VIADD R40, R252, 0x5f ;  /* 0x0000005ffc287836 */ /* 0x000fe20000000000 */
[----:B------:R-:W-:Y:S01]  /*11efd0*/  ISETP.LT.AND P2, PT, R218, UR5, !P0 ;  /* 0x00000005da007c0c */ /* 0x000fe2000c741270 */
[----:B------:R-:W-:Y:S01]  /*11efe0*/  UMOV UR60, UR39 ;  /* 0x00000027003c7c82 */ /* 0x000fe20008000000 */
[----:B------:R-:W-:Y:S01]  /*11eff0*/  ISETP.LT.AND P1, PT, R217, UR4, !P0 ;  /* 0x00000004d9007c0c */ /* 0x000fe2000c721270 */
[----:B------:R-:W-:Y:S01]  /*11f000*/  UMOV UR33, UR27 ;  /* 0x0000001b00217c82 */ /* 0x000fe20008000000 */
[----:B------:R-:W-:Y:S01]  /*11f010*/  IADD3 R39, R252, 0x5e, RZ ;  /* 0x0000005efc277810 */ /* 0x000fe20007ffe0ff */
[----:B------:R-:W-:-:S06]  /*11f020*/  ULDC UR19, c[0x0][0x228] ;  /* 0x00008a0000137ab9 */ /* 0x000fcc0000000800 */
[----:B------:R-:W-:Y:S01]  /*11f030*/  @P3 LOP3.LUT R22, R22, 0x10000, RZ, 0xfc, !PT ;  /* 0x0001000016163812 */ /* 0x000fe200078efcff */
[----:B------:R-:W-:Y:S01]  /*11f040*/  UMOV UR8, UR12 ;  /* 0x0000000c00087c82 */ /* 0x000fe20008000000 */
[----:B------:R-:W-:Y:S01]  /*11f050*/  UMOV UR17, UR13 ;  /* 0x0000000d00117c82 */ /* 0x000fe20008000000 */
[----:B------:R-:W-:Y:S01]  /*11f060*/  UMOV UR4, UR38 ;  /* 0x0000002600047c82 */ /* 0x000fe20008000000 */
[----:B------:R-:W-:Y:S01]  /*11f070*/  LOP3.LUT R22, R22, 0xffff7fff, RZ, 0xc0, !PT ;  /* 0xffff7fff16167812 */ /* 0x000fe200078ec0ff */
[----:B------:R-:W-:Y:S01]  /*11f080*/  ULDC.64 UR12, c[0x0][0x228] ;  /* 0x00008a00000c7ab9 */ /* 0x000fe20000000a00 */
[----:B------:R-:W-:Y:S01]  /*11f090*/  ISETP.LT.AND P0, PT, R216, UR8, !P0 ;  /* 0x00000008d8007c0c */ /* 0x000fe2000c701270 */
[----:B------:R-:W-:Y:S01]  /*11f0a0*/  ULDC.64 UR38, c[0x0][0x228] ;  /* 0x00008a0000267ab9 */ /* 0x000fe20000000a00 */
[----:B------:R-:W-:Y:S01]  /*11f0b0*/  @P2 LOP3.LUT R22, R22, 0x8000, RZ, 0xfc, !PT ;  /* 0x0000800016162812 */ /* 0x000fe200078efcff */
[----:B------:R-:W-:-:S03]  /*11f0c0*/  ULDC UR27, c[0x0][0x228] ;  /* 0x00008a00001b7ab9 */ /* 0x000fc60000000800 */
[----:B------:R-:W-:-:S04]  /*11f0d0*/  LOP3.LUT R22, R22, 0xffffbfff, RZ, 0xc0, !PT ;  /* 0xffffbfff16167812 */ /* 0x000fc800078ec0ff */
        /* <DEDUP_REMOVED lines=20> */
[----:B------:R-:W-:Y:S01]  /*11f220*/  VIADD R40, R252, 0x5d ;  /* 0x0000005dfc287836 */ /* 0x000fe20000000000 */
[----:B------:R-:W-:Y:S01]  /*11f230*/  ISETP.LT.AND P3, PT, R219, UR10, !P0 ;  /* 0x0000000adb007c0c */ /* 0x000fe2000c761270 */
[----:B------:R-:W-:Y:S01]  /*11f240*/  ULDC.64 UR8, c[0x0][0x228] ;  /* 0x00008a0000087ab9 */ /* 0x000fe20000000a00 */
[----:B------:R-:W-:Y:S01]  /*11f250*/  ISETP.LT.AND P2, PT, R218, UR49, !P0 ;  /* 0x00000031da007c0c */ /* 0x000fe2000c741270 */
[----:B------:R-:W-:Y:S01]  /*11f260*/  VIADD R39, R252, 0x5c ;  /* 0x0000005cfc277836 */ /* 0x000fe20000000000 */
[----:B------:R-:W-:Y:S01]  /*11f270*/  ISETP.LT.AND P1, PT, R217, UR48, !P0 ;  /* 0x00000030d9007c0c */ /* 0x000fe2000c721270 */
[----:B------:R-:W-:Y:S01]  /*11f280*/  UMOV UR12, UR39 ;  /* 0x00000027000c7c82 */ /* 0x000fe20008000000 */
[----:B------:R-:W-:Y:S01]  /*11f290*/  UMOV UR47, UR35 ;  /* 0x00000023002f7c82 */ /* 0x000fe20008000000 */
[----:B------:R-:W-:Y:S01]  /*11f2a0*/  MOV R43, UR60 ;  /* 0x0000003c002b7c02 */ /* 0x000fe20008000f00 */
[----:B------:R-:W-:-:S05]  /*11f2b0*/  ULDC UR38, c[0x0][0x228] ;  /* 0x00008a0000267ab9 */ /* 0x000fca0000000800 */
[----:B------:R-:W-:Y:S01]  /*11f2c0*/  @P3 LOP3.LUT R22, R22, 0x100, RZ, 0xfc, !PT ;  /* 0x0000010016163812 */ /* 0x000fe200078efcff */
[----:B------:R-:W-:Y:S01]  /*11f2d0*/  UMOV UR6, UR8 ;  /* 0x0000000800067c82 */ /* 0x000fe20008000000 */
[----:B------:R-:W-:Y:S01]  /*11f2e0*/  ISETP.LT.AND P0, PT, R216, UR4, !P0 ;  /* 0x00000004d8007c0c */ /* 0x000fe2000c701270 */
[----:B------:R-:W-:Y:S01]  /*11f2f0*/  ULDC.64 UR4, c[0x0][0x228] ;  /* 0x00008a0000047ab9 */ /* 0x000fe20000000a00 */
[----:B------:R-:W-:Y:S01]  /*11f300*/  LOP3.LUT R22, R22, 0xffffff7f, RZ, 0xc0, !PT ;  /* 0xffffff7f16167812 */ /* 0x000fe200078ec0ff */
[----:B------:R-:W-:Y:S01]  /*11f310*/  UMOV UR39, UR9 ;  /* 0x0000000900277c82 */ /* 0x000fe20008000000 */
[----:B------:R-:W-:Y:S01]  /*11f320*/  ULDC.64 UR8, c[0x0][0x228] ;  /* 0x00008a0000087ab9 */ /* 0x000fe20000000a00 */
[----:B------:R-:W-:Y:S01]  /*11f330*/  ULDC.64 UR48, c[0x0][0x228] ;  /* 0x00008a0000307ab9 */ /* 0x000fe20000000a00 */
[----:B------:R-:W-:Y:S01]  /*11f340*/  @P2 LOP3.LUT R22, R22, 0x80, RZ, 0xfc, !PT ;  /* 0x0000008016162812 */ /* 0x000fe200078efcff */
[----:B------:R-:W-:-:S03]  /*11f350*/  ULDC.64 UR34, c[0x0][0x228] ;  /* 0x00008a0000227ab9 */ /* 0x000fc60000000a00 */
        /* <DEDUP_REMOVED lines=10> */
[----:B------:R-:W-:Y:S01]  /*11f400*/  IADD3 R40, R252, 0x5b, RZ ;  /* 0x0000005bfc287810 */ /* 0x000fe20007ffe0ff */
[----:B------:R-:W-:Y:S01]  /*11f410*/  UMOV UR46, UR9 ;  /* 0x00000009002e7c82 */ /* 0x000fe20008000000 */
[----:B------:R-:W-:-:S03]  /*11f420*/  ULDC UR57, c[0x0][0x228] ;  /* 0x00008a0000397ab9 */ /* 0x000fc60000000800 */
[----:B------:R-:W-:Y:S01]  /*11f430*/  @P3 LOP3.LUT R22, R22, 0x10, RZ, 0xfc, !PT ;  /* 0x0000001016163812 */ /* 0x000fe200078efcff */
[----:B------:R-:W-:-:S03]  /*11f440*/  ULDC.64 UR8, c[0x0][0x228] ;  /* 0x00008a0000087ab9 */ /* 0x000fc60000000a00 */
        /* <DEDUP_REMOVED lines=24> */
[----:B------:R-:W-:Y:S01]  /*11f5d0*/  ULDC.64 UR10, c[0x0][0x228] ;  /* 0x00008a00000a7ab9 */ /* 0x000fe20000000a00 */
[----:B------:R-:W-:-:S02]  /*11f5e0*/  ISETP.LT.AND P2, PT, R218, UR54, !P0 ;  /* 0x00000036da007c0c */ /* 0x000fc4000c741270 */
        /* <DEDUP_REMOVED lines=18> */
[----:B------:R-:W-:Y:S01]  /*11f710*/  LOP3.LUT R23, R23, 0xff7fffff, RZ, 0xc0, !PT ;  /* 0xff7fffff17177812 */ /* 0x000fe200078ec0ff */
[----:B------:R-:W-:-:S03]  /*11f720*/  UMOV UR4, UR48 ;  /* 0x0000003000047c82 */ /* 0x000fc60008000000 */
[----:B------:R-:W-:Y:S02]  /*11f730*/  @P2 LOP3.LUT R23, R23, 0x800000, RZ, 0xfc, !PT ;  /* 0x0080000017172812 */ /* 0x000fe400078efcff */
[----:B------:R-:W-:Y:S01]  /*11f740*/  ISETP.LT.AND P0, PT, R216, UR4, !P0 ;  /* 0x00000004d8007c0c */ /* 0x000fe2000c701270 */
[----:B------:R-:W-:Y:S01]  /*11f750*/  VIADD R40, R252, 0x59 ;  /* 0x00000059fc287836 */ /* 0x000fe20000000000 */
[----:B------:R-:W-:Y:S01]  /*11f760*/  LOP3.LUT R23, R23, 0xffbfffff, RZ, 0xc0, !PT ;  /* 0xffbfffff17177812 */ /* 0x000fe200078ec0ff */
[----:B------:R-:W-:-:S03]  /*11f770*/  ULDC.64 UR4, c[0x0][0x228] ;  /* 0x00008a0000047ab9 */ /* 0x000fc60000000a00 */
        /* <DEDUP_REMOVED lines=9> */
[----:B------:R-:W-:Y:S01]  /*11f810*/  ULDC.64 UR48, c[0x0][0x228] ;  /* 0x00008a0000307ab9 */ /* 0x000fe20000000a00 */
[----:B------:R-:W-:-:S04]  /*11f820*/  IADD3 R39, R252, 0x58, RZ ;  /* 0x00000058fc277810 */ /* 0x000fc80007ffe0ff */
[----:B------:R-:W-:Y:S01]  /*11f830*/  @P3 LOP3.LUT R23, R23, 0x100000, RZ, 0xfc, !PT ;  /* 0x0010000017173812 */ /* 0x000fe200078efcff */
[----:B------:R-:W-:Y:S01]  /*11f840*/  UMOV UR4, UR34 ;  /* 0x0000002200047c82 */ /* 0x000fe20008000000 */
[----:B------:R-:W-:Y:S01]  /*11f850*/  VIADD R40, R252, 0x57 ;  /* 0x00000057fc287836 */ /* 0x000fe20000000000 */
[----:B------:R-:W-:Y:S01]  /*11f860*/  UMOV UR58, UR35 ;  /* 0x00000023003a7c82 */ /* 0x000fe20008000000 */
[----:B------:R-:W-:Y:S01]  /*11f870*/  LOP3.LUT R23, R23, 0xfff7ffff, RZ, 0xc0, !PT ;  /* 0xfff7ffff17177812 */ /* 0x000fe200078ec0ff */
[----:B------:R-:W-:Y:S01]  /*11f880*/  UMOV UR6, UR48 ;  /* 0x0000003000067c82 */ /* 0x000fe20008000000 */
[----:B------:R-:W-:Y:S01]  /*11f890*/  ULDC UR35, c[0x0][0x228] ;  /* 0x00008a0000237ab9 */ /* 0x000fe20000000800 */
[----:B------:R-:W-:Y:S01]  /*11f8a0*/  ULDC.64 UR50, c[0x0][0x228] ;  /* 0x00008a0000327ab9 */ /* 0x000fe20000000a00 */
[----:B------:R-:W-:Y:S01]  /*11f8b0*/  @P2 LOP3.LUT R23, R23, 0x80000, RZ, 0xfc, !PT ;  /* 0x0008000017172812 */ /* 0x000fe200078efcff */
[----:B------:R-:W-:Y:S01]  /*11f8c0*/  ULDC UR48, c[0x0][0x228] ;  /* 0x00008a0000307ab9 */ /* 0x000fe20000000800 */
[----:B------:R-:W-:Y:S01]  /*11f8d0*/  ISETP.LT.AND P0, PT, R216, UR6, !P0 ;  /* 0x00000006d8007c0c */ /* 0x000fe2000c701270 */
[----:B------:R-:W-:Y:S01]  /*11f8e0*/  ULDC.64 UR6, c[0x0][0x228] ;  /* 0x00008a0000067ab9 */ /* 0x000fe20000000a00 */
        /* <DEDUP_REMOVED lines=24> */
[----:B------:R-:W-:-:S11]  /*11fa70*/  ISETP.LT.AND P2, PT, R218, UR35, !P0 ;  /* 0x00000023da007c0c */ /* 0x000fd6000c741270 */
[----:B------:R-:W-:Y:S02]  /*11fa80*/  @P1 LOP3.LUT R23, R23, 0x1000, RZ, 0xfc, !PT ;  /* 0x0000100017171812 */ /* 0x000fe400078efcff */
[----:B------:R-:W-:Y:S02]  /*11fa90*/  ISETP.LT.AND P1, PT, R217, UR32, !P0 ;  /* 0x00000020d9007c0c */ /* 0x000fe4000c721270 */
        /* <DEDUP_REMOVED lines=25> */
[----:B------:R-:W-:-:S04]  /*11fc30*/  ISETP.GE.AND P0, PT, R40, UR7, PT ;  /* 0x0000000728007c0c */ /* 0x000fc8000bf06270 */
[----:B------:R-:W-:Y:S01]  /*11fc40*/  ISETP.LT.AND P1, PT, R219, UR4, !P0 ;  /* 0x00000004db007c0c */ /* 0x000fe2000c721270 */
[----:B------:R-:W-:Y:S01]  /*11fc50*/  UMOV UR55, UR33 ;  /* 0x0000002100377c82 */ /* 0x000fe20008000000 */
[----:B------:R-:W-:Y:S01]  /*11fc60*/  UMOV UR33, UR16 ;  /* 0x0000001000217c82 */ /* 0x000fe20008000000 */
[----:B------:R-:W-:Y:S01]  /*11fc70*/  ULDC UR16, c[0x0][0x228] ;  /* 0x00008a0000107ab9 */ /* 0x000fe20000000800 */
[----:B------:R-:W-:Y:S02]  /*11fc80*/  LOP3.LUT R23, R23, 0xffffffef, RZ, 0xc0, !PT ;  /* 0xffffffef17177812 */ /* 0x000fe400078ec0ff */
[----:B------:R-:W-:Y:S02]  /*11fc90*/  ISETP.LT.AND P2, PT, R218, UR16, !P0 ;  /* 0x00000010da007c0c */ /* 0x000fe4000c741270 */
[----:B------:R-:W-:-:S05]  /*11fca0*/  MOV R44, UR61 ;  /* 0x0000003d002c7c02 */ /* 0x000fca0008000f00 */
[----:B------:R-:W-:Y:S01]  /*11fcb0*/  @P1 LOP3.LUT R23, R23, 0x10, RZ, 0xfc, !PT ;  /* 0x0000001017171812 */ /* 0x000fe200078efcff */
[----:B------:R-:W-:Y:S01]  /*11fcc0*/  VIADD R39, R252, 0x54 ;  /* 0x00000054fc277836 */ /* 0x000fe20000000000 */
[----:B------:R-:W-:Y:S01]  /*11fcd0*/  ISETP.LT.AND P1, PT, R217, UR56, !P0 ;  /* 0x00000038d9007c0c */ /* 0x000fe2000c721270 */
[----:B------:R-:W-:Y:S01]  /*11fce0*/  ULDC UR16, c[0x0][0x228] ;  /* 0x00008a0000107ab9 */ /* 0x000fe20000000800 */
[----:B------:R-:W-:Y:S01]  /*11fcf0*/  LOP3.LUT R23, R23, 0xfffffff7, RZ, 0xc0, !PT ;  /* 0xfffffff717177812 */ /* 0x000fe200078ec0ff */
[----:B------:R-:W-:Y:S01]  /*11fd00*/  UMOV UR61, UR51 ;  /* 0x00000033003d7c82 */ /* 0x000fe20008000000 */
[----:B------:R-:W-:Y:S02]  /*11fd10*/  ULDC.64 UR50, c[0x0][0x228] ;  /* 0x00008a0000327ab9 */ /* 0x000fe40000000a00 */
[----:B------:R-:W-:Y:S01]  /*11fd20*/  @P2 LOP3.LUT R23, R23, 0x8, RZ, 0xfc, !PT ;  /* 0x0000000817172812 */ /* 0x000fe200078efcff */
[----:B------:R-:W-:Y:S02]  /*11fd30*/  UMOV UR6, UR50 ;  /* 0x0000003200067c82 */ /* 0x000fe40008000000 */
[----:B------:R-:W-:Y:S01]  /*11fd40*/  ISETP.LT.AND P0, PT, R216, UR6, !P0 ;  /* 0x00000006d8007c0c */ /* 0x000fe2000c701270 */
[----:B------:R-:W-:Y:S01]  /*11fd50*/  UMOV UR60, UR51 ;  /* 0x00000033003c7c82 */ /* 0x000fe20008000000 */
[----:B------:R-:W-:Y:S01]  /*11fd60*/  LOP3.LUT R23, R23, 0xfffffffb, RZ, 0xc0, !PT ;  /* 0xfffffffb17177812 */ /* 0x000fe200078ec0ff */
[----:B------:R-:W-:Y:S01]  /*11fd70*/  ULDC.64 UR50, c[0x0][0x228] ;  /* 0x00008a0000327ab9 */ /* 0x000fe20000000a00 */
[----:B------:R-:W-:-:S02]  /*11fd80*/  ULDC.64 UR6, c[0x0][0x228] ;  /* 0x00008a0000067ab9 */ /* 0x000fc40000000a00 */
[----:B------:R-:W-:-:S04]  /*11fd90*/  @P1 LOP3.LUT R23, R23, 0x4, RZ, 0xfc, !PT ;  /* 0x0000000417171812 */ /* 0x000fc800078efcff */
[----:B------:R-:W-:-:S04]  /*11fda0*/  LOP3.LUT R23, R23, 0xfffffffd, RZ, 0xc0, !PT ;  /* 0xfffffffd17177812 */ /* 0x000fc800078ec0ff */
[----:B------:R-:W-:Y:S02]  /*11fdb0*/  @P0 LOP3.LUT R23, R23, 0x2, RZ, 0xfc, !PT ;  /* 0x0000000217170812 */ /* 0x000fe400078efcff */
[----:B------:R-:W-:Y:S01]  /*11fdc0*/  ISETP.GE.AND P0, PT, R39, UR9, PT ;  /* 0x0000000927007c0c */ /* 0x000fe2000bf06270 */
[----:B------:R-:W-:Y:S01]  /*11fdd0*/  UMOV UR4, UR50 ;  /* 0x0000003200047c82 */ /* 0x000fe20008000000 */
[----:B------:R-:W-:Y:S01]  /*11fde0*/  VIADD R40, R252, 0x53 ;  /* 0x00000053fc287836 */ /* 0x000fe20000000000 */
[----:B------:R-:W-:Y:S01]  /*11fdf0*/  LOP3.LUT R23, R23, 0xfffffffe, RZ, 0xc0, !PT ;  /* 0xfffffffe17177812 */ /* 0x000fe200078ec0ff */
[----:B------:R-:W-:Y:S01]  /*11fe00*/  ULDC.64 UR8, c[0x0][0x228] ;  /* 0x00008a0000087ab9 */ /* 0x000fe20000000a00 */
[----:B------:R-:W-:Y:S01]  /*11fe10*/  ISETP.LT.AND P2, PT, R218, UR16, !P0 ;  /* 0x00000010da007c0c */ /* 0x000fe2000c741270 */
[----:B------:R-:W-:Y:S01]  /*11fe20*/  UMOV UR56, UR51 ;  /* 0x0000003300387c82 */ /* 0x000fe20008000000 */
[----:B------:R-:W-:Y:S01]  /*11fe30*/  ISETP.LT.AND P1, PT, R217, UR52, !P0 ;  /* 0x00000034d9007c0c */ /* 0x000fe2000c721270 */
[----:B------:R-:W-:Y:S01]  /*11fe40*/  ULDC.64 UR50, c[0x0][0x228] ;  /* 0x00008a0000327ab9 */ /* 0x000fe20000000a00 */
[----:B------:R-:W-:Y:S01]  /*11fe50*/  ISETP.LT.AND P3, PT, R219, UR6, !P0 ;  /* 0x00000006db007c0c */ /* 0x000fe2000c761270 */
[----:B------:R-:W-:Y:S01]  /*11fe60*/  UMOV UR13, UR49 ;  /* 0x00000031000d7c82 */ /* 0x000fe20008000000 */
[----:B------:R-:W-:Y:S01]  /*11fe70*/  ISETP.LT.AND P0, PT, R216, UR4, !P0 ;  /* 0x00000004d8007c0c */ /* 0x000fe2000c701270 */
[----:B------:R-:W-:Y:S01]  /*11fe80*/  UMOV UR57, UR47 ;  /* 0x0000002f00397c82 */ /* 0x000fe20008000000 */
[----:B------:R-:W-:Y:S01]  /*11fe90*/  IADD3 R39, R252, 0x52, RZ ;  /* 0x00000052fc277810 */ /* 0x000fe20007ffe0ff */
[----:B------:R-:W-:Y:S01]  /*11fea0*/  UMOV UR30, UR39 ;  /* 0x00000027001e7c82 */ /* 0x000fe20008000000 */
[----:B------:R-:W-:Y:S01]  /*11feb0*/  LOP3.LUT R25, R25, 0x7fffffff, RZ, 0xc0, !PT ;  /* 0x7fffffff19197812 */ /* 0x000fe200078ec0ff */
[----:B------:R-:W-:Y:S01]  /*11fec0*/  UMOV UR25, UR24 ;  /* 0x0000001800197c82 */ /* 0x000fe20008000000 */
[----:B------:R-:W-:Y:S01]  /*11fed0*/  UMOV UR34, UR22 ;  /* 0x0000001600227c82 */ /* 0x000fe20008000000 */
[----:B------:R-:W-:Y:S01]  /*11fee0*/  @P2 LOP3.LUT R24, R24, 0x80000000, RZ, 0xfc, !PT ;  /* 0x8000000018182812 */ /* 0x000fe200078efcff */
[----:B------:R-:W-:-:S03]  /*11fef0*/  ULDC UR16, c[0x0][0x228] ;  /* 0x00008a0000107ab9 */ /* 0x000fc60000000800 */
[----:B------:R-:W-:Y:S01]  /*11ff00*/  @P3 LOP3.LUT R23, R23, 0x1, RZ, 0xfc, !PT ;  /* 0x0000000117173812 */ /* 0x000fe200078efcff */
[----:B------:R-:W-:Y:S01]  /*11ff10*/  UMOV UR4, UR50 ;  /* 0x0000003200047c82 */ /* 0x000fe20008000000 */
[----:B------:R-:W-:Y:S01]  /*11ff20*/  LOP3.LUT R24, R24, 0xbfffffff, RZ, 0xc0, !PT ;  /* 0xbfffffff18187812 */ /* 0x000fe200078ec0ff */
[----:B------:R-:W-:Y:S01]  /*11ff30*/  UMOV UR49, UR26 ;  /* 0x0000001a00317c82 */ /* 0x000fe20008000000 */
[----:B------:R-:W-:Y:S01]  /*11ff40*/  UMOV UR54, UR57 ;  /* 0x0000003900367c82 */ /* 0x000fe20008000000 */
[----:B------:R-:W-:Y:S01]  /*11ff50*/  UMOV UR32, UR13 ;  /* 0x0000000d00207c82 */ /* 0x000fe20008000000 */
[----:B------:R-:W-:Y:S01]  /*11ff60*/  @P1 LOP3.LUT R24, R24, 0x40000000, RZ, 0xfc, !PT ;  /* 0x4000000018181812 */ /* 0x000fe200078efcff */
[----:B------:R-:W-:Y:S01]  /*11ff70*/  ULDC UR24, c[0x0][0x228] ;  /* 0x00008a0000187ab9 */ /* 0x000fe20000000800 */
[----:B------:R-:W-:Y:S01]  /*11ff80*/  ULDC UR26, c[0x0][0x228] ;  /* 0x00008a00001a7ab9 */ /* 0x000fe20000000800 */
[----:B------:R-:W-:Y:S01]  /*11ff90*/  ULDC UR22, c[0x0][0x228] ;  /* 0x00008a0000167ab9 */ /* 0x000fe20000000800 */
        /* <DEDUP_REMOVED lines=10> */
[----:B------:R-:W-:Y:S01]  /*120040*/  @P3 LOP3.LUT R24, R24, 0x10000000, RZ, 0xfc, !PT ;  /* 0x1000000018183812 */ /* 0x000fe200078efcff */
[----:B------:R-:W-:Y:S01]  /*120050*/  VIADD R40, R252, 0x51 ;  /* 0x00000051fc287836 */ /* 0x000fe20000000000 */
[----:B------:R-:W-:Y:S01]  /*120060*/  UMOV UR42, UR11 ;  /* 0x0000000b002a7c82 */ /* 0x000fe20008000000 */
[----:B------:R-:W-:Y:S01]  /*120070*/  ULDC.64 UR44, c[0x0][0x228] ;  /* 0x00008a00002c7ab9 */ /* 0x000fe20000000a00 */
[----:B------:R-:W-:-:S04]  /*120080*/  LOP3.LUT R24, R24, 0xf7ffffff, RZ, 0xc0, !PT ;  /* 0xf7ffffff18187812 */ /* 0x000fc800078ec0ff */
[----:B------:R-:W-:Y:S02]  /*120090*/  @P2 LOP3.LUT R24, R24, 0x8000000, RZ, 0xfc, !PT ;  /* 0x0800000018182812 */ /* 0x000fe400078efcff */
[----:B------:R-:W-:Y:S02]  /*1200a0*/  ISETP.LT.AND P0, PT, R216, UR4, !P0 ;  /* 0x00000004d8007c0c */ /* 0x000fe4000c701270 */
[----:B------:R-:W-:-:S04]  /*1200b0*/  LOP3.LUT R24, R24, 0xfbffffff, RZ, 0xc0, !PT ;  /* 0xfbffffff18187812 */ /* 0x000fc800078ec0ff */
[----:B------:R-:W-:-:S04]  /*1200c0*/  @P1 LOP3.LUT R24, R24, 0x4000000, RZ, 0xfc, !PT ;  /* 0x0400000018181812 */ /* 0x000fc800078efcff */
[----:B------:R-:W-:Y:S01]  /*1200d0*/  LOP3.LUT R24, R24, 0xfdffffff, RZ, 0xc0, !PT ;  /* 0xfdffffff18187812 */ /* 0x000fe200078ec0ff */
[----:B------:R-:W-:Y:S01]  /*1200e0*/  UMOV UR48, UR12 ;  /* 0x0000000c00307c82 */ /* 0x000fe20008000000 */
[----:B------:R-:W-:Y:S02]  /*1200f0*/  ULDC.64 UR12, c[0x0][0x228] ;  /* 0x00008a00000c7ab9 */ /* 0x000fe40000000a00 */
[----:B------:R-:W-:Y:S02]  /*120100*/  @P0 LOP3.LUT R24, R24, 0x2000000, RZ, 0xfc, !PT ;  /* 0x0200000018180812 */ /* 0x000fe400078efcff */
[----:B------:R-:W-:-:S04]  /*120110*/  ISETP.GE.AND P0, PT, R39, UR5, PT ;  /* 0x0000000527007c0c */ /* 0x000fc8000bf06270 */
[----:B------:R-:W-:Y:S02]  /*120120*/  ISETP.LT.AND P3, PT, R219, UR12, !P0 ;  /* 0x0000000cdb007c0c */ /* 0x000fe4000c761270 */
[----:B------:R-:W-:Y:S02]  /*120130*/  ISETP.LT.AND P2, PT, R218, UR43, !P0 ;  /* 0x0000002bda007c0c */ /* 0x000fe4000c741270 */
[----:B------:R-:W-:Y:S02]  /*120140*/  LOP3.LUT R24, R24, 0xfeffffff, RZ, 0xc0, !PT ;  /* 0xfeffffff18187812 */ /* 0x000fe400078ec0ff */
[----:B------:R-:W-:-:S07]  /*120150*/  ISETP.LT.AND P1, PT, R217, UR41, !P0 ;  /* 0x00000029d9007c0c */ /* 0x000fce000c721270 */
[----:B------:R-:W-:-:S04]  /*120160*/  @P3 LOP3.LUT R24, R24, 0x1000000, RZ, 0xfc, !PT ;  /* 0x0100000018183812 */ /* 0x000fc800078efcff */
[----:B------:R-:W-:Y:S01]  /*120170*/  LOP3.LUT R24, R24, 0xff7fffff, RZ, 0xc0, !PT ;  /* 0xff7fffff18187812 */ /* 0x000fe200078ec0ff */
[----:B------:R-:W-:Y:S01]  /*120180*/  UMOV UR4, UR10 ;  /* 0x0000000a00047c82 */ /* 0x000fe20008000000 */
[----:B------:R-:W-:Y:S02]  /*120190*/  ULDC.64 UR10, c[0x0][0x228] ;  /* 0x00008a00000a7ab9 */ /* 0x000fe40000000a00 */
        /* <DEDUP_REMOVED lines=15> */
[----:B------:R-:W-:Y:S01]  /*120290*/  UMOV UR39, UR11 ;  /* 0x0000000b00277c82 */ /* 0x000fe20008000000 */
[----:B------:R-:W-:Y:S01]  /*1202a0*/  ISETP.LT.AND P0, PT, R216, UR6, !P0 ;  /* 0x00000006d8007c0c */ /* 0x000fe2000c701270 */
[----:B------:R-:W-:Y:S01]  /*1202b0*/  ULDC.64 UR6, c[0x0][0x228] ;  /* 0x00008a0000067ab9 */ /* 0x000fe20000000a00 */
[----:B------:R-:W-:Y:S01]  /*1202c0*/  LOP3.LUT R24, R24, 0xfff7ffff, RZ, 0xc0, !PT ;  /* 0xfff7ffff18187812 */ /* 0x000fe200078ec0ff */
[----:B------:R-:W-:Y:S01]  /*1202d0*/  ULDC.64 UR10, c[0x0][0x228] ;  /* 0x00008a00000a7ab9 */ /* 0x000fe20000000a00 */
[----:B------:R-:W-:Y:S01]  /*1202e0*/  IADD3 R40, R252, 0x4f, RZ ;  /* 0x0000004ffc287810 */ /* 0x000fe20007ffe0ff */
[----:B------:R-:W-:Y:S01]  /*1202f0*/  UMOV UR35, UR25 ;  /* 0x0000001900237c82 */ /* 0x000fe20008000000 */
[----:B------:R-:W-:Y:S01]  /*120300*/  @P2 LOP3.LUT R24, R24, 0x80000, RZ, 0xfc, !PT ;  /* 0x0008000018182812 */ /* 0x000fe200078efcff */
[----:B------:R-:W-:Y:S01]  /*120310*/  UMOV UR4, UR10 ;  /* 0x0000000a00047c82 */ /* 0x000fe20008000000 */
[----:B------:R-:W-:Y:S01]  /*120320*/  UMOV UR41, UR11 ;  /* 0x0000000b00297c82 */ /* 0x000fe20008000000 */
[----:B------:R-:W-:Y:S01]  /*120330*/  ULDC.64 UR10, c[0x0][0x228] ;  /* 0x00008a00000a7ab9 */ /* 0x000fe20000000a00 */
[----:B------:R-:W-:Y:S01]  /*120340*/  LOP3.LUT R24, R24, 0xfffbffff, RZ, 0xc0, !PT ;  /* 0xfffbffff18187812 */ /* 0x000fe200078ec0ff */
[----:B------:R-:W-:Y:S01]  /*120350*/  ULDC UR25, c[0x0][0x228] ;  /* 0x00008a0000197ab9 */ /* 0x000fe20000000800 */
[----:B------:R-:W-:Y:S01]  /*120360*/  UMOV UR47, UR17 ;  /* 0x00000011002f7c82 */ /* 0x000fe20008000000 */
[----:B------:R-:W-:Y:S01]  /*120370*/  ULDC UR17, c[0x0][0x228] ;  /* 0x00008a0000117ab9 */ /* 0x000fe20000000800 */
[----:B------:R-:W-:Y:S01]  /*120380*/  @P1 LOP3.LUT R24, R24, 0x40000, RZ, 0xfc, !PT ;  /* 0x0004000018181812 */ /* 0x000fe200078efcff */
[----:B------:R-:W-:Y:S01]  /*120390*/  UMOV UR49, UR34 ;  /* 0x0000002200317c82 */ /* 0x000fe20008000000 */
[----:B------:R-:W-:Y:S01]  /*1203a0*/  UMOV UR50, UR51 ;  /* 0x0000003300327c82 */ /* 0x000fe20008000000 */
[----:B------:R-:W-:Y:S01]  /*1203b0*/  MOV R41, UR60 ;  /* 0x0000003c00297c02 */ /* 0x000fe20008000f00 */
[----:B------:R-:W-:Y:S01]  /*1203c0*/  UMOV UR43, UR30 ;  /* 0x0000001e002b7c82 */ /* 0x000fe20008000000 */
[----:B------:R-:W-:Y:S01]  /*1203d0*/  LOP3.LUT R24, R24, 0xfffdffff, RZ, 0xc0, !PT ;  /* 0xfffdffff18187812 */ /* 0x000fe200078ec0ff */
[----:B------:R-:W-:Y:S01]  /*1203e0*/  UMOV UR34, UR35 ;  /* 0x0000002300227c82 */ /* 0x000fe20008000000 */
[----:B------:R-:W-:Y:S01]  /*1203f0*/  UMOV UR51, UR53 ;  /* 0x0000003500337c82 */ /* 0x000fe20008000000 */
[----:B------:R-:W-:Y:S01]  /*120400*/  UMOV UR40, UR49 ;  /* 0x0000003100287c82 */ /* 0x000fe20008000000 */
[----:B------:R-:W-:Y:S01]  /*120410*/  @P0 LOP3.LUT R24, R24, 0x20000, RZ, 0xfc, !PT ;  /* 0x0002000018180812 */ /* 0x000fe200078efcff */
[----:B------:R-:W-:Y:S01]  /*120420*/  ULDC UR35, c[0x0][0x228] ;  /* 0x00008a0000237ab9 */ /* 0x000fe20000000800 */
[----:B------:R-:W-:Y:S01]  /*120430*/  ISETP.GE.AND P0, PT, R39, UR9, PT ;  /* 0x0000000927007c0c */ /* 0x000fe2000bf06270 */
[----:B------:R-:W-:Y:S01]  /*120440*/  ULDC.64 UR8, c[0x0][0x228] ;  /* 0x00008a0000087ab9 */ /* 0x000fe20000000a00 */
[----:B------:R-:W-:Y:S01]  /*120450*/  ULDC UR30, c[0x0][0x228] ;  /* 0x00008a00001e7ab9 */ /* 0x000fe20000000800 */
[----:B------:R-:W-:Y:S01]  /*120460*/  MOV R42, UR61 ;  /* 0x0000003d002a7c02 */ /* 0x000fe20008000f00 */
[----:B------:R-:W-:Y:S01]  /*120470*/  ULDC UR31, c[0x0][0x228] ;  /* 0x00008a00001f7ab9 */ /* 0x000fe20000000800 */
[----:B------:R-:W-:-:S02]  /*120480*/  ISETP.LT.AND P3, PT, R219, UR6, !P0 ;  /* 0x00000006db007c0c */ /* 0x000fc4000c761270 */
        /* <DEDUP_REMOVED lines=15> */
[----:B------:R-:W-:Y:S02]  /*120580*/  ISETP.LT.AND P3, PT, R219, UR10, !P0 ;  /* 0x0000000adb007c0c */ /* 0x000fe4000c761270 */
[----:B------:R-:W-:Y:S02]  /*120590*/  ISETP.LT.AND P2, PT, R218, UR15, !P0 ;  /* 0x0000000fda007c0c */ /* 0x000fe4000c741270 */
[----:B------:R-:W-:Y:S01]  /*1205a0*/  ISETP.LT.AND P1, PT, R217, UR14, !P0 ;  /* 0x0000000ed9007c0c */ /* 0x000fe2000c721270 */
[----:B------:R-:W-:-:S08]  /*1205b0*/  ULDC.64 UR14, c[0x0][0x228] ;  /* 0x00008a00000e7ab9 */ /* 0x000fd00000000a00 */
[----:B------:R-:W-:-:S04]  /*1205c0*/  @P3 LOP3.LUT R24, R24, 0x1000, RZ, 0xfc, !PT ;  /* 0x0000100018183812 */ /* 0x000fc800078efcff */
[----:B------:R-:W-:-:S04]  /*1205d0*/  LOP3.LUT R24, R24, 0xfffff7ff, RZ, 0xc0, !PT ;  /* 0xfffff7ff18187812 */ /* 0x000fc800078ec0ff */
[----:B------:R-:W-:Y:S02]  /*1205e0*/  @P2 LOP3.LUT R24, R24, 0x800, RZ, 0xfc, !PT ;  /* 0x0000080018182812 */ /* 0x000fe400078efcff */
[----:B------:R-:W-:Y:S01]  /*1205f0*/  ISETP.LT.AND P0, PT, R216, UR8, !P0 ;  /* 0x00000008d8007c0c */ /* 0x000fe2000c701270 */
[----:B------:R-:W-:Y:S01]  /*120600*/  VIADD R40, R252, 0x4d ;  /* 0x0000004dfc287836 */ /* 0x000fe20000000000 */
[----:B------:R-:W-:Y:S01]  /*120610*/  LOP3.LUT R24, R24, 0xfffffbff, RZ, 0xc0, !PT ;  /* 0xfffffbff18187812 */ /* 0x000fe200078ec0ff */
[----:B------:R-:W-:Y:S01]  /*120620*/  UMOV UR53, UR34 ;  /* 0x0000002200357c82 */ /* 0x000fe20008000000 */
[----:B------:R-:W-:Y:S01]  /*120630*/  ULDC UR34, c[0x0][0x228] ;  /* 0x00008a0000227ab9 */ /* 0x000fe20000000800 */
[----:B------:R-:W-:Y:S01]  /*120640*/  UMOV UR49, UR23 ;  /* 0x0000001700317c82 */ /* 0x000fe20008000000 */
[----:B------:R-:W-:Y:S01]  /*120650*/  @P1 LOP3.LUT R24, R24, 0x400, RZ, 0xfc, !PT ;  /* 0x0000040018181812 */ /* 0x000fe200078efcff */
[----:B------:R-:W-:Y:S01]  /*120660*/  ULDC UR23, c[0x0][0x228] ;  /* 0x00008a0000177ab9 */ /* 0x000fe20000000800 */
[----:B------:R-:W-:Y:S01]  /*120670*/  UMOV UR60, UR40 ;  /* 0x00000028003c7c82 */ /* 0x000fe20008000000 */
[----:B------:R-:W-:Y:S01]  /*120680*/  UMOV UR61, UR32 ;  /* 0x00000020003d7c82 */ /* 0x000fe20008000000 */
[----:B------:R-:W-:Y:S01]  /*120690*/  LOP3.LUT R24, R24, 0xfffffdff, RZ, 0xc0, !PT ;  /* 0xfffffdff18187812 */ /* 0x000fe200078ec0ff */
[----:B------:R-:W-:Y:S01]  /*1206a0*/  UMOV UR40, UR33 ;  /* 0x0000002100287c82 */ /* 0x000fe20008000000 */
[----:B------:R-:W-:Y:S01]  /*1206b0*/  ULDC UR33, c[0x0][0x228] ;  /* 0x00008a0000217ab9 */ /* 0x000fe20000000800 */
[----:B------:R-:W-:Y:S01]  /*1206c0*/  ULDC UR32, c[0x0][0x228] ;  /* 0x00008a0000207ab9 */ /* 0x000fe20000000800 */
[----:B------:R-:W-:Y:S01]  /*1206d0*/  @P0 LOP3.LUT R24, R24, 0x200, RZ, 0xfc, !PT ;  /* 0x0000020018180812 */ /* 0x000fe200078efcff */
[----:B------:R-:W-:Y:S01]  /*1206e0*/  ULDC UR8, c[0x0][0x228] ;  /* 0x00008a0000087ab9 */ /* 0x000fe20000000800 */
[----:B------:R-:W-:Y:S01]  /*1206f0*/  ISETP.GE.AND P0, PT, R39, UR5, PT ;  /* 0x0000000527007c0c */ /* 0x000fe2000bf06270 */
[----:B------:R-:W-:-:S03]  /*120700*/  ULDC.64 UR4, c[0x0][0x228] ;  /* 0x00008a0000047ab9 */ /* 0x000fc60000000a00 */
[----:B------:R-:W-:Y:S02]  /*120710*/  ISETP.LT.AND P3, PT, R219, UR12, !P0 ;  /* 0x0000000cdb007c0c */ /* 0x000fe4000c761270 */
[----:B------:R-:W-:Y:S01]  /*120720*/  ISETP.LT.AND P2, PT, R218, UR20, !P0 ;  /* 0x00000014da007c0c */ /* 0x000fe2000c741270 */
[----:B------:R-:W-:Y:S01]  /*120730*/  ULDC.64 UR20, c[0x0][0x228] ;  /* 0x00008a0000147ab9 */ /* 0x000fe20000000a00 */
[----:B------:R-:W-:Y:S02]  /*120740*/  LOP3.LUT R24, R24, 0xfffffeff, RZ, 0xc0, !PT ;  /* 0xfffffeff18187812 */ /* 0x000fe400078ec0ff */
[----:B------:R-:W-:Y:S01]  /*120750*/  ISETP.LT.AND P1, PT, R217, UR19, !P0 ;  /* 0x00000013d9007c0c */ /* 0x000fe2000c721270 */
        /* <DEDUP_REMOVED lines=12> */
[----:B------:R-:W-:Y:S02]  /*120820*/  ISETP.LT.AND P3, PT, R219, UR4, !P0 ;  /* 0x00000004db007c0c */ /* 0x000fe4000c761270 */
[----:B------:R-:W-:Y:S01]  /*120830*/  ISETP.LT.AND P2, PT, R218, UR28, !P0 ;  /* 0x0000001cda007c0c */ /* 0x000fe2000c741270 */
[----:B------:R-:W-:Y:S01]  /*120840*/  ULDC.64 UR28, c[0x0][0x228] ;  /* 0x00008a00001c7ab9 */ /* 0x000fe20000000a00 */
[----:B------:R-:W-:Y:S02]  /*120850*/  LOP3.LUT R24, R24, 0xffffffef, RZ, 0xc0, !PT ;  /* 0xffffffef18187812 */ /* 0x000fe400078ec0ff */
[----:B------:R-:W-:Y:S02]  /*120860*/  ISETP.LT.AND P1, PT, R217, UR27, !P0 ;  /* 0x0000001bd9007c0c */ /* 0x000fe4000c721270 */
[C---:B------:R-:W-:Y:S01]  /*120870*/  IADD3 R39, R252.reuse, 0x4c, RZ ;  /* 0x0000004cfc277810 */ /* 0x040fe20007ffe0ff */
[----:B------:R-:W-:-:S04]  /*120880*/  VIADD R40, R252, 0x4b ;  /* 0x0000004bfc287836 */ /* 0x000fc80000000000 */
        /* <DEDUP_REMOVED lines=13> */
[----:B------:R-:W-:Y:S01]  /*120960*/  ULDC.64 UR36, c[0x0][0x228] ;  /* 0x00008a0000247ab9 */ /* 0x000fe20000000a00 */
[----:B------:R-:W-:Y:S02]  /*120970*/  ISETP.LT.AND P1, PT, R217, UR18, !P0 ;  /* 0x00000012d9007c0c */ /* 0x000fe4000c721270 */
[----:B------:R-:W-:Y:S01]  /*120980*/  LOP3.LUT R24, R24, 0xfffffffe, RZ, 0xc0, !PT ;  /* 0xfffffffe18187812 */ /* 0x000fe200078ec0ff */
[----:B------:R-:W-:Y:S01]  /*120990*/  VIADD R39, R252, 0x4a ;  /* 0x0000004afc277836 */ /* 0x000fe20000000000 */
[----:B------:R-:W-:Y:S01]  /*1209a0*/  ISETP.LT.AND P3, PT, R219, UR6, !P0 ;  /* 0x00000006db007c0c */ /* 0x000fe2000c761270 */
[----:B------:R-:W-:Y:S01]  /*1209b0*/  ULDC UR18, c[0x0][0x228] ;  /* 0x00008a0000127ab9 */ /* 0x000fe20000000800 */
[----:B------:R-:W-:-:S05]  /*1209c0*/  ISETP.LT.AND P0, PT, R216, UR28, !P0 ;  /* 0x0000001cd8007c0c */ /* 0x000fca000c701270 */
[----:B------:R-:W-:-:S04]  /*1209d0*/  @P2 LOP3.LUT R25, R25, 0x80000000, RZ, 0xfc, !PT ;  /* 0x8000000019192812 */ /* 0x000fc800078efcff */
[----:B------:R-:W-:-:S04]  /*1209e0*/  LOP3.LUT R25, R25, 0xbfffffff, RZ, 0xc0, !PT ;  /* 0xbfffffff19197812 */ /* 0x000fc800078ec0ff */
[----:B------:R-:W-:-:S04]  /*1209f0*/  @P1 LOP3.LUT R25, R25, 0x40000000, RZ, 0xfc, !PT ;  /* 0x4000000019191812 */ /* 0x000fc800078efcff */
[----:B------:R-:W-:-:S04]  /*120a00*/  LOP3.LUT R25, R25, 0xdfffffff, RZ, 0xc0, !PT ;  /* 0xdfffffff19197812 */ /* 0x000fc800078ec0ff */
[----:B------:R-:W-:Y:S02]  /*120a10*/  @P0 LOP3.LUT R25, R25, 0x20000000, RZ, 0xfc, !PT ;  /* 0x2000000019190812 */ /* 0x000fe400078efcff */
[----:B------:R-:W-:Y:S01]  /*120a20*/  ISETP.GE.AND P0, PT, R40, UR13, PT ;  /* 0x0000000d28007c0c */ /* 0x000fe2000bf06270 */
[----:B------:R-:W-:Y:S01]  /*120a30*/  ULDC.64 UR12, c[0x0][0x228] ;  /* 0x00008a00000c7ab9 */ /* 0x000fe20000000a00 */
[----:B------:R-:W-:Y:S02]  /*120a40*/  @P3 LOP3.LUT R24, R24, 0x1, RZ, 0xfc, !PT ;  /* 0x0000000118183812 */ /* 0x000fe400078efcff */
[----:B------:R-:W-:Y:S02]  /*120a50*/  ISETP.LT.AND P3, PT, R219, UR10, !P0 ;  /* 0x0000000adb007c0c */ /* 0x000fe4000c761270 */
[----:B------:R-:W-:Y:S02]  /*120a60*/  ISETP.LT.AND P2, PT, R218, UR38, !P0 ;  /* 0x00000026da007c0c */ /* 0x000fe4000c741270 */
[----:B------:R-:W-:-:S02]  /*120a70*/  LOP3.LUT R25, R25, 0xefffffff, RZ, 0xc0, !PT ;  /* 0xefffffff19197812 */ /* 0x000fc400078ec0ff */
        /* <DEDUP_REMOVED lines=14> */
[C---:B------:R-:W-:Y:S01]  /*120b60*/  IADD3 R40, R252.reuse, 0x49, RZ ;  /* 0x00000049fc287810 */ /* 0x040fe20007ffe0ff */
[----:B------:R-:W-:Y:S01]  /*120b70*/  UMOV UR38, UR53 ;  /* 0x0000003500267c82 */ /* 0x000fe20008000000 */
[----:B------:R-:W-:Y:S01]  /*120b80*/  ISETP.LT.AND P1, PT, R217, UR22, !P0 ;  /* 0x00000016d9007c0c */ /* 0x000fe2000c721270 */
[----:B------:R-:W-:Y:S01]  /*120b90*/  ULDC.64 UR52, c[0x0][0x228] ;  /* 0x00008a0000347ab9 */ /* 0x000fe20000000a00 */
[----:B------:R-:W-:Y:S01]  /*120ba0*/  VIADD R39, R252, 0x48 ;  /* 0x00000048fc277836 */ /* 0x000fe20000000000 */
[----:B------:R-:W-:Y:S01]  /*120bb0*/  UMOV UR36, UR41 ;  /* 0x0000002900247c82 */ /* 0x000fe20008000000 */
[----:B------:R-:W-:Y:S01]  /*120bc0*/  UMOV UR28, UR48 ;  /* 0x00000030001c7c82 */ /* 0x000fe20008000000 */
[----:B------:R-:W-:Y:S01]  /*120bd0*/  @P3 LOP3.LUT R25, R25, 0x1000000, RZ, 0xfc, !PT ;  /* 0x0100000019193812 */ /* 0x000fe200078efcff */
[----:B------:R-:W-:Y:S01]  /*120be0*/  ULDC UR22, c[0x0][0x228] ;  /* 0x00008a0000167ab9 */ /* 0x000fe20000000800 */
[----:B------:R-:W-:Y:S01]  /*120bf0*/  LOP3.LUT R26, R26, 0x7fffffff, RZ, 0xc0, !PT ;  /* 0x7fffffff1a1a7812 */ /* 0x000fe200078ec0ff */
[----:B------:R-:W-:Y:S01]  /*120c00*/  ULDC UR26, c[0x0][0x228] ;  /* 0x00008a00001a7ab9 */ /* 0x000fe20000000800 */
        /* <DEDUP_REMOVED lines=43> */
[----:B------:R-:W-:Y:S02]  /*120ec0*/  ISETP.LT.AND P1, PT, R217, UR23, !P0 ;  /* 0x00000017d9007c0c */ /* 0x000fe4000c721270 */
[----:B------:R-:W-:Y:S01]  /*120ed0*/  IADD3 R39, R252, 0x46, RZ ;  /* 0x00000046fc277810 */ /* 0x000fe20007ffe0ff */
[----:B------:R-:W-:-:S04]  /*120ee0*/  UMOV UR44, UR40 ;  /* 0x00000028002c7c82 */ /* 0x000fc80008000000 */
[----:B------:R-:W-:Y:S01]  /*120ef0*/  @P3 LOP3.LUT R25, R25, 0x1000, RZ, 0xfc, !PT ;  /* 0x0000100019193812 */ /* 0x000fe200078efcff */
[----:B------:R-:W-:Y:S01]  /*120f00*/  ULDC.64 UR40, c[0x0][0x228] ;  /* 0x00008a0000287ab9 */ /* 0x000fe20000000a00 */
[----:B------:R-:W-:Y:S01]  /*120f10*/  VIADD R40, R252, 0x45 ;  /* 0x00000045fc287836 */ /* 0x000fe20000000000 */
[----:B------:R-:W-:Y:S01]  /*120f20*/  UMOV UR52, UR49 ;  /* 0x0000003100347c82 */ /* 0x000fe20008000000 */
[----:B------:R-:W-:Y:S01]  /*120f30*/  LOP3.LUT R25, R25, 0xfffff7ff, RZ, 0xc0, !PT ;  /* 0xfffff7ff19197812 */ /* 0x000fe200078ec0ff */
[----:B------:R-:W-:Y:S01]  /*120f40*/  ULDC.64 UR48, c[0x0][0x228] ;  /* 0x00008a0000307ab9 */ /* 0x000fe20000000a00 */
[----:B------:R-:W-:Y:S01]  /*120f50*/  UMOV UR35, UR36 ;  /* 0x0000002400237c82 */ /* 0x000fe20008000000 */
[----:B------:R-:W-:Y:S01]  /*120f60*/  ULDC UR23, c[0x0][0x228] ;  /* 0x00008a0000177ab9 */ /* 0x000fe20000000800 */
[----:B------:R-:W-:Y:S02]  /*120f70*/  @P2 LOP3.LUT R25, R25, 0x800, RZ, 0xfc, !PT ;  /* 0x0000080019192812 */ /* 0x000fe400078efcff */
[----:B------:R-:W-:Y:S01]  /*120f80*/  ISETP.LT.AND P0, PT, R216, UR10, !P0 ;  /* 0x0000000ad8007c0c */ /* 0x000fe2000c701270 */
[----:B------:R-:W-:Y:S01]  /*120f90*/  UMOV UR36, UR54 ;  /* 0x0000003600247c82 */ /* 0x000fe20008000000 */
[----:B------:R-:W-:Y:S01]  /*120fa0*/  LOP3.LUT R25, R25, 0xfffffbff, RZ, 0xc0, !PT ;  /* 0xfffffbff19197812 */ /* 0x000fe200078ec0ff */
[----:B------:R-:W-:Y:S01]  /*120fb0*/  UMOV UR34, UR51 ;  /* 0x0000003300227c82 */ /* 0x000fe20008000000 */
[----:B------:R-:W-:-:S02]  /*120fc0*/  ULDC UR10, c[0x0][0x228] ;  /* 0x00008a00000a7ab9 */ /* 0x000fc40000000800 */
        /* <DEDUP_REMOVED lines=23> */
[----:B------:R-:W-:Y:S01]  /*121140*/  ULDC.64 UR32, c[0x0][0x228] ;  /* 0x00008a0000207ab9 */ /* 0x000fe20000000a00 */
[----:B------:R-:W-:-:S09]  /*121150*/  ISETP.LT.AND P1, PT, R217, UR19, !P0 ;  /* 0x00000013d9007c0c */ /* 0x000fd2000c721270 */
        /* <DEDUP_REMOVED lines=13> */
[----:B------:R-:W-:Y:S02]  /*121230*/  ISETP.LT.AND P3, PT, R219, UR6, !P0 ;  /* 0x00000006db007c0c */ /* 0x000fe4000c761270 */
        /* <DEDUP_REMOVED lines=8> */
[----:B------:R-:W-:Y:S01]  /*1212c0*/  ISETP.GE.AND P0, PT, R40, UR13, PT ;  /* 0x0000000d28007c0c */ /* 0x000fe2000bf06270 */
[----:B------:R-:W-:Y:S01]  /*1212d0*/  VIADD R39, R252, 0x42 ;  /* 0x00000042fc277836 */ /* 0x000fe20000000000 */
[----:B------:R-:W-:Y:S01]  /*1212e0*/  @P3 LOP3.LUT R25, R25, 0x1, RZ, 0xfc, !PT ;  /* 0x0000000119193812 */ /* 0x000fe200078efcff */
[----:B------:R-:W-:Y:S01]  /*1212f0*/  ULDC.64 UR12, c[0x0][0x228] ;  /* 0x00008a00000c7ab9 */ /* 0x000fe20000000a00 */
[----:B------:R-:W-:-:S02]  /*121300*/  ISETP.LT.AND P3, PT, R219, UR18, !P0 ;  /* 0x00000012db007c0c */ /* 0x000fc4000c761270 */
[----:B------:R-:W-:Y:S02]  /*121310*/  ISETP.LT.AND P2, PT, R218, UR27, !P0 ;  /* 0x0000001bda007c0c */ /* 0x000fe4000c741270 */
[----:B------:R-:W-:Y:S02]  /*121320*/  LOP3.LUT R26, R26, 0xefffffff, RZ, 0xc0, !PT ;  /* 0xefffffff1a1a7812 */ /* 0x000fe400078ec0ff */
[----:B------:R-:W-:-:S07]  /*121330*/  ISETP.LT.AND P1, PT, R217, UR22, !P0 ;  /* 0x00000016d9007c0c */ /* 0x000fce000c721270 */
[----:B------:R-:W-:-:S04]  /*121340*/  @P3 LOP3.LUT R26, R26, 0x10000000, RZ, 0xfc, !PT ;  /* 0x100000001a1a3812 */ /* 0x000fc800078efcff */
[----:B------:R-:W-:-:S04]  /*121350*/  LOP3.LUT R26, R26, 0xf7ffffff, RZ, 0xc0, !PT ;  /* 0xf7ffffff1a1a7812 */ /* 0x000fc800078ec0ff */
[----:B------:R-:W-:Y:S02]  /*121360*/  @P2 LOP3.LUT R26, R26, 0x8000000, RZ, 0xfc, !PT ;  /* 0x080000001a1a2812 */ /* 0x000fe400078efcff */
[----:B------:R-:W-:Y:S01]  /*121370*/  ISETP.LT.AND P0, PT, R216, UR16, !P0 ;  /* 0x00000010d8007c0c */ /* 0x000fe2000c701270 */
[----:B------:R-:W-:Y:S01]  /*121380*/  UMOV UR30, UR55 ;  /* 0x00000037001e7c82 */ /* 0x000fe20008000000 */
[----:B------:R-:W-:Y:S01]  /*121390*/  LOP3.LUT R26, R26, 0xfbffffff, RZ, 0xc0, !PT ;  /* 0xfbffffff1a1a7812 */ /* 0x000fe200078ec0ff */
[----:B------:R-:W-:Y:S01]  /*1213a0*/  ULDC.64 UR54, c[0x0][0x228] ;  /* 0x00008a0000367ab9 */ /* 0x000fe20000000a00 */
[----:B------:R-:W-:Y:S01]  /*1213b0*/  VIADD R40, R252, 0x41 ;  /* 0x00000041fc287836 */ /* 0x000fe20000000000 */
[----:B------:R-:W-:Y:S01]  /*1213c0*/  UMOV UR40, UR50 ;  /* 0x0000003200287c82 */ /* 0x000fe20008000000 */
[----:B------:R-:W-:Y:S01]  /*1213d0*/  @P1 LOP3.LUT R26, R26, 0x4000000, RZ, 0xfc, !PT ;  /* 0x040000001a1a1812 */ /* 0x000fe200078efcff */
[----:B------:R-:W-:Y:S01]  /*1213e0*/  ULDC.64 UR50, c[0x0][0x228] ;  /* 0x00008a0000327ab9 */ /* 0x000fe20000000a00 */
[----:B------:R-:W-:Y:S01]  /*1213f0*/  UMOV UR24, UR47 ;  /* 0x0000002f00187c82 */ /* 0x000fe20008000000 */
[----:B------:R-:W-:Y:S01]  /*121400*/  UMOV UR48, UR46 ;  /* 0x0000002e00307c82 */ /* 0x000fe20008000000 */
[----:B------:R-:W-:Y:S01]  /*121410*/  LOP3.LUT R26, R26, 0xfdffffff, RZ, 0xc0, !PT ;  /* 0xfdffffff1a1a7812 */ /* 0x000fe200078ec0ff */
[----:B------:R-:W-:Y:S01]  /*121420*/  ULDC.64 UR46, c[0x0][0x228] ;  /* 0x00008a00002e7ab9 */ /* 0x000fe20000000a00 */
[----:B------:R-:W-:-:S02]  /*121430*/  ULDC UR16, c[0x0][0x228] ;  /* 0x00008a0000107ab9 */ /* 0x000fc40000000800 */
[----:B------:R-:W-:Y:S02]  /*121440*/  @P0 LOP3.LUT R26, R26, 0x2000000, RZ, 0xfc, !PT ;  /* 0x020000001a1a0812 */ /* 0x000fe400078efcff */
[----:B------:R-:W-:Y:S01]  /*121450*/  ISETP.GE.AND P0, PT, R39, UR5, PT ;  /* 0x0000000527007c0c */ /* 0x000fe2000bf06270 */
[----:B------:R-:W-:-:S03]  /*121460*/  ULDC.64 UR4, c[0x0][0x228] ;  /* 0x00008a0000047ab9 */ /* 0x000fc60000000a00 */
[----:B------:R-:W-:Y:S02]  /*121470*/  ISETP.LT.AND P3, PT, R219, UR12, !P0 ;  /* 0x0000000cdb007c0c */ /* 0x000fe4000c761270 */
        /* <DEDUP_REMOVED lines=15> */
[----:B------:R-:W-:Y:S02]  /*121570*/  LOP3.LUT R26, R26, 0xffefffff, RZ, 0xc0, !PT ;  /* 0xffefffff1a1a7812 */ /* 0x000fe400078ec0ff */
[C---:B------:R-:W-:Y:S01]  /*121580*/  IADD3 R39, R252.reuse, 0x40, RZ ;  /* 0x00000040fc277810 */ /* 0x040fe20007ffe0ff */
[----:B------:R-:W-:Y:S01]  /*121590*/  VIADD R40, R252, 0x3f ;  /* 0x0000003ffc287836 */ /* 0x000fe20000000000 */
[----:B------:R-:W-:Y:S01]  /*1215a0*/  ISETP.LT.AND P2, PT, R218, UR23, !P0 ;  /* 0x00000017da007c0c */ /* 0x000fe2000c741270 */
[----:B------:R-:W-:Y:S01]  /*1215b0*/  UMOV UR32, UR52 ;  /* 0x0000003400207c82 */ /* 0x000fe20008000000 */
[----:B------:R-:W-:Y:S01]  /*1215c0*/  ISETP.LT.AND P1, PT, R217, UR14, !P0 ;  /* 0x0000000ed9007c0c */ /* 0x000fe2000c721270 */
[----:B------:R-:W-:Y:S01]  /*1215d0*/  UMOV UR31, UR42 ;  /* 0x0000002a001f7c82 */ /* 0x000fe20008000000 */
[----:B------:R-:W-:-:S03]  /*1215e0*/  ULDC UR4, c[0x0][0x228] ;  /* 0x00008a0000047ab9 */ /* 0x000fc60000000800 */
[----:B------:R-:W-:Y:S01]  /*1215f0*/  @P3 LOP3.LUT R26, R26, 0x100000, RZ, 0xfc, !PT ;  /* 0x001000001a1a3812 */ /* 0x000fe200078efcff */
[----:B------:R-:W-:Y:S01]  /*121600*/  UMOV UR52, UR43 ;  /* 0x0000002b00347c82 */ /* 0x000fe20008000000 */
[----:B------:R-:W-:Y:S01]  /*121610*/  ISETP.LT.AND P0, PT, R216, UR50, !P0 ;  /* 0x00000032d8007c0c */ /* 0x000fe2000c701270 */
[----:B------:R-:W-:Y:S01]  /*121620*/  ULDC.64 UR42, c[0x0][0x228] ;  /* 0x00008a00002a7ab9 */ /* 0x000fe20000000a00 */
[----:B------:R-:W-:Y:S01]  /*121630*/  LOP3.LUT R26, R26, 0xfff7ffff, RZ, 0xc0, !PT ;  /* 0xfff7ffff1a1a7812 */ /* 0x000fe200078ec0ff */
[----:B------:R-:W-:-:S03]  /*121640*/  ULDC UR14, c[0x0][0x228] ;  /* 0x00008a00000e7ab9 */ /* 0x000fc60000000800 */
[----:B------:R-:W-:-:S04]  /*121650*/  @P2 LOP3.LUT R26, R26, 0x80000, RZ, 0xfc, !PT ;  /* 0x000800001a1a2812 */ /* 0x000fc800078efcff */
[----:B------:R-:W-:-:S04]  /*121660*/  LOP3.LUT R26, R26, 0xfffbffff, RZ, 0xc0, !PT ;  /* 0xfffbffff1a1a7812 */ /* 0x000fc800078ec0ff */
[----:B------:R-:W-:-:S04]  /*121670*/  @P1 LOP3.LUT R26, R26, 0x40000, RZ, 0xfc, !PT ;  /* 0x000400001a1a1812 */ /* 0x000fc800078efcff */
[----:B------:R-:W-:-:S04]  /*121680*/  LOP3.LUT R26, R26, 0xfffdffff, RZ, 0xc0, !PT ;  /* 0xfffdffff1a1a7812 */ /* 0x000fc800078ec0ff */
[----:B------:R-:W-:Y:S02]  /*121690*/  @P0 LOP3.LUT R26, R26, 0x20000, RZ, 0xfc, !PT ;  /* 0x000200001a1a0812 */ /* 0x000fe400078efcff */
[----:B------:R-:W-:Y:S01]  /*1216a0*/  ISETP.GE.AND P0, PT, R39, UR19, PT ;  /* 0x0000001327007c0c */ /* 0x000fe2000bf06270 */
[----:B------:R-:W-:-:S03]  /*1216b0*/  ULDC.64 UR18, c[0x0][0x228] ;  /* 0x00008a0000127ab9 */ /* 0x000fc60000000a00 */
[----:B------:R-:W-:Y:S02]  /*1216c0*/  ISETP.LT.AND P3, PT, R219, UR6, !P0 ;  /* 0x00000006db007c0c */ /* 0x000fe4000c761270 */
[----:B------:R-:W-:Y:S01]  /*1216d0*/  LOP3.LUT R26, R26, 0xfffeffff, RZ, 0xc0, !PT ;  /* 0xfffeffff1a1a7812 */ /* 0x000fe200078ec0ff */
[----:B------:R-:W-:Y:S01]  /*1216e0*/  VIADD R39, R252, 0x3e ;  /* 0x0000003efc277836 */ /* 0x000fe20000000000 */
[----:B------:R-:W-:Y:S01]  /*1216f0*/  ISETP.LT.AND P2, PT, R218, UR20, !P0 ;  /* 0x00000014da007c0c */ /* 0x000fe2000c741270 */
[----:B------:R-:W-:Y:S01]  /*121700*/  UMOV UR50, UR48 ;  /* 0x0000003000327c82 */ /* 0x000fe20008000000 */
[----:B------:R-:W-:Y:S01]  /*121710*/  ISETP.LT.AND P1, PT, R217, UR10, !P0 ;  /* 0x0000000ad9007c0c */ /* 0x000fe2000c721270 */
[----:B------:R-:W-:Y:S01]  /*121720*/  UMOV UR22, UR40 ;  /* 0x0000002800167c82 */ /* 0x000fe20008000000 */
[----:B------:R-:W-:-:S05]  /*121730*/  ULDC UR6, c[0x0][0x228] ;  /* 0x00008a0000067ab9 */ /* 0x000fca0000000800 */
        /* <DEDUP_REMOVED lines=13> */
[----:B------:R-:W-:Y:S01]  /*121810*/  ISETP.LT.AND P1, PT, R217, UR8, !P0 ;  /* 0x00000008d9007c0c */ /* 0x000fe2000c721270 */
[----:B------:R-:W-:-:S06]  /*121820*/  UMOV UR48, UR30 ;  /* 0x0000001e00307c82 */ /* 0x000fcc0008000000 */
[----:B------:R-:W-:Y:S01]  /*121830*/  @P3 LOP3.LUT R26, R26, 0x1000, RZ, 0xfc, !PT ;  /* 0x000010001a1a3812 */ /* 0x000fe200078efcff */
[----:B------:R-:W-:Y:S01]  /*121840*/  UMOV UR40, UR44 ;  /* 0x0000002c00287c82 */ /* 0x000fe20008000000 */
[----:B------:R-:W-:Y:S01]  /*121850*/  IADD3 R40, R252, 0x3d, RZ ;  /* 0x0000003dfc287810 */ /* 0x000fe20007ffe0ff */
        /* <DEDUP_REMOVED lines=14> */
[----:B------:R-:W-:Y:S01]  /*121940*/  UMOV UR30, UR39 ;  /* 0x00000027001e7c82 */ /* 0x000fe20008000000 */
[----:B------:R-:W-:Y:S01]  /*121950*/  ULDC.64 UR38, c[0x0][0x228] ;  /* 0x00008a0000267ab9 */ /* 0x000fe20000000a00 */
[----:B------:R-:W-:-:S03]  /*121960*/  ULDC.64 UR4, c[0x0][0x228] ;  /* 0x00008a0000047ab9 */ /* 0x000fc60000000a00 */
        /* <DEDUP_REMOVED lines=10> */
[----:B------:R-:W-:Y:S02]  /*121a10*/  ULDC UR4, c[0x0][0x248] ;  /* 0x0000920000047ab9 */ /* 0x000fe40000000800 */
[----:B------:R-:W-:Y:S01]  /*121a20*/  IMAD R47, R252, UR4, RZ ;  /* 0x00000004fc2f7c24 */ /* 0x000fe2000f8e02ff */
[----:B------:R-:W-:-:S03]  /*121a30*/  ULDC UR4, c[0x0][0x248] ;  /* 0x0000920000047ab9 */ /* 0x000fc60000000800 */
[----:B------:R-:W-:Y:S01]  /*121a40*/  VIADD R39, R47, UR4 ;  /* 0x000000042f277c36 */ /* 0x000fe20008000000 */
[----:B------:R-:W-:Y:S01]  /*121a50*/  STL [R1+0x18d4], R47 ;  /* 0x0018d42f01007387 */ /* 0x000fe20000100800 */
[----:B------:R-:W-:-:S03]  /*121a60*/  ULDC UR4, c[0x0][0x248] ;  /* 0x0000920000047ab9 */ /* 0x000fc60000000800 */
[----:B------:R1:W-:Y:S02]  /*121a70*/  STL [R1+0x18d0], R39 ;  /* 0x0018d02701007387 */ /* 0x0003e40000100800 */
[----:B-1----:R-:W-:Y:S01]  /*121a80*/  VIADD R39, R39, UR4 ;  /* 0x0000000427277c36 */ /* 0x002fe20008000000 */
[----:B------:R-:W-:-:S04]  /*121a90*/  ULDC UR4, c[0x0][0x248] ;  /* 0x0000920000047ab9 */ /* 0x000fc80000000800 */
[----:B------:R1:W-:Y:S02]  /*121aa0*/  STL [R1+0x18c8], R39 ;  /* 0x0018c82701007387 */ /* 0x0003e40000100800 */
[----:B-1----:R-:W-:Y:S01]  /*121ab0*/  IADD3 R39, R39, UR4, RZ ;  /* 0x0000000427277c10 */ /* 0x002fe2000fffe0ff */
[----:B------:R-:W-:-:S04]  /*121ac0*/  ULDC UR4, c[0x0][0x248] ;  /* 0x0000920000047ab9 */ /* 0x000fc80000000800 */
[----:B------:R1:W-:Y:S02]  /*121ad0*/  STL [R1+0x16c0], R39 ;  /* 0x0016c02701007387 */ /* 0x0003e40000100800 */
[----:B-1----:R-:W-:Y:S01]  /*121ae0*/  VIADD R39, R39, UR4 ;  /* 0x0000000427277c36 */ /* 0x002fe20008000000 */
[----:B------:R-:W-:-:S03]  /*121af0*/  ULDC UR4, c[0x0][0x248] ;  /* 0x0000920000047ab9 */ /* 0x000fc60000000800 */
[----:B------:R-:W-:Y:S01]  /*121b00*/  VIADD R200, R39, UR4 ;  /* 0x0000000427c87c36 */ /* 0x000fe20008000000 */
[----:B------:R-:W-:-:S04]  /*121b10*/  ULDC UR4, c[0x0][0x248] ;  /* 0x0000920000047ab9 */ /* 0x000fc80000000800 */
[----:B------:R-:W-:Y:S01]  /*121b20*/  IADD3 R201, R200, UR4, RZ ;  /* 0x00000004c8c97c10 */ /* 0x000fe2000fffe0ff */
[----:B------:R-:W-:Y:S01]  /*121b30*/  ULDC UR4, c[0x0][0x248] ;  /* 0x0000920000047ab9 */ /* 0x000fe20000000800 */
[----:B------:R1:W-:Y:S03]  /*121b40*/  STL [R1+0x15a8], R39 ;  /* 0x0015a82701007387 */ /* 0x0003e60000100800 */
[----:B-1----:R-:W-:Y:S01]  /*121b50*/  VIADD R39, R201, UR4 ;  /* 0x00000004c9277c36 */ /* 0x002fe20008000000 */
[----:B------:R-:W-:-:S04]  /*121b60*/  ULDC UR4, c[0x0][0x248] ;  /* 0x0000920000047ab9 */ /* 0x000fc80000000800 */
        /* <DEDUP_REMOVED lines=549> */
[----:B------:R1:W-:Y:S01]  /*123dc0*/  STL [R1+0x17c4], R39 ;  /* 0x0017c42701007387 */ /* 0x0003e20000100800 */
[----:B------:R-:W-:Y:S01]  /*123dd0*/  ISETP.LT.AND P2, PT, R218, UR8, !P0 ;  /* 0x00000008da007c0c */ /* 0x000fe2000c741270 */
[----:B------:R-:W-:Y:S01]  /*123de0*/  UMOV UR42, UR31 ;  /* 0x0000001f002a7c82 */ /* 0x000fe20008000000 */
[----:B------:R-:W-:Y:S01]  /*123df0*/  LOP3.LUT R26, R26, 0xffffffef, RZ, 0xc0, !PT ;  /* 0xffffffef1a1a7812 */ /* 0x000fe200078ec0ff */
[----:B------:R-:W-:Y:S01]  /*123e00*/  UMOV UR27, UR34 ;  /* 0x00000022001b7c82 */ /* 0x000fe20008000000 */
[----:B------:R-:W-:Y:S01]  /*123e10*/  ISETP.LT.AND P1, PT, R217, UR6, !P0 ;  /* 0x00000006d9007c0c */ /* 0x000fe2000c721270 */
[----:B------:R-:W-:Y:S01]  /*123e20*/  ULDC UR8, c[0x0][0x228] ;  /* 0x00008a0000087ab9 */ /* 0x000fe20000000800 */
[----:B-1----:R-:W-:Y:S01]  /*123e30*/  VIADD R39, R39, UR4 ;  /* 0x0000000427277c36 */ /* 0x002fe20008000000 */
[----:B------:R-:W-:Y:S01]  /*123e40*/  ULDC UR4, c[0x0][0x248] ;  /* 0x0000920000047ab9 */ /* 0x000fe20000000800 */
[----:B------:R-:W-:Y:S01]  /*123e50*/  @P3 LOP3.LUT R26, R26, 0x10, RZ, 0xfc, !PT ;  /* 0x000000101a1a3812 */ /* 0x000fe200078efcff */
[----:B------:R-:W-:Y:S01]  /*123e60*/  UMOV UR31, UR35 ;  /* 0x00000023001f7c82 */ /* 0x000fe20008000000 */
[----:B------:R-:W-:Y:S01]  /*123e70*/  ULDC.64 UR34, c[0x0][0x228] ;  /* 0x00008a0000227ab9 */ /* 0x000fe20000000a00 */
[----:B------:R1:W-:Y:S01]  /*123e80*/  STL [R1+0x17c8], R39 ;  /* 0x0017c82701007387 */ /* 0x0003e20000100800 */
[----:B------:R-:W-:-:S02]  /*123e90*/  LOP3.LUT R26, R26, 0xfffffff7, RZ, 0xc0, !PT ;  /* 0xfffffff71a1a7812 */ /* 0x000fc400078ec0ff */
[----:B------:R-:W-:Y:S01]  /*123ea0*/  LOP3.LUT R27, R27, 0x7fffffff, RZ, 0xc0, !PT ;  /* 0x7fffffff1b1b7812 */ /* 0x000fe200078ec0ff */
[----:B------:R-:W-:Y:S01]  /*123eb0*/  UMOV UR16, UR27 ;  /* 0x0000001b00107c82 */ /* 0x000fe20008000000 */
[----:B------:R-:W-:Y:S01]  /*123ec0*/  ULDC.64 UR6, c[0x0][0x228] ;  /* 0x00008a0000067ab9 */ /* 0x000fe20000000a00 */
[----:B-1----:R-:W-:Y:S01]  /*123ed0*/  IADD3 R39, R39, UR4, RZ ;  /* 0x0000000427277c10 */ /* 0x002fe2000fffe0ff */
[----:B------:R-:W-:-:S04]  /*123ee0*/  ULDC UR4, c[0x0][0x248] ;  /* 0x0000920000047ab9 */ /* 0x000fc80000000800 */
[----:B------:R1:W-:Y:S01]  /*123ef0*/  STL [R1+0x17cc], R39 ;  /* 0x0017cc2701007387 */ /* 0x0003e20000100800 */
[----:B------:R-:W-:Y:S01]  /*123f00*/  @P2 LOP3.LUT R26, R26, 0x8, RZ, 0xfc, !PT ;  /* 0x000000081a1a2812 */ /* 0x000fe200078efcff */
[----:B-1----:R-:W-:Y:S01]  /*123f10*/  VIADD R39, R39, UR4 ;  /* 0x0000000427277c36 */ /* 0x002fe20008000000 */
[----:B------:R-:W-:-:S04]  /*123f20*/  ULDC UR4, c[0x0][0x248] ;  /* 0x0000920000047ab9 */ /* 0x000fc80000000800 */
[----:B------:R1:W-:Y:S01]  /*123f30*/  STL [R1+0x17d0], R39 ;  /* 0x0017d02701007387 */ /* 0x0003e20000100800 */
[----:B------:R-:W-:Y:S02]  /*123f40*/  ISETP.LT.AND P0, PT, R216, UR34, !P0 ;  /* 0x00000022d8007c0c */ /* 0x000fe4000c701270 */
[----:B------:R-:W-:Y:S01]  /*123f50*/  LOP3.LUT R26, R26, 0xfffffffb, RZ, 0xc0, !PT ;  /* 0xfffffffb1a1a7812 */ /* 0x000fe200078ec0ff */
[----:B-1----:R-:W-:Y:S01]  /*123f60*/  VIADD R39, R39, UR4 ;  /* 0x0000000427277c36 */ /* 0x002fe20008000000 */
[----:B------:R-:W-:Y:S02]  /*123f70*/  ULDC UR4, c[0x0][0x248] ;  /* 0x0000920000047ab9 */ /* 0x000fe40000000800 */
[----:B------:R-:W-:Y:S02]  /*123f80*/  @P1 LOP3.LUT R26, R26, 0x4, RZ, 0xfc, !PT ;  /* 0x000000041a1a1812 */ /* 0x000fe400078efcff */
[----:B------:R1:W-:Y:S02]  /*123f90*/  STL [R1+0x17dc], R39 ;  /* 0x0017dc2701007387 */ /* 0x0003e40000100800 */
[----:B------:R-:W-:-:S02]  /*123fa0*/  LOP3.LUT R26, R26, 0xfffffffd, RZ, 0xc0, !PT ;  /* 0xfffffffd1a1a7812 */ /* 0x000fc400078ec0ff */
[----:B-1----:R-:W-:Y:S01]  /*123fb0*/  IADD3 R39, R39, UR4, RZ ;  /* 0x0000000427277c10 */ /* 0x002fe2000fffe0ff */
[----:B------:R-:W-:-:S04]  /*123fc0*/  ULDC UR4, c[0x0][0x248] ;  /* 0x0000920000047ab9 */ /* 0x000fc80000000800 */
[----:B------:R1:W-:Y:S01]  /*123fd0*/  STL [R1+0x17ec], R39 ;  /* 0x0017ec2701007387 */ /* 0x0003e20000100800 */
[----:B------:R-:W-:Y:S01]  /*123fe0*/  VIADD R40, R39, UR4 ;  /* 0x0000000427287c36 */ /* 0x000fe20008000000 */
[----:B------:R-:W-:Y:S01]  /*123ff0*/  @P0 LOP3.LUT R26, R26, 0x2, RZ, 0xfc, !PT ;  /* 0x000000021a1a0812 */ /* 0x000fe200078efcff */
[----:B------:R-:W-:Y:S01]  /*124000*/  ULDC UR4, c[0x0][0x228] ;  /* 0x00008a0000047ab9 */ /* 0x000fe20000000800 */
[----:B-1----:R-:W-:-:S05]  /*124010*/  VIADD R39, R252, 0x3c ;  /* 0x0000003cfc277836 */ /* 0x002fca0000000000 */
[----:B------:R-:W-:Y:S01]  /*124020*/  ISETP.GE.AND P0, PT, R39, UR19, PT ;  /* 0x0000001327007c0c */ /* 0x000fe2000bf06270 */
[----:B------:R-:W-:Y:S01]  /*124030*/  UMOV UR34, UR22 ;  /* 0x0000001600227c82 */ /* 0x000fe20008000000 */
[----:B------:R-:W-:Y:S01]  /*124040*/  UMOV UR27, UR30 ;  /* 0x0000001e001b7c82 */ /* 0x000fe20008000000 */
[----:B------:R-:W-:Y:S01]  /*124050*/  VIADD R39, R252, 0x3b ;  /* 0x0000003bfc277836 */ /* 0x000fe20000000000 */
[----:B------:R-:W-:Y:S01]  /*124060*/  ISETP.LT.AND P2, PT, R218, UR8, !P0 ;  /* 0x00000008da007c0c */ /* 0x000fe2000c741270 */
[----:B------:R-:W-:Y:S01]  /*124070*/  UMOV UR38, UR59 ;  /* 0x0000003b00267c82 */ /* 0x000fe20008000000 */
[----:B------:R-:W-:Y:S01]  /*124080*/  ISETP.LT.AND P1, PT, R217, UR4, !P0 ;  /* 0x00000004d9007c0c */ /* 0x000fe2000c721270 */
[----:B------:R-:W-:Y:S01]  /*124090*/  UMOV UR22, UR31 ;  /* 0x0000001f00167c82 */ /* 0x000fe20008000000 */
[----:B------:R-:W-:Y:S01]  /*1240a0*/  ULDC.64 UR30, c[0x0][0x228] ;  /* 0x00008a00001e7ab9 */ /* 0x000fe20000000a00 */
[----:B------:R-:W-:Y:S01]  /*1240b0*/  ISETP.LT.AND P3, PT, R219, UR6, !P0 ;  /* 0x00000006db007c0c */ /* 0x000fe2000c761270 */
[----:B------:R-:W-:Y:S01]  /*1240c0*/  UMOV UR14, UR58 ;  /* 0x0000003a000e7c82 */ /* 0x000fe20008000000 */
[----:B------:R-:W-:Y:S01]  /*1240d0*/  ISETP.LT.AND P0, PT, R216, UR30, !P0 ;  /* 0x0000001ed8007c0c */ /* 0x000fe2000c701270 */
[----:B------:R-:W-:Y:S01]  /*1240e0*/  ULDC.64 UR58, c[0x0][0x228] ;  /* 0x00008a00003a7ab9 */ /* 0x000fe20000000a00 */
[----:B------:R-:W-:Y:S01]  /*1240f0*/  LOP3.LUT R26, R26, 0xfffffffe, RZ, 0xc0, !PT ;  /* 0xfffffffe1a1a7812 */ /* 0x000fe200078ec0ff */
[----:B------:R-:W-:Y:S01]  /*124100*/  ULDC UR6, c[0x0][0x228] ;  /* 0x00008a0000067ab9 */ /* 0x000fe20000000800 */
[----:B------:R-:W-:Y:S01]  /*124110*/  ULDC UR4, c[0x0][0x248] ;  /* 0x0000920000047ab9 */ /* 0x000fe20000000800 */
[----:B------:R1:W-:Y:S01]  /*124120*/  STL [R1+0x17f8], R40 ;  /* 0x0017f82801007387 */ /* 0x0003e20000100800 */
[----:B------:R-:W-:Y:S01]  /*124130*/  @P2 LOP3.LUT R27, R27, 0x80000000, RZ, 0xfc, !PT ;  /* 0x800000001b1b2812 */ /* 0x000fe200078efcff */
[----:B------:R-:W-:Y:S01]  /*124140*/  UMOV UR46, UR56 ;  /* 0x00000038002e7c82 */ /* 0x000fe20008000000 */
[----:B------:R-:W-:Y:S01]  /*124150*/  UMOV UR54, UR57 ;  /* 0x0000003900367c82 */ /* 0x000fe20008000000 */
[----:B------:R-:W-:Y:S01]  /*124160*/  UMOV UR30, UR27 ;  /* 0x0000001b001e7c82 */ /* 0x000fe20008000000 */
[----:B------:R-:W-:Y:S01]  /*124170*/  LOP3.LUT R27, R27, 0xbfffffff, RZ, 0xc0, !PT ;  /* 0xbfffffff1b1b7812 */ /* 0x000fe200078ec0ff */
[----:B------:R-:W-:Y:S01]  /*124180*/  ULDC.64 UR26, c[0x0][0x228] ;  /* 0x00008a00001a7ab9 */ /* 0x000fe20000000a00 */
[----:B------:R-:W-:Y:S01]  /*124190*/  @P3 LOP3.LUT R26, R26, 0x1, RZ, 0xfc, !PT ;  /* 0x000000011a1a3812 */ /* 0x000fe200078efcff */
[----:B------:R-:W-:Y:S01]  /*1241a0*/  ULDC.64 UR56, c[0x0][0x228] ;  /* 0x00008a0000387ab9 */ /* 0x000fe20000000a00 */
[----:B------:R-:W-:Y:S01]  /*1241b0*/  @P1 LOP3.LUT R27, R27, 0x40000000, RZ, 0xfc, !PT ;  /* 0x400000001b1b1812 */ /* 0x000fe200078efcff */
[----:B------:R-:W-:Y:S01]  /*1241c0*/  ULDC UR8, c[0x0][0x228] ;  /* 0x00008a0000087ab9 */ /* 0x000fe20000000800 */
[----:B------:R-:W-:-:S02]  /*1241d0*/  ULDC.64 UR18, c[0x0][0x228] ;  /* 0x00008a0000127ab9 */ /* 0x000fc40000000a00 */
[----:B------:R-:W-:-:S04]  /*1241e0*/  LOP3.LUT R27, R27, 0xdfffffff, RZ, 0xc0, !PT ;  /* 0xdfffffff1b1b7812 */ /* 0x000fc800078ec0ff */
[----:B------:R-:W-:Y:S02]  /*1241f0*/  @P0 LOP3.LUT R27, R27, 0x20000000, RZ, 0xfc, !PT ;  /* 0x200000001b1b0812 */ /* 0x000fe400078efcff */
[----:B------:R-:W-:Y:S01]  /*124200*/  ISETP.GE.AND P0, PT, R39, UR13, PT ;  /* 0x0000000d27007c0c */ /* 0x000fe2000bf06270 */
[----:B------:R-:W-:-:S03]  /*124210*/  ULDC.64 UR12, c[0x0][0x228] ;  /* 0x00008a00000c7ab9 */ /* 0x000fc60000000a00 */
[----:B------:R-:W-:Y:S02]  /*124220*/  ISETP.LT.AND P3, PT, R219, UR58, !P0 ;  /* 0x0000003adb007c0c */ /* 0x000fe4000c761270 */
[----:B------:R-:W-:Y:S01]  /*124230*/  ISETP.LT.AND P2, PT, R218, UR6, !P0 ;  /* 0x00000006da007c0c */ /* 0x000fe2000c741270 */
[----:B------:R-:W-:Y:S01]  /*124240*/  ULDC UR6, c[0x0][0x228] ;  /* 0x00008a0000067ab9 */ /* 0x000fe20000000800 */
[----:B------:R-:W-:Y:S02]  /*124250*/  LOP3.LUT R27, R27, 0xefffffff, RZ, 0xc0, !PT ;  /* 0xefffffff1b1b7812 */ /* 0x000fe400078ec0ff */
[----:B-1----:R-:W-:Y:S01]  /*124260*/  IADD3 R40, R40, UR4, RZ ;  /* 0x0000000428287c10 */ /* 0x002fe2000fffe0ff */
[----:B------:R-:W-:Y:S02]  /*124270*/  ULDC UR4, c[0x0][0x228] ;  /* 0x00008a0000047ab9 */ /* 0x000fe40000000800 */
[----:B------:R-:W-:Y:S01]  /*124280*/  ISETP.LT.AND P1, PT, R217, UR4, !P0 ;  /* 0x00000004d9007c0c */ /* 0x000fe2000c721270 */
[----:B------:R-:W-:-:S03]  /*124290*/  ULDC UR4, c[0x0][0x248] ;  /* 0x0000920000047ab9 */ /* 0x000fc60000000800 */
        /* <DEDUP_REMOVED lines=9> */
[----:B------:R-:W-:-:S04]  /*124330*/  ISETP.GE.AND P0, PT, R39, UR5, PT ;  /* 0x0000000527007c0c */ /* 0x000fc8000bf06270 */
[----:B------:R-:W-:Y:S02]  /*124340*/  ISETP.LT.AND P3, PT, R219, UR56, !P0 ;  /* 0x00000038db007c0c */ /* 0x000fe4000c761270 */
[----:B------:R-:W-:Y:S02]  /*124350*/  ISETP.LT.AND P2, PT, R218, UR6, !P0 ;  /* 0x00000006da007c0c */ /* 0x000fe4000c741270 */
[----:B------:R-:W-:Y:S01]  /*124360*/  LOP3.LUT R27, R27, 0xfeffffff, RZ, 0xc0, !PT ;  /* 0xfeffffff1b1b7812 */ /* 0x000fe200078ec0ff */
[----:B------:R1:W-:Y:S01]  /*124370*/  STL [R1+0x1800], R40 ;  /* 0x0018002801007387 */ /* 0x0003e20000100800 */
[----:B------:R-:W-:Y:S01]  /*124380*/  UMOV UR26, UR22 ;  /* 0x00000016001a7c82 */ /* 0x000fe20008000000 */
[----:B------:R-:W-:Y:S01]  /*124390*/  ULDC.64 UR22, c[0x0][0x228] ;  /* 0x00008a0000167ab9 */ /* 0x000fe20000000a00 */
[----:B------:R-:W-:Y:S01]  /*1243a0*/  VIADD R39, R252, 0x39 ;  /* 0x00000039fc277836 */ /* 0x000fe20000000000 */
[----:B------:R-:W-:-:S04]  /*1243b0*/  ULDC UR6, c[0x0][0x228] ;  /* 0x00008a0000067ab9 */ /* 0x000fc80000000800 */
[----:B------:R-:W-:Y:S01]  /*1243c0*/  @P3 LOP3.LUT R27, R27, 0x1000000, RZ, 0xfc, !PT ;  /* 0x010000001b1b3812 */ /* 0x000fe200078efcff */
[----:B-1----:R-:W-:Y:S01]  /*1243d0*/  VIADD R40, R40, UR4 ;  /* 0x0000000428287c36 */ /* 0x002fe20008000000 */
[----:B------:R-:W-:Y:S02]  /*1243e0*/  ULDC UR4, c[0x0][0x228] ;  /* 0x00008a0000047ab9 */ /* 0x000fe40000000800 */
[----:B------:R-:W-:Y:S02]  /*1243f0*/  LOP3.LUT R27, R27, 0xff7fffff, RZ, 0xc0, !PT ;  /* 0xff7fffff1b1b7812 */ /* 0x000fe400078ec0ff */
[----:B------:R-:W-:Y:S01]  /*124400*/  ISETP.LT.AND P1, PT, R217, UR4, !P0 ;  /* 0x00000004d9007c0c */ /* 0x000fe2000c721270 */
[----:B------:R-:W-:Y:S01]  /*124410*/  ULDC UR4, c[0x0][0x248] ;  /* 0x0000920000047ab9 */ /* 0x000fe20000000800 */
[----:B------:R-:W-:Y:S02]  /*124420*/  @P2 LOP3.LUT R27, R27, 0x800000, RZ, 0xfc, !PT ;  /* 0x008000001b1b2812 */ /* 0x000fe400078efcff */
[----:B------:R-:W-:-:S02]  /*124430*/  ISETP.LT.AND P0, PT, R216, UR22, !P0 ;  /* 0x00000016d8007c0c */ /* 0x000fc4000c701270 */
[----:B------:R-:W-:-:S07]  /*124440*/  LOP3.LUT R27, R27, 0xffbfffff, RZ, 0xc0, !PT ;  /* 0xffbfffff1b1b7812 */ /* 0x000fce00078ec0ff */
[----:B------:R-:W-:-:S04]  /*124450*/  @P1 LOP3.LUT R27, R27, 0x400000, RZ, 0xfc, !PT ;  /* 0x004000001b1b1812 */ /* 0x000fc800078efcff */
[----:B------:R-:W-:Y:S01]  /*124460*/  LOP3.LUT R27, R27, 0xffdfffff, RZ, 0xc0, !PT ;  /* 0xffdfffff1b1b7812 */ /* 0x000fe200078ec0ff */
[----:B------:R1:W-:Y:S03]  /*124470*/  STL [R1+0x1804], R40 ;  /* 0x0018042801007387 */ /* 0x0003e60000100800 */
[----:B------:R-:W-:Y:S02]  /*124480*/  @P0 LOP3.LUT R27, R27, 0x200000, RZ, 0xfc, !PT ;  /* 0x002000001b1b0812 */ /* 0x000fe400078efcff */
[----:B------:R-:W-:Y:S01]  /*124490*/  ISETP.GE.AND P0, PT, R39, UR7, PT ;  /* 0x0000000727007c0c */ /* 0x000fe2000bf06270 */
[----:B-1----:R-:W-:Y:S01]  /*1244a0*/  VIADD R40, R40, UR4 ;  /* 0x0000000428287c36 */ /* 0x002fe20008000000 */
[----:B------:R-:W-:Y:S02]  /*1244b0*/  ULDC.64 UR4, c[0x0][0x228] ;  /* 0x00008a0000047ab9 */ /* 0x000fe40000000a00 */
[----:B------:R-:W-:-:S02]  /*1244c0*/  ISETP.LT.AND P3, PT, R219, UR4, !P0 ;  /* 0x00000004db007c0c */ /* 0x000fc4000c761270 */
[----:B------:R-:W-:Y:S01]  /*1244d0*/  LOP3.LUT R27, R27, 0xffefffff, RZ, 0xc0, !PT ;  /* 0xffefffff1b1b7812 */ /* 0x000fe200078ec0ff */
[----:B------:R-:W-:Y:S01]  /*1244e0*/  VIADD R39, R252, 0x38 ;  /* 0x00000038fc277836 */ /* 0x000fe20000000000 */
[----:B------:R-:W-:Y:S01]  /*1244f0*/  ISETP.LT.AND P2, PT, R218, UR8, !P0 ;  /* 0x00000008da007c0c */ /* 0x000fe2000c741270 */
[----:B------:R-:W-:Y:S01]  /*124500*/  ULDC UR8, c[0x0][0x228] ;  /* 0x00008a0000087ab9 */ /* 0x000fe20000000800 */
[----:B------:R-:W-:Y:S01]  /*124510*/  ISETP.LT.AND P1, PT, R217, UR6, !P0 ;  /* 0x00000006d9007c0c */ /* 0x000fe2000c721270 */
[----:B------:R-:W-:Y:S01]  /*124520*/  ULDC.64 UR6, c[0x0][0x228] ;  /* 0x00008a0000067ab9 */ /* 0x000fe20000000a00 */
        /* <DEDUP_REMOVED lines=10> */
[----:B------:R1:W-:Y:S01]  /*1245d0*/  STL [R1+0x180c], R40 ;  /* 0x00180c2801007387 */ /* 0x0003e20000100800 */
[----:B------:R-:W-:Y:S01]  /*1245e0*/  LOP3.LUT R27, R27, 0xfffeffff, RZ, 0xc0, !PT ;  /* 0xfffeffff1b1b7812 */ /* 0x000fe200078ec0ff */
[----:B------:R-:W-:Y:S01]  /*1245f0*/  ULDC.64 UR58, c[0x0][0x228] ;  /* 0x00008a00003a7ab9 */ /* 0x000fe20000000a00 */
[----:B------:R-:W-:Y:S01]  /*124600*/  ISETP.LT.AND P3, PT, R219, UR6, !P0 ;  /* 0x00000006db007c0c */ /* 0x000fe2000c761270 */
[----:B------:R-:W-:Y:S01]  /*124610*/  ULDC UR6, c[0x0][0x228] ;  /* 0x00008a0000067ab9 */ /* 0x000fe20000000800 */
[----:B------:R-:W-:Y:S02]  /*124620*/  ISETP.LT.AND P2, PT, R218, UR8, !P0 ;  /* 0x00000008da007c0c */ /* 0x000fe4000c741270 */
[----:B-1----:R-:W-:Y:S01]  /*124630*/  IADD3 R40, R40, UR4, RZ ;  /* 0x0000000428287c10 */ /* 0x002fe2000fffe0ff */
[----:B------:R-:W-:-:S02]  /*124640*/  ULDC UR4, c[0x0][0x228] ;  /* 0x00008a0000047ab9 */ /* 0x000fc40000000800 */
[----:B------:R-:W-:Y:S01]  /*124650*/  ISETP.LT.AND P1, PT, R217, UR4, !P0 ;  /* 0x00000004d9007c0c */ /* 0x000fe2000c721270 */
[----:B------:R-:W-:-:S05]  /*124660*/  ULDC UR4, c[0x0][0x248] ;  /* 0x0000920000047ab9 */ /* 0x000fca0000000800 */
        /* <DEDUP_REMOVED lines=10> */
[----:B------:R1:W-:Y:S01]  /*124710*/  STL [R1+0x181c], R40 ;  /* 0x00181c2801007387 */ /* 0x0003e20000100800 */
[----:B------:R-:W-:Y:S01]  /*124720*/  LOP3.LUT R27, R27, 0xffffefff, RZ, 0xc0, !PT ;  /* 0xffffefff1b1b7812 */ /* 0x000fe200078ec0ff */
[----:B------:R-:W-:Y:S01]  /*124730*/  UMOV UR10, UR52 ;  /* 0x00000034000a7c82 */ /* 0x000fe20008000000 */
[----:B------:R-:W-:Y:S01]  /*124740*/  ISETP.LT.AND P3, PT, R219, UR58, !P0 ;  /* 0x0000003adb007c0c */ /* 0x000fe2000c761270 */
[----:B------:R-:W-:Y:S01]  /*124750*/  UMOV UR20, UR61 ;  /* 0x0000003d00147c82 */ /* 0x000fe20008000000 */
[----:B------:R-:W-:Y:S01]  /*124760*/  ISETP.LT.AND P2, PT, R218, UR6, !P0 ;  /* 0x00000006da007c0c */ /* 0x000fe2000c741270 */
[----:B------:R-:W-:Y:S01]  /*124770*/  ULDC.64 UR56, c[0x0][0x228] ;  /* 0x00008a0000387ab9 */ /* 0x000fe20000000a00 */
[----:B-1----:R-:W-:Y:S01]  /*124780*/  VIADD R40, R40, UR4 ;  /* 0x0000000428287c36 */ /* 0x002fe20008000000 */
[----:B------:R-:W-:Y:S01]  /*124790*/  ULDC UR4, c[0x0][0x228] ;  /* 0x00008a0000047ab9 */ /* 0x000fe20000000800 */
[----:B------:R-:W-:Y:S01]  /*1247a0*/  UMOV UR52, UR60 ;  /* 0x0000003c00347c82 */ /* 0x000fe20008000000 */
[----:B------:R-:W-:Y:S01]  /*1247b0*/  ISETP.LT.AND P1, PT, R217, UR4, !P0 ;  /* 0x00000004d9007c0c */ /* 0x000fe2000c721270 */
[----:B------:R-:W-:-:S05]  /*1247c0*/  ULDC.64 UR60, c[0x0][0x228] ;  /* 0x00008a00003c7ab9 */ /* 0x000fca0000000a00 */
[----:B------:R-:W-:Y:S02]  /*1247d0*/  @P3 LOP3.LUT R27, R27, 0x1000, RZ, 0xfc, !PT ;  /* 0x000010001b1b3812 */ /* 0x000fe400078efcff */
[----:B------:R-:W-:Y:S01]  /*1247e0*/  IADD3 R39, R252, 0x36, RZ ;  /* 0x00000036fc277810 */ /* 0x000fe20007ffe0ff */
[----:B------:R-:W-:Y:S01]  /*1247f0*/  UMOV UR12, UR56 ;  /* 0x00000038000c7c82 */ /* 0x000fe20008000000 */
[----:B------:R-:W-:Y:S01]  /*124800*/  LOP3.LUT R27, R27, 0xfffff7ff, RZ, 0xc0, !PT ;  /* 0xfffff7ff1b1b7812 */ /* 0x000fe200078ec0ff */
[----:B------:R-:W-:Y:S01]  /*124810*/  UMOV UR8, UR60 ;  /* 0x0000003c00087c82 */ /* 0x000fe20008000000 */
[----:B------:R-:W-:Y:S01]  /*124820*/  ULDC UR6, c[0x0][0x228] ;  /* 0x00008a0000067ab9 */ /* 0x000fe20000000800 */
[----:B------:R-:W-:Y:S01]  /*124830*/  ULDC UR4, c[0x0][0x248] ;  /* 0x0000920000047ab9 */ /* 0x000fe20000000800 */
[----:B------:R-:W-:Y:S02]  /*124840*/  @P2 LOP3.LUT R27, R27, 0x800, RZ, 0xfc, !PT ;  /* 0x000008001b1b2812 */ /* 0x000fe400078efcff */
[----:B------:R-:W-:-:S02]  /*124850*/  ISETP.LT.AND P0, PT, R216, UR8, !P0 ;  /* 0x00000008d8007c0c */ /* 0x000fc4000c701270 */
[----:B------:R-:W-:-:S04]  /*124860*/  LOP3.LUT R27, R27, 0xfffffbff, RZ, 0xc0, !PT ;  /* 0xfffffbff1b1b7812 */ /* 0x000fc800078ec0ff */
[----:B------:R-:W-:-:S04]  /*124870*/  @P1 LOP3.LUT R27, R27, 0x400, RZ, 0xfc, !PT ;  /* 0x000004001b1b1812 */ /* 0x000fc800078efcff */
[----:B------:R-:W-:-:S04]  /*124880*/  LOP3.LUT R27, R27, 0xfffffdff, RZ, 0xc0, !PT ;  /* 0xfffffdff1b1b7812 */ /* 0x000fc800078ec0ff */
[----:B------:R-:W-:Y:S02]  /*124890*/  @P0 LOP3.LUT R27, R27, 0x200, RZ, 0xfc, !PT ;  /* 0x000002001b1b0812 */ /* 0x000fe400078efcff */
[----:B------:R-:W-:Y:S02]  /*1248a0*/  ISETP.GE.AND P0, PT, R39, UR5, PT ;  /* 0x0000000527007c0c */ /* 0x000fe4000bf06270 */
[----:B------:R-:W-:Y:S01]  /*1248b0*/  LOP3.LUT R27, R27, 0xfffffeff, RZ, 0xc0, !PT ;  /* 0xfffffeff1b1b7812 */ /* 0x000fe200078ec0ff */
[----:B------:R1:W-:Y:S01]  /*1248c0*/  STL [R1+0x1828], R40 ;  /* 0x0018282801007387 */ /* 0x0003e20000100800 */
[----:B------:R-:W-:Y:S01]  /*1248d0*/  ISETP.LT.AND P3, PT, R219, UR12, !P0 ;  /* 0x0000000cdb007c0c */ /* 0x000fe2000c761270 */
[----:B------:R-:W-:Y:S01]  /*1248e0*/  IMAD.U32 R57, RZ, RZ, UR57 ;  /* 0x00000039ff397e24 */ /* 0x000fe2000f8e00ff */
[----:B------:R-:W-:Y:S01]  /*1248f0*/  ISETP.LT.AND P2, PT, R218, UR6, !P0 ;  /* 0x00000006da007c0c */ /* 0x000fe2000c741270 */
[----:B------:R-:W-:Y:S01]  /*124900*/  ULDC.64 UR56, c[0x0][0x228] ;  /* 0x00008a0000387ab9 */ /* 0x000fe20000000a00 */
[----:B------:R-:W-:Y:S01]  /*124910*/  IMAD.U32 R58, RZ, RZ, UR61 ;  /* 0x0000003dff3a7e24 */ /* 0x000fe2000f8e00ff */
[----:B------:R-:W-:Y:S01]  /*124920*/  R2UR UR60, R41 ;  /* 0x00000000293c72ca */ /* 0x000fe200000e0000 */
[----:B------:R-:W-:Y:S01]  /*124930*/  VIADD R39, R252, 0x35 ;  /* 0x00000035fc277836 */ /* 0x000fe20000000000 */
[----:B------:R-:W-:Y:S01]  /*124940*/  UMOV UR22, UR26 ;  /* 0x0000001a00167c82 */ /* 0x000fe20008000000 */
[----:B------:R-:W-:Y:S01]  /*124950*/  ULDC UR5, c[0x0][0x228] ;  /* 0x00008a0000057ab9 */ /* 0x000fe20000000800 */
[----:B-1----:R-:W-:Y:S01]  /*124960*/  VIADD R40, R40, UR4 ;  /* 0x0000000428287c36 */ /* 0x002fe20008000000 */
[----:B------:R-:W-:-:S03]  /*124970*/  ULDC UR4, c[0x0][0x228] ;  /* 0x00008a0000047ab9 */ /* 0x000fc60000000800 */
[----:B------:R-:W-:Y:S02]  /*124980*/  @P3 LOP3.LUT R27, R27, 0x100, RZ, 0xfc, !PT ;  /* 0x000001001b1b3812 */ /* 0x000fe400078efcff */
[----:B------:R-:W-:Y:S01]  /*124990*/  ISETP.LT.AND P1, PT, R217, UR4, !P0 ;  /* 0x00000004d9007c0c */ /* 0x000fe2000c721270 */
[----:B------:R-:W-:Y:S01]  /*1249a0*/  UMOV UR8, UR56 ;  /* 0x0000003800087c82 */ /* 0x000fe20008000000 */
[----:B------:R-:W-:Y:S02]  /*1249b0*/  LOP3.LUT R27, R27, 0xffffff7f, RZ, 0xc0, !PT ;  /* 0xffffff7f1b1b7812 */ /* 0x000fe400078ec0ff */
[----:B------:R-:W-:Y:S01]  /*1249c0*/  R2UR UR61, R42 ;  /* 0x000000002a3d72ca */ /* 0x000fe200000e0000 */
[----:B------:R-:W-:Y:S01]  /*1249d0*/  UMOV UR26, UR34 ;  /* 0x00000022001a7c82 */ /* 0x000fe20008000000 */
[----:B------:R-:W-:Y:S01]  /*1249e0*/  @P2 LOP3.LUT R27, R27, 0x80, RZ, 0xfc, !PT ;  /* 0x000000801b1b2812 */ /* 0x000fe200078efcff */
[----:B------:R-:W-:Y:S01]  /*1249f0*/  ULDC UR4, c[0x0][0x248] ;  /* 0x0000920000047ab9 */ /* 0x000fe20000000800 */
[----:B------:R-:W-:-:S02]  /*124a00*/  ISETP.LT.AND P0, PT, R216, UR8, !P0 ;  /* 0x00000008d8007c0c */ /* 0x000fc4000c701270 */
[----:B------:R-:W-:-:S04]  /*124a10*/  LOP3.LUT R27, R27, 0xffffffbf, RZ, 0xc0, !PT ;  /* 0xffffffbf1b1b7812 */ /* 0x000fc800078ec0ff */
[----:B------:R-:W-:Y:S01]  /*124a20*/  @P1 LOP3.LUT R27, R27, 0x40, RZ, 0xfc, !PT ;  /* 0x000000401b1b1812 */ /* 0x000fe200078efcff */
[----:B------:R-:W-:-:S03]  /*124a30*/  UMOV UR56, UR30 ;  /* 0x0000001e00387c82 */ /* 0x000fc60008000000 */
[----:B------:R-:W-:Y:S01]  /*124a40*/  LOP3.LUT R27, R27, 0xffffffdf, RZ, 0xc0, !PT ;  /* 0xffffffdf1b1b7812 */ /* 0x000fe200078ec0ff */
[----:B------:R-:W-:Y:S01]  /*124a50*/  UMOV UR30, UR42 ;  /* 0x0000002a001e7c82 */ /* 0x000fe20008000000 */
[----:B------:R-:W-:Y:S01]  /*124a60*/  UMOV UR34, UR61 ;  /* 0x0000003d00227c82 */ /* 0x000fe20008000000 */
[----:B------:R-:W-:Y:S01]  /*124a70*/  UMOV UR42, UR60 ;  /* 0x0000003c002a7c82 */ /* 0x000fe20008000000 */
[----:B------:R-:W-:Y:S01]  /*124a80*/  @P0 LOP3.LUT R27, R27, 0x20, RZ, 0xfc, !PT ;  /* 0x000000201b1b0812 */ /* 0x000fe200078efcff */
[----:B------:R-:W-:Y:S01]  /*124a90*/  ULDC.64 UR60, c[0x0][0x228] ;  /* 0x00008a00003c7ab9 */ /* 0x000fe20000000a00 */
[----:B------:R-:W-:Y:S01]  /*124aa0*/  ISETP.GE.AND P0, PT, R39, UR7, PT ;  /* 0x0000000727007c0c */ /* 0x000fe2000bf06270 */
[----:B------:R-:W-:-:S03]  /*124ab0*/  UMOV UR8, UR60 ;  /* 0x0000003c00087c82 */ /* 0x000fc60008000000 */
[----:B------:R-:W-:Y:S02]  /*124ac0*/  ISETP.LT.AND P3, PT, R219, UR8, !P0 ;  /* 0x00000008db007c0c */ /* 0x000fe4000c761270 */
[----:B------:R-:W-:Y:S02]  /*124ad0*/  ISETP.LT.AND P2, PT, R218, UR5, !P0 ;  /* 0x00000005da007c0c */ /* 0x000fe4000c741270 */
[----:B------:R-:W-:Y:S01]  /*124ae0*/  LOP3.LUT R27, R27, 0xffffffef, RZ, 0xc0, !PT ;  /* 0xffffffef1b1b7812 */ /* 0x000fe200078ec0ff */
[----:B------:R1:W-:Y:S01]  /*124af0*/  STL [R1+0x1834], R40 ;  /* 0x0018342801007387 */ /* 0x0003e20000100800 */
[----:B------:R-:W-:Y:S01]  /*124b00*/  IMAD.U32 R55, RZ, RZ, UR61 ;  /* 0x0000003dff377e24 */ /* 0x000fe2000f8e00ff */
[----:B------:R-:W-:Y:S01]  /*124b10*/  ULDC.64 UR60, c[0x0][0x228] ;  /* 0x00008a00003c7ab9 */ /* 0x000fe20000000a00 */
[----:B------:R-:W-:Y:S01]  /*124b20*/  VIADD R39, R252, 0x34 ;  /* 0x00000034fc277836 */ /* 0x000fe20000000000 */
[----:B------:R-:W-:-:S04]  /*124b30*/  ULDC UR5, c[0x0][0x228] ;  /* 0x00008a0000057ab9 */ /* 0x000fc80000000800 */
[----:B------:R-:W-:Y:S02]  /*124b40*/  @P3 LOP3.LUT R27, R27, 0x10, RZ, 0xfc, !PT ;  /* 0x000000101b1b3812 */ /* 0x000fe400078efcff */
[----:B-1----:R-:W-:Y:S01]  /*124b50*/  IADD3 R40, R40, UR4, RZ ;  /* 0x0000000428287c10 */ /* 0x002fe2000fffe0ff */
[----:B------:R-:W-:Y:S01]  /*124b60*/  ULDC UR4, c[0x0][0x228] ;  /* 0x00008a0000047ab9 */ /* 0x000fe20000000800 */
[----:B------:R-:W-:Y:S02]  /*124b70*/  LOP3.LUT R27, R27, 0xfffffff7, RZ, 0xc0, !PT ;  /* 0xfffffff71b1b7812 */ /* 0x000fe400078ec0ff */
[----:B------:R-:W-:Y:S01]  /*124b80*/  ISETP.LT.AND P1, PT, R217, UR4, !P0 ;  /* 0x00000004d9007c0c */ /* 0x000fe2000c721270 */
[----:B------:R-:W-:Y:S01]  /*124b90*/  UMOV UR6, UR60 ;  /* 0x0000003c00067c82 */ /* 0x000fe20008000000 */
[----:B------:R-:W-:Y:S01]  /*124ba0*/  @P2 LOP3.LUT R27, R27, 0x8, RZ, 0xfc, !PT ;  /* 0x000000081b1b2812 */ /* 0x000fe200078efcff */
[----:B------:R-:W-:Y:S01]  /*124bb0*/  ULDC UR4, c[0x0][0x248] ;  /* 0x0000920000047ab9 */ /* 0x000fe20000000800 */
[----:B------:R-:W-:-:S02]  /*124bc0*/  ISETP.LT.AND P0, PT, R216, UR6, !P0 ;  /* 0x00000006d8007c0c */ /* 0x000fc4000c701270 */
[----:B------:R-:W-:Y:S01]  /*124bd0*/  MOV R54, UR61 ;  /* 0x0000003d00367c02 */ /* 0x000fe20008000f00 */
[----:B------:R1:W-:Y:S01]  /*124be0*/  STL [R1+0x183c], R40 ;  /* 0x00183c2801007387 */ /* 0x0003e20000100800 */
[----:B------:R-:W-:Y:S01]  /*124bf0*/  LOP3.LUT R27, R27, 0xfffffffb, RZ, 0xc0, !PT ;  /* 0xfffffffb1b1b7812 */ /* 0x000fe200078ec0ff */
[----:B------:R-:W-:Y:S01]  /*124c00*/  UMOV UR8, UR22 ;  /* 0x0000001600087c82 */ /* 0x000fe20008000000 */
[----:B------:R-:W-:Y:S01]  /*124c10*/  R2UR UR60, R43 ;  /* 0x000000002b3c72ca */ /* 0x000fe200000e0000 */
[----:B------:R-:W-:Y:S01]  /*124c20*/  UMOV UR18, UR56 ;  /* 0x0000003800127c82 */ /* 0x000fe20008000000 */
[----:B------:R-:W-:Y:S01]  /*124c30*/  LOP3.LUT R28, R28, 0x7fffffff, RZ, 0xc0, !PT ;  /* 0x7fffffff1c1c7812 */ /* 0x000fe200078ec0ff */
[----:B------:R-:W-:Y:S01]  /*124c40*/  ULDC.64 UR6, c[0x0][0x228] ;  /* 0x00008a0000067ab9 */ /* 0x000fe20000000a00 */
[----:B------:R-:W-:-:S04]  /*124c50*/  @P1 LOP3.LUT R27, R27, 0x4, RZ, 0xfc, !PT ;  /* 0x000000041b1b1812 */ /* 0x000fc800078efcff */
[----:B------:R-:W-:-:S04]  /*124c60*/  LOP3.LUT R27, R27, 0xfffffffd, RZ, 0xc0, !PT ;  /* 0xfffffffd1b1b7812 */ /* 0x000fc800078ec0ff */
[----:B------:R-:W-:Y:S02]  /*124c70*/  @P0 LOP3.LUT R27, R27, 0x2, RZ, 0xfc, !PT ;  /* 0x000000021b1b0812 */ /* 0x000fe400078efcff */
[----:B------:R-:W-:Y:S02]  /*124c80*/  ISETP.GE.AND P0, PT, R39, UR59, PT ;  /* 0x0000003b27007c0c */ /* 0x000fe4000bf06270 */
[----:B------:R-:W-:Y:S01]  /*124c90*/  R2UR UR61, R44 ;  /* 0x000000002c3d72ca */ /* 0x000fe200000e0000 */
[----:B-1----:R-:W-:Y:S01]  /*124ca0*/  VIADD R40, R40, UR4 ;  /* 0x0000000428287c36 */ /* 0x002fe20008000000 */
[----:B------:R-:W-:Y:S01]  /*124cb0*/  ISETP.LT.AND P2, PT, R218, UR5, !P0 ;  /* 0x00000005da007c0c */ /* 0x000fe2000c741270 */
[----:B------:R-:W-:Y:S01]  /*124cc0*/  ULDC UR4, c[0x0][0x228] ;  /* 0x00008a0000047ab9 */ /* 0x000fe20000000800 */
[----:B------:R-:W-:Y:S01]  /*124cd0*/  UMOV UR22, UR30 ;  /* 0x0000001e00167c82 */ /* 0x000fe20008000000 */
[----:B------:R-:W-:Y:S01]  /*124ce0*/  ISETP.LT.AND P1, PT, R217, UR4, !P0 ;  /* 0x00000004d9007c0c */ /* 0x000fe2000c721270 */
[----:B------:R-:W-:Y:S01]  /*124cf0*/  UMOV UR56, UR26 ;  /* 0x0000001a00387c82 */ /* 0x000fe20008000000 */
[----:B------:R-:W-:Y:S01]  /*124d00*/  UMOV UR30, UR42 ;  /* 0x0000002a001e7c82 */ /* 0x000fe20008000000 */
[----:B------:R-:W-:Y:S01]  /*124d10*/  UMOV UR26, UR46 ;  /* 0x0000002e001a7c82 */ /* 0x000fe20008000000 */
[----:B------:R-:W-:Y:S01]  /*124d20*/  UMOV UR42, UR20 ;  /* 0x00000014002a7c82 */ /* 0x000fe20008000000 */
[----:B------:R-:W-:Y:S01]  /*124d30*/  UMOV UR20, UR60 ;  /* 0x0000003c00147c82 */ /* 0x000fe20008000000 */
[----:B------:R-:W-:Y:S01]  /*124d40*/  MOV R53, UR7 ;  /* 0x0000000700357c02 */ /* 0x000fe20008000f00 */
[----:B------:R-:W-:Y:S01]  /*124d50*/  ULDC UR5, c[0x0][0x228] ;  /* 0x00008a0000057ab9 */ /* 0x000fe20000000800 */
[----:B------:R-:W-:Y:S01]  /*124d60*/  UMOV UR46, UR61 ;  /* 0x0000003d002e7c82 */ /* 0x000fe20008000000 */
[----:B------:R-:W-:Y:S01]  /*124d70*/  ULDC.64 UR60, c[0x0][0x228] ;  /* 0x00008a00003c7ab9 */ /* 0x000fe20000000a00 */
[----:B------:R-:W-:Y:S01]  /*124d80*/  UMOV UR7, UR6 ;  /* 0x0000000600077c82 */ /* 0x000fe20008000000 */
[----:B------:R-:W-:Y:S01]  /*124d90*/  @P2 LOP3.LUT R28, R28, 0x80000000, RZ, 0xfc, !PT ;  /* 0x800000001c1c2812 */ /* 0x000fe200078efcff */
[----:B------:R-:W-:Y:S01]  /*124da0*/  UMOV UR6, UR60 ;  /* 0x0000003c00067c82 */ /* 0x000fe20008000000 */
[----:B------:R-:W-:Y:S01]  /*124db0*/  ISETP.LT.AND P3, PT, R219, UR7, !P0 ;  /* 0x00000007db007c0c */ /* 0x000fe2000c761270 */
[----:B------:R-:W-:Y:S01]  /*124dc0*/  ULDC UR4, c[0x0][0x248] ;  /* 0x0000920000047ab9 */ /* 0x000fe20000000800 */
[----:B------:R-:W-:Y:S01]  /*124dd0*/  ISETP.LT.AND P0, PT, R216, UR6, !P0 ;  /* 0x00000006d8007c0c */ /* 0x000fe2000c701270 */
[----:B------:R-:W-:Y:S01]  /*124de0*/  ULDC.64 UR6, c[0x0][0x228] ;  /* 0x00008a0000067ab9 */ /* 0x000fe20000000a00 */
[----:B------:R-:W-:Y:S01]  /*124df0*/  LOP3.LUT R28, R28, 0xbfffffff, RZ, 0xc0, !PT ;  /* 0xbfffffff1c1c7812 */ /* 0x000fe200078ec0ff */
[----:B------:R-:W-:-:S03]  /*124e00*/  ULDC.64 UR58, c[0x0][0x228] ;  /* 0x00008a00003a7ab9 */ /* 0x000fc60000000a00 */
[----:B------:R-:W-:Y:S02]  /*124e10*/  @P1 LOP3.LUT R28, R28, 0x40000000, RZ, 0xfc, !PT ;  /* 0x400000001c1c1812 */ /* 0x000fe400078efcff */
[----:B------:R-:W-:Y:S02]  /*124e20*/  IADD3 R39, R252, 0x33, RZ ;  /* 0x00000033fc277810 */ /* 0x000fe40007ffe0ff */
[----:B------:R-:W-:Y:S02]  /*124e30*/  LOP3.LUT R28, R28, 0xdfffffff, RZ, 0xc0, !PT ;  /* 0xdfffffff1c1c7812 */ /* 0x000fe400078ec0ff */
[----:B------:R-:W-:Y:S02]  /*124e40*/  LOP3.LUT R27, R27, 0xfffffffe, RZ, 0xc0, !PT ;  /* 0xfffffffe1b1b7812 */ /* 0x000fe400078ec0ff */
[----:B------:R-:W-:Y:S01]  /*124e50*/  @P0 LOP3.LUT R28, R28, 0x20000000, RZ, 0xfc, !PT ;  /* 0x200000001c1c0812 */ /* 0x000fe200078efcff */
[----:B------:R-:W-:Y:S01]  /*124e60*/  IMAD.U32 R51, RZ, RZ, UR7 ;  /* 0x00000007ff337e24 */ /* 0x000fe2000f8e00ff */
[----:B------:R-:W-:Y:S01]  /*124e70*/  ISETP.GE.AND P0, PT, R39, UR13, PT ;  /* 0x0000000d27007c0c */ /* 0x000fe2000bf06270 */
[----:B------:R-:W-:Y:S01]  /*124e80*/  UMOV UR7, UR6 ;  /* 0x0000000600077c82 */ /* 0x000fe20008000000 */
[----:B------:R-:W-:-:S02]  /*124e90*/  @P3 LOP3.LUT R27, R27, 0x1, RZ, 0xfc, !PT ;  /* 0x000000011b1b3812 */ /* 0x000fc400078efcff */
[----:B------:R-:W-:Y:S01]  /*124ea0*/  LOP3.LUT R28, R28, 0xefffffff, RZ, 0xc0, !PT ;  /* 0xefffffff1c1c7812 */ /* 0x000fe200078ec0ff */
[----:B------:R1:W-:Y:S01]  /*124eb0*/  STL [R1+0x1840], R40 ;  /* 0x0018402801007387 */ /* 0x0003e20000100800 */
[----:B------:R-:W-:Y:S01]  /*124ec0*/  ISETP.LT.AND P3, PT, R219, UR7, !P0 ;  /* 0x00000007db007c0c */ /* 0x000fe2000c761270 */
[----:B------:R-:W-:Y:S01]  /*124ed0*/  VIADD R39, R252, 0x32 ;  /* 0x00000032fc277836 */ /* 0x000fe20000000000 */
[----:B------:R-:W-:Y:S01]  /*124ee0*/  ISETP.LT.AND P2, PT, R218, UR5, !P0 ;  /* 0x00000005da007c0c */ /* 0x000fe2000c741270 */
[----:B------:R-:W-:Y:S01]  /*124ef0*/  UMOV UR6, UR58 ;  /* 0x0000003a00067c82 */ /* 0x000fe20008000000 */
[----:B------:R-:W-:Y:S01]  /*124f00*/  ULDC UR5, c[0x0][0x228] ;  /* 0x00008a0000057ab9 */ /* 0x000fe20000000800 */
[----:B------:R-:W-:Y:S01]  /*124f10*/  ULDC.64 UR12, c[0x0][0x228] ;  /* 0x00008a00000c7ab9 */ /* 0x000fe20000000a00 */
[----:B-1----:R-:W-:Y:S01]  /*124f20*/  VIADD R40, R40, UR4 ;  /* 0x0000000428287c36 */ /* 0x002fe20008000000 */
[----:B------:R-:W-:-:S06]  /*124f30*/  ULDC UR4, c[0x0][0x228] ;  /* 0x00008a0000047ab9 */ /* 0x000fcc0000000800 */
[----:B------:R-:W-:Y:S02]  /*124f40*/  @P3 LOP3.LUT R28, R28, 0x10000000, RZ, 0xfc, !PT ;  /* 0x100000001c1c3812 */ /* 0x000fe400078efcff */
[----:B------:R-:W-:Y:S01]  /*124f50*/  ISETP.LT.AND P1, PT, R217, UR4, !P0 ;  /* 0x00000004d9007c0c */ /* 0x000fe2000c721270 */
[----:B------:R-:W-:Y:S01]  /*124f60*/  ULDC UR4, c[0x0][0x248] ;  /* 0x0000920000047ab9 */ /* 0x000fe20000000800 */
[----:B------:R-:W-:-:S04]  /*124f70*/  LOP3.LUT R28, R28, 0xf7ffffff, RZ, 0xc0, !PT ;  /* 0xf7ffffff1c1c7812 */ /* 0x000fc800078ec0ff */
[----:B------:R-:W-:Y:S02]  /*124f80*/  @P2 LOP3.LUT R28, R28, 0x8000000, RZ, 0xfc, !PT ;  /* 0x080000001c1c2812 */ /* 0x000fe400078efcff */
[----:B------:R-:W-:Y:S01]  /*124f90*/  ISETP.LT.AND P0, PT, R216, UR6, !P0 ;  /* 0x00000006d8007c0c */ /* 0x000fe2000c701270 */
[----:B------:R-:W-:Y:S01]  /*124fa0*/  ULDC.64 UR6, c[0x0][0x228] ;  /* 0x00008a0000067ab9 */ /* 0x000fe20000000a00 */
[----:B------:R-:W-:-:S04]  /*124fb0*/  LOP3.LUT R28, R28, 0xfbffffff, RZ, 0xc0, !PT ;  /* 0xfbffffff1c1c7812 */ /* 0x000fc800078ec0ff */
[----:B------:R-:W-:-:S04]  /*124fc0*/  @P1 LOP3.LUT R28, R28, 0x4000000, RZ, 0xfc, !PT ;  /* 0x040000001c1c1812 */ /* 0x000fc800078efcff */
[----:B------:R-:W-:Y:S01]  /*124fd0*/  LOP3.LUT R28, R28, 0xfdffffff, RZ, 0xc0, !PT ;  /* 0xfdffffff1c1c7812 */ /* 0x000fe200078ec0ff */
[----:B------:R-:W-:-:S03]  /*124fe0*/  IMAD.U32 R49, RZ, RZ, UR7 ;  /* 0x00000007ff317e24 */ /* 0x000fc6000f8e00ff */
[----:B------:R-:W-:Y:S02]  /*124ff0*/  @P0 LOP3.LUT R28, R28, 0x2000000, RZ, 0xfc, !PT ;  /* 0x020000001c1c0812 */ /* 0x000fe400078efcff */
[----:B------:R-:W-:Y:S01]  /*125000*/  ISETP.GE.AND P0, PT, R39, UR19, PT ;  /* 0x0000001327007c0c */ /* 0x000fe2000bf06270 */
[----:B------:R-:W-:-:S03]  /*125010*/  UMOV UR7, UR6 ;  /* 0x0000000600077c82 */ /* 0x000fc60008000000 */
[----:B------:R-:W-:Y:S02]  /*125020*/  ISETP.LT.AND P3, PT, R219, UR7, !P0 ;  /* 0x00000007db007c0c */ /* 0x000fe4000c761270 */
[----:B------:R-:W-:Y:S02]  /*125030*/  ISETP.LT.AND P2, PT, R218, UR5, !P0 ;  /* 0x00000005da007c0c */ /* 0x000fe4000c741270 */
[----:B------:R-:W-:Y:S01]  /*125040*/  LOP3.LUT R28, R28, 0xfeffffff, RZ, 0xc0, !PT ;  /* 0xfeffffff1c1c7812 */ /* 0x000fe200078ec0ff */
[----:B------:R1:W-:Y:S01]  /*125050*/  STL [R1+0x1844], R40 ;  /* 0x0018442801007387 */ /* 0x0003e20000100800 */
[----:B------:R-:W-:Y:S01]  /*125060*/  UMOV UR6, UR12 ;  /* 0x0000000c00067c82 */ /* 0x000fe20008000000 */
[----:B------:R-:W-:Y:S01]  /*125070*/  VIADD R39, R252, 0x31 ;  /* 0x00000031fc277836 */ /* 0x000fe20000000000 */
[----:B------:R-:W-:-:S05]  /*125080*/  ULDC UR5, c[0x0][0x228] ;  /* 0x00008a0000057ab9 */ /* 0x000fca0000000800 */
[----:B------:R-:W-:Y:S02]  /*125090*/  @P3 LOP3.LUT R28, R28, 0x1000000, RZ, 0xfc, !PT ;  /* 0x010000001c1c3812 */ /* 0x000fe400078efcff */
[----:B-1----:R-:W-:Y:S01]  /*1250a0*/  IADD3 R40, R40, UR4, RZ ;  /* 0x0000000428287c10 */ /* 0x002fe2000fffe0ff */
[----:B------:R-:W-:Y:S01]  /*1250b0*/  ULDC UR4, c[0x0][0x228] ;  /* 0x00008a0000047ab9 */ /* 0x000fe20000000800 */
[----:B------:R-:W-:Y:S02]  /*1250c0*/  LOP3.LUT R28, R28, 0xff7fffff, RZ, 0xc0, !PT ;  /* 0xff7fffff1c1c7812 */ /* 0x000fe400078ec0ff */
[----:B------:R-:W-:Y:S01]  /*1250d0*/  ISETP.LT.AND P1, PT, R217, UR4, !P0 ;  /* 0x00000004d9007c0c */ /* 0x000fe2000c721270 */
[----:B------:R-:W-:Y:S01]  /*1250e0*/  ULDC UR4, c[0x0][0x248] ;  /* 0x0000920000047ab9 */ /* 0x000fe20000000800 */
[----:B------:R-:W-:Y:S02]  /*1250f0*/  @P2 LOP3.LUT R28, R28, 0x800000, RZ, 0xfc, !PT ;  /* 0x008000001c1c2812 */ /* 0x000fe400078efcff */
[----:B------:R-:W-:Y:S01]  /*125100*/  ISETP.LT.AND P0, PT, R216, UR6, !P0 ;  /* 0x00000006d8007c0c */ /* 0x000fe2000c701270 */
[----:B------:R-:W-:Y:S01]  /*125110*/  ULDC.64 UR6, c[0x0][0x228] ;  /* 0x00008a0000067ab9 */ /* 0x000fe20000000a00 */
[----:B------:R-:W-:-:S07]  /*125120*/  LOP3.LUT R28, R28, 0xffbfffff, RZ, 0xc0, !PT ;  /* 0xffbfffff1c1c7812 */ /* 0x000fce00078ec0ff */
[----:B------:R-:W-:-:S04]  /*125130*/  @P1 LOP3.LUT R28, R28, 0x400000, RZ, 0xfc, !PT ;  /* 0x004000001c1c1812 */ /* 0x000fc800078efcff */
[----:B------:R-:W-:Y:S02]  /*125140*/  LOP3.LUT R28, R28, 0xffdfffff, RZ, 0xc0, !PT ;  /* 0xffdfffff1c1c7812 */ /* 0x000fe400078ec0ff */
[----:B------:R-:W-:Y:S02]  /*125150*/  MOV R47, UR7 ;  /* 0x00000007002f7c02 */ /* 0x000fe40008000f00 */
[----:B------:R-:W-:Y:S02]  /*125160*/  @P0 LOP3.LUT R28, R28, 0x200000, RZ, 0xfc, !PT ;  /* 0x002000001c1c0812 */ /* 0x000fe400078efcff */
[----:B------:R-:W-:Y:S01]  /*125170*/  ISETP.GE.AND P0, PT, R39, UR23, PT ;  /* 0x0000001727007c0c */ /* 0x000fe2000bf06270 */
[----:B------:R-:W-:-:S03]  /*125180*/  UMOV UR7, UR6 ;  /* 0x0000000600077c82 */ /* 0x000fc60008000000 */
[----:B------:R-:W-:Y:S02]  /*125190*/  ISETP.LT.AND P3, PT, R219, UR7, !P0 ;  /* 0x00000007db007c0c */ /* 0x000fe4000c761270 */
[----:B------:R-:W-:Y:S01]  /*1251a0*/  ISETP.LT.AND P2, PT, R218, UR5, !P0 ;  /* 0x00000005da007c0c */ /* 0x000fe2000c741270 */
[----:B------:R1:W-:Y:S01]  /*1251b0*/  STL [R1+0x1850], R40 ;  /* 0x0018502801007387 */ /* 0x0003e20000100800 */
[----:B------:R-:W-:Y:S01]  /*1251c0*/  LOP3.LUT R28, R28, 0xffefffff, RZ, 0xc0, !PT ;  /* 0xffefffff1c1c7812 */ /* 0x000fe200078ec0ff */
[----:B------:R-:W-:Y:S01]  /*1251d0*/  ULDC UR5, c[0x0][0x228] ;  /* 0x00008a0000057ab9 */ /* 0x000fe20000000800 */
[----:B------:R-:W-:Y:S01]  /*1251e0*/  MOV R48, UR13 ;  /* 0x0000000d00307c02 */ /* 0x000fe20008000f00 */
[----:B------:R-:W-:Y:S01]  /*1251f0*/  ULDC.64 UR12, c[0x0][0x228] ;  /* 0x00008a00000c7ab9 */ /* 0x000fe20000000a00 */
[----:B-1----:R-:W-:-:S05]  /*125200*/  VIADD R40, R40, UR4 ;  /* 0x0000000428287c36 */ /* 0x002fca0008000000 */
[----:B------:R-:W-:Y:S01]  /*125210*/  @P3 LOP3.LUT R28, R28, 0x100000, RZ, 0xfc, !PT ;  /* 0x001000001c1c3812 */ /* 0x000fe200078efcff */
[----:B------:R-:W-:Y:S02]  /*125220*/  ULDC UR4, c[0x0][0x228] ;  /* 0x00008a0000047ab9 */ /* 0x000fe40000000800 */
[----:B------:R-:W-:Y:S01]  /*125230*/  ISETP.LT.AND P1, PT, R217, UR4, !P0 ;  /* 0x00000004d9007c0c */ /* 0x000fe2000c721270 */
[----:B------:R-:W-:Y:S01]  /*125240*/  UMOV UR6, UR12 ;  /* 0x0000000c00067c82 */ /* 0x000fe20008000000 */
[----:B------:R-:W-:Y:S01]  /*125250*/  LOP3.LUT R28, R28, 0xfff7ffff, RZ, 0xc0, !PT ;  /* 0xfff7ffff1c1c7812 */ /* 0x000fe200078ec0ff */
[----:B------:R-:W-:-:S03]  /*125260*/  ULDC UR4, c[0x0][0x248] ;  /* 0x0000920000047ab9 */ /* 0x000fc60000000800 */
[----:B------:R-:W-:Y:S02]  /*125270*/  @P2 LOP3.LUT R28, R28, 0x80000, RZ, 0xfc, !PT ;  /* 0x000800001c1c2812 */ /* 0x000fe400078efcff */
[----:B------:R-:W-:Y:S01]  /*125280*/  ISETP.LT.AND P0, PT, R216, UR6, !P0 ;  /* 0x00000006d8007c0c */ /* 0x000fe2000c701270 */
[----:B------:R-:W-:Y:S01]  /*125290*/  ULDC.64 UR6, c[0x0][0x228] ;  /* 0x00008a0000067ab9 */ /* 0x000fe20000000a00 */
[----:B------:R-:W-:-:S04]  /*1252a0*/  LOP3.LUT R28, R28, 0xfffbffff, RZ, 0xc0, !PT ;  /* 0xfffbffff1c1c7812 */ /* 0x000fc800078ec0ff */
[----:B------:R-:W-:Y:S02]  /*1252b0*/  @P1 LOP3.LUT R28, R28, 0x40000, RZ, 0xfc, !PT ;  /* 0x000400001c1c1812 */ /* 0x000fe400078efcff */
[----:B------:R-:W-:Y:S02]  /*1252c0*/  IADD3 R39, R252, 0x30, RZ ;  /* 0x00000030fc277810 */ /* 0x000fe40007ffe0ff */
[----:B------:R-:W-:Y:S02]  /*1252d0*/  LOP3.LUT R28, R28, 0xfffdffff, RZ, 0xc0, !PT ;  /* 0xfffdffff1c1c7812 */ /* 0x000fe400078ec0ff */
[----:B------:R-:W-:Y:S02]  /*1252e0*/  R2UR UR60, R45 ;  /* 0x000000002d3c72ca */ /* 0x000fe400000e0000 */
[----:B------:R-:W-:Y:S01]  /*1252f0*/  @P0 LOP3.LUT R28, R28, 0x20000, RZ, 0xfc, !PT ;  /* 0x000200001c1c0812 */ /* 0x000fe200078efcff */
[----:B------:R-:W-:Y:S01]  /*125300*/  IMAD.U32 R45, RZ, RZ, UR7 ;  /* 0x00000007ff2d7e24 */ /* 0x000fe2000f8e00ff */
[----:B------:R-:W-:Y:S01]  /*125310*/  ISETP.GE.AND P0, PT, R39, UR27, PT ;  /* 0x0000001b27007c0c */ /* 0x000fe2000bf06270 */
[----:B------:R-:W-:-:S03]  /*125320*/  UMOV UR7, UR6 ;  /* 0x0000000600077c82 */ /* 0x000fc60008000000 */
[----:B------:R-:W-:Y:S02]  /*125330*/  ISETP.LT.AND P3, PT, R219, UR7, !P0 ;  /* 0x00000007db007c0c */ /* 0x000fe4000c761270 */
[----:B------:R-:W-:Y:S02]  /*125340*/  ISETP.LT.AND P2, PT, R218, UR5, !P0 ;  /* 0x00000005da007c0c */ /* 0x000fe4000c741270 */
[----:B------:R-:W-:Y:S01]  /*125350*/  LOP3.LUT R28, R28, 0xfffeffff, RZ, 0xc0, !PT ;  /* 0xfffeffff1c1c7812 */ /* 0x000fe200078ec0ff */
[----:B------:R1:W-:Y:S01]  /*125360*/  STL [R1+0x185c], R40 ;  /* 0x00185c2801007387 */ /* 0x0003e20000100800 */
[----:B------:R-:W-:Y:S01]  /*125370*/  IMAD.U32 R52, RZ, RZ, UR61 ;  /* 0x0000003dff347e24 */ /* 0x000fe2000f8e00ff */
[----:B------:R-:W-:Y:S01]  /*125380*/  R2UR UR61, R46 ;  /* 0x000000002e3d72ca */ /* 0x000fe200000e0000 */
[----:B------:R-:W-:Y:S01]  /*125390*/  VIADD R39, R252, 0x2f ;  /* 0x0000002ffc277836 */ /* 0x000fe20000000000 */
[----:B------:R-:W-:-:S04]  /*1253a0*/  ULDC UR5, c[0x0][0x228] ;  /* 0x00008a0000057ab9 */ /* 0x000fc80000000800 */
[----:B------:R-:W-:Y:S01]  /*1253b0*/  @P3 LOP3.LUT R28, R28, 0x10000, RZ, 0xfc, !PT ;  /* 0x000100001c1c3812 */ /* 0x000fe200078efcff */
[----:B-1----:R-:W-:Y:S01]  /*1253c0*/  VIADD R40, R40, UR4 ;  /* 0x0000000428287c36 */ /* 0x002fe20008000000 */
[----:B------:R-:W-:Y:S02]  /*1253d0*/  ULDC UR4, c[0x0][0x228] ;  /* 0x00008a0000047ab9 */ /* 0x000fe40000000800 */
[----:B------:R-:W-:Y:S02]  /*1253e0*/  LOP3.LUT R28, R28, 0xffff7fff, RZ, 0xc0, !PT ;  /* 0xffff7fff1c1c7812 */ /* 0x000fe400078ec0ff */
[----:B------:R-:W-:Y:S01]  /*1253f0*/  ISETP.LT.AND P1, PT, R217, UR4, !P0 ;  /* 0x00000004d9007c0c */ /* 0x000fe2000c721270 */
[----:B------:R-:W-:Y:S01]  /*125400*/  IMAD.U32 R46, RZ, RZ, UR13 ;  /* 0x0000000dff2e7e24 */ /* 0x000fe2000f8e00ff */
[----:B------:R-:W-:Y:S01]  /*125410*/  ULDC.64 UR12, c[0x0][0x228] ;  /* 0x00008a00000c7ab9 */ /* 0x000fe20000000a00 */
[----:B------:R-:W-:Y:S01]  /*125420*/  @P2 LOP3.LUT R28, R28, 0x8000, RZ, 0xfc, !PT ;  /* 0x000080001c1c2812 */ /* 0x000fe200078efcff */
[----:B------:R-:W-:Y:S01]  /*125430*/  UMOV UR6, UR12 ;  /* 0x0000000c00067c82 */ /* 0x000fe20008000000 */
[----:B------:R-:W-:Y:S01]  /*125440*/  ULDC UR4, c[0x0][0x248] ;  /* 0x0000920000047ab9 */ /* 0x000fe20000000800 */
[----:B------:R-:W-:Y:S01]  /*125450*/  ISETP.LT.AND P0, PT, R216, UR6, !P0 ;  /* 0x00000006d8007c0c */ /* 0x000fe2000c701270 */
[----:B------:R-:W-:Y:S01]  /*125460*/  ULDC.64 UR6, c[0x0][0x228] ;  /* 0x00008a0000067ab9 */ /* 0x000fe20000000a00 */
[----:B------:R-:W-:-:S05]  /*125470*/  LOP3.LUT R28, R28, 0xffffbfff, RZ, 0xc0, !PT ;  /* 0xffffbfff1c1c7812 */ /* 0x000fca00078ec0ff */
        /* <DEDUP_REMOVED lines=33> */
[----:B------:R-:W-:Y:S01]  /*125690*/  VIADD R63, R40, UR4 ;  /* 0x00000004283f7c36 */ /* 0x000fe20008000000 */
[----:B------:R-:W-:Y:S01]  /*1256a0*/  LOP3.LUT R28, R28, 0xfffffeff, RZ, 0xc0, !PT ;  /* 0xfffffeff1c1c7812 */ /* 0x000fe200078ec0ff */
[----:B------:R-:W-:Y:S01]  /*1256b0*/  ULDC UR4, c[0x0][0x228] ;  /* 0x00008a0000047ab9 */ /* 0x000fe20000000800 */
[----:B------:R-:W-:Y:S01]  /*1256c0*/  MOV R42, UR13 ;  /* 0x0000000d002a7c02 */ /* 0x000fe20008000f00 */
[----:B------:R-:W-:Y:S01]  /*1256d0*/  ULDC.64 UR12, c[0x0][0x228] ;  /* 0x00008a00000c7ab9 */ /* 0x000fe20000000a00 */
[----:B------:R-:W-:Y:S01]  /*1256e0*/  ISETP.LT.AND P1, PT, R217, UR4, !P0 ;  /* 0x00000004d9007c0c */ /* 0x000fe2000c721270 */
[----:B------:R-:W-:-:S04]  /*1256f0*/  ULDC UR5, c[0x0][0x228] ;  /* 0x00008a0000057ab9 */ /* 0x000fc80000000800 */
[----:B------:R-:W-:Y:S01]  /*125700*/  @P3 LOP3.LUT R28, R28, 0x100, RZ, 0xfc, !PT ;  /* 0x000001001c1c3812 */ /* 0x000fe200078efcff */
[----:B------:R-:W-:Y:S01]  /*125710*/  UMOV UR6, UR12 ;  /* 0x0000000c00067c82 */ /* 0x000fe20008000000 */
[----:B------:R-:W-:Y:S01]  /*125720*/  IADD3 R39, R252, 0x2d, RZ ;  /* 0x0000002dfc277810 */ /* 0x000fe20007ffe0ff */
[----:B------:R1:W-:Y:S01]  /*125730*/  STL [R1+0x1874], R40 ;  /* 0x0018742801007387 */ /* 0x0003e20000100800 */
[----:B------:R-:W-:Y:S01]  /*125740*/  LOP3.LUT R28, R28, 0xffffff7f, RZ, 0xc0, !PT ;  /* 0xffffff7f1c1c7812 */ /* 0x000fe200078ec0ff */
[----:B------:R-:W-:-:S03]  /*125750*/  ULDC UR4, c[0x0][0x248] ;  /* 0x0000920000047ab9 */ /* 0x000fc60000000800 */
        /* <DEDUP_REMOVED lines=14> */
[----:B-1----:R-:W-:Y:S01]  /*125840*/  IMAD.U32 R40, RZ, RZ, UR13 ;  /* 0x0000000dff287e24 */ /* 0x002fe2000f8e00ff */
[----:B------:R-:W-:Y:S01]  /*125850*/  ULDC.64 UR12, c[0x0][0x228] ;  /* 0x00008a00000c7ab9 */ /* 0x000fe20000000a00 */
[----:B------:R-:W-:Y:S01]  /*125860*/  VIADD R39, R252, 0x2c ;  /* 0x0000002cfc277836 */ /* 0x000fe20000000000 */
[----:B------:R-:W-:-:S04]  /*125870*/  ULDC UR5, c[0x0][0x228] ;  /* 0x00008a0000057ab9 */ /* 0x000fc80000000800 */
[----:B------:R-:W-:Y:S01]  /*125880*/  @P3 LOP3.LUT R28, R28, 0x10, RZ, 0xfc, !PT ;  /* 0x000000101c1c3812 */ /* 0x000fe200078efcff */
[----:B--2---:R-:W-:Y:S01]  /*125890*/  VIADD R63, R63, UR4 ;  /* 0x000000043f3f7c36 */ /* 0x004fe20008000000 */
[----:B------:R-:W-:Y:S02]  /*1258a0*/  ULDC UR4, c[0x0][0x228] ;  /* 0x00008a0000047ab9 */ /* 0x000fe40000000800 */
[----:B------:R-:W-:Y:S02]  /*1258b0*/  LOP3.LUT R28, R28, 0xfffffff7, RZ, 0xc0, !PT ;  /* 0xfffffff71c1c7812 */ /* 0x000fe400078ec0ff */
[----:B------:R-:W-:Y:S01]  /*1258c0*/  ISETP.LT.AND P1, PT, R217, UR4, !P0 ;  /* 0x00000004d9007c0c */ /* 0x000fe2000c721270 */
[----:B------:R-:W-:Y:S01]  /*1258d0*/  UMOV UR6, UR12 ;  /* 0x0000000c00067c82 */ /* 0x000fe20008000000 */
[----:B------:R-:W-:Y:S01]  /*1258e0*/  @P2 LOP3.LUT R28, R28, 0x8, RZ, 0xfc, !PT ;  /* 0x000000081c1c2812 */ /* 0x000fe200078efcff */
[----:B------:R-:W-:Y:S01]  /*1258f0*/  ULDC UR4, c[0x0][0x248] ;  /* 0x0000920000047ab9 */ /* 0x000fe20000000800 */
[----:B------:R-:W-:Y:S01]  /*125900*/  ISETP.LT.AND P0, PT, R216, UR6, !P0 ;  /* 0x00000006d8007c0c */ /* 0x000fe2000c701270 */
[----:B------:R1:W-:Y:S01]  /*125910*/  STL [R1+0x187c], R63 ;  /* 0x00187c3f01007387 */ /* 0x0003e20000100800 */
[----:B------:R-:W-:Y:S01]  /*125920*/  LOP3.LUT R28, R28, 0xfffffffb, RZ, 0xc0, !PT ;  /* 0xfffffffb1c1c7812 */ /* 0x000fe200078ec0ff */
[----:B------:R-:W-:-:S06]  /*125930*/  ULDC.64 UR6, c[0x0][0x228] ;  /* 0x00008a0000067ab9 */ /* 0x000fcc0000000a00 */
[----:B------:R-:W-:-:S04]  /*125940*/  @P1 LOP3.LUT R28, R28, 0x4, RZ, 0xfc, !PT ;  /* 0x000000041c1c1812 */ /* 0x000fc800078efcff */
[----:B------:R-:W-:-:S04]  /*125950*/  LOP3.LUT R28, R28, 0xfffffffd, RZ, 0xc0, !PT ;  /* 0xfffffffd1c1c7812 */ /* 0x000fc800078ec0ff */
[----:B------:R-:W-:Y:S02]  /*125960*/  @P0 LOP3.LUT R28, R28, 0x2, RZ, 0xfc, !PT ;  /* 0x000000021c1c0812 */ /* 0x000fe400078efcff */
[----:B------:R-:W-:-:S04]  /*125970*/  ISETP.GE.AND P0, PT, R39, UR43, PT ;  /* 0x0000002b27007c0c */ /* 0x000fc8000bf06270 */
[----:B------:R-:W-:Y:S02]  /*125980*/  ISETP.LT.AND P2, PT, R218, UR5, !P0 ;  /* 0x00000005da007c0c */ /* 0x000fe4000c741270 */
[----:B-1----:R-:W-:Y:S01]  /*125990*/  IADD3 R63, R63, UR4, RZ ;  /* 0x000000043f3f7c10 */ /* 0x002fe2000fffe0ff */
[----:B------:R-:W-:Y:S01]  /*1259a0*/  ULDC UR4, c[0x0][0x228] ;  /* 0x00008a0000047ab9 */ /* 0x000fe20000000800 */
[----:B------:R-:W-:Y:S01]  /*1259b0*/  LOP3.LUT R29, R29, 0x7fffffff, RZ, 0xc0, !PT ;  /* 0x7fffffff1d1d7812 */ /* 0x000fe200078ec0ff */
[----:B------:R-:W-:Y:S01]  /*1259c0*/  IMAD.U32 R209, RZ, RZ, UR13 ;  /* 0x0000000dffd17e24 */ /* 0x000fe2000f8e00ff */
[----:B------:R-:W-:Y:S01]  /*1259d0*/  ISETP.LT.AND P1, PT, R217, UR4, !P0 ;  /* 0x00000004d9007c0c */ /* 0x000fe2000c721270 */
[----:B------:R-:W-:Y:S01]  /*1259e0*/  IMAD.U32 R208, RZ, RZ, UR7 ;  /* 0x00000007ffd07e24 */ /* 0x000fe2000f8e00ff */
[----:B------:R-:W-:Y:S01]  /*1259f0*/  ULDC.64 UR12, c[0x0][0x228] ;  /* 0x00008a00000c7ab9 */ /* 0x000fe20000000a00 */
[----:B------:R-:W-:Y:S01]  /*125a00*/  UMOV UR7, UR6 ;  /* 0x0000000600077c82 */ /* 0x000fe20008000000 */
[----:B------:R-:W-:Y:S01]  /*125a10*/  UMOV UR6, UR12 ;  /* 0x0000000c00067c82 */ /* 0x000fe20008000000 */
[----:B------:R-:W-:Y:S01]  /*125a20*/  ISETP.LT.AND P3, PT, R219, UR7, !P0 ;  /* 0x00000007db007c0c */ /* 0x000fe2000c761270 */
[----:B------:R-:W-:Y:S01]  /*125a30*/  VIADD R39, R252, 0x2b ;  /* 0x0000002bfc277836 */ /* 0x000fe20000000000 */
[----:B------:R-:W-:Y:S01]  /*125a40*/  @P2 LOP3.LUT R29, R29, 0x80000000, RZ, 0xfc, !PT ;  /* 0x800000001d1d2812 */ /* 0x000fe200078efcff */
[----:B------:R-:W-:Y:S01]  /*125a50*/  ULDC UR5, c[0x0][0x228] ;  /* 0x00008a0000057ab9 */ /* 0x000fe20000000800 */
[----:B------:R-:W-:Y:S01]  /*125a60*/  ISETP.LT.AND P0, PT, R216, UR6, !P0 ;  /* 0x00000006d8007c0c */ /* 0x000fe2000c701270 */
[----:B------:R-:W-:Y:S01]  /*125a70*/  ULDC.64 UR6, c[0x0][0x228] ;  /* 0x00008a0000067ab9 */ /* 0x000fe20000000a00 */
[----:B------:R-:W-:Y:S01]  /*125a80*/  LOP3.LUT R29, R29, 0xbfffffff, RZ, 0xc0, !PT ;  /* 0xbfffffff1d1d7812 */ /* 0x000fe200078ec0ff */
[----:B------:R-:W-:-:S03]  /*125a90*/  ULDC UR4, c[0x0][0x248] ;  /* 0x0000920000047ab9 */ /* 0x000fc60000000800 */
[----:B------:R-:W-:-:S04]  /*125aa0*/  @P1 LOP3.LUT R29, R29, 0x40000000, RZ, 0xfc, !PT ;  /* 0x400000001d1d1812 */ /* 0x000fc800078efcff */
[----:B------:R-:W-:Y:S02]  /*125ab0*/  LOP3.LUT R29, R29, 0xdfffffff, RZ, 0xc0, !PT ;  /* 0xdfffffff1d1d7812 */ /* 0x000fe400078ec0ff */
[----:B------:R-:W-:Y:S02]  /*125ac0*/  LOP3.LUT R28, R28, 0xfffffffe, RZ, 0xc0, !PT ;  /* 0xfffffffe1c1c7812 */ /* 0x000fe400078ec0ff */
[----:B------:R-:W-:Y:S02]  /*125ad0*/  @P0 LOP3.LUT R29, R29, 0x20000000, RZ, 0xfc, !PT ;  /* 0x200000001d1d0812 */ /* 0x000fe400078efcff */
[----:B------:R-:W-:Y:S02]  /*125ae0*/  ISETP.GE.AND P0, PT, R39, UR47, PT ;  /* 0x0000002f27007c0c */ /* 0x000fe4000bf06270 */
[----:B------:R-:W-:Y:S01]  /*125af0*/  MOV R206, UR7 ;  /* 0x0000000700ce7c02 */ /* 0x000fe20008000f00 */
[----:B------:R-:W-:Y:S01]  /*125b00*/  UMOV UR7, UR6 ;  /* 0x0000000600077c82 */ /* 0x000fe20008000000 */
[----:B------:R-:W-:-:S02]  /*125b10*/  @P3 LOP3.LUT R28, R28, 0x1, RZ, 0xfc, !PT ;  /* 0x000000011c1c3812 */ /* 0x000fc400078efcff */
        /* <DEDUP_REMOVED lines=165> */
[----:B------:R-:W-:Y:S02]  /*126570*/  ISETP.LT.AND P0, PT, R216, UR6, !P0 ;  /* 0x00000006d8007c0c */ /* 0x000fe4000c701270 */
[----:B------:R-:W-:Y:S01]  /*126580*/  IADD3 R39, R252, 0x24, RZ ;  /* 0x00000024fc277810 */ /* 0x000fe20007ffe0ff */
[----:B------:R1:W-:Y:S01]  /*126590*/  STL [R1+0x18c0], R63 ;  /* 0x0018c03f01007387 */ /* 0x0003e20000100800 */
[----:B------:R-:W-:Y:S01]  /*1265a0*/  LOP3.LUT R29, R29, 0xfffffffb, RZ, 0xc0, !PT ;  /* 0xfffffffb1d1d7812 */ /* 0x000fe200078ec0ff */
[----:B------:R-:W-:-:S03]  /*1265b0*/  ULDC.64 UR6, c[0x0][0x228] ;  /* 0x00008a0000067ab9 */ /* 0x000fc60000000a00 */
[----:B------:R-:W-:-:S04]  /*1265c0*/  @P1 LOP3.LUT R29, R29, 0x4, RZ, 0xfc, !PT ;  /* 0x000000041d1d1812 */ /* 0x000fc800078efcff */
[----:B------:R-:W-:-:S04]  /*1265d0*/  LOP3.LUT R29, R29, 0xfffffffd, RZ, 0xc0, !PT ;  /* 0xfffffffd1d1d7812 */ /* 0x000fc800078ec0ff */
[----:B------:R-:W-:Y:S02]  /*1265e0*/  @P0 LOP3.LUT R29, R29, 0x2, RZ, 0xfc, !PT ;  /* 0x000000021d1d0812 */ /* 0x000fe400078efcff */
[----:B------:R-:W-:-:S04]  /*1265f0*/  ISETP.GE.AND P0, PT, R39, UR11, PT ;  /* 0x0000000b27007c0c */ /* 0x000fc8000bf06270 */
[----:B------:R-:W-:Y:S01]  /*126600*/  ISETP.LT.AND P2, PT, R218, UR5, !P0 ;  /* 0x00000005da007c0c */ /* 0x000fe2000c741270 */
[----:B-1----:R-:W-:Y:S01]  /*126610*/  VIADD R63, R63, UR4 ;  /* 0x000000043f3f7c36 */ /* 0x002fe20008000000 */
        /* <DEDUP_REMOVED lines=10> */
[----:B------:R-:W-:Y:S01]  /*1266c0*/  LOP3.LUT R29, R29, 0xfffffffe, RZ, 0xc0, !PT ;  /* 0xfffffffe1d1d7812 */ /* 0x000fe200078ec0ff */
[----:B------:R-:W-:Y:S01]  /*1266d0*/  ULDC UR5, c[0x0][0x228] ;  /* 0x00008a0000057ab9 */ /* 0x000fe20000000800 */
[----:B------:R-:W-:Y:S01]  /*1266e0*/  @P2 LOP3.LUT R13, R13, 0x80000000, RZ, 0xfc, !PT ;  /* 0x800000000d0d2812 */ /* 0x000fe200078efcff */
[----:B------:R-:W-:Y:S01]  /*1266f0*/  ULDC UR4, c[0x0][0x248] ;  /* 0x0000920000047ab9 */ /* 0x000fe20000000800 */
        /* <DEDUP_REMOVED lines=8> */
[----:B------:R-:W-:Y:S01]  /*126780*/  UMOV UR7, UR6 ;  /* 0x0000000600077c82 */ /* 0x000fe20008000000 */
[----:B------:R-:W-:Y:S02]  /*126790*/  @P3 LOP3.LUT R29, R29, 0x1, RZ, 0xfc, !PT ;  /* 0x000000011d1d3812 */ /* 0x000fe400078efcff */
        /* <DEDUP_REMOVED lines=146> */
[----:B------:R1:W-:Y:S01]  /*1270c0*/  STL [R1+0x1890], R63 ;  /* 0x0018903f01007387 */ /* 0x0003e20000100800 */
[----:B------:R-:W-:Y:S01]  /*1270d0*/  IMAD.U32 R177, RZ, RZ, UR13 ;  /* 0x0000000dffb17e24 */ /* 0x000fe2000f8e00ff */
[----:B------:R-:W-:Y:S01]  /*1270e0*/  ULDC.64 UR12, c[0x0][0x228] ;  /* 0x00008a00000c7ab9 */ /* 0x000fe20000000a00 */
[----:B------:R-:W-:Y:S01]  /*1270f0*/  @P0 LOP3.LUT R13, R13, 0x20, RZ, 0xfc, !PT ;  /* 0x000000200d0d0812 */ /* 0x000fe200078efcff */
[----:B------:R-:W-:Y:S01]  /*127100*/  IMAD.U32 R176, RZ, RZ, UR7 ;  /* 0x00000007ffb07e24 */ /* 0x000fe2000f8e00ff */
[----:B------:R-:W-:Y:S01]  /*127110*/  ISETP.GE.AND P0, PT, R39, UR15, PT ;  /* 0x0000000f27007c0c */ /* 0x000fe2000bf06270 */
[----:B------:R-:W-:Y:S01]  /*127120*/  UMOV UR7, UR6 ;  /* 0x0000000600077c82 */ /* 0x000fe20008000000 */
[----:B------:R-:W-:Y:S01]  /*127130*/  UMOV UR6, UR12 ;  /* 0x0000000c00067c82 */ /* 0x000fe20008000000 */
[----:B-1----:R-:W-:Y:S01]  /*127140*/  IADD3 R63, R63, UR4, RZ ;  /* 0x000000043f3f7c10 */ /* 0x002fe2000fffe0ff */
[----:B------:R-:W-:Y:S01]  /*127150*/  ULDC UR4, c[0x0][0x228] ;  /* 0x00008a0000047ab9 */ /* 0x000fe20000000800 */
[----:B------:R-:W-:-:S02]  /*127160*/  ISETP.LT.AND P3, PT, R219, UR7, !P0 ;  /* 0x00000007db007c0c */ /* 0x000fc4000c761270 */
[----:B------:R-:W-:Y:S01]  /*127170*/  ISETP.LT.AND P2, PT, R218, UR5, !P0 ;  /* 0x00000005da007c0c */ /* 0x000fe2000c741270 */
[----:B------:R-:W-:Y:S01]  /*127180*/  VIADD R39, R252, 0x1c ;  /* 0x0000001cfc277836 */ /* 0x000fe20000000000 */
[----:B------:R-:W-:Y:S01]  /*127190*/  ISETP.LT.AND P1, PT, R217, UR4, !P0 ;  /* 0x00000004d9007c0c */ /* 0x000fe2000c721270 */
[----:B------:R-:W-:Y:S01]  /*1271a0*/  ULDC UR5, c[0x0][0x228] ;  /* 0x00008a0000057ab9 */ /* 0x000fe20000000800 */
[----:B------:R-:W-:Y:S01]  /*1271b0*/  ISETP.LT.AND P0, PT, R216, UR6, !P0 ;  /* 0x00000006d8007c0c */ /* 0x000fe2000c701270 */
[----:B------:R-:W-:Y:S01]  /*1271c0*/  ULDC.64 UR6, c[0x0][0x228] ;  /* 0x00008a0000067ab9 */ /* 0x000fe20000000a00 */
[----:B------:R-:W-:Y:S01]  /*1271d0*/  LOP3.LUT R14, R14, 0x7fffffff, RZ, 0xc0, !PT ;  /* 0x7fffffff0e0e7812 */ /* 0x000fe200078ec0ff */
[----:B------:R-:W-:Y:S01]  /*1271e0*/  ULDC UR4, c[0x0][0x248] ;  /* 0x0000920000047ab9 */ /* 0x000fe20000000800 */
[----:B------:R-:W-:Y:S02]  /*1271f0*/  LOP3.LUT R13, R13, 0xffffffef, RZ, 0xc0, !PT ;  /* 0xffffffef0d0d7812 */ /* 0x000fe400078ec0ff */
[----:B------:R-:W-:Y:S01]  /*127200*/  MOV R174, UR7 ;  /* 0x0000000700ae7c02 */ /* 0x000fe20008000f00 */
[----:B------:R-:W-:Y:S01]  /*127210*/  UMOV UR7, UR6 ;  /* 0x0000000600077c82 */ /* 0x000fe20008000000 */
[----:B------:R-:W-:-:S05]  /*127220*/  @P3 LOP3.LUT R13, R13, 0x10, RZ, 0xfc, !PT ;  /* 0x000000100d0d3812 */ /* 0x000fca00078efcff */
[----:B------:R-:W-:Y:S02]  /*127230*/  @P0 LOP3.LUT R14, R14, 0x80000000, RZ, 0xfc, !PT ;  /* 0x800000000e0e0812 */ /* 0x000fe400078efcff */
[----:B------:R-:W-:-:S04]  /*127240*/  ISETP.GE.AND P0, PT, R39, UR9, PT ;  /* 0x0000000927007c0c */ /* 0x000fc8000bf06270 */
[----:B------:R-:W-:Y:S02]  /*127250*/  ISETP.LT.AND P3, PT, R219, UR7, !P0 ;  /* 0x00000007db007c0c */ /* 0x000fe4000c761270 */
[----:B------:R-:W-:Y:S02]  /*127260*/  LOP3.LUT R13, R13, 0xfffffff7, RZ, 0xc0, !PT ;  /* 0xfffffff70d0d7812 */ /* 0x000fe400078ec0ff */
[----:B------:R-:W-:Y:S02]  /*127270*/  LOP3.LUT R14, R14, 0xdfffffff, RZ, 0xc0, !PT ;  /* 0xdfffffff0e0e7812 */ /* 0x000fe400078ec0ff */
[----:B------:R-:W-:Y:S02]  /*127280*/  @P2 LOP3.LUT R13, R13, 0x8, RZ, 0xfc, !PT ;  /* 0x000000080d0d2812 */ /* 0x000fe400078efcff */
[----:B------:R-:W-:Y:S01]  /*127290*/  ISETP.LT.AND P2, PT, R218, UR5, !P0 ;  /* 0x00000005da007c0c */ /* 0x000fe2000c741270 */
[----:B------:R1:W-:Y:S01]  /*1272a0*/  STL [R1+0x188c], R63 ;  /* 0x00188c3f01007387 */ /* 0x0003e20000100800 */
[----:B------:R-:W-:Y:S01]  /*1272b0*/  LOP3.LUT R13, R13, 0xfffffffd, RZ, 0xc0, !PT ;  /* 0xfffffffd0d0d7812 */ /* 0x000fe200078ec0ff */
[----:B------:R-:W-:-:S02]  /*1272c0*/  ULDC UR5, c[0x0][0x228] ;  /* 0x00008a0000057ab9 */ /* 0x000fc40000000800 */
[----:B------:R-:W-:Y:S02]  /*1272d0*/  @P3 LOP3.LUT R14, R14, 0x20000000, RZ, 0xfc, !PT ;  /* 0x200000000e0e3812 */ /* 0x000fe400078efcff */
[----:B------:R-:W-:Y:S01]  /*1272e0*/  @P1 LOP3.LUT R13, R13, 0x2, RZ, 0xfc, !PT ;  /* 0x000000020d0d1812 */ /* 0x000fe200078efcff */
[----:B-1----:R-:W-:Y:S01]  /*1272f0*/  VIADD R63, R63, UR4 ;  /* 0x000000043f3f7c36 */ /* 0x002fe20008000000 */
[----:B------:R-:W-:Y:S01]  /*127300*/  ULDC UR4, c[0x0][0x228] ;  /* 0x00008a0000047ab9 */ /* 0x000fe20000000800 */
[----:B------:R-:W-:Y:S02]  /*127310*/  LOP3.LUT R14, R14, 0xefffffff, RZ, 0xc0, !PT ;  /* 0xefffffff0e0e7812 */ /* 0x000fe400078ec0ff */
[----:B------:R-:W-:Y:S01]  /*127320*/  ISETP.LT.AND P1, PT, R217, UR4, !P0 ;  /* 0x00000004d9007c0c */ /* 0x000fe2000c721270 */
[----:B------:R-:W-:Y:S01]  /*127330*/  ULDC UR4, c[0x0][0x248] ;  /* 0x0000920000047ab9 */ /* 0x000fe20000000800 */
[----:B------:R-:W-:Y:S01]  /*127340*/  MOV R175, UR13 ;  /* 0x0000000d00af7c02 */ /* 0x000fe20008000f00 */
[----:B------:R-:W-:Y:S01]  /*127350*/  ULDC.64 UR12, c[0x0][0x228] ;  /* 0x00008a00000c7ab9 */ /* 0x000fe20000000a00 */
[----:B------:R-:W-:Y:S01]  /*127360*/  @P2 LOP3.LUT R14, R14, 0x10000000, RZ, 0xfc, !PT ;  /* 0x100000000e0e2812 */ /* 0x000fe200078efcff */
[----:B------:R-:W-:-:S02]  /*127370*/  UMOV UR6, UR12 ;  /* 0x0000000c00067c82 */ /* 0x000fc40008000000 */
        /* <DEDUP_REMOVED lines=9> */
[----:B------:R-:W-:Y:S01]  /*127410*/  UMOV UR7, UR6 ;  /* 0x0000000600077c82 */ /* 0x000fe20008000000 */
[----:B------:R-:W-:Y:S01]  /*127420*/  LOP3.LUT R14, R14, 0xffdfffff, RZ, 0xc0, !PT ;  /* 0xffdfffff0e0e7812 */ /* 0x000fe200078ec0ff */
[----:B------:R1:W-:Y:S01]  /*127430*/  STL [R1+0x1884], R63 ;  /* 0x0018843f01007387 */ /* 0x0003e20000100800 */
[----:B------:R-:W-:Y:S01]  /*127440*/  ISETP.LT.AND P3, PT, R219, UR7, !P0 ;  /* 0x00000007db007c0c */ /* 0x000fe2000c761270 */
[----:B------:R-:W-:Y:S01]  /*127450*/  IMAD.U32 R173, RZ, RZ, UR13 ;  /* 0x0000000dffad7e24 */ /* 0x000fe2000f8e00ff */
[----:B------:R-:W-:Y:S01]  /*127460*/  ISETP.LT.AND P2, PT, R218, UR5, !P0 ;  /* 0x00000005da007c0c */ /* 0x000fe2000c741270 */
[----:B------:R-:W-:Y:S01]  /*127470*/  ULDC.64 UR12, c[0x0][0x228] ;  /* 0x00008a00000c7ab9 */ /* 0x000fe20000000a00 */
[----:B------:R-:W-:Y:S01]  /*127480*/  VIADD R39, R252, 0x1a ;  /* 0x0000001afc277836 */ /* 0x000fe20000000000 */
[----:B------:R-:W-:Y:S01]  /*127490*/  ULDC.64 UR8, c[0x0][0x228] ;  /* 0x00008a0000087ab9 */ /* 0x000fe20000000a00 */
[----:B-1----:R-:W-:Y:S01]  /*1274a0*/  VIADD R63, R63, UR4 ;  /* 0x000000043f3f7c36 */ /* 0x002fe20008000000 */
[----:B------:R-:W-:Y:S01]  /*1274b0*/  ULDC UR4, c[0x0][0x228] ;  /* 0x00008a0000047ab9 */ /* 0x000fe20000000800 */
[----:B------:R-:W-:-:S05]  /*1274c0*/  ULDC UR5, c[0x0][0x228] ;  /* 0x00008a0000057ab9 */ /* 0x000fca0000000800 */
[----:B------:R-:W-:Y:S02]  /*1274d0*/  @P3 LOP3.LUT R14, R14, 0x200000, RZ, 0xfc, !PT ;  /* 0x002000000e0e3812 */ /* 0x000fe400078efcff */
        /* <DEDUP_REMOVED lines=17> */
[----:B------:R-:W-:Y:S01]  /*1275f0*/  VIADD R39, R252, 0x19 ;  /* 0x00000019fc277836 */ /* 0x000fe20000000000 */
[----:B------:R-:W-:Y:S01]  /*127600*/  ISETP.LT.AND P2, PT, R218, UR5, !P0 ;  /* 0x00000005da007c0c */ /* 0x000fe2000c741270 */
[----:B------:R-:W-:Y:S01]  /*127610*/  UMOV UR6, UR8 ;  /* 0x0000000800067c82 */ /* 0x000fe20008000000 */
[----:B------:R-:W-:Y:S01]  /*127620*/  ULDC UR5, c[0x0][0x228] ;  /* 0x00008a0000057ab9 */ /* 0x000fe20000000800 */
[----:B------:R-:W-:Y:S01]  /*127630*/  MOV R169, UR9 ;  /* 0x0000000900a97c02 */ /* 0x000fe20008000f00 */
[----:B------:R-:W-:Y:S01]  /*127640*/  ULDC.64 UR8, c[0x0][0x228] ;  /* 0x00008a0000087ab9 */ /* 0x000fe20000000a00 */
[----:B------:R-:W-:-:S02]  /*127650*/  LOP3.LUT R12, R12, 0xbfffffff, RZ, 0xc0, !PT ;  /* 0xbfffffff0c0c7812 */ /* 0x000fc400078ec0ff */
[----:B------:R-:W-:Y:S02]  /*127660*/  LOP3.LUT R15, R15, 0x7fffffff, RZ, 0xc0, !PT ;  /* 0x7fffffff0f0f7812 */ /* 0x000fe400078ec0ff */
[----:B------:R-:W-:Y:S01]  /*127670*/  LOP3.LUT R3, R3, 0x7fffffff, RZ, 0xc0, !PT ;  /* 0x7fffffff03037812 */ /* 0x000fe200078ec0ff */
[----:B------:R-:W-:Y:S01]  /*127680*/  IMAD.U32 R171, RZ, RZ, UR13 ;  /* 0x0000000dffab7e24 */ /* 0x000fe2000f8e00ff */
[----:B-1----:R-:W-:Y:S01]  /*127690*/  IADD3 R63, R63, UR4, RZ ;  /* 0x000000043f3f7c10 */ /* 0x002fe2000fffe0ff */
[----:B------:R-:W-:Y:S01]  /*1276a0*/  ULDC UR4, c[0x0][0x228] ;  /* 0x00008a0000047ab9 */ /* 0x000fe20000000800 */
[----:B------:R-:W-:Y:S01]  /*1276b0*/  @P3 LOP3.LUT R14, R14, 0x4000, RZ, 0xfc, !PT ;  /* 0x000040000e0e3812 */ /* 0x000fe200078efcff */
[----:B------:R-:W-:Y:S01]  /*1276c0*/  IMAD.U32 R167, RZ, RZ, UR9 ;  /* 0x00000009ffa77e24 */ /* 0x000fe2000f8e00ff */
[----:B------:R-:W-:Y:S01]  /*1276d0*/  ISETP.LT.AND P1, PT, R217, UR4, !P0 ;  /* 0x00000004d9007c0c */ /* 0x000fe2000c721270 */
[----:B------:R-:W-:Y:S01]  /*1276e0*/  ULDC UR4, c[0x0][0x248] ;  /* 0x0000920000047ab9 */ /* 0x000fe20000000800 */
[----:B------:R-:W-:Y:S01]  /*1276f0*/  LOP3.LUT R14, R14, 0xffffdfff, RZ, 0xc0, !PT ;  /* 0xffffdfff0e0e7812 */ /* 0x000fe200078ec0ff */
[----:B------:R-:W-:Y:S01]  /*127700*/  ULDC.64 UR12, c[0x0][0x228] ;  /* 0x00008a00000c7ab9 */ /* 0x000fe20000000a00 */
[----:B------:R-:W-:-:S02]  /*127710*/  ULDC.64 UR18, c[0x0][0x228] ;  /* 0x00008a0000127ab9 */ /* 0x000fc40000000a00 */
[----:B------:R-:W-:Y:S02]  /*127720*/  @P2 LOP3.LUT R14, R14, 0x2000, RZ, 0xfc, !PT ;  /* 0x000020000e0e2812 */ /* 0x000fe400078efcff */
[----:B------:R-:W-:Y:S01]  /*127730*/  ISETP.LT.AND P0, PT, R216, UR6, !P0 ;  /* 0x00000006d8007c0c */ /* 0x000fe2000c701270 */
[----:B------:R-:W-:Y:S01]  /*127740*/  ULDC.64 UR6, c[0x0][0x228] ;  /* 0x00008a0000067ab9 */ /* 0x000fe20000000a00 */
[----:B------:R-:W-:-:S04]  /*127750*/  LOP3.LUT R14, R14, 0xfffff7ff, RZ, 0xc0, !PT ;  /* 0xfffff7ff0e0e7812 */ /* 0x000fc800078ec0ff */
[----:B------:R-:W-:-:S04]  /*127760*/  @P1 LOP3.LUT R14, R14, 0x800, RZ, 0xfc, !PT ;  /* 0x000008000e0e1812 */ /* 0x000fc800078efcff */
[----:B------:R-:W-:Y:S02]  /*127770*/  LOP3.LUT R14, R14, 0xfffffdff, RZ, 0xc0, !PT ;  /* 0xfffffdff0e0e7812 */ /* 0x000fe400078ec0ff */
[----:B------:R-:W-:Y:S02]  /*127780*/  MOV R168, UR7 ;  /* 0x0000000700a87c02 */ /* 0x000fe40008000f00 */
[----:B------:R-:W-:Y:S02]  /*127790*/  @P0 LOP3.LUT R14, R14, 0x200, RZ, 0xfc, !PT ;  /* 0x000002000e0e0812 */ /* 0x000fe400078efcff */
[----:B------:R-:W-:Y:S01]  /*1277a0*/  ISETP.GE.AND P0, PT, R39, UR22, PT ;  /* 0x0000001627007c0c */ /* 0x000fe2000bf06270 */
[----:B------:R-:W-:Y:S01]  /*1277b0*/  UMOV UR7, UR6 ;  /* 0x0000000600077c82 */ /* 0x000fe20008000000 */
[----:B------:R-:W-:Y:S01]  /*1277c0*/  LOP3.LUT R14, R14, 0xffffff7f, RZ, 0xc0, !PT ;  /* 0xffffff7f0e0e7812 */ /* 0x000fe200078ec0ff */
[----:B------:R1:W-:Y:S01]  /*1277d0*/  STL [R1+0x1870], R63 ;  /* 0x0018703f01007387 */ /* 0x0003e20000100800 */
[----:B------:R-:W-:Y:S01]  /*1277e0*/  ISETP.LT.AND P1, PT, R219, UR7, !P0 ;  /* 0x00000007db007c0c */ /* 0x000fe2000c721270 */
[----:B------:R-:W-:Y:S01]  /*1277f0*/  ULDC.64 UR22, c[0x0][0x228] ;  /* 0x00008a0000167ab9 */ /* 0x000fe20000000a00 */
[----:B------:R-:W-:Y:S01]  /*127800*/  ISETP.LT.AND P2, PT, R218, UR5, !P0 ;  /* 0x00000005da007c0c */ /* 0x000fe2000c741270 */
[----:B------:R-:W-:Y:S01]  /*127810*/  UMOV UR6, UR8 ;  /* 0x0000000800067c82 */ /* 0x000fe20008000000 */
[----:B------:R-:W-:Y:S01]  /*127820*/  IADD3 R39, R252, 0x18, RZ ;  /* 0x00000018fc277810 */ /* 0x000fe20007ffe0ff */
[----:B------:R-:W-:Y:S01]  /*127830*/  ULDC UR5, c[0x0][0x228] ;  /* 0x00008a0000057ab9 */ /* 0x000fe20000000800 */
[----:B------:R-:W-:Y:S01]  /*127840*/  ULDC.64 UR8, c[0x0][0x228] ;  /* 0x00008a0000087ab9 */ /* 0x000fe20000000a00 */
[----:B-1----:R-:W-:Y:S01]  /*127850*/  VIADD R63, R63, UR4 ;  /* 0x000000043f3f7c36 */ /* 0x002fe20008000000 */
[----:B------:R-:W-:-:S05]  /*127860*/  ULDC UR4, c[0x0][0x228] ;  /* 0x00008a0000047ab9 */ /* 0x000fca0000000800 */
        /* <DEDUP_REMOVED lines=15> */
[----:B------:R-:W-:Y:S01]  /*127960*/  ISETP.LT.AND P2, PT, R218, UR5, !P0 ;  /* 0x00000005da007c0c */ /* 0x000fe2000c741270 */
[----:B------:R1:W-:Y:S01]  /*127970*/  STL [R1+0x186c], R63 ;  /* 0x00186c3f01007387 */ /* 0x0003e20000100800 */
[----:B------:R-:W-:Y:S01]  /*127980*/  LOP3.LUT R14, R14, 0xfffffffe, RZ, 0xc0, !PT ;  /* 0xfffffffe0e0e7812 */ /* 0x000fe200078ec0ff */
[----:B------:R-:W-:Y:S01]  /*127990*/  UMOV UR6, UR8 ;  /* 0x0000000800067c82 */ /* 0x000fe20008000000 */
[----:B------:R-:W-:Y:S01]  /*1279a0*/  VIADD R39, R252, 0x17 ;  /* 0x00000017fc277836 */ /* 0x000fe20000000000 */
[----:B------:R-:W-:Y:S01]  /*1279b0*/  ULDC UR5, c[0x0][0x228] ;  /* 0x00008a0000057ab9 */ /* 0x000fe20000000800 */
[----:B-1----:R-:W-:Y:S01]  /*1279c0*/  VIADD R63, R63, UR4 ;  /* 0x000000043f3f7c36 */ /* 0x002fe20008000000 */
[----:B------:R-:W-:-:S04]  /*1279d0*/  ULDC UR4, c[0x0][0x228] ;  /* 0x00008a0000047ab9 */ /* 0x000fc80000000800 */
[----:B------:R-:W-:Y:S02]  /*1279e0*/  @P1 LOP3.LUT R14, R14, 0x1, RZ, 0xfc, !PT ;  /* 0x000000010e0e1812 */ /* 0x000fe400078efcff */
[----:B------:R-:W-:Y:S01]  /*1279f0*/  ISETP.LT.AND P1, PT, R217, UR4, !P0 ;  /* 0x00000004d9007c0c */ /* 0x000fe2000c721270 */
[----:B------:R-:W-:Y:S01]  /*127a00*/  ULDC UR4, c[0x0][0x248] ;  /* 0x0000920000047ab9 */ /* 0x000fe20000000800 */
[----:B------:R-:W-:Y:S02]  /*127a10*/  @P2 LOP3.LUT R12, R12, 0x40000000, RZ, 0xfc, !PT ;  /* 0x400000000c0c2812 */ /* 0x000fe400078efcff */
        /* <DEDUP_REMOVED lines=16> */
[----:B------:R-:W-:Y:S01]  /*127b20*/  LOP3.LUT R16, R16, 0x7fffffff, RZ, 0xc0, !PT ;  /* 0x7fffffff10107812 */ /* 0x000fe200078ec0ff */
[----:B------:R-:W-:Y:S01]  /*127b30*/  ULDC.64 UR26, c[0x0][0x228] ;  /* 0x00008a00001a7ab9 */ /* 0x000fe20000000a00 */
[----:B-1----:R-:W-:Y:S01]  /*127b40*/  IADD3 R63, R63, UR4, RZ ;  /* 0x000000043f3f7c10 */ /* 0x002fe2000fffe0ff */
[----:B------:R-:W-:-:S05]  /*127b50*/  ULDC UR4, c[0x0][0x228] ;  /* 0x00008a0000047ab9 */ /* 0x000fca0000000800 */
[----:B------:R-:W-:Y:S01]  /*127b60*/  @P1 LOP3.LUT R12, R12, 0x1000000, RZ, 0xfc, !PT ;  /* 0x010000000c0c1812 */ /* 0x000fe200078efcff */
[----:B------:R-:W-:Y:S01]  /*127b70*/  ULDC UR5, c[0x0][0x228] ;  /* 0x00008a0000057ab9 */ /* 0x000fe20000000800 */
        /* <DEDUP_REMOVED lines=19> */
[----:B------:R-:W-:Y:S01]  /*127cb0*/  ULDC UR5, c[0x0][0x228] ;  /* 0x00008a0000057ab9 */ /* 0x000fe20000000800 */
[----:B-1----:R-:W-:Y:S01]  /*127cc0*/  VIADD R63, R63, UR4 ;  /* 0x000000043f3f7c36 */ /* 0x002fe20008000000 */
[----:B------:R-:W-:-:S08]  /*127cd0*/  ULDC UR4, c[0x0][0x228] ;  /* 0x00008a0000047ab9 */ /* 0x000fd00000000800 */
[----:B------:R-:W-:Y:S02]  /*127ce0*/  @P1 LOP3.LUT R12, R12, 0x20000, RZ, 0xfc, !PT ;  /* 0x000200000c0c1812 */ /* 0x000fe400078efcff */
[----:B------:R-:W-:Y:S01]  /*127cf0*/  ISETP.LT.AND P1, PT, R217, UR4, !P0 ;  /* 0x00000004d9007c0c */ /* 0x000fe2000c721270 */
[----:B------:R-:W-:Y:S01]  /*127d00*/  ULDC UR4, c[0x0][0x248] ;  /* 0x0000920000047ab9 */ /* 0x000fe20000000800 */
[----:B------:R-:W-:Y:S02]  /*127d10*/  LOP3.LUT R12, R12, 0xffff7fff, RZ, 0xc0, !PT ;  /* 0xffff7fff0c0c7812 */ /* 0x000fe400078ec0ff */
[----:B------:R-:W-:Y:S01]  /*127d20*/  MOV R163, UR9 ;  /* 0x0000000900a37c02 */ /* 0x000fe20008000f00 */
[----:B------:R-:W-:Y:S01]  /*127d30*/  ULDC.64 UR8, c[0x0][0x228] ;  /* 0x00008a0000087ab9 */ /* 0x000fe20000000a00 */
[----:B------:R-:W-:Y:S01]  /*127d40*/  @P2 LOP3.LUT R12, R12, 0x8000, RZ, 0xfc, !PT ;  /* 0x000080000c0c2812 */ /* 0x000fe200078efcff */
[----:B------:R-:W-:Y:S02]  /*127d50*/  UMOV UR6, UR8 ;  /* 0x0000000800067c82 */ /* 0x000fe40008000000 */
        /* <DEDUP_REMOVED lines=19> */
[----:B------:R-:W-:-:S06]  /*127e90*/  ULDC UR4, c[0x0][0x228] ;  /* 0x00008a0000047ab9 */ /* 0x000fcc0000000800 */
        /* <DEDUP_REMOVED lines=8> */
[----:B------:R1:W-:Y:S01]  /*127f20*/  STL [R1+0x1854], R63 ;  /* 0x0018543f01007387 */ /* 0x0003e20000100800 */
[----:B------:R-:W-:Y:S01]  /*127f30*/  LOP3.LUT R12, R12, 0xffffffbf, RZ, 0xc0, !PT ;  /* 0xffffffbf0c0c7812 */ /* 0x000fe200078ec0ff */
[----:B------:R-:W-:-:S03]  /*127f40*/  ULDC.64 UR6, c[0x0][0x228] ;  /* 0x00008a0000067ab9 */ /* 0x000fc60000000a00 */
[----:B------:R-:W-:-:S04]  /*127f50*/  @P1 LOP3.LUT R12, R12, 0x40, RZ, 0xfc, !PT ;  /* 0x000000400c0c1812 */ /* 0x000fc800078efcff */
[----:B------:R-:W-:Y:S02]  /*127f60*/  LOP3.LUT R12, R12, 0xffffffef, RZ, 0xc0, !PT ;  /* 0xffffffef0c0c7812 */ /* 0x000fe400078ec0ff */
[----:B-1----:R-:W-:Y:S01]  /*127f70*/  IADD3 R63, R63, UR4, RZ ;  /* 0x000000043f3f7c10 */ /* 0x002fe2000fffe0ff */
[----:B------:R-:W-:Y:S01]  /*127f80*/  ULDC UR4, c[0x0][0x228] ;  /* 0x00008a0000047ab9 */ /* 0x000fe20000000800 */
[----:B------:R-:W-:Y:S02]  /*127f90*/  @P0 LOP3.LUT R12, R12, 0x10, RZ, 0xfc, !PT ;  /* 0x000000100c0c0812 */ /* 0x000fe400078efcff */
[----:B------:R-:W-:Y:S01]  /*127fa0*/  ISETP.GE.AND P0, PT, R39, UR38, PT ;  /* 0x0000002627007c0c */ /* 0x000fe2000bf06270 */
[----:B------:R-:W-:Y:S01]  /*127fb0*/  IMAD.U32 R159, RZ, RZ, UR9 ;  /* 0x00000009ff9f7e24 */ /* 0x000fe2000f8e00ff */
[----:B------:R-:W-:Y:S01]  /*127fc0*/  ULDC.64 UR8, c[0x0][0x228] ;  /* 0x00008a0000087ab9 */ /* 0x000fe20000000a00 */
[----:B------:R-:W-:Y:S01]  /*127fd0*/  IMAD.U32 R158, RZ, RZ, UR7 ;  /* 0x00000007ff9e7e24 */ /* 0x000fe2000f8e00ff */
[----:B------:R-:W-:Y:S01]  /*127fe0*/  ISETP.LT.AND P1, PT, R217, UR4, !P0 ;  /* 0x00000004d9007c0c */ /* 0x000fe2000c721270 */
[----:B------:R-:W-:Y:S01]  /*127ff0*/  UMOV UR7, UR6 ;  /* 0x0000000600077c82 */ /* 0x000fe20008000000 */
[----:B------:R-:W-:Y:S01]  /*128000*/  UMOV UR6, UR8 ;  /* 0x0000000800067c82 */ /* 0x000fe20008000000 */
        /* <DEDUP_REMOVED lines=8> */
[----:B------:R1:W-:Y:S01]  /*128090*/  STL [R1+0x184c], R63 ;  /* 0x00184c3f01007387 */ /* 0x0003e20000100800 */
[----:B------:R-:W-:Y:S01]  /*1280a0*/  ULDC.64 UR38, c[0x0][0x228] ;  /* 0x00008a0000267ab9 */ /* 0x000fe20000000a00 */
[----:B------:R-:W-:-:S04]  /*1280b0*/  @P1 LOP3.LUT R15, R15, 0x80000000, RZ, 0xfc, !PT ;  /* 0x800000000f0f1812 */ /* 0x000fc800078efcff */
[----:B------:R-:W-:Y:S02]  /*1280c0*/  LOP3.LUT R15, R15, 0xefffffff, RZ, 0xc0, !PT ;  /* 0xefffffff0f0f7812 */ /* 0x000fe400078ec0ff */
[----:B------:R-:W-:Y:S02]  /*1280d0*/  MOV R156, UR7 ;  /* 0x00000007009c7c02 */ /* 0x000fe40008000f00 */
[----:B------:R-:W-:Y:S02]  /*1280e0*/  @P0 LOP3.LUT R15, R15, 0x10000000, RZ, 0xfc, !PT ;  /* 0x100000000f0f0812 */ /* 0x000fe400078efcff */
[----:B------:R-:W-:Y:S01]  /*1280f0*/  ISETP.GE.AND P0, PT, R39, UR14, PT ;  /* 0x0000000e27007c0c */ /* 0x000fe2000bf06270 */
[----:B------:R-:W-:Y:S01]  /*128100*/  UMOV UR7, UR6 ;  /* 0x0000000600077c82 */ /* 0x000fe20008000000 */
[----:B------:R-:W-:Y:S01]  /*128110*/  @P3 LOP3.LUT R12, R12, 0x4, RZ, 0xfc, !PT ;  /* 0x000000040c0c3812 */ /* 0x000fe200078efcff */
[----:B-1----:R-:W-:Y:S01]  /*128120*/  VIADD R63, R63, UR4 ;  /* 0x000000043f3f7c36 */ /* 0x002fe20008000000 */
[----:B------:R-:W-:Y:S01]  /*128130*/  ISETP.LT.AND P3, PT, R219, UR7, !P0 ;  /* 0x00000007db007c0c */ /* 0x000fe2000c761270 */
[----:B------:R-:W-:Y:S01]  /*128140*/  ULDC UR4, c[0x0][0x228] ;  /* 0x00008a0000047ab9 */ /* 0x000fe20000000800 */
[----:B------:R-:W-:Y:S01]  /*128150*/  LOP3.LUT R12, R12, 0xfffffffe, RZ, 0xc0, !PT ;  /* 0xfffffffe0c0c7812 */ /* 0x000fe200078ec0ff */
[----:B------:R-:W-:Y:S01]  /*128160*/  ULDC.64 UR14, c[0x0][0x228] ;  /* 0x00008a00000e7ab9 */ /* 0x000fe20000000a00 */
[----:B------:R-:W-:-:S02]  /*128170*/  LOP3.LUT R15, R15, 0xf7ffffff, RZ, 0xc0, !PT ;  /* 0xf7ffffff0f0f7812 */ /* 0x000fc400078ec0ff */
[----:B------:R-:W-:Y:S02]  /*128180*/  @P2 LOP3.LUT R12, R12, 0x1, RZ, 0xfc, !PT ;  /* 0x000000010c0c2812 */ /* 0x000fe400078efcff */
[----:B------:R-:W-:Y:S01]  /*128190*/  ISETP.LT.AND P2, PT, R218, UR5, !P0 ;  /* 0x00000005da007c0c */ /* 0x000fe2000c741270 */
[----:B------:R-:W-:Y:S01]  /*1281a0*/  ULDC UR5, c[0x0][0x228] ;  /* 0x00008a0000057ab9 */ /* 0x000fe20000000800 */
[----:B------:R-:W-:Y:S01]  /*1281b0*/  ISETP.LT.AND P1, PT, R217, UR4, !P0 ;  /* 0x00000004d9007c0c */ /* 0x000fe2000c721270 */
[----:B------:R-:W-:Y:S02]  /*1281c0*/  ULDC UR4, c[0x0][0x248] ;  /* 0x0000920000047ab9 */ /* 0x000fe40000000800 */
[----:B------:R-:W-:Y:S02]  /*1281d0*/  @P3 LOP3.LUT R15, R15, 0x8000000, RZ, 0xfc, !PT ;  /* 0x080000000f0f3812 */ /* 0x000fe400078efcff */
[----:B------:R-:W-:Y:S01]  /*1281e0*/  MOV R157, UR9 ;  /* 0x00000009009d7c02 */ /* 0x000fe20008000f00 */
[----:B------:R-:W-:Y:S01]  /*1281f0*/  ULDC.64 UR8, c[0x0][0x228] ;  /* 0x00008a0000087ab9 */ /* 0x000fe20000000a00 */
        /* <DEDUP_REMOVED lines=20> */
[----:B------:R-:W-:Y:S01]  /*128340*/  UMOV UR56, UR44 ;  /* 0x0000002c00387c82 */ /* 0x000fe20008000000 */
[----:B------:R-:W-:Y:S01]  /*128350*/  ULDC.64 UR42, c[0x0][0x228] ;  /* 0x00008a00002a7ab9 */ /* 0x000fe20000000a00 */
[----:B-1----:R-:W-:Y:S01]  /*128360*/  VIADD R63, R63, UR4 ;  /* 0x000000043f3f7c36 */ /* 0x002fe20008000000 */
[----:B------:R-:W-:-:S05]  /*128370*/  ULDC UR4, c[0x0][0x228] ;  /* 0x00008a0000047ab9 */ /* 0x000fca0000000800 */
[----:B------:R-:W-:Y:S01]  /*128380*/  @P3 LOP3.LUT R15, R15, 0x80000, RZ, 0xfc, !PT ;  /* 0x000800000f0f3812 */ /* 0x000fe200078efcff */
[----:B------:R-:W-:Y:S01]  /*128390*/  UMOV UR6, UR8 ;  /* 0x0000000800067c82 */ /* 0x000fe20008000000 */
[----:B------:R-:W-:Y:S01]  /*1283a0*/  ISETP.LT.AND P1, PT, R217, UR4, !P0 ;  /* 0x00000004d9007c0c */ /* 0x000fe2000c721270 */
[----:B------:R-:W-:Y:S01]  /*1283b0*/  ULDC UR5, c[0x0][0x228] ;  /* 0x00008a0000057ab9 */ /* 0x000fe20000000800 */
[----:B------:R-:W-:Y:S01]  /*1283c0*/  LOP3.LUT R15, R15, 0xfffbffff, RZ, 0xc0, !PT ;  /* 0xfffbffff0f0f7812 */ /* 0x000fe200078ec0ff */
[----:B------:R-:W-:Y:S01]  /*1283d0*/  ULDC UR4, c[0x0][0x248] ;  /* 0x0000920000047ab9 */ /* 0x000fe20000000800 */
[----:B------:R-:W-:Y:S01]  /*1283e0*/  IMAD.U32 R153, RZ, RZ, UR9 ;  /* 0x00000009ff997e24 */ /* 0x000fe2000f8e00ff */
[----:B------:R-:W-:Y:S01]  /*1283f0*/  ISETP.LT.AND P0, PT, R216, UR6, !P0 ;  /* 0x00000006d8007c0c */ /* 0x000fe2000c701270 */
[----:B------:R-:W-:Y:S01]  /*128400*/  ULDC.64 UR6, c[0x0][0x228] ;  /* 0x00008a0000067ab9 */ /* 0x000fe20000000a00 */
[----:B------:R-:W-:Y:S01]  /*128410*/  @P2 LOP3.LUT R15, R15, 0x40000, RZ, 0xfc, !PT ;  /* 0x000400000f0f2812 */ /* 0x000fe200078efcff */
[----:B------:R1:W-:Y:S01]  /*128420*/  STL [R1+0x1838], R63 ;  /* 0x0018383f01007387 */ /* 0x0003e20000100800 */
[----:B------:R-:W-:Y:S01]  /*128430*/  ULDC.64 UR8, c[0x0][0x228] ;  /* 0x00008a0000087ab9 */ /* 0x000fe20000000a00 */
        /* <DEDUP_REMOVED lines=8> */
[----:B------:R-:W-:Y:S02]  /*1284c0*/  LOP3.LUT R15, R15, 0xfffff7ff, RZ, 0xc0, !PT ;  /* 0xfffff7ff0f0f7812 */ /* 0x000fe400078ec0ff */
[----:B-1----:R-:W-:Y:S01]  /*1284d0*/  IADD3 R63, R63, UR4, RZ ;  /* 0x000000043f3f7c10 */ /* 0x002fe2000fffe0ff */
[----:B------:R-:W-:Y:S01]  /*1284e0*/  ULDC UR4, c[0x0][0x228] ;  /* 0x00008a0000047ab9 */ /* 0x000fe20000000800 */
[----:B------:R-:W-:Y:S01]  /*1284f0*/  ISETP.LT.AND P3, PT, R219, UR7, !P0 ;  /* 0x00000007db007c0c */ /* 0x000fe2000c761270 */
[----:B------:R-:W-:Y:S01]  /*128500*/  VIADD R39, R252, 0x10 ;  /* 0x00000010fc277836 */ /* 0x000fe20000000000 */
[----:B------:R-:W-:Y:S01]  /*128510*/  ISETP.LT.AND P2, PT, R218, UR5, !P0 ;  /* 0x00000005da007c0c */ /* 0x000fe2000c741270 */
[----:B------:R-:W-:Y:S01]  /*128520*/  UMOV UR6, UR8 ;  /* 0x0000000800067c82 */ /* 0x000fe20008000000 */
[----:B------:R-:W-:Y:S01]  /*128530*/  ISETP.LT.AND P1, PT, R217, UR4, !P0 ;  /* 0x00000004d9007c0c */ /* 0x000fe2000c721270 */
[----:B------:R-:W-:Y:S01]  /*128540*/  ULDC UR4, c[0x0][0x248] ;  /* 0x0000920000047ab9 */ /* 0x000fe20000000800 */
[----:B------:R-:W-:Y:S01]  /*128550*/  MOV R151, UR9 ;  /* 0x0000000900977c02 */ /* 0x000fe20008000f00 */
[----:B------:R1:W-:Y:S01]  /*128560*/  STL [R1+0x1830], R63 ;  /* 0x0018303f01007387 */ /* 0x0003e20000100800 */
[----:B------:R-:W-:-:S05]  /*128570*/  ULDC.64 UR16, c[0x0][0x228] ;  /* 0x00008a0000107ab9 */ /* 0x000fca0000000a00 */
[----:B------:R-:W-:Y:S01]  /*128580*/  @P3 LOP3.LUT R15, R15, 0x800, RZ, 0xfc, !PT ;  /* 0x000008000f0f3812 */ /* 0x000fe200078efcff */
[----:B------:R-:W-:Y:S01]  /*128590*/  ULDC.64 UR8, c[0x0][0x228] ;  /* 0x00008a0000087ab9 */ /* 0x000fe20000000a00 */
[----:B------:R-:W-:Y:S02]  /*1285a0*/  ULDC UR5, c[0x0][0x228] ;  /* 0x00008a0000057ab9 */ /* 0x000fe40000000800 */
[----:B------:R-:W-:-:S04]  /*1285b0*/  LOP3.LUT R15, R15, 0xfffffbff, RZ, 0xc0, !PT ;  /* 0xfffffbff0f0f7812 */ /* 0x000fc800078ec0ff */
[----:B------:R-:W-:Y:S02]  /*1285c0*/  @P2 LOP3.LUT R15, R15, 0x400, RZ, 0xfc, !PT ;  /* 0x000004000f0f2812 */ /* 0x000fe400078efcff */
[----:B------:R-:W-:Y:S01]  /*1285d0*/  ISETP.LT.AND P0, PT, R216, UR6, !P0 ;  /* 0x00000006d8007c0c */ /* 0x000fe2000c701270 */
[----:B------:R-:W-:Y:S01]  /*1285e0*/  ULDC.64 UR6, c[0x0][0x228] ;  /* 0x00008a0000067ab9 */ /* 0x000fe20000000a00 */
[----:B------:R-:W-:-:S04]  /*1285f0*/  LOP3.LUT R15, R15, 0xfffffdff, RZ, 0xc0, !PT ;  /* 0xfffffdff0f0f7812 */ /* 0x000fc800078ec0ff */
[----:B------:R-:W-:-:S04]  /*128600*/  @P1 LOP3.LUT R15, R15, 0x200, RZ, 0xfc, !PT ;  /* 0x000002000f0f1812 */ /* 0x000fc800078efcff */
[----:B------:R-:W-:Y:S01]  /*128610*/  LOP3.LUT R15, R15, 0xffffffbf, RZ, 0xc0, !PT ;  /* 0xffffffbf0f0f7812 */ /* 0x000fe200078ec0ff */
[----:B-1----:R-:W-:Y:S01]  /*128620*/  VIADD R63, R63, UR4 ;  /* 0x000000043f3f7c36 */ /* 0x002fe20008000000 */
[----:B------:R-:W-:Y:S01]  /*128630*/  MOV R150, UR7 ;  /* 0x0000000700967c02 */ /* 0x000fe20008000f00 */
[----:B------:R-:W-:Y:S01]  /*128640*/  ULDC UR4, c[0x0][0x228] ;  /* 0x00008a0000047ab9 */ /* 0x000fe20000000800 */
[----:B------:R-:W-:Y:S02]  /*128650*/  @P0 LOP3.LUT R15, R15, 0x40, RZ, 0xfc, !PT ;  /* 0x000000400f0f0812 */ /* 0x000fe400078efcff */
[----:B------:R-:W-:Y:S01]  /*128660*/  ISETP.GE.AND P0, PT, R39, UR46, PT ;  /* 0x0000002e27007c0c */ /* 0x000fe2000bf06270 */
[----:B------:R-:W-:Y:S01]  /*128670*/  UMOV UR7, UR6 ;  /* 0x0000000600077c82 */ /* 0x000fe20008000000 */
[----:B------:R-:W-:Y:S02]  /*128680*/  UMOV UR6, UR8 ;  /* 0x0000000800067c82 */ /* 0x000fe40008000000 */
[----:B------:R-:W-:-:S02]  /*128690*/  ISETP.LT.AND P3, PT, R219, UR7, !P0 ;  /* 0x00000007db007c0c */ /* 0x000fc4000c761270 */
[----:B------:R-:W-:Y:S01]  /*1286a0*/  ISETP.LT.AND P2, PT, R218, UR5, !P0 ;  /* 0x00000005da007c0c */ /* 0x000fe2000c741270 */
[----:B------:R-:W-:Y:S01]  /*1286b0*/  ULDC UR5, c[0x0][0x228] ;  /* 0x00008a0000057ab9 */ /* 0x000fe20000000800 */
[----:B------:R-:W-:Y:S01]  /*1286c0*/  ISETP.LT.AND P1, PT, R217, UR4, !P0 ;  /* 0x00000004d9007c0c */ /* 0x000fe2000c721270 */
[----:B------:R-:W-:Y:S01]  /*1286d0*/  ULDC UR4, c[0x0][0x248] ;  /* 0x0000920000047ab9 */ /* 0x000fe20000000800 */
[----:B------:R-:W-:Y:S01]  /*1286e0*/  ISETP.LT.AND P0, PT, R216, UR6, !P0 ;  /* 0x00000006d8007c0c */ /* 0x000fe2000c701270 */
[----:B------:R-:W-:Y:S01]  /*1286f0*/  ULDC.64 UR6, c[0x0][0x228] ;  /* 0x00008a0000067ab9 */ /* 0x000fe20000000a00 */
[----:B------:R-:W-:Y:S02]  /*128700*/  IADD3 R39, R252, 0xf, RZ ;  /* 0x0000000ffc277810 */ /* 0x000fe40007ffe0ff */
[----:B------:R-:W-:Y:S01]  /*128710*/  LOP3.LUT R15, R15, 0xffffffef, RZ, 0xc0, !PT ;  /* 0xffffffef0f0f7812 */ /* 0x000fe200078ec0ff */
[----:B------:R-:W-:Y:S01]  /*128720*/  IMAD.U32 R148, RZ, RZ, UR7 ;  /* 0x00000007ff947e24 */ /* 0x000fe2000f8e00ff */
[----:B------:R-:W-:-:S02]  /*128730*/  UMOV UR7, UR6 ;  /* 0x0000000600077c82 */ /* 0x000fc40008000000 */
        /* <DEDUP_REMOVED lines=10> */
[----:B------:R-:W-:Y:S01]  /*1287e0*/  IMAD.U32 R149, RZ, RZ, UR9 ;  /* 0x00000009ff957e24 */ /* 0x000fe2000f8e00ff */
[----:B------:R-:W-:Y:S01]  /*1287f0*/  ULDC.64 UR8, c[0x0][0x228] ;  /* 0x00008a0000087ab9 */ /* 0x000fe20000000a00 */
[----:B------:R-:W-:Y:S01]  /*128800*/  @P3 LOP3.LUT R3, R3, 0x20000000, RZ, 0xfc, !PT ;  /* 0x2000000003033812 */ /* 0x000fe200078efcff */
[----:B------:R-:W-:Y:S01]  /*128810*/  VIADD R39, R252, 0xe ;  /* 0x0000000efc277836 */ /* 0x000fe20000000000 */
[----:B------:R-:W-:Y:S01]  /*128820*/  @P1 LOP3.LUT R15, R15, 0x2, RZ, 0xfc, !PT ;  /* 0x000000020f0f1812 */ /* 0x000fe200078efcff */
[----:B------:R-:W-:Y:S01]  /*128830*/  UMOV UR46, UR10 ;  /* 0x0000000a002e7c82 */ /* 0x000fe20008000000 */
[----:B------:R-:W-:Y:S01]  /*128840*/  ULDC UR5, c[0x0][0x228] ;  /* 0x00008a0000057ab9 */ /* 0x000fe20000000800 */
[----:B-1----:R-:W-:Y:S01]  /*128850*/  VIADD R63, R63, UR4 ;  /* 0x000000043f3f7c36 */ /* 0x002fe20008000000 */
[----:B------:R-:W-:Y:S01]  /*128860*/  ULDC UR4, c[0x0][0x228] ;  /* 0x00008a0000047ab9 */ /* 0x000fe20000000800 */
[----:B------:R-:W-:-:S02]  /*128870*/  LOP3.LUT R3, R3, 0xf7ffffff, RZ, 0xc0, !PT ;  /* 0xf7ffffff03037812 */ /* 0x000fc400078ec0ff */
[----:B------:R-:W-:Y:S01]  /*128880*/  ISETP.LT.AND P1, PT, R217, UR4, !P0 ;  /* 0x00000004d9007c0c */ /* 0x000fe2000c721270 */
[----:B------:R-:W-:Y:S01]  /*128890*/  UMOV UR6, UR8 ;  /* 0x0000000800067c82 */ /* 0x000fe20008000000 */
[----:B------:R-:W-:Y:S01]  /*1288a0*/  @P2 LOP3.LUT R3, R3, 0x8000000, RZ, 0xfc, !PT ;  /* 0x0800000003032812 */ /* 0x000fe200078efcff */
[----:B------:R-:W-:Y:S01]  /*1288b0*/  IMAD.U32 R147, RZ, RZ, UR9 ;  /* 0x00000009ff937e24 */ /* 0x000fe2000f8e00ff */
[----:B------:R-:W-:Y:S01]  /*1288c0*/  ISETP.LT.AND P0, PT, R216, UR6, !P0 ;  /* 0x00000006d8007c0c */ /* 0x000fe2000c701270 */
[----:B------:R-:W-:Y:S01]  /*1288d0*/  ULDC.64 UR8, c[0x0][0x228] ;  /* 0x00008a0000087ab9 */ /* 0x000fe20000000a00 */
[----:B------:R-:W-:Y:S01]  /*1288e0*/  LOP3.LUT R3, R3, 0xfdffffff, RZ, 0xc0, !PT ;  /* 0xfdffffff03037812 */ /* 0x000fe200078ec0ff */
[----:B------:R-:W-:-:S06]  /*1288f0*/  ULDC UR4, c[0x0][0x248] ;  /* 0x0000920000047ab9 */ /* 0x000fcc0000000800 */
[----:B------:R-:W-:-:S04]  /*128900*/  @P1 LOP3.LUT R3, R3, 0x2000000, RZ, 0xfc, !PT ;  /* 0x0200000003031812 */ /* 0x000fc800078efcff */
[----:B------:R-:W-:Y:S01]  /*128910*/  LOP3.LUT R3, R3, 0xff7fffff, RZ, 0xc0, !PT ;  /* 0xff7fffff03037812 */ /* 0x000fe200078ec0ff */
[----:B------:R-:W-:-:S03]  /*128920*/  UMOV UR7, UR8 ;  /* 0x0000000800077c82 */ /* 0x000fc60008000000 */
[----:B------:R-:W-:Y:S02]  /*128930*/  @P0 LOP3.LUT R3, R3, 0x800000, RZ, 0xfc, !PT ;  /* 0x0080000003030812 */ /* 0x000fe400078efcff */
[----:B------:R-:W-:-:S04]  /*128940*/  ISETP.GE.AND P0, PT, R39, UR46, PT ;  /* 0x0000002e27007c0c */ /* 0x000fc8000bf06270 */
[----:B------:R-:W-:Y:S02]  /*128950*/  ISETP.LT.AND P1, PT, R219, UR7, !P0 ;  /* 0x00000007db007c0c */ /* 0x000fe4000c721270 */
[----:B------:R-:W-:Y:S02]  /*128960*/  ISETP.LT.AND P2, PT, R218, UR5, !P0 ;  /* 0x00000005da007c0c */ /* 0x000fe4000c741270 */
[----:B------:R-:W-:Y:S01]  /*128970*/  LOP3.LUT R3, R3, 0xffdfffff, RZ, 0xc0, !PT ;  /* 0xffdfffff03037812 */ /* 0x000fe200078ec0ff */
[----:B------:R1:W-:Y:S01]  /*128980*/  STL [R1+0x1824], R63 ;  /* 0x0018243f01007387 */ /* 0x0003e20000100800 */
[----:B------:R-:W-:Y:S01]  /*128990*/  UMOV UR50, UR24 ;  /* 0x0000001800327c82 */ /* 0x000fe20008000000 */
[----:B------:R-:W-:-:S06]  /*1289a0*/  UMOV UR24, UR60 ;  /* 0x0000003c00187c82 */ /* 0x000fcc0008000000 */
[----:B------:R-:W-:Y:S02]  /*1289b0*/  @P1 LOP3.LUT R3, R3, 0x200000, RZ, 0xfc, !PT ;  /* 0x0020000003031812 */ /* 0x000fe400078efcff */
[----:B-1----:R-:W-:Y:S01]  /*1289c0*/  IADD3 R63, R63, UR4, RZ ;  /* 0x000000043f3f7c10 */ /* 0x002fe2000fffe0ff */
[----:B------:R-:W-:Y:S01]  /*1289d0*/  ULDC UR4, c[0x0][0x228] ;  /* 0x00008a0000047ab9 */ /* 0x000fe20000000800 */
[----:B------:R-:W-:Y:S02]  /*1289e0*/  LOP3.LUT R3, R3, 0xffefffff, RZ, 0xc0, !PT ;  /* 0xffefffff03037812 */ /* 0x000fe400078ec0ff */
[----:B------:R-:W-:Y:S01]  /*1289f0*/  ISETP.LT.AND P1, PT, R217, UR4, !P0 ;  /* 0x00000004d9007c0c */ /* 0x000fe2000c721270 */
[----:B------:R-:W-:Y:S01]  /*128a00*/  UMOV UR60, UR9 ;  /* 0x00000009003c7c82 */ /* 0x000fe20008000000 */
[----:B------:R-:W-:Y:S01]  /*128a10*/  ULDC.64 UR8, c[0x0][0x228] ;  /* 0x00008a0000087ab9 */ /* 0x000fe20000000a00 */
[----:B------:R-:W-:Y:S01]  /*128a20*/  @P2 LOP3.LUT R3, R3, 0x100000, RZ, 0xfc, !PT ;  /* 0x0010000003032812 */ /* 0x000fe200078efcff */
[----:B------:R-:W-:Y:S01]  /*128a30*/  UMOV UR6, UR8 ;  /* 0x0000000800067c82 */ /* 0x000fe20008000000 */
[----:B------:R-:W-:Y:S01]  /*128a40*/  IADD3 R39, R252, 0xd, RZ ;  /* 0x0000000dfc277810 */ /* 0x000fe20007ffe0ff */
[----:B------:R-:W-:Y:S01]  /*128a50*/  UMOV UR10, UR28 ;  /* 0x0000001c000a7c82 */ /* 0x000fe20008000000 */
[----:B------:R-:W-:Y:S01]  /*128a60*/  ISETP.LT.AND P0, PT, R216, UR6, !P0 ;  /* 0x00000006d8007c0c */ /* 0x000fe2000c701270 */
[----:B------:R-:W-:Y:S01]  /*128a70*/  ULDC UR4, c[0x0][0x248] ;  /* 0x0000920000047ab9 */ /* 0x000fe20000000800 */
[----:B------:R-:W-:Y:S01]  /*128a80*/  LOP3.LUT R3, R3, 0xfffbffff, RZ, 0xc0, !PT ;  /* 0xfffbffff03037812 */ /* 0x000fe200078ec0ff */
[----:B------:R1:W-:Y:S01]  /*128a90*/  STL [R1+0x1820], R63 ;  /* 0x0018203f01007387 */ /* 0x0003e20000100800 */
[----:B------:R-:W-:Y:S01]  /*128aa0*/  UMOV UR28, UR61 ;  /* 0x0000003d001c7c82 */ /* 0x000fe20008000000 */
[----:B------:R-:W-:Y:S01]  /*128ab0*/  ULDC UR8, c[0x0][0x228] ;  /* 0x00008a0000087ab9 */ /* 0x000fe20000000800 */
[----:B------:R-:W-:Y:S01]  /*128ac0*/  @P1 LOP3.LUT R3, R3, 0x40000, RZ, 0xfc, !PT ;  /* 0x0004000003031812 */ /* 0x000fe200078efcff */
[----:B------:R-:W-:-:S03]  /*128ad0*/  ULDC.64 UR6, c[0x0][0x228] ;  /* 0x00008a0000067ab9 */ /* 0x000fc60000000a00 */
[----:B------:R-:W-:-:S04]  /*128ae0*/  LOP3.LUT R3, R3, 0xffff7fff, RZ, 0xc0, !PT ;  /* 0xffff7fff03037812 */ /* 0x000fc800078ec0ff */
[----:B------:R-:W-:Y:S01]  /*128af0*/  @P0 LOP3.LUT R3, R3, 0x8000, RZ, 0xfc, !PT ;  /* 0x0000800003030812 */ /* 0x000fe200078efcff */
[----:B-1----:R-:W-:Y:S01]  /*128b00*/  VIADD R63, R63, UR4 ;  /* 0x000000043f3f7c36 */ /* 0x002fe20008000000 */
[----:B------:R-:W-:Y:S01]  /*128b10*/  ISETP.GE.AND P0, PT, R39, UR10, PT ;  /* 0x0000000a27007c0c */ /* 0x000fe2000bf06270 */
[----:B------:R-:W-:Y:S01]  /*128b20*/  ULDC.64 UR4, c[0x0][0x228] ;  /* 0x00008a0000047ab9 */ /* 0x000fe20000000a00 */
[----:B------:R-:W-:Y:S01]  /*128b30*/  UMOV UR61, UR9 ;  /* 0x00000009003d7c82 */ /* 0x000fe20008000000 */
[----:B------:R-:W-:Y:S01]  /*128b40*/  ULDC UR9, c[0x0][0x228] ;  /* 0x00008a0000097ab9 */ /* 0x000fe20000000800 */
[----:B------:R-:W-:Y:S02]  /*128b50*/  ISETP.LT.AND P3, PT, R219, UR4, !P0 ;  /* 0x00000004db007c0c */ /* 0x000fe4000c761270 */
[----:B------:R-:W-:Y:S01]  /*128b60*/  LOP3.LUT R3, R3, 0xffffbfff, RZ, 0xc0, !PT ;  /* 0xffffbfff03037812 */ /* 0x000fe200078ec0ff */
[----:B------:R-:W-:Y:S01]  /*128b70*/  VIADD R39, R252, 0xc ;  /* 0x0000000cfc277836 */ /* 0x000fe20000000000 */
[----:B------:R-:W-:Y:S01]  /*128b80*/  ISETP.LT.AND P2, PT, R218, UR9, !P0 ;  /* 0x00000009da007c0c */ /* 0x000fe2000c741270 */
[----:B------:R-:W-:Y:S01]  /*128b90*/  ULDC UR4, c[0x0][0x248] ;  /* 0x0000920000047ab9 */ /* 0x000fe20000000800 */
[----:B------:R-:W-:Y:S01]  /*128ba0*/  ISETP.LT.AND P1, PT, R217, UR8, !P0 ;  /* 0x00000008d9007c0c */ /* 0x000fe2000c721270 */
[----:B------:R-:W-:Y:S01]  /*128bb0*/  ULDC.64 UR8, c[0x0][0x228] ;  /* 0x00008a0000087ab9 */ /* 0x000fe20000000a00 */
[----:B------:R1:W-:Y:S01]  /*128bc0*/  STL [R1+0x1818], R63 ;  /* 0x0018183f01007387 */ /* 0x0003e20000100800 */
[----:B------:R-:W-:-:S04]  /*128bd0*/  ULDC.64 UR10, c[0x0][0x228] ;  /* 0x00008a00000a7ab9 */ /* 0x000fc80000000a00 */
        /* <DEDUP_REMOVED lines=11> */
[----:B-1----:R-:W-:Y:S01]  /*128c90*/  VIADD R63, R63, UR4 ;  /* 0x000000043f3f7c36 */ /* 0x002fe20008000000 */
[----:B------:R-:W-:Y:S01]  /*128ca0*/  ISETP.LT.AND P3, PT, R219, UR8, !P0 ;  /* 0x00000008db007c0c */ /* 0x000fe2000c761270 */
[----:B------:R-:W-:Y:S01]  /*128cb0*/  ULDC UR4, c[0x0][0x228] ;  /* 0x00008a0000047ab9 */ /* 0x000fe20000000800 */
[----:B------:R-:W-:Y:S01]  /*128cc0*/  ISETP.LT.AND P2, PT, R218, UR6, !P0 ;  /* 0x00000006da007c0c */ /* 0x000fe2000c741270 */
[----:B------:R-:W-:Y:S01]  /*128cd0*/  VIADD R39, R252, 0xb ;  /* 0x0000000bfc277836 */ /* 0x000fe20000000000 */
[----:B------:R-:W-:Y:S01]  /*128ce0*/  ISETP.LT.AND P1, PT, R217, UR4, !P0 ;  /* 0x00000004d9007c0c */ /* 0x000fe2000c721270 */
[----:B------:R-:W-:Y:S01]  /*128cf0*/  ULDC UR6, c[0x0][0x228] ;  /* 0x00008a0000067ab9 */ /* 0x000fe20000000800 */
[----:B------:R-:W-:-:S07]  /*128d00*/  ULDC.64 UR20, c[0x0][0x228] ;  /* 0x00008a0000147ab9 */ /* 0x000fce0000000a00 */
[----:B------:R-:W-:Y:S01]  /*128d10*/  @P3 LOP3.LUT R3, R3, 0x200, RZ, 0xfc, !PT ;  /* 0x0000020003033812 */ /* 0x000fe200078efcff */
[----:B------:R-:W-:-:S03]  /*128d20*/  ULDC UR4, c[0x0][0x248] ;  /* 0x0000920000047ab9 */ /* 0x000fc60000000800 */
[----:B------:R-:W-:-:S04]  /*128d30*/  LOP3.LUT R3, R3, 0xfffffeff, RZ, 0xc0, !PT ;  /* 0xfffffeff03037812 */ /* 0x000fc800078ec0ff */
[----:B------:R-:W-:Y:S02]  /*128d40*/  @P2 LOP3.LUT R3, R3, 0x100, RZ, 0xfc, !PT ;  /* 0x0000010003032812 */ /* 0x000fe400078efcff */
[----:B------:R-:W-:Y:S01]  /*128d50*/  ISETP.LT.AND P0, PT, R216, UR10, !P0 ;  /* 0x0000000ad8007c0c */ /* 0x000fe2000c701270 */
[----:B------:R1:W-:Y:S01]  /*128d60*/  STL [R1+0x1814], R63 ;  /* 0x0018143f01007387 */ /* 0x0003e20000100800 */
[----:B------:R-:W-:Y:S02]  /*128d70*/  LOP3.LUT R3, R3, 0xffffff7f, RZ, 0xc0, !PT ;  /* 0xffffff7f03037812 */ /* 0x000fe400078ec0ff */
[----:B------:R-:W-:Y:S02]  /*128d80*/  LOP3.LUT R17, R17, 0x7fffffff, RZ, 0xc0, !PT ;  /* 0x7fffffff11117812 */ /* 0x000fe400078ec0ff */
[----:B------:R-:W-:Y:S01]  /*128d90*/  LOP3.LUT R18, R18, 0xfffffdff, RZ, 0xc0, !PT ;  /* 0xfffffdff12127812 */ /* 0x000fe200078ec0ff */
[----:B------:R-:W-:Y:S01]  /*128da0*/  IMAD.U32 R56, RZ, RZ, UR57 ;  /* 0x00000039ff387e24 */ /* 0x000fe2000f8e00ff */
[----:B------:R-:W-:Y:S01]  /*128db0*/  @P1 LOP3.LUT R3, R3, 0x80, RZ, 0xfc, !PT ;  /* 0x0000008003031812 */ /* 0x000fe200078efcff */
[----:B------:R-:W-:Y:S01]  /*128dc0*/  IMAD.U32 R50, RZ, RZ, UR59 ;  /* 0x0000003bff327e24 */ /* 0x000fe2000f8e00ff */
[----:B------:R-:W-:Y:S01]  /*128dd0*/  R2UR UR46, R59 ;  /* 0x000000003b2e72ca */ /* 0x000fe200000e0000 */
[----:B------:R-:W-:Y:S01]  /*128de0*/  ULDC.64 UR58, c[0x0][0x228] ;  /* 0x00008a00003a7ab9 */ /* 0x000fe20000000a00 */
[----:B------:R-:W-:Y:S01]  /*128df0*/  LOP3.LUT R3, R3, 0xffffffbf, RZ, 0xc0, !PT ;  /* 0xffffffbf03037812 */ /* 0x000fe200078ec0ff */
[----:B------:R-:W-:-:S03]  /*128e00*/  ULDC UR10, c[0x0][0x228] ;  /* 0x00008a00000a7ab9 */ /* 0x000fc60000000800 */
[----:B------:R-:W-:Y:S02]  /*128e10*/  @P0 LOP3.LUT R3, R3, 0x40, RZ, 0xfc, !PT ;  /* 0x0000004003030812 */ /* 0x000fe400078efcff */
[----:B------:R-:W-:-:S04]  /*128e20*/  ISETP.GE.AND P0, PT, R39, UR50, PT ;  /* 0x0000003227007c0c */ /* 0x000fc8000bf06270 */
        /* <DEDUP_REMOVED lines=15> */
[----:B------:R-:W-:Y:S01]  /*128f20*/  LOP3.LUT R3, R3, 0xfffffffb, RZ, 0xc0, !PT ;  /* 0xfffffffb03037812 */ /* 0x000fe200078ec0ff */
[----:B------:R1:W-:Y:S03]  /*128f30*/  STL [R1+0x1810], R63 ;  /* 0x0018103f01007387 */ /* 0x0003e60000100800 */
[----:B------:R-:W-:Y:S02]  /*128f40*/  @P0 LOP3.LUT R3, R3, 0x4, RZ, 0xfc, !PT ;  /* 0x0000000403030812 */ /* 0x000fe400078efcff */
[----:B------:R-:W-:Y:S01]  /*128f50*/  ISETP.GE.AND P0, PT, R39, UR54, PT ;  /* 0x0000003627007c0c */ /* 0x000fe2000bf06270 */
[----:B-1----:R-:W-:Y:S01]  /*128f60*/  VIADD R63, R63, UR4 ;  /* 0x000000043f3f7c36 */ /* 0x002fe20008000000 */
[----:B------:R-:W-:-:S02]  /*128f70*/  ULDC UR4, c[0x0][0x228] ;  /* 0x00008a0000047ab9 */ /* 0x000fc40000000800 */
[----:B------:R-:W-:Y:S01]  /*128f80*/  ISETP.LT.AND P1, PT, R217, UR4, !P0 ;  /* 0x00000004d9007c0c */ /* 0x000fe2000c721270 */
[----:B------:R-:W-:Y:S01]  /*128f90*/  VIADD R39, R252, 0x9 ;  /* 0x00000009fc277836 */ /* 0x000fe20000000000 */
[----:B------:R-:W-:Y:S01]  /*128fa0*/  ISETP.LT.AND P3, PT, R219, UR16, !P0 ;  /* 0x00000010db007c0c */ /* 0x000fe2000c761270 */
[----:B------:R-:W-:Y:S01]  /*128fb0*/  ULDC UR4, c[0x0][0x248] ;  /* 0x0000920000047ab9 */ /* 0x000fe20000000800 */
[----:B------:R-:W-:Y:S01]  /*128fc0*/  ISETP.LT.AND P2, PT, R218, UR6, !P0 ;  /* 0x00000006da007c0c */ /* 0x000fe2000c741270 */
[----:B------:R-:W-:Y:S01]  /*128fd0*/  ULDC UR6, c[0x0][0x228] ;  /* 0x00008a0000067ab9 */ /* 0x000fe20000000800 */
[----:B------:R-:W-:-:S07]  /*128fe0*/  ISETP.LT.AND P0, PT, R216, UR18, !P0 ;  /* 0x00000012d8007c0c */ /* 0x000fce000c701270 */
[----:B------:R-:W-:-:S04]  /*128ff0*/  @P1 LOP3.LUT R16, R16, 0x80000000, RZ, 0xfc, !PT ;  /* 0x8000000010101812 */ /* 0x000fc800078efcff */
[----:B------:R-:W-:Y:S02]  /*129000*/  LOP3.LUT R16, R16, 0xbfffffff, RZ, 0xc0, !PT ;  /* 0xbfffffff10107812 */ /* 0x000fe400078ec0ff */
[----:B------:R-:W-:Y:S02]  /*129010*/  LOP3.LUT R3, R3, 0xfffffffd, RZ, 0xc0, !PT ;  /* 0xfffffffd03037812 */ /* 0x000fe400078ec0ff */
[----:B------:R-:W-:Y:S02]  /*129020*/  @P0 LOP3.LUT R16, R16, 0x40000000, RZ, 0xfc, !PT ;  /* 0x4000000010100812 */ /* 0x000fe400078efcff */
[----:B------:R-:W-:Y:S02]  /*129030*/  ISETP.GE.AND P0, PT, R39, UR48, PT ;  /* 0x0000003027007c0c */ /* 0x000fe4000bf06270 */
[----:B------:R-:W-:Y:S02]  /*129040*/  @P3 LOP3.LUT R3, R3, 0x2, RZ, 0xfc, !PT ;  /* 0x0000000203033812 */ /* 0x000fe400078efcff */
[----:B------:R-:W-:-:S02]  /*129050*/  ISETP.LT.AND P3, PT, R219, UR20, !P0 ;  /* 0x00000014db007c0c */ /* 0x000fc4000c761270 */
[----:B------:R-:W-:Y:S02]  /*129060*/  LOP3.LUT R3, R3, 0xfffffffe, RZ, 0xc0, !PT ;  /* 0xfffffffe03037812 */ /* 0x000fe400078ec0ff */
[----:B------:R-:W-:Y:S02]  /*129070*/  LOP3.LUT R16, R16, 0xdfffffff, RZ, 0xc0, !PT ;  /* 0xdfffffff10107812 */ /* 0x000fe400078ec0ff */
[----:B------:R-:W-:Y:S02]  /*129080*/  @P2 LOP3.LUT R3, R3, 0x1, RZ, 0xfc, !PT ;  /* 0x0000000103032812 */ /* 0x000fe400078efcff */
[----:B------:R-:W-:Y:S01]  /*129090*/  ISETP.LT.AND P2, PT, R218, UR6, !P0 ;  /* 0x00000006da007c0c */ /* 0x000fe2000c741270 */
[----:B------:R1:W-:Y:S01]  /*1290a0*/  STL [R1+0x1808], R63 ;  /* 0x0018083f01007387 */ /* 0x0003e20000100800 */
[----:B------:R-:W-:Y:S01]  /*1290b0*/  VIADD R39, R252, 0x8 ;  /* 0x00000008fc277836 */ /* 0x000fe20000000000 */
[----:B------:R-:W-:Y:S01]  /*1290c0*/  UMOV UR48, UR24 ;  /* 0x0000001800307c82 */ /* 0x000fe20008000000 */
[----:B------:R-:W-:Y:S01]  /*1290d0*/  ULDC.64 UR24, c[0x0][0x228] ;  /* 0x00008a0000187ab9 */ /* 0x000fe20000000a00 */
[----:B------:R-:W-:Y:S01]  /*1290e0*/  @P3 LOP3.LUT R16, R16, 0x20000000, RZ, 0xfc, !PT ;  /* 0x2000000010103812 */ /* 0x000fe200078efcff */
[----:B------:R-:W-:Y:S01]  /*1290f0*/  UMOV UR50, UR28 ;  /* 0x0000001c00327c82 */ /* 0x000fe20008000000 */
[----:B------:R-:W-:Y:S01]  /*129100*/  ULDC.64 UR28, c[0x0][0x228] ;  /* 0x00008a00001c7ab9 */ /* 0x000fe20000000a00 */
[----:B------:R-:W-:Y:S01]  /*129110*/  UMOV UR54, UR36 ;  /* 0x0000002400367c82 */ /* 0x000fe20008000000 */
[----:B------:R-:W-:Y:S01]  /*129120*/  MOV R146, UR60 ;  /* 0x0000003c00927c02 */ /* 0x000fe20008000f00 */
[----:B------:R-:W-:Y:S01]  /*129130*/  ULDC.64 UR36, c[0x0][0x228] ;  /* 0x00008a0000247ab9 */ /* 0x000fe20000000a00 */
[----:B-1----:R-:W-:Y:S01]  /*129140*/  VIADD R63, R63, UR4 ;  /* 0x000000043f3f7c36 */ /* 0x002fe20008000000 */
[----:B------:R-:W-:Y:S01]  /*129150*/  ULDC UR4, c[0x0][0x228] ;  /* 0x00008a0000047ab9 */ /* 0x000fe20000000800 */
[----:B------:R-:W-:Y:S01]  /*129160*/  LOP3.LUT R16, R16, 0xefffffff, RZ, 0xc0, !PT ;  /* 0xefffffff10107812 */ /* 0x000fe200078ec0ff */
[----:B------:R-:W-:Y:S01]  /*129170*/  ULDC UR6, c[0x0][0x228] ;  /* 0x00008a0000067ab9 */ /* 0x000fe20000000800 */
[----:B------:R-:W-:Y:S01]  /*129180*/  ISETP.LT.AND P1, PT, R217, UR4, !P0 ;  /* 0x00000004d9007c0c */ /* 0x000fe2000c721270 */
[----:B------:R-:W-:Y:S01]  /*129190*/  ULDC UR4, c[0x0][0x248] ;  /* 0x0000920000047ab9 */ /* 0x000fe20000000800 */
[----:B------:R-:W-:-:S02]  /*1291a0*/  @P2 LOP3.LUT R16, R16, 0x10000000, RZ, 0xfc, !PT ;  /* 0x1000000010102812 */ /* 0x000fc400078efcff */
[----:B------:R-:W-:Y:S02]  /*1291b0*/  ISETP.LT.AND P0, PT, R216, UR22, !P0 ;  /* 0x00000016d8007c0c */ /* 0x000fe4000c701270 */
[----:B------:R-:W-:-:S07]  /*1291c0*/  LOP3.LUT R16, R16, 0xf7ffffff, RZ, 0xc0, !PT ;  /* 0xf7ffffff10107812 */ /* 0x000fce00078ec0ff */
[----:B------:R-:W-:-:S04]  /*1291d0*/  @P1 LOP3.LUT R16, R16, 0x8000000, RZ, 0xfc, !PT ;  /* 0x0800000010101812 */ /* 0x000fc800078efcff */
[----:B------:R-:W-:-:S04]  /*1291e0*/  LOP3.LUT R16, R16, 0xfbffffff, RZ, 0xc0, !PT ;  /* 0xfbffffff10107812 */ /* 0x000fc800078ec0ff */
[----:B------:R-:W-:Y:S02]  /*1291f0*/  @P0 LOP3.LUT R16, R16, 0x4000000, RZ, 0xfc, !PT ;  /* 0x0400000010100812 */ /* 0x000fe400078efcff */
[----:B------:R-:W-:Y:S01]  /*129200*/  ISETP.GE.AND P0, PT, R39, UR32, PT ;  /* 0x0000002027007c0c */ /* 0x000fe2000bf06270 */
[----:B------:R1:W-:Y:S01]  /*129210*/  STL [R1+0x17fc], R63 ;  /* 0x0017fc3f01007387 */ /* 0x0003e20000100800 */
[----:B------:R-:W-:Y:S01]  /*129220*/  LOP3.LUT R16, R16, 0xfdffffff, RZ, 0xc0, !PT ;  /* 0xfdffffff10107812 */ /* 0x000fe200078ec0ff */
[----:B------:R-:W-:Y:S01]  /*129230*/  ULDC.64 UR32, c[0x0][0x228] ;  /* 0x00008a0000207ab9 */ /* 0x000fe20000000a00 */
[----:B------:R-:W-:Y:S02]  /*129240*/  ISETP.LT.AND P3, PT, R219, UR24, !P0 ;  /* 0x00000018db007c0c */ /* 0x000fe4000c761270 */
        /* <DEDUP_REMOVED lines=16> */
[----:B------:R-:W-:Y:S01]  /*129350*/  VIADD R59, R63, UR4 ;  /* 0x000000043f3b7c36 */ /* 0x000fe20008000000 */
[----:B------:R-:W-:Y:S01]  /*129360*/  ISETP.LT.AND P3, PT, R219, UR30, !P0 ;  /* 0x0000001edb007c0c */ /* 0x000fe2000c761270 */
[----:B------:R-:W-:Y:S01]  /*129370*/  ULDC UR4, c[0x0][0x228] ;  /* 0x00008a0000047ab9 */ /* 0x000fe20000000800 */
[----:B------:R-:W-:Y:S01]  /*129380*/  ISETP.LT.AND P2, PT, R218, UR32, !P0 ;  /* 0x00000020da007c0c */ /* 0x000fe2000c741270 */
[----:B------:R-:W-:Y:S01]  /*129390*/  VIADD R39, R252, 0x6 ;  /* 0x00000006fc277836 */ /* 0x000fe20000000000 */
[----:B------:R-:W-:Y:S01]  /*1293a0*/  ISETP.LT.AND P1, PT, R217, UR4, !P0 ;  /* 0x00000004d9007c0c */ /* 0x000fe2000c721270 */
[----:B------:R-:W-:Y:S01]  /*1293b0*/  STL [R1+0x17f4], R63 ;  /* 0x0017f43f01007387 */ /* 0x000fe20000100800 */
        /* <DEDUP_REMOVED lines=14> */
[----:B------:R-:W-:Y:S01]  /*1294a0*/  VIADD R39, R252, 0x5 ;  /* 0x00000005fc277836 */ /* 0x000fe20000000000 */
[----:B------:R-:W-:Y:S01]  /*1294b0*/  ISETP.LT.AND P2, PT, R218, UR38, !P0 ;  /* 0x00000026da007c0c */ /* 0x000fe2000c741270 */
[----:B------:R-:W-:Y:S01]  /*1294c0*/  ULDC.64 UR46, c[0x0][0x228] ;  /* 0x00008a00002e7ab9 */ /* 0x000fe20000000a00 */
[----:B-1----:R-:W-:Y:S01]  /*1294d0*/  VIADD R59, R59, UR4 ;  /* 0x000000043b3b7c36 */ /* 0x002fe20008000000 */
[----:B------:R-:W-:-:S08]  /*1294e0*/  ULDC UR4, c[0x0][0x228] ;  /* 0x00008a0000047ab9 */ /* 0x000fd00000000800 */
[----:B------:R-:W-:Y:S02]  /*1294f0*/  @P3 LOP3.LUT R16, R16, 0x1000, RZ, 0xfc, !PT ;  /* 0x0000100010103812 */ /* 0x000fe400078efcff */
[----:B------:R-:W-:Y:S01]  /*129500*/  ISETP.LT.AND P1, PT, R217, UR4, !P0 ;  /* 0x00000004d9007c0c */ /* 0x000fe2000c721270 */
[----:B------:R-:W-:Y:S01]  /*129510*/  ULDC UR4, c[0x0][0x248] ;  /* 0x0000920000047ab9 */ /* 0x000fe20000000800 */
[----:B------:R-:W-:-:S04]  /*129520*/  LOP3.LUT R16, R16, 0xfffffbff, RZ, 0xc0, !PT ;  /* 0xfffffbff10107812 */ /* 0x000fc800078ec0ff */
[----:B------:R-:W-:Y:S02]  /*129530*/  @P2 LOP3.LUT R16, R16, 0x400, RZ, 0xfc, !PT ;  /* 0x0000040010102812 */ /* 0x000fe400078efcff */
[----:B------:R-:W-:Y:S02]  /*129540*/  ISETP.LT.AND P0, PT, R216, UR40, !P0 ;  /* 0x00000028d8007c0c */ /* 0x000fe4000c701270 */
[----:B------:R-:W-:-:S04]  /*129550*/  LOP3.LUT R16, R16, 0xfffffeff, RZ, 0xc0, !PT ;  /* 0xfffffeff10107812 */ /* 0x000fc800078ec0ff */
[----:B------:R-:W-:-:S04]  /*129560*/  @P1 LOP3.LUT R16, R16, 0x100, RZ, 0xfc, !PT ;  /* 0x0000010010101812 */ /* 0x000fc800078efcff */
[----:B------:R-:W-:Y:S01]  /*129570*/  LOP3.LUT R16, R16, 0xffffffdf, RZ, 0xc0, !PT ;  /* 0xffffffdf10107812 */ /* 0x000fe200078ec0ff */
[----:B------:R1:W-:Y:S03]  /*129580*/  STL [R1+0x17e8], R59 ;  /* 0x0017e83b01007387 */ /* 0x0003e60000100800 */
[----:B------:R-:W-:Y:S02]  /*129590*/  @P0 LOP3.LUT R16, R16, 0x20, RZ, 0xfc, !PT ;  /* 0x0000002010100812 */ /* 0x000fe400078efcff */
[----:B------:R-:W-:Y:S01]  /*1295a0*/  ISETP.GE.AND P0, PT, R39, UR52, PT ;  /* 0x0000003427007c0c */ /* 0x000fe2000bf06270 */
[----:B------:R-:W-:Y:S01]  /*1295b0*/  UMOV UR8, UR48 ;  /* 0x0000003000087c82 */ /* 0x000fe20008000000 */
[----:B-1----:R-:W-:Y:S01]  /*1295c0*/  IADD3 R59, R59, UR4, RZ ;  /* 0x000000043b3b7c10 */ /* 0x002fe2000fffe0ff */
[----:B------:R-:W-:Y:S01]  /*1295d0*/  ULDC UR4, c[0x0][0x228] ;  /* 0x00008a0000047ab9 */ /* 0x000fe20000000800 */
[----:B------:R-:W-:Y:S01]  /*1295e0*/  ISETP.LT.AND P3, PT, R219, UR42, !P0 ;  /* 0x0000002adb007c0c */ /* 0x000fe2000c761270 */
[----:B------:R-:W-:Y:S01]  /*1295f0*/  ULDC.64 UR48, c[0x0][0x228] ;  /* 0x00008a0000307ab9 */ /* 0x000fe20000000a00 */
[----:B------:R-:W-:Y:S01]  /*129600*/  ISETP.LT.AND P1, PT, R217, UR4, !P0 ;  /* 0x00000004d9007c0c */ /* 0x000fe2000c721270 */
[----:B------:R-:W-:Y:S01]  /*129610*/  UMOV UR60, UR50 ;  /* 0x00000032003c7c82 */ /* 0x000fe20008000000 */
[----:B------:R-:W-:Y:S01]  /*129620*/  ISETP.LT.AND P2, PT, R218, UR44, !P0 ;  /* 0x0000002cda007c0c */ /* 0x000fe2000c741270 */
[----:B------:R-:W-:Y:S01]  /*129630*/  ULDC.64 UR50, c[0x0][0x228] ;  /* 0x00008a0000327ab9 */ /* 0x000fe20000000a00 */
[----:B------:R-:W-:Y:S01]  /*129640*/  ISETP.LT.AND P0, PT, R216, UR46, !P0 ;  /* 0x0000002ed8007c0c */ /* 0x000fe2000c701270 */
[----:B------:R-:W-:Y:S01]  /*129650*/  ULDC UR4, c[0x0][0x248] ;  /* 0x0000920000047ab9 */ /* 0x000fe20000000800 */
[----:B------:R-:W-:Y:S01]  /*129660*/  IADD3 R39, R252, 0x4, RZ ;  /* 0x00000004fc277810 */ /* 0x000fe20007ffe0ff */
[----:B------:R-:W-:-:S06]  /*129670*/  ULDC.64 UR52, c[0x0][0x228] ;  /* 0x00008a0000347ab9 */ /* 0x000fcc0000000a00 */
[----:B------:R-:W-:-:S04]  /*129680*/  @P1 LOP3.LUT R17, R17, 0x80000000, RZ, 0xfc, !PT ;  /* 0x8000000011111812 */ /* 0x000fc800078efcff */
[----:B------:R-:W-:Y:S02]  /*129690*/  LOP3.LUT R17, R17, 0xf7ffffff, RZ, 0xc0, !PT ;  /* 0xf7ffffff11117812 */ /* 0x000fe400078ec0ff */
[----:B------:R-:W-:Y:S02]  /*1296a0*/  LOP3.LUT R16, R16, 0xfffffff7, RZ, 0xc0, !PT ;  /* 0xfffffff710107812 */ /* 0x000fe400078ec0ff */
[----:B------:R-:W-:Y:S02]  /*1296b0*/  @P0 LOP3.LUT R17, R17, 0x8000000, RZ, 0xfc, !PT ;  /* 0x0800000011110812 */ /* 0x000fe400078efcff */
[----:B------:R-:W-:Y:S01]  /*1296c0*/  ISETP.GE.AND P0, PT, R39, UR54, PT ;  /* 0x0000003627007c0c */ /* 0x000fe2000bf06270 */
[----:B------:R1:W-:Y:S01]  /*1296d0*/  STL [R1+0x17e4], R59 ;  /* 0x0017e43b01007387 */ /* 0x0003e20000100800 */
[----:B------:R-:W-:Y:S01]  /*1296e0*/  @P3 LOP3.LUT R16, R16, 0x8, RZ, 0xfc, !PT ;  /* 0x0000000810103812 */ /* 0x000fe200078efcff */
[----:B------:R-:W-:Y:S01]  /*1296f0*/  ULDC.64 UR54, c[0x0][0x228] ;  /* 0x00008a0000367ab9 */ /* 0x000fe20000000a00 */
[----:B------:R-:W-:-:S02]  /*129700*/  ISETP.LT.AND P3, PT, R219, UR48, !P0 ;  /* 0x00000030db007c0c */ /* 0x000fc4000c761270 */
[----:B------:R-:W-:Y:S02]  /*129710*/  LOP3.LUT R16, R16, 0xfffffffd, RZ, 0xc0, !PT ;  /* 0xfffffffd10107812 */ /* 0x000fe400078ec0ff */
[----:B------:R-:W-:Y:S02]  /*129720*/  LOP3.LUT R17, R17, 0xfdffffff, RZ, 0xc0, !PT ;  /* 0xfdffffff11117812 */ /* 0x000fe400078ec0ff */
[----:B------:R-:W-:Y:S02]  /*129730*/  @P2 LOP3.LUT R16, R16, 0x2, RZ, 0xfc, !PT ;  /* 0x0000000210102812 */ /* 0x000fe400078efcff */
[----:B------:R-:W-:Y:S01]  /*129740*/  ISETP.LT.AND P2, PT, R218, UR50, !P0 ;  /* 0x00000032da007c0c */ /* 0x000fe2000c741270 */
[----:B-1----:R-:W-:Y:S01]  /*129750*/  VIADD R59, R59, UR4 ;  /* 0x000000043b3b7c36 */ /* 0x002fe20008000000 */
[----:B------:R-:W-:-:S03]  /*129760*/  ULDC UR4, c[0x0][0x228] ;  /* 0x00008a0000047ab9 */ /* 0x000fc60000000800 */
        /* <DEDUP_REMOVED lines=12> */
[C---:B------:R-:W-:Y:S01]  /*129830*/  IADD3 R39, R252.reuse, 0x2, RZ ;  /* 0x00000002fc277810 */ /* 0x040fe20007ffe0ff */
[----:B------:R-:W-:Y:S01]  /*129840*/  ULDC.64 UR56, c[0x0][0x228] ;  /* 0x00008a0000387ab9 */ /* 0x000fe20000000a00 */
[----:B------:R-:W-:Y:S01]  /*129850*/  ISETP.LT.AND P0, PT, R252, UR55, !P0 ;  /* 0x00000037fc007c0c */ /* 0x000fe2000c701270 */
[----:B-1----:R-:W-:Y:S01]  /*129860*/  VIADD R59, R59, UR4 ;  /* 0x000000043b3b7c36 */ /* 0x002fe20008000000 */
[----:B------:R-:W-:-:S11]  /*129870*/  ULDC UR4, c[0x0][0x248] ;  /* 0x0000920000047ab9 */ /* 0x000fd60000000800 */
[----:B------:R-:W-:Y:S01]  /*129880*/  @P0 LOP3.LUT R18, R18, 0x200, RZ, 0xfc, !PT ;  /* 0x0000020012120812 */ /* 0x000fe200078efcff */
[----:B------:R1:W-:Y:S01]  /*129890*/  STL [R1+0x17d8], R59 ;  /* 0x0017d83b01007387 */ /* 0x0003e20000100800 */
[----:B------:R-:W-:Y:S02]  /*1298a0*/  ISETP.GE.AND P0, PT, R39, UR8, PT ;  /* 0x0000000827007c0c */ /* 0x000fe4000bf06270 */
[----:B------:R-:W-:Y:S02]  /*1298b0*/  R2UR UR22, R46 ;  /* 0x000000002e1672ca */ /* 0x000fe400000e0000 */
[----:B------:R-:W-:Y:S01]  /*1298c0*/  R2UR UR24, R47 ;  /* 0x000000002f1872ca */ /* 0x000fe200000e0000 */
[----:B------:R-:W-:Y:S01]  /*1298d0*/  UMOV UR55, UR60 ;  /* 0x0000003c00377c82 */ /* 0x000fe20008000000 */
[----:B------:R-:W-:Y:S01]  /*1298e0*/  ISETP.LT.AND P3, PT, R219, UR54, !P0 ;  /* 0x00000036db007c0c */ /* 0x000fe2000c761270 */
[----:B------:R-:W-:Y:S01]  /*1298f0*/  ULDC UR8, c[0x0][0x228] ;  /* 0x00008a0000087ab9 */ /* 0x000fe20000000800 */
[----:B-1----:R-:W-:Y:S01]  /*129900*/  VIADD R59, R59, UR4 ;  /* 0x000000043b3b7c36 */ /* 0x002fe20008000000 */
[----:B------:R-:W-:Y:S01]  /*129910*/  ULDC UR4, c[0x0][0x228] ;  /* 0x00008a0000047ab9 */ /* 0x000fe20000000800 */
[----:B------:R-:W-:-:S02]  /*129920*/  ISETP.LT.AND P2, PT, R218, UR56, !P0 ;  /* 0x00000038da007c0c */ /* 0x000fc4000c741270 */
[----:B------:R-:W-:Y:S02]  /*129930*/  ISETP.LT.AND P1, PT, R217, UR58, !P0 ;  /* 0x0000003ad9007c0c */ /* 0x000fe4000c721270 */
[----:B------:R-:W-:Y:S01]  /*129940*/  ISETP.LT.AND P0, PT, R216, UR4, !P0 ;  /* 0x00000004d8007c0c */ /* 0x000fe2000c701270 */
[----:B------:R-:W-:Y:S02]  /*129950*/  ULDC UR4, c[0x0][0x248] ;  /* 0x0000920000047ab9 */ /* 0x000fe40000000800 */
[----:B------:R-:W-:Y:S01]  /*129960*/  VIADD R39, R59, UR4 ;  /* 0x000000043b277c36 */ /* 0x000fe20008000000 */
[----:B------:R-:W-:Y:S01]  /*129970*/  STL [R1+0x17d4], R59 ;  /* 0x0017d43b01007387 */ /* 0x000fe20000100800 */
[----:B------:R-:W-:Y:S01]  /*129980*/  R2UR UR12, R40 ;  /* 0x00000000280c72ca */ /* 0x000fe200000e0000 */
[----:B------:R-:W-:Y:S02]  /*129990*/  ULDC UR4, c[0x0][0x228] ;  /* 0x00008a0000047ab9 */ /* 0x000fe40000000800 */
[----:B------:R-:W-:Y:S04]  /*1299a0*/  STL [R1+0x18cc], R39 ;  /* 0x0018cc2701007387 */ /* 0x000fe80000100800 */
[----:B------:R-:W2:Y:S04]  /*1299b0*/  LDL.LU R46, [R1+0xd90] ;  /* 0x000d9000012e7983 */ /* 0x000ea80000300800 */
[----:B------:R-:W2:Y:S01]  /*1299c0*/  LDL.LU R47, [R1+0xd98] ;  /* 0x000d9800012f7983 */ /* 0x000ea20000300800 */
[----:B------:R-:W-:-:S02]  /*1299d0*/  R2UR UR60, R41 ;  /* 0x00000000293c72ca */ /* 0x000fc400000e0000 */
[----:B------:R-:W-:Y:S01]  /*1299e0*/  R2UR UR14, R42 ;  /* 0x000000002a0e72ca */ /* 0x000fe200000e0000 */
[----:B------:R-:W3:Y:S01]  /*1299f0*/  LDL.LU R40, [R1+0x780] ;  /* 0x0007800001287983 */ /* 0x000ee20000300800 */
[----:B------:R-:W-:-:S03]  /*129a00*/  R2UR UR16, R43 ;  /* 0x000000002b1072ca */ /* 0x000fc600000e0000 */
[----:B------:R-:W3:Y:S04]  /*129a10*/  LDL.LU R41, [R1+0x788] ;  /* 0x0007880001297983 */ /* 0x000ee80000300800 */
[----:B------:R-:W3:Y:S04]  /*129a20*/  LDL.LU R42, [R1+0xde0] ;  /* 0x000de000012a7983 */ /* 0x000ee80000300800 */
[----:B------:R-:W3:Y:S01]  /*129a30*/  LDL.LU R43, [R1+0xde8] ;  /* 0x000de800012b7983 */ /* 0x000ee20000300800 */
[----:B------:R-:W-:Y:S02]  /*129a40*/  R2UR UR20, R45 ;  /* 0x000000002d1472ca */ /* 0x000fe400000e0000 */
[----:B------:R-:W-:Y:S01]  /*129a50*/  R2UR UR18, R44 ;  /* 0x000000002c1272ca */ /* 0x000fe200000e0000 */
[----:B------:R-:W-:Y:S01]  /*129a60*/  IMAD.MOV.U32 R44, RZ, RZ, R8 ;  /* 0x000000ffff2c7224 */ /* 0x000fe200078e0008 */
[----:B------:R-:W-:-:S05]  /*129a70*/  MOV R45, R10 ;  /* 0x0000000a002d7202 */ /* 0x000fca0000000f00 */
[----:B--2---:R-:W-:Y:S01]  /*129a80*/  STSM.16.M88.4 [R2], R44 ;  /* 0x0000002c02007844 */ /* 0x004fe20000000200 */
[----:B------:R-:W-:-:S03]  /*129a90*/  NOP ;  /* 0x0000000000007918 */ /* 0x000fc60000000000 */
[----:B------:R-:W1:Y:S01]  /*129aa0*/  LDS.128 R44, [R2] ;  /* 0x00000000022c7984 */ /* 0x000e620000000c00 */
[----:B------:R-:W-:-:S03]  /*129ab0*/  NOP ;  /* 0x0000000000007918 */ /* 0x000fc60000000000 */
[----:B---3--:R2:W-:Y:S04]  /*129ac0*/  STSM.16.M88.4 [R2], R40 ;  /* 0x0000002802007844 */ /* 0x0085e80000000200 */
[----:B-1----:R-:W-:Y:S04]  /*129ad0*/  STL.64 [R1+0x60], R44 ;  /* 0x0000602c01007387 */ /* 0x002fe80000100a00 */
[----:B------:R-:W-:Y:S01]  /*129ae0*/  STL.64 [R1+0x68], R46 ;  /* 0x0000682e01007387 */ /* 0x000fe20000100a00 */
[----:B------:R-:W-:-:S03]  /*129af0*/  NOP ;  /* 0x0000000000007918 */ /* 0x000fc60000000000 */
[----:B--2---:R-:W2:Y:S04]  /*129b00*/  LDL.LU R40, [R1+0x950] ;  /* 0x0009500001287983 */ /* 0x004ea80000300800 */
[----:B------:R-:W2:Y:S04]  /*129b10*/  LDL.LU R41, [R1+0x958] ;  /* 0x0009580001297983 */ /* 0x000ea80000300800 */
[----:B------:R-:W2:Y:S04]  /*129b20*/  LDL.LU R42, [R1+0x1010] ;  /* 0x00101000012a7983 */ /* 0x000ea80000300800 */
[----:B------:R-:W2:Y:S04]  /*129b30*/  LDL.LU R43, [R1+0x1018] ;  /* 0x00101800012b7983 */ /* 0x000ea80000300800 */
[----:B------:R-:W1:Y:S01]  /*129b40*/  LDS.128 R44, [R2] ;  /* 0x00000000022c7984 */ /* 0x000e620000000c00 */
[----:B------:R-:W-:-:S03]  /*129b50*/  NOP ;  /* 0x0000000000007918 */ /* 0x000fc60000000000 */
[----:B-1----:R-:W-:Y:S04]  /*129b60*/  STL.64 [R1+0x50], R44 ;  /* 0x0000502c01007387 */ /* 0x002fe80000100a00 */
[----:B------:R-:W-:Y:S04]  /*129b70*/  STL.64 [R1+0x58], R46 ;  /* 0x0000582e01007387 */ /* 0x000fe80000100a00 */
[----:B--2---:R1:W-:Y:S01]  /*129b80*/  STSM.16.M88.4 [R2], R40 ;  /* 0x0000002802007844 */ /* 0x0043e20000000200 */
[----:B------:R-:W-:-:S03]  /*129b90*/  NOP ;  /* 0x0000000000007918 */ /* 0x000fc60000000000 */
[----:B------:R-:W2:Y:S04]  /*129ba0*/  LDS.128 R44, [R2] ;  /* 0x00000000022c7984 */ /* 0x000ea80000000c00 */
[----:B-1----:R-:W3:Y:S04]  /*129bb0*/  LDL.LU R40, [R1+0xa40] ;  /* 0x000a400001287983 */ /* 0x002ee80000300800 */
[----:B------:R-:W3:Y:S04]  /*129bc0*/  LDL.LU R41, [R1+0xa48] ;  /* 0x000a480001297983 */ /* 0x000ee80000300800 */
[----:B------:R-:W3:Y:S04]  /*129bd0*/  LDL.LU R42, [R1+0x1200] ;  /* 0x00120000012a7983 */ /* 0x000ee80000300800 */
[----:B------:R-:W3:Y:S01]  /*129be0*/  LDL.LU R43, [R1+0x1208] ;  /* 0x00120800012b7983 */ /* 0x000ee20000300800 */
[----:B------:R-:W-:-:S03]  /*129bf0*/  NOP ;  /* 0x0000000000007918 */ /* 0x000fc60000000000 */
[----:B--2---:R-:W-:Y:S04]  /*129c00*/  STL.64 [R1+0x40], R44 ;  /* 0x0000402c01007387 */ /* 0x004fe80000100a00 */
[----:B------:R-:W-:Y:S04]  /*129c10*/  STL.64 [R1+0x48], R46 ;  /* 0x0000482e01007387 */ /* 0x000fe80000100a00 */
[----:B---3--:R1:W-:Y:S02]  /*129c20*/  STSM.16.M88.4 [R2], R40 ;  /* 0x0000002802007844 */ /* 0x0083e40000000200 */
[----:B-1----:R-:W-:-:S02]  /*129c30*/  IMAD.MOV.U32 R40, RZ, RZ, R9 ;  /* 0x000000ffff287224 */ /* 0x002fc400078e0009 */
[----:B------:R-:W2:Y:S01]  /*129c40*/  LDL.LU R42, [R1+0xd94] ;  /* 0x000d9400012a7983 */ /* 0x000ea20000300800 */
[----:B------:R-:W-:Y:S01]  /*129c50*/  IMAD.MOV.U32 R41, RZ, RZ, R11 ;  /* 0x000000ffff297224 */ /* 0x000fe200078e000b */
[----:B------:R-:W-:Y:S02]  /*129c60*/  NOP ;  /* 0x0000000000007918 */ /* 0x000fe40000000000 */
[----:B------:R-:W1:Y:S04]  /*129c70*/  LDS.128 R8, [R2] ;  /* 0x0000000002087984 */ /* 0x000e680000000c00 */
[----:B------:R-:W2:Y:S01]  /*129c80*/  LDL.LU R43, [R1+0xd9c] ;  /* 0x000d9c00012b7983 */ /* 0x000ea20000300800 */
[----:B------:R-:W-:-:S03]  /*129c90*/  NOP ;  /* 0x0000000000007918 */ /* 0x000fc60000000000 */
[----:B-1----:R1:W-:Y:S04]  /*129ca0*/  STL.64 [R1+0x30], R8 ;  /* 0x0000300801007387 */ /* 0x0023e80000100a00 */
[----:B------:R3:W-:Y:S04]  /*129cb0*/  STL.64 [R1+0x38], R10 ;  /* 0x0000380a01007387 */ /* 0x0007e80000100a00 */
[----:B-1----:R-:W4:Y:S04]  /*129cc0*/  LDL.LU R8, [R1+0x784] ;  /* 0x0007840001087983 */ /* 0x002f280000300800 */
[----:B------:R-:W4:Y:S04]  /*129cd0*/  LDL.LU R9, [R1+0x78c] ;  /* 0x00078c0001097983 */ /* 0x000f280000300800 */
[----:B---3--:R-:W4:Y:S04]  /*129ce0*/  LDL.LU R10, [R1+0xde4] ;  /* 0x000de400010a7983 */ /* 0x008f280000300800 */
[----:B------:R-:W4:Y:S04]  /*129cf0*/  LDL.LU R11, [R1+0xdec] ;  /* 0x000dec00010b7983 */ /* 0x000f280000300800 */
[----:B--2---:R-:W-:Y:S01]  /*129d00*/  STSM.16.M88.4 [R2], R40 ;  /* 0x0000002802007844 */ /* 0x004fe20000000200 */
[----:B------:R-:W-:-:S03]  /*129d10*/  NOP ;  /* 0x0000000000007918 */ /* 0x000fc60000000000 */
[----:B------:R-:W1:Y:S01]  /*129d20*/  LDS.128 R40, [R2] ;  /* 0x0000000002287984 */ /* 0x000e620000000c00 */
[----:B------:R-:W-:-:S03]  /*129d30*/  NOP ;  /* 0x0000000000007918 */ /* 0x000fc60000000000 */
[----:B-1----:R-:W-:Y:S04]  /*129d40*/  STL.64 [R1+0x20], R40 ;  /* 0x0000202801007387 */ /* 0x002fe80000100a00 */
[----:B------:R-:W-:Y:S04]  /*129d50*/  STL.64 [R1+0x28], R42 ;  /* 0x0000282a01007387 */ /* 0x000fe80000100a00 */
[----:B----4-:R1:W-:Y:S01]  /*129d60*/  STSM.16.M88.4 [R2], R8 ;  /* 0x0000000802007844 */ /* 0x0103e20000000200 */
        /* <DEDUP_REMOVED lines=9> */
[----:B---3--:R1:W-:Y:S01]  /*129e00*/  STSM.16.M88.4 [R2], R8 ;  /* 0x0000000802007844 */ /* 0x0083e20000000200 */
[----:B------:R-:W-:-:S03]  /*129e10*/  NOP ;  /* 0x0000000000007918 */ /* 0x000fc60000000000 */
[----:B------:R-:W-:Y:S04]  /*129e20*/  LDS.128 R248, [R2] ;  /* 0x0000000002f87984 */ /* 0x000fe80000000c00 */
[----:B-1----:R-:W2:Y:S04]  /*129e30*/  LDL.LU R8, [R1+0xa44] ;  /* 0x000a440001087983 */ /* 0x002ea80000300800 */
[----:B------:R-:W2:Y:S04]  /*129e40*/  LDL.LU R9, [R1+0xa4c] ;  /* 0x000a4c0001097983 */ /* 0x000ea80000300800 */
[----:B------:R-:W2:Y:S04]  /*129e50*/  LDL.LU R10, [R1+0x1204] ;  /* 0x00120400010a7983 */ /* 0x000ea80000300800 */
[----:B------:R-:W2:Y:S01]  /*129e60*/  LDL.LU R11, [R1+0x120c] ;  /* 0x00120c00010b7983 */ /* 0x000ea20000300800 */
[----:B------:R-:W-:-:S03]  /*129e70*/  NOP ;  /* 0x0000000000007918 */ /* 0x000fc60000000000 */
[----:B------:R-:W3:Y:S04]  /*129e80*/  LDL.LU R42, [R1+0xd80] ;  /* 0x000d8000012a7983 */ /* 0x000ee80000300800 */
[----:B------:R-:W3:Y:S01]  /*129e90*/  LDL.LU R43, [R1+0xd88] ;  /* 0x000d8800012b7983 */ /* 0x000ee20000300800 */
[----:B------:R-:W-:Y:S01]  /*129ea0*/  MOV R40, R4 ;  /* 0x0000000400287202 */ /* 0x000fe20000000f00 */
[----:B------:R-:W-:Y:S02]  /*129eb0*/  IMAD.MOV.U32 R41, RZ, RZ, R6 ;  /* 0x000000ffff297224 */ /* 0x000fe400078e0006 */
[----:B--2---:R1:W-:Y:S01]  /*129ec0*/  STSM.16.M88.4 [R2], R8 ;  /* 0x0000000802007844 */ /* 0x0043e20000000200 */
[----:B------:R-:W-:-:S03]  /*129ed0*/  NOP ;  /* 0x0000000000007918 */ /* 0x000fc60000000000 */
[----:B------:R-:W-:Y:S01]  /*129ee0*/  LDS.128 R244, [R2] ;  /* 0x0000000002f47984 */ /* 0x000fe20000000c00 */
[----:B------:R-:W-:-:S03]  /*129ef0*/  NOP ;  /* 0x0000000000007918 */ /* 0x000fc60000000000 */
[----:B-1----:R-:W2:Y:S04]  /*129f00*/  LDL.LU R8, [R1+0x760] ;  /* 0x0007600001087983 */ /* 0x002ea80000300800 */
[----:B------:R-:W2:Y:S04]  /*129f10*/  LDL.LU R9, [R1+0x768] ;  /* 0x0007680001097983 */ /* 0x000ea80000300800 */
[----:B------:R-:W2:Y:S04]  /*129f20*/  LDL.LU R10, [R1+0xdd0] ;  /* 0x000dd000010a7983 */ /* 0x000ea80000300800 */
[----:B------:R-:W2:Y:S04]  /*129f30*/  LDL.LU R11, [R1+0xdd8] ;  /* 0x000dd800010b7983 */ /* 0x000ea80000300800 */
[----:B---3--:R-:W-:Y:S01]  /*129f40*/  STSM.16.M88.4 [R2], R40 ;  /* 0x0000002802007844 */ /* 0x008fe20000000200 */
[----:B------:R-:W-:-:S03]  /*129f50*/  NOP ;  /* 0x0000000000007918 */ /* 0x000fc60000000000 */
        /* <DEDUP_REMOVED lines=25> */
[----:B-1----:R-:W-:Y:S01]  /*12a0f0*/  IMAD.MOV.U32 R8, RZ, RZ, R5 ;  /* 0x000000ffff087224 */ /* 0x002fe200078e0005 */
[----:B------:R-:W-:Y:S01]  /*12a100*/  MOV R9, R7 ;  /* 0x0000000700097202 */ /* 0x000fe20000000f00 */
[----:B------:R-:W-:Y:S01]  /*12a110*/  NOP ;  /* 0x0000000000007918 */ /* 0x000fe20000000000 */
[----:B------:R-:W1:Y:S04]  /*12a120*/  LDS.128 R4, [R2] ;  /* 0x0000000002047984 */ /* 0x000e680000000c00 */
[----:B------:R-:W2:Y:S04]  /*12a130*/  LDL.LU R10, [R1+0xd84] ;  /* 0x000d8400010a7983 */ /* 0x000ea80000300800 */
        /* <DEDUP_REMOVED lines=37> */
[----:B-1----:R-:W3:Y:S04]  /*12a390*/  LDL.LU R4, [R1] ;  /* 0x0000000001047983 */ /* 0x002ee80000300800 */
        /* <DEDUP_REMOVED lines=84> */
[----:B--2---:R-:W-:Y:S04]  /*12a8e0*/  STL.64 [R1], R8 ;  /* 0x0000000801007387 */ /* 0x004fe80000100a00 */
        /* <DEDUP_REMOVED lines=890> */
[----:B------:R1:W-:Y:S04]  /*12e090*/  STL.64 [R1+0x988], R10 ;  /* 0x0009880a01007387 */ /* 0x0003e80000100a00 */
[----:B-1----:R-:W2:Y:S04]  /*12e0a0*/  LDL.LU R10, [R1+0x1020] ;  /* 0x00102000010a7983 */ /* 0x002ea80000300800 */
[----:B------:R-:W2:Y:S04]  /*12e0b0*/  LDL.LU R11, [R1+0x1028] ;  /* 0x00102800010b7983 */ /* 0x000ea80000300800 */
[----:B---3--:R-:W-:Y:S01]  /*12e0c0*/  STSM.16.M88.4 [R2], R4 ;  /* 0x0000000402007844 */ /* 0x008fe20000000200 */
[----:B------:R-:W-:-:S03]  /*12e0d0*/  NOP ;  /* 0x0000000000007918 */ /* 0x000fc60000000000 */
[----:B------:R-:W1:Y:S04]  /*12e0e0*/  LDS.128 R4, [R2] ;  /* 0x0000000002047984 */ /* 0x000e680000000c00 */
[----:B-1----:R1:W-:Y:S04]  /*12e0f0*/  STL.64 [R1+0x970], R4 ;  /* 0x0009700401007387 */ /* 0x0023e80000100a00 */
[----:B------:R3:W-:Y:S04]  /*12e100*/  STL.64 [R1+0x978], R6 ;  /* 0x0009780601007387 */ /* 0x0007e80000100a00 */
[----:B-1----:R-:W4:Y:S04]  /*12e110*/  LDL.LU R4, [R1+0xb20] ;  /* 0x000b200001047983 */ /* 0x002f280000300800 */
[----:B------:R-:W4:Y:S04]  /*12e120*/  LDL.LU R5, [R1+0xb28] ;  /* 0x000b280001057983 */ /* 0x000f280000300800 */
[----:B---3--:R-:W4:Y:S04]  /*12e130*/  LDL.LU R6, [R1+0x1220] ;  /* 0x0012200001067983 */ /* 0x008f280000300800 */
[----:B------:R-:W4:Y:S01]  /*12e140*/  LDL.LU R7, [R1+0x1228] ;  /* 0x0012280001077983 */ /* 0x000f220000300800 */
[----:B------:R-:W-:Y:S01]  /*12e150*/  IMAD.MOV.U32 R8, RZ, RZ, R240 ;  /* 0x000000ffff087224 */ /* 0x000fe200078e00f0 */
[----:B------:R-:W-:Y:S01]  /*12e160*/  NOP ;  /* 0x0000000000007918 */ /* 0x000fe20000000000 */
[----:B------:R-:W-:-:S05]  /*12e170*/  IMAD.MOV.U32 R9, RZ, RZ, R242 ;  /* 0x000000ffff097224 */ /* 0x000fca00078e00f2 */
        /* <DEDUP_REMOVED lines=37> */
[----:B------:R-:W-:Y:S01]  /*12e3d0*/  MOV R8, R241 ;  /* 0x000000f100087202 */ /* 0x000fe20000000f00 */
[----:B------:R-:W-:Y:S01]  /*12e3e0*/  IMAD.MOV.U32 R9, RZ, RZ, R243 ;  /* 0x000000ffff097224 */ /* 0x000fe200078e00f3 */
[----:B------:R-:W-:-:S04]  /*12e3f0*/  NOP ;  /* 0x0000000000007918 */ /* 0x000fc80000000000 */
        /* <DEDUP_REMOVED lines=53> */
[----:B------:R-:W-:Y:S01]  /*12e750*/  NOP ;  /* 0x0000000000007918 */ /* 0x000fe20000000000 */
[----:B------:R-:W-:-:S02]  /*12e760*/  LOP3.LUT R18, R18, 0x7fffffff, RZ, 0xc0, !PT ;  /* 0x7fffffff12127812 */ /* 0x000fc400078ec0ff */
[----:B------:R-:W-:Y:S02]  /*12e770*/  LOP3.LUT R17, R17, 0xffffffdf, RZ, 0xc0, !PT ;  /* 0xffffffdf11117812 */ /* 0x000fe400078ec0ff */
[----:B------:R-:W-:Y:S02]  /*12e780*/  @P0 LOP3.LUT R18, R18, 0x80000000, RZ, 0xfc, !PT ;  /* 0x8000000012120812 */ /* 0x000fe400078efcff */
[----:B------:R-:W-:-:S04]  /*12e790*/  @P3 LOP3.LUT R17, R17, 0x20, RZ, 0xfc, !PT ;  /* 0x0000002011113812 */ /* 0x000fc800078efcff */
[----:B------:R-:W-:Y:S02]  /*12e7a0*/  LOP3.LUT R17, R17, 0xfffffff7, RZ, 0xc0, !PT ;  /* 0xfffffff711117812 */ /* 0x000fe400078ec0ff */
[----:B------:R-:W-:Y:S02]  /*12e7b0*/  LOP3.LUT R18, R18, 0xffdfffff, RZ, 0xc0, !PT ;  /* 0xffdfffff12127812 */ /* 0x000fe400078ec0ff */
[----:B------:R-:W-:-:S04]  /*12e7c0*/  @P2 LOP3.LUT R17, R17, 0x8, RZ, 0xfc, !PT ;  /* 0x0000000811112812 */ /* 0x000fc800078efcff */
[----:B------:R-:W-:-:S04]  /*12e7d0*/  LOP3.LUT R17, R17, 0xfffffffd, RZ, 0xc0, !PT ;  /* 0xfffffffd11117812 */ /* 0x000fc800078ec0ff */
[----:B------:R-:W-:Y:S02]  /*12e7e0*/  @P1 LOP3.LUT R17, R17, 0x2, RZ, 0xfc, !PT ;  /* 0x0000000211111812 */ /* 0x000fe400078efcff */
[----:B------:R-:W-:Y:S01]  /*12e7f0*/  R2UR UR52, R62 ;  /* 0x000000003e3472ca */ /* 0x000fe200000e0000 */
[----:B------:R-:W-:Y:S01]  /*12e800*/  VIADD R145, R252, 0x82 ;  /* 0x00000082fc917836 */ /* 0x000fe20000000000 */
[----:B------:R-:W-:Y:S02]  /*12e810*/  R2UR UR50, R61 ;  /* 0x000000003d3272ca */ /* 0x000fe400000e0000 */
[----:B------:R-:W-:Y:S01]  /*12e820*/  R2UR UR46, R58 ;  /* 0x000000003a2e72ca */ /* 0x000fe200000e0000 */
[----:B--2---:R1:W-:Y:S01]  /*12e830*/  STL.64 [R1+0x9c0], R8 ;  /* 0x0009c00801007387 */ /* 0x0043e20000100a00 */
[----:B------:R-:W-:Y:S02]  /*12e840*/  R2UR UR48, R60 ;  /* 0x000000003c3072ca */ /* 0x000fe400000e0000 */
[----:B------:R-:W-:-:S02]  /*12e850*/  R2UR UR44, R57 ;  /* 0x00000000392c72ca */ /* 0x000fc400000e0000 */
[C---:B------:R-:W-:Y:S02]  /*12e860*/  IADD3 R144, R252.reuse, 0x83, RZ ;  /* 0x00000083fc907810 */ /* 0x040fe40007ffe0ff */
[C---:B-1----:R-:W-:Y:S01]  /*12e870*/  IADD3 R9, R252.reuse, 0xef, RZ ;  /* 0x000000effc097810 */ /* 0x042fe20007ffe0ff */
[----:B------:R-:W-:Y:S01]  /*12e880*/  VIADD R143, R252, 0x84 ;  /* 0x00000084fc8f7836 */ /* 0x000fe20000000000 */
[----:B------:R-:W-:Y:S02]  /*12e890*/  R2UR UR42, R56 ;  /* 0x00000000382a72ca */ /* 0x000fe400000e0000 */
[----:B------:R-:W-:Y:S01]  /*12e8a0*/  LOP3.LUT R12, R12, 0xfffffbff, RZ, 0xc0, !PT ;  /* 0xfffffbff0c0c7812 */ /* 0x000fe200078ec0ff */
[----:B------:R-:W-:Y:S01]  /*12e8b0*/  VIADD R142, R252, 0x85 ;  /* 0x00000085fc8e7836 */ /* 0x000fe20000000000 */
[----:B------:R-:W-:Y:S02]  /*12e8c0*/  R2UR UR40, R55 ;  /* 0x00000000372872ca */ /* 0x000fe400000e0000 */
[----:B------:R-:W-:-:S02]  /*12e8d0*/  LOP3.LUT R3, R3, 0xfffdffff, RZ, 0xc0, !PT ;  /* 0xfffdffff03037812 */ /* 0x000fc400078ec0ff */
[----:B------:R-:W-:Y:S02]  /*12e8e0*/  IADD3 R141, R252, 0x86, RZ ;  /* 0x00000086fc8d7810 */ /* 0x000fe40007ffe0ff */
[----:B------:R-:W-:Y:S02]  /*12e8f0*/  R2UR UR36, R53 ;  /* 0x00000000352472ca */ /* 0x000fe400000e0000 */
[----:B------:R-:W-:Y:S01]  /*12e900*/  R2UR UR38, R54 ;  /* 0x00000000362672ca */ /* 0x000fe200000e0000 */
[----:B------:R-:W-:Y:S01]  /*12e910*/  VIADD R139, R252, 0x88 ;  /* 0x00000088fc8b7836 */ /* 0x000fe20000000000 */
[----:B------:R-:W-:Y:S01]  /*12e920*/  R2UR UR34, R52 ;  /* 0x00000000342272ca */ /* 0x000fe200000e0000 */
[C---:B------:R-:W-:Y:S01]  /*12e930*/  VIADD R140, R252.reuse, 0x87 ;  /* 0x00000087fc8c7836 */ /* 0x040fe20000000000 */
[----:B------:R-:W-:Y:S02]  /*12e940*/  R2UR UR32, R51 ;  /* 0x00000000332072ca */ /* 0x000fe400000e0000 */
[C---:B------:R-:W-:Y:S01]  /*12e950*/  IADD3 R138, R252.reuse, 0x89, RZ ;  /* 0x00000089fc8a7810 */ /* 0x040fe20007ffe0ff */
[----:B------:R-:W-:Y:S01]  /*12e960*/  VIADD R137, R252, 0x8a ;  /* 0x0000008afc897836 */ /* 0x000fe20000000000 */
[----:B------:R-:W-:-:S02]  /*12e970*/  R2UR UR30, R50 ;  /* 0x00000000321e72ca */ /* 0x000fc400000e0000 */
[----:B------:R-:W-:Y:S01]  /*12e980*/  LOP3.LUT R38, R38, 0xffdfffff, RZ, 0xc0, !PT ;  /* 0xffdfffff26267812 */ /* 0x000fe200078ec0ff */
[----:B------:R-:W-:Y:S01]  /*12e990*/  VIADD R136, R252, 0x8b ;  /* 0x0000008bfc887836 */ /* 0x000fe20000000000 */
[----:B------:R-:W-:Y:S02]  /*12e9a0*/  R2UR UR28, R49 ;  /* 0x00000000311c72ca */ /* 0x000fe400000e0000 */
[----:B------:R-:W-:Y:S02]  /*12e9b0*/  R2UR UR26, R48 ;  /* 0x00000000301a72ca */ /* 0x000fe400000e0000 */
[C---:B------:R-:W-:Y:S01]  /*12e9c0*/  IADD3 R135, R252.reuse, 0x8c, RZ ;  /* 0x0000008cfc877810 */ /* 0x040fe20007ffe0ff */
[C---:B------:R-:W-:Y:S02]  /*12e9d0*/  VIADD R134, R252.reuse, 0x8d ;  /* 0x0000008dfc867836 */ /* 0x040fe40000000000 */
[C---:B------:R-:W-:Y:S01]  /*12e9e0*/  VIADD R133, R252.reuse, 0x8e ;  /* 0x0000008efc857836 */ /* 0x040fe20000000000 */
[C---:B------:R-:W-:Y:S01]  /*12e9f0*/  IADD3 R132, R252.reuse, 0x8f, RZ ;  /* 0x0000008ffc847810 */ /* 0x040fe20007ffe0ff */
[----:B------:R-:W-:-:S02]  /*12ea00*/  VIADD R131, R252, 0x90 ;  /* 0x00000090fc837836 */ /* 0x000fc40000000000 */
[C---:B------:R-:W-:Y:S01]  /*12ea10*/  VIADD R130, R252.reuse, 0x91 ;  /* 0x00000091fc827836 */ /* 0x040fe20000000000 */
[C---:B------:R-:W-:Y:S01]  /*12ea20*/  IADD3 R129, R252.reuse, 0x92, RZ ;  /* 0x00000092fc817810 */ /* 0x040fe20007ffe0ff */
[C---:B------:R-:W-:Y:S02]  /*12ea30*/  VIADD R128, R252.reuse, 0x93 ;  /* 0x00000093fc807836 */ /* 0x040fe40000000000 */
[C---:B------:R-:W-:Y:S01]  /*12ea40*/  VIADD R127, R252.reuse, 0x94 ;  /* 0x00000094fc7f7836 */ /* 0x040fe20000000000 */
[C---:B------:R-:W-:Y:S01]  /*12ea50*/  IADD3 R126, R252.reuse, 0x95, RZ ;  /* 0x00000095fc7e7810 */ /* 0x040fe20007ffe0ff */
[C---:B------:R-:W-:Y:S02]  /*12ea60*/  VIADD R125, R252.reuse, 0x96 ;  /* 0x00000096fc7d7836 */ /* 0x040fe40000000000 */
[C---:B------:R-:W-:Y:S01]  /*12ea70*/  VIADD R124, R252.reuse, 0x97 ;  /* 0x00000097fc7c7836 */ /* 0x040fe20000000000 */
[----:B---3--:R1:W-:Y:S02]  /*12ea80*/  STSM.16.M88.4 [R2], R4 ;  /* 0x0000000402007844 */ /* 0x0083e40000000200 */
[----:B-1----:R-:W-:-:S05]  /*12ea90*/  VIADD R4, R252, 0x1 ;  /* 0x00000001fc047836 */ /* 0x002fca0000000000 */
[----:B------:R-:W-:-:S04]  /*12eaa0*/  ISETP.GE.AND P0, PT, R4, UR55, PT ;  /* 0x0000003704007c0c */ /* 0x000fc8000bf06270 */
[----:B------:R-:W-:Y:S02]  /*12eab0*/  ISETP.LT.AND P3, PT, R219, UR10, !P0 ;  /* 0x0000000adb007c0c */ /* 0x000fe4000c761270 */
[----:B------:R-:W-:Y:S02]  /*12eac0*/  ISETP.LT.AND P2, PT, R218, UR8, !P0 ;  /* 0x00000008da007c0c */ /* 0x000fe4000c741270 */
[----:B------:R-:W-:-:S09]  /*12ead0*/  ISETP.LT.AND P1, PT, R217, UR6, !P0 ;  /* 0x00000006d9007c0c */ /* 0x000fd2000c721270 */
[----:B------:R-:W-:-:S04]  /*12eae0*/  @P3 LOP3.LUT R18, R18, 0x200000, RZ, 0xfc, !PT ;  /* 0x0020000012123812 */ /* 0x000fc800078efcff */
[----:B------:R-:W-:-:S04]  /*12eaf0*/  LOP3.LUT R18, R18, 0xfff7ffff, RZ, 0xc0, !PT ;  /* 0xfff7ffff12127812 */ /* 0x000fc800078ec0ff */
[----:B------:R-:W-:Y:S02]  /*12eb00*/  @P2 LOP3.LUT R18, R18, 0x80000, RZ, 0xfc, !PT ;  /* 0x0008000012122812 */ /* 0x000fe400078efcff */
[----:B------:R-:W-:Y:S02]  /*12eb10*/  ISETP.LT.AND P0, PT, R216, UR4, !P0 ;  /* 0x00000004d8007c0c */ /* 0x000fe4000c701270 */
[----:B------:R-:W-:-:S04]  /*12eb20*/  LOP3.LUT R18, R18, 0xfffdffff, RZ, 0xc0, !PT ;  /* 0xfffdffff12127812 */ /* 0x000fc800078ec0ff */
[----:B------:R-:W-:Y:S02]  /*12eb30*/  @P1 LOP3.LUT R18, R18, 0x20000, RZ, 0xfc, !PT ;  /* 0x0002000012121812 */ /* 0x000fe400078efcff */
[----:B------:R-:W-:Y:S02]  /*12eb40*/  ISETP.GE.AND P1, PT, R145, UR52, PT ;  /* 0x0000003491007c0c */ /* 0x000fe4000bf26270 */
[----:B------:R-:W-:-:S04]  /*12eb50*/  LOP3.LUT R18, R18, 0xffff7fff, RZ, 0xc0, !PT ;  /* 0xffff7fff12127812 */ /* 0x000fc800078ec0ff */
[----:B------:R-:W-:Y:S02]  /*12eb60*/  @P0 LOP3.LUT R18, R18, 0x8000, RZ, 0xfc, !PT ;  /* 0x0000800012120812 */ /* 0x000fe400078efcff */
[----:B------:R-:W-:Y:S02]  /*12eb70*/  ISETP.GE.AND P0, PT, R9, UR50, PT ;  /* 0x0000003209007c0c */ /* 0x000fe4000bf06270 */
[----:B------:R-:W-:Y:S01]  /*12eb80*/  LOP3.LUT R18, R18, 0xffffffef, RZ, 0xc0, !PT ;  /* 0xffffffef12127812 */ /* 0x000fe200078ec0ff */
[----:B------:R-:W-:-:S03]  /*12eb90*/  VIADD R7, R252, 0xf0 ;  /* 0x000000f0fc077836 */ /* 0x000fc60000000000 */
[----:B------:R-:W-:Y:S02]  /*12eba0*/  @P1 LOP3.LUT R18, R18, 0x10, RZ, 0xfc, !PT ;  /* 0x0000001012121812 */ /* 0x000fe400078efcff */
[----:B------:R-:W-:Y:S02]  /*12ebb0*/  ISETP.GE.AND P1, PT, R144, UR46, PT ;  /* 0x0000002e90007c0c */ /* 0x000fe4000bf26270 */
[----:B------:R-:W-:-:S03]  /*12ebc0*/  ISETP.GE.AND P2, PT, R7, UR48, PT ;  /* 0x0000003007007c0c */ /* 0x000fc6000bf46270 */
[----:B------:R-:W-:Y:S02]  /*12ebd0*/  @P0 LOP3.LUT R12, R12, 0x400, RZ, 0xfc, !PT ;  /* 0x000004000c0c0812 */ /* 0x000fe400078efcff */
[----:B------:R-:W-:Y:S02]  /*12ebe0*/  ISETP.GE.AND P0, PT, R143, UR44, PT ;  /* 0x0000002c8f007c0c */ /* 0x000fe4000bf06270 */
[----:B------:R-:W-:-:S04]  /*12ebf0*/  LOP3.LUT R18, R18, 0xfffffff7, RZ, 0xc0, !PT ;  /* 0xfffffff712127812 */ /* 0x000fc800078ec0ff */
[----:B------:R-:W-:Y:S02]  /*12ec00*/  @P1 LOP3.LUT R18, R18, 0x8, RZ, 0xfc, !PT ;  /* 0x0000000812121812 */ /* 0x000fe400078efcff */
[----:B------:R-:W-:Y:S02]  /*12ec10*/  @P2 LOP3.LUT R3, R3, 0x20000, RZ, 0xfc, !PT ;  /* 0x0002000003032812 */ /* 0x000fe400078efcff */
[----:B------:R-:W-:Y:S02]  /*12ec20*/  ISETP.GE.AND P2, PT, R142, UR42, PT ;  /* 0x0000002a8e007c0c */ /* 0x000fe4000bf46270 */
[----:B------:R-:W-:-:S04]  /*12ec30*/  LOP3.LUT R18, R18, 0xfffffffb, RZ, 0xc0, !PT ;  /* 0xfffffffb12127812 */ /* 0x000fc800078ec0ff */
[----:B------:R-:W-:Y:S02]  /*12ec40*/  @P0 LOP3.LUT R18, R18, 0x4, RZ, 0xfc, !PT ;  /* 0x0000000412120812 */ /* 0x000fe400078efcff */
[----:B------:R-:W-:Y:S02]  /*12ec50*/  ISETP.GE.AND P1, PT, R141, UR40, PT ;  /* 0x000000288d007c0c */ /* 0x000fe4000bf26270 */
[----:B------:R-:W-:-:S04]  /*12ec60*/  LOP3.LUT R18, R18, 0xfffffffd, RZ, 0xc0, !PT ;  /* 0xfffffffd12127812 */ /* 0x000fc800078ec0ff */
[----:B------:R-:W-:-:S04]  /*12ec70*/  @P2 LOP3.LUT R18, R18, 0x2, RZ, 0xfc, !PT ;  /* 0x0000000212122812 */ /* 0x000fc800078efcff */
[----:B------:R-:W-:-:S04]  /*12ec80*/  LOP3.LUT R18, R18, 0xfffffffe, RZ, 0xc0, !PT ;  /* 0xfffffffe12127812 */ /* 0x000fc800078ec0ff */
[----:B------:R-:W-:Y:S02]  /*12ec90*/  @P1 LOP3.LUT R18, R18, 0x1, RZ, 0xfc, !PT ;  /* 0x0000000112121812 */ /* 0x000fe400078efcff */
[----:B------:R-:W-:Y:S02]  /*12eca0*/  ISETP.GE.AND P1, PT, R139, UR36, PT ;  /* 0x000000248b007c0c */ /* 0x000fe4000bf26270 */
[----:B------:R-:W-:Y:S02]  /*12ecb0*/  ISETP.GE.AND P0, PT, R140, UR38, PT ;  /* 0x000000268c007c0c */ /* 0x000fe4000bf06270 */
[----:B------:R-:W-:Y:S02]  /*12ecc0*/  ISETP.GE.AND P2, PT, R138, UR34, PT ;  /* 0x000000228a007c0c */ /* 0x000fe4000bf46270 */
[----:B------:R-:W-:-:S07]  /*12ecd0*/  LOP3.LUT R18, R18, 0xffffffdf, RZ, 0xc0, !PT ;  /* 0xffffffdf12127812 */ /* 0x000fce00078ec0ff */
[----:B------:R-:W-:Y:S02]  /*12ece0*/  @P1 LOP3.LUT R18, R18, 0x20, RZ, 0xfc, !PT ;  /* 0x0000002012121812 */ /* 0x000fe400078efcff */
[----:B------:R-:W-:Y:S02]  /*12ecf0*/  @P0 LOP3.LUT R38, R38, 0x200000, RZ, 0xfc, !PT ;  /* 0x0020000026260812 */ /* 0x000fe400078efcff */
[----:B------:R-:W-:Y:S02]  /*12ed00*/  ISETP.GE.AND P0, PT, R137, UR32, PT ;  /* 0x0000002089007c0c */ /* 0x000fe4000bf06270 */
[----:B------:R-:W-:-:S04]  /*12ed10*/  LOP3.LUT R18, R18, 0xffffff7f, RZ, 0xc0, !PT ;  /* 0xffffff7f12127812 */ /* 0x000fc800078ec0ff */
        /* <DEDUP_REMOVED lines=29> */
[----:B------:R-:W-:Y:S02]  /*12eef0*/  LOP3.LUT R18, R18, 0xfdffffff, RZ, 0xc0, !PT ;  /* 0xfdffffff12127812 */ /* 0x000fe400078ec0ff */
[----:B------:R-:W-:Y:S02]  /*12ef00*/  R2UR UR60, R210 ;  /* 0x00000000d23c72ca */ /* 0x000fe400000e0000 */
[----:B------:R-:W-:Y:S02]  /*12ef10*/  @P0 LOP3.LUT R18, R18, 0x2000000, RZ, 0xfc, !PT ;  /* 0x0200000012120812 */ /* 0x000fe400078efcff */
[----:B------:R-:W-:-:S02]  /*12ef20*/  ISETP.GE.AND P0, PT, R126, UR12, PT ;  /* 0x0000000c7e007c0c */ /* 0x000fc4000bf06270 */
[----:B------:R-:W-:Y:S02]  /*12ef30*/  LOP3.LUT R18, R18, 0xf7ffffff, RZ, 0xc0, !PT ;  /* 0xf7ffffff12127812 */ /* 0x000fe400078ec0ff */
[----:B------:R-:W-:Y:S02]  /*12ef40*/  R2UR UR4, R209 ;  /* 0x00000000d10472ca */ /* 0x000fe400000e0000 */
[----:B------:R-:W-:Y:S02]  /*12ef50*/  @P1 LOP3.LUT R18, R18, 0x8000000, RZ, 0xfc, !PT ;  /* 0x0800000012121812 */ /* 0x000fe400078efcff */
[----:B------:R-:W-:Y:S02]  /*12ef60*/  R2UR UR6, R208 ;  /* 0x00000000d00672ca */ /* 0x000fe400000e0000 */
[----:B------:R-:W-:Y:S02]  /*12ef70*/  ISETP.GE.AND P1, PT, R125, UR60, PT ;  /* 0x0000003c7d007c0c */ /* 0x000fe4000bf26270 */
[----:B------:R-:W-:-:S04]  /*12ef80*/  LOP3.LUT R18, R18, 0xdfffffff, RZ, 0xc0, !PT ;  /* 0xdfffffff12127812 */ /* 0x000fc800078ec0ff */
[----:B------:R-:W-:Y:S02]  /*12ef90*/  @P0 LOP3.LUT R18, R18, 0x20000000, RZ, 0xfc, !PT ;  /* 0x2000000012120812 */ /* 0x000fe400078efcff */
[----:B------:R-:W-:Y:S02]  /*12efa0*/  ISETP.GE.AND P0, PT, R124, UR4, PT ;  /* 0x000000047c007c0c */ /* 0x000fe4000bf06270 */
[----:B------:R-:W-:Y:S02]  /*12efb0*/  R2UR UR8, R207 ;  /* 0x00000000cf0872ca */ /* 0x000fe400000e0000 */
[----:B------:R-:W-:Y:S02]  /*12efc0*/  LOP3.LUT R18, R18, 0xbfffffff, RZ, 0xc0, !PT ;  /* 0xbfffffff12127812 */ /* 0x000fe400078ec0ff */
[----:B------:R-:W-:Y:S02]  /*12efd0*/  IADD3 R123, R252, 0x98, RZ ;  /* 0x00000098fc7b7810 */ /* 0x000fe40007ffe0ff */
[----:B------:R-:W-:-:S02]  /*12efe0*/  @P1 LOP3.LUT R18, R18, 0x40000000, RZ, 0xfc, !PT ;  /* 0x4000000012121812 */ /* 0x000fc400078efcff */
[----:B------:R-:W-:Y:S02]  /*12eff0*/  ISETP.GE.AND P1, PT, R123, UR6, PT ;  /* 0x000000067b007c0c */ /* 0x000fe4000bf26270 */
[----:B------:R-:W-:Y:S01]  /*12f000*/  LOP3.LUT R17, R17, 0xfffffffe, RZ, 0xc0, !PT ;  /* 0xfffffffe11117812 */ /* 0x000fe200078ec0ff */
[----:B------:R-:W-:Y:S01]  /*12f010*/  VIADD R122, R252, 0x99 ;  /* 0x00000099fc7a7836 */ /* 0x000fe20000000000 */
[----:B------:R-:W-:Y:S02]  /*12f020*/  R2UR UR10, R206 ;  /* 0x00000000ce0a72ca */ /* 0x000fe400000e0000 */
[----:B------:R-:W-:Y:S02]  /*12f030*/  @P0 LOP3.LUT R17, R17, 0x1, RZ, 0xfc, !PT ;  /* 0x0000000111110812 */ /* 0x000fe400078efcff */
[----:B------:R-:W-:Y:S02]  /*12f040*/  ISETP.GE.AND P2, PT, R122, UR8, PT ;  /* 0x000000087a007c0c */ /* 0x000fe4000bf46270 */
[----:B------:R-:W-:Y:S01]  /*12f050*/  LOP3.LUT R17, R17, 0xfffffffb, RZ, 0xc0, !PT ;  /* 0xfffffffb11117812 */ /* 0x000fe200078ec0ff */
[----:B------:R-:W-:Y:S01]  /*12f060*/  VIADD R121, R252, 0x9a ;  /* 0x0000009afc797836 */ /* 0x000fe20000000000 */
[----:B------:R-:W-:-:S02]  /*12f070*/  R2UR UR58, R205 ;  /* 0x00000000cd3a72ca */ /* 0x000fc400000e0000 */
[----:B------:R-:W-:-:S03]  /*12f080*/  @P1 LOP3.LUT R17, R17, 0x4, RZ, 0xfc, !PT ;  /* 0x0000000411111812 */ /* 0x000fc600078efcff */
[----:B------:R-:W-:Y:S02]  /*12f090*/  ISETP.GE.AND P0, PT, R121, UR10, PT ;  /* 0x0000000a79007c0c */ /* 0x000fe4000bf06270 */
[----:B------:R-:W-:Y:S02]  /*12f0a0*/  LOP3.LUT R17, R17, 0xffffffef, RZ, 0xc0, !PT ;  /* 0xffffffef11117812 */ /* 0x000fe400078ec0ff */
[----:B------:R-:W-:Y:S02]  /*12f0b0*/  R2UR UR56, R204 ;  /* 0x00000000cc3872ca */ /* 0x000fe400000e0000 */
[----:B------:R-:W-:Y:S02]  /*12f0c0*/  IADD3 R120, R252, 0x9b, RZ ;  /* 0x0000009bfc787810 */ /* 0x000fe40007ffe0ff */
[----:B------:R-:W-:Y:S02]  /*12f0d0*/  @P2 LOP3.LUT R17, R17, 0x10, RZ, 0xfc, !PT ;  /* 0x0000001011112812 */ /* 0x000fe400078efcff */
[----:B------:R-:W-:-:S02]  /*12f0e0*/  ISETP.GE.AND P1, PT, R120, UR58, PT ;  /* 0x0000003a78007c0c */ /* 0x000fc4000bf26270 */
[----:B------:R-:W-:Y:S01]  /*12f0f0*/  LOP3.LUT R17, R17, 0xffffffbf, RZ, 0xc0, !PT ;  /* 0xffffffbf11117812 */ /* 0x000fe200078ec0ff */
[C---:B------:R-:W-:Y:S01]  /*12f100*/  VIADD R119, R252.reuse, 0x9c ;  /* 0x0000009cfc777836 */ /* 0x040fe20000000000 */
        /* <DEDUP_REMOVED lines=58> */
[----:B------:R-:W-:Y:S02]  /*12f4b0*/  R2UR UR30, R188 ;  /* 0x00000000bc1e72ca */ /* 0x000fe400000e0000 */
[----:B------:R-:W-:Y:S01]  /*12f4c0*/  LOP3.LUT R17, R17, 0xfbffffff, RZ, 0xc0, !PT ;  /* 0xfbffffff11117812 */ /* 0x000fe200078ec0ff */
[----:B------:R-:W-:Y:S01]  /*12f4d0*/  VIADD R107, R252, 0xa8 ;  /* 0x000000a8fc6b7836 */ /* 0x000fe20000000000 */
[----:B------:R-:W-:Y:S02]  /*12f4e0*/  R2UR UR32, R189 ;  /* 0x00000000bd2072ca */ /* 0x000fe400000e0000 */
[----:B------:R-:W-:Y:S02]  /*12f4f0*/  @P0 LOP3.LUT R17, R17, 0x4000000, RZ, 0xfc, !PT ;  /* 0x0400000011110812 */ /* 0x000fe400078efcff */
[----:B------:R-:W-:Y:S02]  /*12f500*/  ISETP.GE.AND P2, PT, R107, UR34, PT ;  /* 0x000000226b007c0c */ /* 0x000fe4000bf46270 */
[----:B------:R-:W-:-:S02]  /*12f510*/  R2UR UR28, R187 ;  /* 0x00000000bb1c72ca */ /* 0x000fc400000e0000 */
[----:B------:R-:W-:Y:S01]  /*12f520*/  LOP3.LUT R17, R17, 0xefffffff, RZ, 0xc0, !PT ;  /* 0xefffffff11117812 */ /* 0x000fe200078ec0ff */
[C---:B------:R-:W-:Y:S01]  /*12f530*/  VIADD R106, R252.reuse, 0xa9 ;  /* 0x000000a9fc6a7836 */ /* 0x040fe20000000000 */
[C---:B------:R-:W-:Y:S02]  /*12f540*/  IADD3 R105, R252.reuse, 0xaa, RZ ;  /* 0x000000aafc697810 */ /* 0x040fe40007ffe0ff */
[----:B------:R-:W-:Y:S02]  /*12f550*/  @P1 LOP3.LUT R17, R17, 0x10000000, RZ, 0xfc, !PT ;  /* 0x1000000011111812 */ /* 0x000fe400078efcff */
[----:B------:R-:W-:Y:S01]  /*12f560*/  ISETP.GE.AND P1, PT, R105, UR30, PT ;  /* 0x0000001e69007c0c */ /* 0x000fe2000bf26270 */
[----:B------:R-:W-:Y:S01]  /*12f570*/  VIADD R104, R252, 0xab ;  /* 0x000000abfc687836 */ /* 0x000fe20000000000 */
[----:B------:R-:W-:Y:S02]  /*12f580*/  ISETP.GE.AND P0, PT, R106, UR32, PT ;  /* 0x000000206a007c0c */ /* 0x000fe4000bf06270 */
[----:B------:R-:W-:-:S02]  /*12f590*/  R2UR UR26, R186 ;  /* 0x00000000ba1a72ca */ /* 0x000fc400000e0000 */
[----:B------:R-:W-:Y:S02]  /*12f5a0*/  LOP3.LUT R17, R17, 0xdfffffff, RZ, 0xc0, !PT ;  /* 0xdfffffff11117812 */ /* 0x000fe400078ec0ff */
[----:B------:R-:W-:Y:S02]  /*12f5b0*/  LOP3.LUT R16, R16, 0xfffffffe, RZ, 0xc0, !PT ;  /* 0xfffffffe10107812 */ /* 0x000fe400078ec0ff */
[----:B------:R-:W-:Y:S02]  /*12f5c0*/  @P2 LOP3.LUT R17, R17, 0x20000000, RZ, 0xfc, !PT ;  /* 0x2000000011112812 */ /* 0x000fe400078efcff */
[----:B------:R-:W-:Y:S01]  /*12f5d0*/  ISETP.GE.AND P2, PT, R104, UR28, PT ;  /* 0x0000001c68007c0c */ /* 0x000fe2000bf46270 */
[----:B------:R-:W-:Y:S01]  /*12f5e0*/  VIADD R103, R252, 0xac ;  /* 0x000000acfc677836 */ /* 0x000fe20000000000 */
[----:B------:R-:W-:Y:S02]  /*12f5f0*/  R2UR UR24, R185 ;  /* 0x00000000b91872ca */ /* 0x000fe400000e0000 */
[----:B------:R-:W-:-:S02]  /*12f600*/  LOP3.LUT R17, R17, 0xbfffffff, RZ, 0xc0, !PT ;  /* 0xbfffffff11117812 */ /* 0x000fc400078ec0ff */
[----:B------:R-:W-:Y:S02]  /*12f610*/  @P1 LOP3.LUT R16, R16, 0x1, RZ, 0xfc, !PT ;  /* 0x0000000110101812 */ /* 0x000fe400078efcff */
[----:B------:R-:W-:Y:S02]  /*12f620*/  @P0 LOP3.LUT R17, R17, 0x40000000, RZ, 0xfc, !PT ;  /* 0x4000000011110812 */ /* 0x000fe400078efcff */
[----:B------:R-:W-:Y:S02]  /*12f630*/  ISETP.GE.AND P0, PT, R103, UR26, PT ;  /* 0x0000001a67007c0c */ /* 0x000fe4000bf06270 */
[----:B------:R-:W-:Y:S02]  /*12f640*/  LOP3.LUT R16, R16, 0xfffffffb, RZ, 0xc0, !PT ;  /* 0xfffffffb10107812 */ /* 0x000fe400078ec0ff */
[----:B------:R-:W-:Y:S02]  /*12f650*/  R2UR UR22, R184 ;  /* 0x00000000b81672ca */ /* 0x000fe400000e0000 */
[----:B------:R-:W-:-:S02]  /*12f660*/  IADD3 R102, R252, 0xad, RZ ;  /* 0x000000adfc667810 */ /* 0x000fc40007ffe0ff */
[----:B------:R-:W-:Y:S02]  /*12f670*/  @P2 LOP3.LUT R16, R16, 0x4, RZ, 0xfc, !PT ;  /* 0x0000000410102812 */ /* 0x000fe400078efcff */
[----:B------:R-:W-:Y:S02]  /*12f680*/  ISETP.GE.AND P1, PT, R102, UR24, PT ;  /* 0x0000001866007c0c */ /* 0x000fe4000bf26270 */
[----:B------:R-:W-:Y:S01]  /*12f690*/  LOP3.LUT R16, R16, 0xffffffef, RZ, 0xc0, !PT ;  /* 0xffffffef10107812 */ /* 0x000fe200078ec0ff */
[----:B------:R-:W-:Y:S01]  /*12f6a0*/  VIADD R101, R252, 0xae ;  /* 0x000000aefc657836 */ /* 0x000fe20000000000 */
[----:B------:R-:W-:Y:S02]  /*12f6b0*/  R2UR UR20, R183 ;  /* 0x00000000b71472ca */ /* 0x000fe400000e0000 */
[----:B------:R-:W-:Y:S02]  /*12f6c0*/  @P0 LOP3.LUT R16, R16, 0x10, RZ, 0xfc, !PT ;  /* 0x0000001010100812 */ /* 0x000fe400078efcff */
[----:B------:R-:W-:-:S02]  /*12f6d0*/  ISETP.GE.AND P2, PT, R101, UR22, PT ;  /* 0x0000001665007c0c */ /* 0x000fc4000bf46270 */
[----:B------:R-:W-:Y:S01]  /*12f6e0*/  LOP3.LUT R16, R16, 0xffffffbf, RZ, 0xc0, !PT ;  /* 0xffffffbf10107812 */ /* 0x000fe200078ec0ff */
[----:B------:R-:W-:Y:S01]  /*12f6f0*/  VIADD R100, R252, 0xaf ;  /* 0x000000affc647836 */ /* 0x000fe20000000000 */
[----:B------:R-:W-:Y:S02]  /*12f700*/  R2UR UR18, R182 ;  /* 0x00000000b61272ca */ /* 0x000fe400000e0000 */
        /* <DEDUP_REMOVED lines=23> */
[----:B------:R-:W-:-:S03]  /*12f880*/  VIADD R95, R252, 0xb4 ;  /* 0x000000b4fc5f7836 */ /* 0x000fc60000000000 */
[----:B------:R-:W-:Y:S02]  /*12f890*/  @P0 LOP3.LUT R16, R16, 0x8000, RZ, 0xfc, !PT ;  /* 0x0000800010100812 */ /* 0x000fe400078efcff */
[----:B------:R-:W-:Y:S02]  /*12f8a0*/  ISETP.GE.AND P0, PT, R95, UR60, PT ;  /* 0x0000003c5f007c0c */ /* 0x000fe4000bf06270 */
[----:B------:R-:W-:Y:S02]  /*12f8b0*/  R2UR UR14, R177 ;  /* 0x00000000b10e72ca */ /* 0x000fe400000e0000 */
[----:B------:R-:W-:-:S04]  /*12f8c0*/  LOP3.LUT R16, R16, 0xfffeffff, RZ, 0xc0, !PT ;  /* 0xfffeffff10107812 */ /* 0x000fc800078ec0ff */
[----:B------:R-:W-:Y:S01]  /*12f8d0*/  @P1 LOP3.LUT R16, R16, 0x10000, RZ, 0xfc, !PT ;  /* 0x0001000010101812 */ /* 0x000fe200078efcff */
[----:B------:R-:W-:-:S03]  /*12f8e0*/  VIADD R94, R252, 0xb5 ;  /* 0x000000b5fc5e7836 */ /* 0x000fc60000000000 */
[----:B------:R-:W-:Y:S02]  /*12f8f0*/  LOP3.LUT R16, R16, 0xfffbffff, RZ, 0xc0, !PT ;  /* 0xfffbffff10107812 */ /* 0x000fe400078ec0ff */
[----:B------:R-:W-:Y:S02]  /*12f900*/  R2UR UR8, R173 ;  /* 0x00000000ad0872ca */ /* 0x000fe400000e0000 */
[----:B------:R-:W-:Y:S02]  /*12f910*/  @P0 LOP3.LUT R16, R16, 0x40000, RZ, 0xfc, !PT ;  /* 0x0004000010100812 */ /* 0x000fe400078efcff */
[----:B------:R-:W-:Y:S02]  /*12f920*/  ISETP.GE.AND P0, PT, R94, UR14, PT ;  /* 0x0000000e5e007c0c */ /* 0x000fe4000bf06270 */
[----:B------:R-:W-:Y:S02]  /*12f930*/  R2UR UR60, R176 ;  /* 0x00000000b03c72ca */ /* 0x000fe400000e0000 */
[----:B------:R-:W-:-:S02]  /*12f940*/  R2UR UR10, R172 ;  /* 0x00000000ac0a72ca */ /* 0x000fc400000e0000 */
[----:B------:R-:W-:Y:S02]  /*12f950*/  LOP3.LUT R16, R16, 0xffefffff, RZ, 0xc0, !PT ;  /* 0xffefffff10107812 */ /* 0x000fe400078ec0ff */
[C---:B------:R-:W-:Y:S02]  /*12f960*/  IADD3 R90, R252.reuse, 0xb9, RZ ;  /* 0x000000b9fc5a7810 */ /* 0x040fe40007ffe0ff */
[----:B------:R-:W-:-:S03]  /*12f970*/  IADD3 R93, R252, 0xb6, RZ ;  /* 0x000000b6fc5d7810 */ /* 0x000fc60007ffe0ff */
[----:B------:R-:W-:Y:S02]  /*12f980*/  @P0 LOP3.LUT R16, R16, 0x100000, RZ, 0xfc, !PT ;  /* 0x0010000010100812 */ /* 0x000fe400078efcff */
[----:B------:R-:W-:Y:S01]  /*12f990*/  ISETP.GE.AND P0, PT, R90, UR8, PT ;  /* 0x000000085a007c0c */ /* 0x000fe2000bf06270 */
[C---:B------:R-:W-:Y:S01]  /*12f9a0*/  VIADD R89, R252.reuse, 0xba ;  /* 0x000000bafc597836 */ /* 0x040fe20000000000 */
[----:B------:R-:W-:Y:S02]  /*12f9b0*/  ISETP.GE.AND P1, PT, R93, UR60, PT ;  /* 0x0000003c5d007c0c */ /* 0x000fe4000bf26270 */
[----:B------:R-:W-:Y:S02]  /*12f9c0*/  R2UR UR58, R171 ;  /* 0x00000000ab3a72ca */ /* 0x000fe400000e0000 */
[----:B------:R-:W-:Y:S02]  /*12f9d0*/  ISETP.GE.AND P4, PT, R89, UR10, PT ;  /* 0x0000000a59007c0c */ /* 0x000fe4000bf86270 */
[----:B------:R-:W-:Y:S01]  /*12f9e0*/  LOP3.LUT R3, R3, 0xfff7ffff, RZ, 0xc0, !PT ;  /* 0xfff7ffff03037812 */ /* 0x000fe200078ec0ff */
[----:B------:R-:W-:Y:S01]  /*12f9f0*/  VIADD R88, R252, 0xbb ;  /* 0x000000bbfc587836 */ /* 0x000fe20000000000 */
[----:B------:R-:W-:-:S02]  /*12fa00*/  R2UR UR56, R170 ;  /* 0x00000000aa3872ca */ /* 0x000fc400000e0000 */
[----:B------:R-:W-:Y:S02]  /*12fa10*/  LOP3.LUT R38, R38, 0xffbfffff, RZ, 0xc0, !PT ;  /* 0xffbfffff26267812 */ /* 0x000fe400078ec0ff */
[----:B------:R-:W-:Y:S02]  /*12fa20*/  @P0 LOP3.LUT R3, R3, 0x80000, RZ, 0xfc, !PT ;  /* 0x0008000003030812 */ /* 0x000fe400078efcff */
[----:B------:R-:W-:Y:S02]  /*12fa30*/  @P1 LOP3.LUT R38, R38, 0x400000, RZ, 0xfc, !PT ;  /* 0x0040000026261812 */ /* 0x000fe400078efcff */
[----:B------:R-:W-:Y:S02]  /*12fa40*/  ISETP.GE.AND P1, PT, R88, UR58, PT ;  /* 0x0000003a58007c0c */ /* 0x000fe4000bf26270 */
[----:B------:R-:W-:Y:S02]  /*12fa50*/  LOP3.LUT R3, R3, 0xffbfffff, RZ, 0xc0, !PT ;  /* 0xffbfffff03037812 */ /* 0x000fe400078ec0ff */
[----:B------:R-:W-:-:S02]  /*12fa60*/  R2UR UR54, R169 ;  /* 0x00000000a93672ca */ /* 0x000fc400000e0000 */
[C---:B------:R-:W-:Y:S02]  /*12fa70*/  IADD3 R87, R252.reuse, 0xbc, RZ ;  /* 0x000000bcfc577810 */ /* 0x040fe40007ffe0ff */
[----:B------:R-:W-:Y:S02]  /*12fa80*/  @P4 LOP3.LUT R3, R3, 0x400000, RZ, 0xfc, !PT ;  /* 0x0040000003034812 */ /* 0x000fe400078efcff */
[----:B------:R-:W-:Y:S02]  /*12fa90*/  ISETP.GE.AND P0, PT, R87, UR56, PT ;  /* 0x0000003857007c0c */ /* 0x000fe4000bf06270 */
[----:B------:R-:W-:Y:S02]  /*12faa0*/  R2UR UR52, R167 ;  /* 0x00000000a73472ca */ /* 0x000fe400000e0000 */
[----:B------:R-:W-:Y:S01]  /*12fab0*/  LOP3.LUT R3, R3, 0xfeffffff, RZ, 0xc0, !PT ;  /* 0xfeffffff03037812 */ /* 0x000fe200078ec0ff */
[----:B------:R-:W-:Y:S01]  /*12fac0*/  VIADD R86, R252, 0xbd ;  /* 0x000000bdfc567836 */ /* 0x000fe20000000000 */
[----:B------:R-:W-:-:S02]  /*12fad0*/  R2UR UR55, R168 ;  /* 0x00000000a83772ca */ /* 0x000fc400000e0000 */
[----:B------:R-:W-:Y:S02]  /*12fae0*/  @P1 LOP3.LUT R3, R3, 0x1000000, RZ, 0xfc, !PT ;  /* 0x0100000003031812 */ /* 0x000fe400078efcff */
[----:B------:R-:W-:Y:S02]  /*12faf0*/  ISETP.GE.AND P4, PT, R86, UR54, PT ;  /* 0x0000003656007c0c */ /* 0x000fe4000bf86270 */
[----:B------:R-:W-:Y:S02]  /*12fb00*/  R2UR UR50, R166 ;  /* 0x00000000a63272ca */ /* 0x000fe400000e0000 */
[----:B------:R-:W-:Y:S01]  /*12fb10*/  LOP3.LUT R3, R3, 0xfbffffff, RZ, 0xc0, !PT ;  /* 0xfbffffff03037812 */ /* 0x000fe200078ec0ff */
[C---:B------:R-:W-:Y:S01]  /*12fb20*/  VIADD R85, R252.reuse, 0xbe ;  /* 0x000000befc557836 */ /* 0x040fe20000000000 */
[----:B------:R-:W-:Y:S02]  /*12fb30*/  IADD3 R84, R252, 0xbf, RZ ;  /* 0x000000bffc547810 */ /* 0x000fe40007ffe0ff */
[----:B------:R-:W-:-:S02]  /*12fb40*/  @P0 LOP3.LUT R3, R3, 0x4000000, RZ, 0xfc, !PT ;  /* 0x0400000003030812 */ /* 0x000fc400078efcff */
[----:B------:R-:W-:Y:S01]  /*12fb50*/  ISETP.GE.AND P0, PT, R84, UR52, PT ;  /* 0x0000003454007c0c */ /* 0x000fe2000bf06270 */
[----:B------:R-:W-:Y:S01]  /*12fb60*/  VIADD R83, R252, 0xc0 ;  /* 0x000000c0fc537836 */ /* 0x000fe20000000000 */
[----:B------:R-:W-:Y:S02]  /*12fb70*/  ISETP.GE.AND P1, PT, R85, UR55, PT ;  /* 0x0000003755007c0c */ /* 0x000fe4000bf26270 */
[----:B------:R-:W-:Y:S02]  /*12fb80*/  R2UR UR48, R165 ;  /* 0x00000000a53072ca */ /* 0x000fe400000e0000 */
[----:B------:R-:W-:Y:S02]  /*12fb90*/  LOP3.LUT R3, R3, 0xefffffff, RZ, 0xc0, !PT ;  /* 0xefffffff03037812 */ /* 0x000fe400078ec0ff */
[----:B------:R-:W-:Y:S02]  /*12fba0*/  LOP3.LUT R15, R15, 0xfffffffe, RZ, 0xc0, !PT ;  /* 0xfffffffe0f0f7812 */ /* 0x000fe400078ec0ff */
[----:B------:R-:W-:-:S02]  /*12fbb0*/  @P4 LOP3.LUT R3, R3, 0x10000000, RZ, 0xfc, !PT ;  /* 0x1000000003034812 */ /* 0x000fc400078efcff */
[----:B------:R-:W-:Y:S01]  /*12fbc0*/  ISETP.GE.AND P4, PT, R83, UR50, PT ;  /* 0x0000003253007c0c */ /* 0x000fe2000bf86270 */
[----:B------:R-:W-:Y:S01]  /*12fbd0*/  VIADD R82, R252, 0xc1 ;  /* 0x000000c1fc527836 */ /* 0x000fe20000000000 */
[----:B------:R-:W-:Y:S02]  /*12fbe0*/  R2UR UR46, R164 ;  /* 0x00000000a42e72ca */ /* 0x000fe400000e0000 */
[----:B------:R-:W-:Y:S02]  /*12fbf0*/  LOP3.LUT R3, R3, 0xbfffffff, RZ, 0xc0, !PT ;  /* 0xbfffffff03037812 */ /* 0x000fe400078ec0ff */
[----:B------:R-:W-:Y:S02]  /*12fc00*/  @P0 LOP3.LUT R15, R15, 0x1, RZ, 0xfc, !PT ;  /* 0x000000010f0f0812 */ /* 0x000fe400078efcff */
[----:B------:R-:W-:Y:S02]  /*12fc10*/  @P1 LOP3.LUT R3, R3, 0x40000000, RZ, 0xfc, !PT ;  /* 0x4000000003031812 */ /* 0x000fe400078efcff */
[----:B------:R-:W-:-:S02]  /*12fc20*/  ISETP.GE.AND P1, PT, R82, UR48, PT ;  /* 0x0000003052007c0c */ /* 0x000fc4000bf26270 */
[----:B------:R-:W-:Y:S02]  /*12fc30*/  LOP3.LUT R15, R15, 0xfffffff7, RZ, 0xc0, !PT ;  /* 0xfffffff70f0f7812 */ /* 0x000fe400078ec0ff */
[----:B------:R-:W-:Y:S02]  /*12fc40*/  R2UR UR44, R163 ;  /* 0x00000000a32c72ca */ /* 0x000fe400000e0000 */
[C---:B------:R-:W-:Y:S02]  /*12fc50*/  IADD3 R81, R252.reuse, 0xc2, RZ ;  /* 0x000000c2fc517810 */ /* 0x040fe40007ffe0ff */
[----:B------:R-:W-:Y:S02]  /*12fc60*/  @P4 LOP3.LUT R15, R15, 0x8, RZ, 0xfc, !PT ;  /* 0x000000080f0f4812 */ /* 0x000fe400078efcff */
[----:B------:R-:W-:Y:S02]  /*12fc70*/  ISETP.GE.AND P0, PT, R81, UR46, PT ;  /* 0x0000002e51007c0c */ /* 0x000fe4000bf06270 */
[----:B------:R-:W-:Y:S01]  /*12fc80*/  LOP3.LUT R15, R15, 0xffffffdf, RZ, 0xc0, !PT ;  /* 0xffffffdf0f0f7812 */ /* 0x000fe200078ec0ff */
[----:B------:R-:W-:Y:S01]  /*12fc90*/  VIADD R80, R252, 0xc3 ;  /* 0x000000c3fc507836 */ /* 0x000fe20000000000 */
[----:B------:R-:W-:-:S02]  /*12fca0*/  R2UR UR42, R162 ;  /* 0x00000000a22a72ca */ /* 0x000fc400000e0000 */
[----:B------:R-:W-:Y:S02]  /*12fcb0*/  @P1 LOP3.LUT R15, R15, 0x20, RZ, 0xfc, !PT ;  /* 0x000000200f0f1812 */ /* 0x000fe400078efcff */
[----:B------:R-:W-:Y:S02]  /*12fcc0*/  ISETP.GE.AND P4, PT, R80, UR44, PT ;  /* 0x0000002c50007c0c */ /* 0x000fe4000bf86270 */
        /* <DEDUP_REMOVED lines=71> */
[----:B------:R-:W-:-:S03]  /*130140*/  VIADD R64, R252, 0xd3 ;  /* 0x000000d3fc407836 */ /* 0x000fc60000000000 */
[----:B------:R-:W-:Y:S02]  /*130150*/  @P1 LOP3.LUT R12, R12, 0x20, RZ, 0xfc, !PT ;  /* 0x000000200c0c1812 */ /* 0x000fe400078efcff */
[----:B------:R-:W-:Y:S02]  /*130160*/  ISETP.GE.AND P1, PT, R64, UR14, PT ;  /* 0x0000000e40007c0c */ /* 0x000fe4000bf26270 */
[----:B------:R-:W-:-:S04]  /*130170*/  LOP3.LUT R12, R12, 0xfffffeff, RZ, 0xc0, !PT ;  /* 0xfffffeff0c0c7812 */ /* 0x000fc800078ec0ff */
[----:B------:R-:W-:Y:S01]  /*130180*/  @P0 LOP3.LUT R12, R12, 0x100, RZ, 0xfc, !PT ;  /* 0x000001000c0c0812 */ /* 0x000fe200078efcff */
[----:B------:R-:W-:-:S03]  /*130190*/  VIADD R61, R252, 0xd6 ;  /* 0x000000d6fc3d7836 */ /* 0x000fc60000000000 */
[----:B------:R-:W-:-:S04]  /*1301a0*/  LOP3.LUT R12, R12, 0xffffefff, RZ, 0xc0, !PT ;  /* 0xffffefff0c0c7812 */ /* 0x000fc800078ec0ff */
[----:B------:R-:W-:Y:S02]  /*1301b0*/  @P1 LOP3.LUT R12, R12, 0x1000, RZ, 0xfc, !PT ;  /* 0x000010000c0c1812 */ /* 0x000fe400078efcff */
[----:B------:R-:W-:Y:S02]  /*1301c0*/  ISETP.GE.AND P1, PT, R61, UR5, PT ;  /* 0x000000053d007c0c */ /* 0x000fe4000bf26270 */
[----:B------:R-:W-:Y:S02]  /*1301d0*/  LOP3.LUT R12, R12, 0xfff7ffff, RZ, 0xc0, !PT ;  /* 0xfff7ffff0c0c7812 */ /* 0x000fe400078ec0ff */
[----:B------:R-:W-:-:S09]  /*1301e0*/  IADD3 R60, R252, 0xd7, RZ ;  /* 0x000000d7fc3c7810 */ /* 0x000fd20007ffe0ff */
[----:B------:R-:W-:Y:S02]  /*1301f0*/  @P1 LOP3.LUT R12, R12, 0x80000, RZ, 0xfc, !PT ;  /* 0x000800000c0c1812 */ /* 0x000fe400078efcff */
[----:B------:R-:W-:Y:S01]  /*130200*/  ISETP.GE.AND P1, PT, R60, UR7, PT ;  /* 0x000000073c007c0c */ /* 0x000fe2000bf26270 */
[----:B------:R-:W-:Y:S01]  /*130210*/  VIADD R59, R252, 0xd8 ;  /* 0x000000d8fc3b7836 */ /* 0x000fe20000000000 */
[----:B------:R-:W-:Y:S01]  /*130220*/  LOP3.LUT R12, R12, 0xffefffff, RZ, 0xc0, !PT ;  /* 0xffefffff0c0c7812 */ /* 0x000fe200078ec0ff */
[----:B------:R-:W-:-:S10]  /*130230*/  VIADD R58, R252, 0xd9 ;  /* 0x000000d9fc3a7836 */ /* 0x000fd40000000000 */
[----:B------:R-:W-:Y:S02]  /*130240*/  @P1 LOP3.LUT R12, R12, 0x100000, RZ, 0xfc, !PT ;  /* 0x001000000c0c1812 */ /* 0x000fe400078efcff */
[----:B------:R-:W-:Y:S02]  /*130250*/  ISETP.GE.AND P1, PT, R59, UR9, PT ;  /* 0x000000093b007c0c */ /* 0x000fe4000bf26270 */
[----:B------:R-:W-:-:S11]  /*130260*/  LOP3.LUT R12, R12, 0xffbfffff, RZ, 0xc0, !PT ;  /* 0xffbfffff0c0c7812 */ /* 0x000fd600078ec0ff */
        /* <DEDUP_REMOVED lines=23> */
[----:B------:R-:W-:Y:S01]  /*1303e0*/  LOP3.LUT R14, R14, 0xffffffef, RZ, 0xc0, !PT ;  /* 0xffffffef0e0e7812 */ /* 0x000fe200078ec0ff */
[----:B------:R1:W-:Y:S04]  /*1303f0*/  STL.64 [R1+0x9c8], R10 ;  /* 0x0009c80a01007387 */ /* 0x0003e80000100a00 */
[----:B------:R-:W2:Y:S06]  /*130400*/  LDL.LU R8, [R1+0x424] ;  /* 0x0004240001087983 */ /* 0x000eac0000300800 */
[----:B------:R-:W-:-:S02]  /*130410*/  @P1 LOP3.LUT R14, R14, 0x10, RZ, 0xfc, !PT ;  /* 0x000000100e0e1812 */ /* 0x000fc400078efcff */
        /* <DEDUP_REMOVED lines=53> */
[C---:B-1----:R-:W-:Y:S01]  /*130770*/  VIADD R11, R252.reuse, 0xed ;  /* 0x000000edfc0b7836 */ /* 0x042fe20000000000 */
        /* <DEDUP_REMOVED lines=8> */
[----:B------:R-:W-:Y:S02]  /*130800*/  IADD3 R6, R252, 0xf1, RZ ;  /* 0x000000f1fc067810 */ /* 0x000fe40007ffe0ff */
[----:B------:R-:W-:-:S07]  /*130810*/  R2UR UR12, R148 ;  /* 0x00000000940c72ca */ /* 0x000fce00000e0000 */
[----:B------:R-:W-:Y:S02]  /*130820*/  @P1 LOP3.LUT R12, R12, 0x2000, RZ, 0xfc, !PT ;  /* 0x000020000c0c1812 */ /* 0x000fe400078efcff */
[----:B------:R-:W-:Y:S01]  /*130830*/  ISETP.GE.AND P1, PT, R6, UR57, PT ;  /* 0x0000003906007c0c */ /* 0x000fe2000bf26270 */
[C---:B------:R-:W-:Y:S01]  /*130840*/  VIADD R65, R252.reuse, 0xd2 ;  /* 0x000000d2fc417836 */ /* 0x040fe20000000000 */
[----:B------:R-:W-:Y:S01]  /*130850*/  LOP3.LUT R3, R3, 0xfffeffff, RZ, 0xc0, !PT ;  /* 0xfffeffff03037812 */ /* 0x000fe200078ec0ff */
[----:B------:R-:W-:-:S03]  /*130860*/  VIADD R5, R252, 0xf2 ;  /* 0x000000f2fc057836 */ /* 0x000fc60000000000 */
[----:B------:R-:W-:Y:S02]  /*130870*/  ISETP.GE.AND P4, PT, R65, UR12, PT ;  /* 0x0000000c41007c0c */ /* 0x000fe4000bf86270 */
[----:B------:R-:W-:-:S05]  /*130880*/  R2UR UR12, R213 ;  /* 0x00000000d50c72ca */ /* 0x000fca00000e0000 */
[----:B------:R-:W-:Y:S02]  /*130890*/  @P1 LOP3.LUT R3, R3, 0x10000, RZ, 0xfc, !PT ;  /* 0x0001000003031812 */ /* 0x000fe400078efcff */
[----:B------:R-:W-:Y:S01]  /*1308a0*/  ISETP.GE.AND P1, PT, R5, UR59, PT ;  /* 0x0000003b05007c0c */ /* 0x000fe2000bf26270 */
[----:B------:R-:W-:Y:S01]  /*1308b0*/  VIADD R62, R252, 0xd5 ;  /* 0x000000d5fc3e7836 */ /* 0x000fe20000000000 */
[----:B------:R-:W-:Y:S02]  /*1308c0*/  R2UR UR60, R146 ;  /* 0x00000000923c72ca */ /* 0x000fe400000e0000 */
[----:B------:R-:W-:Y:S02]  /*1308d0*/  LOP3.LUT R3, R3, 0xffffefff, RZ, 0xc0, !PT ;  /* 0xffffefff03037812 */ /* 0x000fe400078ec0ff */
[----:B------:R-:W-:Y:S02]  /*1308e0*/  LOP3.LUT P0, RZ, R18, 0x10, RZ, 0xc0, !PT ;  /* 0x0000001012ff7812 */ /* 0x000fe4000780c0ff */
[----:B------:R-:W-:-:S02]  /*1308f0*/  ISETP.GE.AND P6, PT, R62, UR61, PT ;  /* 0x0000003d3e007c0c */ /* 0x000fc4000bfc6270 */
[----:B------:R-:W-:-:S03]  /*130900*/  R2UR UR61, R212 ;  /* 0x00000000d43d72ca */ /* 0x000fc600000e0000 */
[----:B------:R-:W-:Y:S02]  /*130910*/  @P1 LOP3.LUT R3, R3, 0x1000, RZ, 0xfc, !PT ;  /* 0x0000100003031812 */ /* 0x000fe400078efcff */
[----:B------:R-:W-:Y:S02]  /*130920*/  ISETP.LT.AND P1, PT, R218, UR12, !P0 ;  /* 0x0000000cda007c0c */ /* 0x000fe4000c721270 */
[----:B------:R-:W-:Y:S02]  /*130930*/  IADD3 R63, R252, 0xd4, RZ ;  /* 0x000000d4fc3f7810 */ /* 0x000fe40007ffe0ff */
[----:B------:R-:W-:Y:S02]  /*130940*/  LOP3.LUT R18, R18, 0xefffffff, RZ, 0xc0, !PT ;  /* 0xefffffff12127812 */ /* 0x000fe400078ec0ff */
[----:B------:R-:W-:Y:S02]  /*130950*/  ISETP.GE.AND P5, PT, R63, UR60, PT ;  /* 0x0000003c3f007c0c */ /* 0x000fe4000bfa6270 */
[----:B------:R-:W-:-:S05]  /*130960*/  R2UR UR60, R211 ;  /* 0x00000000d33c72ca */ /* 0x000fca00000e0000 */
[----:B------:R-:W-:Y:S02]  /*130970*/  @P1 LOP3.LUT R18, R18, 0x10000000, RZ, 0xfc, !PT ;  /* 0x1000000012121812 */ /* 0x000fe400078efcff */
[----:B------:R-:W-:Y:S02]  /*130980*/  ISETP.LT.AND P1, PT, R217, UR61, !P0 ;  /* 0x0000003dd9007c0c */ /* 0x000fe4000c721270 */
[----:B------:R-:W-:Y:S02]  /*130990*/  R2UR UR6, R175 ;  /* 0x00000000af0672ca */ /* 0x000fe400000e0000 */
[----:B------:R-:W-:Y:S02]  /*1309a0*/  LOP3.LUT R18, R18, 0xfbffffff, RZ, 0xc0, !PT ;  /* 0xfbffffff12127812 */ /* 0x000fe400078ec0ff */
[----:B------:R-:W-:Y:S01]  /*1309b0*/  ISETP.LT.AND P0, PT, R216, UR60, !P0 ;  /* 0x0000003cd8007c0c */ /* 0x000fe2000c701270 */
[----:B------:R-:W-:-:S06]  /*1309c0*/  VIADD R92, R252, 0xb7 ;  /* 0x000000b7fc5c7836 */ /* 0x000fcc0000000000 */
[----:B------:R-:W-:Y:S02]  /*1309d0*/  @P1 LOP3.LUT R18, R18, 0x4000000, RZ, 0xfc, !PT ;  /* 0x0400000012121812 */ /* 0x000fe400078efcff */
[----:B------:R-:W-:Y:S01]  /*1309e0*/  ISETP.GE.AND P2, PT, R92, UR6, PT ;  /* 0x000000065c007c0c */ /* 0x000fe2000bf46270 */
[----:B------:R-:W-:Y:S01]  /*1309f0*/  ULDC UR6, c[0x0][0x228] ;  /* 0x00008a0000067ab9 */ /* 0x000fe20000000800 */
[----:B------:R-:W-:-:S04]  /*130a00*/  LOP3.LUT R18, R18, 0xfeffffff, RZ, 0xc0, !PT ;  /* 0xfeffffff12127812 */ /* 0x000fc800078ec0ff */
[----:B------:R-:W-:Y:S02]  /*130a10*/  @P0 LOP3.LUT R18, R18, 0x1000000, RZ, 0xfc, !PT ;  /* 0x0100000012120812 */ /* 0x000fe400078efcff */
[----:B------:R-:W-:Y:S02]  /*130a20*/  ISETP.GE.AND P0, PT, R216, UR6, PT ;  /* 0x00000006d8007c0c */ /* 0x000fe4000bf06270 */
[----:B------:R-:W-:Y:S02]  /*130a30*/  R2UR UR4, R174 ;  /* 0x00000000ae0472ca */ /* 0x000fe400000e0000 */
[----:B------:R-:W-:Y:S02]  /*130a40*/  R2UR UR61, R215 ;  /* 0x00000000d73d72ca */ /* 0x000fe400000e0000 */
[----:B------:R-:W-:Y:S02]  /*130a50*/  R2UR UR60, R214 ;  /* 0x00000000d63c72ca */ /* 0x000fe400000e0000 */
[----:B------:R-:W-:Y:S01]  /*130a60*/  LOP3.LUT R18, R18, 0xffffffbf, RZ, 0xc0, !PT ;  /* 0xffffffbf12127812 */ /* 0x000fe200078ec0ff */
[----:B------:R-:W-:Y:S01]  /*130a70*/  VIADD R91, R252, 0xb8 ;  /* 0x000000b8fc5b7836 */ /* 0x000fe20000000000 */
[----:B------:R-:W-:-:S03]  /*130a80*/  LOP3.LUT P1, RZ, R38, 0x400000, RZ, 0xc0, !PT ;  /* 0x0040000026ff7812 */ /* 0x000fc6000782c0ff */
[----:B------:R-:W-:Y:S02]  /*130a90*/  @P0 LOP3.LUT R18, R18, 0x40, RZ, 0xfc, !PT ;  /* 0x0000004012120812 */ /* 0x000fe400078efcff */
[----:B------:R-:W-:Y:S02]  /*130aa0*/  LOP3.LUT P0, RZ, R38, 0x200000, RZ, 0xc0, !PT ;  /* 0x0020000026ff7812 */ /* 0x000fe4000780c0ff */
[----:B------:R-:W-:Y:S01]  /*130ab0*/  ISETP.GE.AND P3, PT, R91, UR4, PT ;  /* 0x000000045b007c0c */ /* 0x000fe2000bf66270 */
[----:B------:R-:W-:Y:S01]  /*130ac0*/  ULDC UR4, c[0x0][0x228] ;  /* 0x00008a0000047ab9 */ /* 0x000fe20000000800 */
[----:B------:R-:W-:Y:S01]  /*130ad0*/  NOP ;  /* 0x0000000000007918 */ /* 0x000fe20000000000 */
[----:B------:R-:W-:Y:S01]  /*130ae0*/  LOP3.LUT R0, R0, 0xf7ffffff, RZ, 0xc0, !PT ;  /* 0xf7ffffff00007812 */ /* 0x000fe200078ec0ff */
[----:B------:R-:W-:Y:S01]  /*130af0*/  ULDC UR5, c[0x0][0x22c] ;  /* 0x00008b0000057ab9 */ /* 0x000fe20000000800 */
[----:B------:R-:W-:Y:S06]  /*130b00*/  STL [R1+0x58a8], R28 ;  /* 0x0058a81c01007387 */ /* 0x000fec0000100800 */
[----:B------:R-:W-:-:S02]  /*130b10*/  @P0 LOP3.LUT R0, R0, 0x8000000, RZ, 0xfc, !PT ;  /* 0x0800000000000812 */ /* 0x000fc400078efcff */
[----:B------:R-:W-:Y:S01]  /*130b20*/  LOP3.LUT P0, RZ, R18, 0x40, RZ, 0xc0, !PT ;  /* 0x0000004012ff7812 */ /* 0x000fe2000780c0ff */
[----:B------:R-:W-:Y:S01]  /*130b30*/  STL [R1+0x58a4], R27 ;  /* 0x0058a41b01007387 */ /* 0x000fe20000100800 */
[----:B------:R-:W-:Y:S02]  /*130b40*/  LOP3.LUT R0, R0, 0xfbffffff, RZ, 0xc0, !PT ;  /* 0xfbffffff00007812 */ /* 0x000fe400078ec0ff */
[----:B------:R-:W-:Y:S01]  /*130b50*/  ISETP.LT.AND P0, PT, R252, UR5, !P0 ;  /* 0x00000005fc007c0c */ /* 0x000fe2000c701270 */
[----:B------:R-:W-:Y:S01]  /*130b60*/  STL [R1+0x58a0], R26 ;  /* 0x0058a01a01007387 */ /* 0x000fe20000100800 */
[----:B------:R-:W-:Y:S01]  /*130b70*/  @P1 LOP3.LUT R0, R0, 0x4000000, RZ, 0xfc, !PT ;  /* 0x0400000000001812 */ /* 0x000fe200078efcff */
[----:B------:R-:W-:Y:S02]  /*130b80*/  ULDC UR5, c[0x0][0x22c] ;  /* 0x00008b0000057ab9 */ /* 0x000fe40000000800 */
[----:B------:R-:W-:Y:S01]  /*130b90*/  STL [R1+0x589c], R25 ;  /* 0x00589c1901007387 */ /* 0x000fe20000100800 */
[----:B------:R-:W-:-:S03]  /*130ba0*/  LOP3.LUT R0, R0, 0xfdffffff, RZ, 0xc0, !PT ;  /* 0xfdffffff00007812 */ /* 0x000fc600078ec0ff */
[----:B------:R-:W-:Y:S01]  /*130bb0*/  STL [R1+0x5898], R24 ;  /* 0x0058981801007387 */ /* 0x000fe20000100800 */
[----:B------:R-:W-:-:S03]  /*130bc0*/  @P2 LOP3.LUT R0, R0, 0x2000000, RZ, 0xfc, !PT ;  /* 0x0200000000002812 */ /* 0x000fc600078efcff */
        /* <DEDUP_REMOVED lines=10> */
[----:B------:R-:W1:Y:S01]  /*130c70*/  LDS.128 R20, [R2] ;  /* 0x0000000002147984 */ /* 0x000e620000000c00 */
[----:B------:R-:W-:-:S04]  /*130c80*/  @P5 LOP3.LUT R0, R0, 0x400000, RZ, 0xfc, !PT ;  /* 0x0040000000005812 */ /* 0x000fc800078efcff */
[----:B------:R-:W-:-:S04]  /*130c90*/  LOP3.LUT R0, R0, 0xffdfffff, RZ, 0xc0, !PT ;  /* 0xffdfffff00007812 */ /* 0x000fc800078ec0ff */
[----:B------:R-:W-:Y:S02]  /*130ca0*/  @P6 LOP3.LUT R0, R0, 0x200000, RZ, 0xfc, !PT ;  /* 0x0020000000006812 */ /* 0x000fe400078efcff */
[C---:B------:R-:W-:Y:S02]  /*130cb0*/  LOP3.LUT P6, RZ, R18.reuse, 0x80000, RZ, 0xc0, !PT ;  /* 0x0008000012ff7812 */ /* 0x040fe400078cc0ff */
[----:B------:R-:W-:Y:S01]  /*130cc0*/  LOP3.LUT R18, R18, 0xffffffbf, RZ, 0xc0, !PT ;  /* 0xffffffbf12127812 */ /* 0x000fe200078ec0ff */
[----:B------:R-:W-:Y:S03]  /*130cd0*/  STL [R1+0x5880], R0 ;  /* 0x0058800001007387 */ /* 0x000fe60000100800 */
[----:B------:R-:W-:Y:S01]  /*130ce0*/  @P0 LOP3.LUT R18, R18, 0x40, RZ, 0xfc, !PT ;  /* 0x0000004012120812 */ /* 0x000fe200078efcff */
[----:B------:R-:W2:Y:S01]  /*130cf0*/  LDL.LU R9, [R1+0x42c] ;  /* 0x00042c0001097983 */ /* 0x000ea20000300800 */
[----:B------:R-:W-:-:S02]  /*130d00*/  LOP3.LUT R38, R38, 0xffefffff, RZ, 0xc0, !PT ;  /* 0xffefffff26267812 */ /* 0x000fc400078ec0ff */
[C---:B------:R-:W-:Y:S01]  /*130d10*/  LOP3.LUT P5, RZ, R18.reuse, 0x200000, RZ, 0xc0, !PT ;  /* 0x0020000012ff7812 */ /* 0x040fe200078ac0ff */
[----:B------:R-:W-:Y:S01]  /*130d20*/  STL [R1+0x587c], R18 ;  /* 0x00587c1201007387 */ /* 0x000fe20000100800 */
[----:B------:R-:W-:Y:S02]  /*130d30*/  LOP3.LUT P4, RZ, R18, 0x80000000, RZ, 0xc0, !PT ;  /* 0x8000000012ff7812 */ /* 0x000fe4000788c0ff */
[----:B------:R-:W-:Y:S01]  /*130d40*/  @P6 LOP3.LUT R38, R38, 0x100000, RZ, 0xfc, !PT ;  /* 0x0010000026266812 */ /* 0x000fe200078efcff */
[----:B------:R-:W2:Y:S01]  /*130d50*/  LDL.LU R10, [R1+0xe54] ;  /* 0x000e5400010a7983 */ /* 0x000ea20000300800 */
[----:B------:R-:W-:Y:S02]  /*130d60*/  LOP3.LUT P6, RZ, R18, 0x20000, RZ, 0xc0, !PT ;  /* 0x0002000012ff7812 */ /* 0x000fe400078cc0ff */
[----:B------:R-:W-:Y:S01]  /*130d70*/  LOP3.LUT R38, R38, 0xffdfffff, RZ, 0xc0, !PT ;  /* 0xffdfffff26267812 */ /* 0x000fe200078ec0ff */
[----:B------:R-:W2:Y:S01]  /*130d80*/  LDL.LU R11, [R1+0xe5c] ;  /* 0x000e5c00010b7983 */ /* 0x000ea20000300800 */
[----:B------:R-:W-:-:S03]  /*130d90*/  NOP ;  /* 0x0000000000007918 */ /* 0x000fc60000000000 */
[----:B------:R-:W3:Y:S01]  /*130da0*/  LDL.LU R4, [R1+0x994] ;  /* 0x0009940001047983 */ /* 0x000ee20000300800 */
[----:B------:R-:W-:-:S05]  /*130db0*/  LOP3.LUT P3, RZ, R17, 0x2, RZ, 0xc0, !PT ;  /* 0x0000000211ff7812 */ /* 0x000fca000786c0ff */
[----:B------:R-:W-:Y:S01]  /*130dc0*/  @P6 LOP3.LUT R38, R38, 0x200000, RZ, 0xfc, !PT ;  /* 0x0020000026266812 */ /* 0x000fe200078efcff */
[----:B-1----:R-:W-:Y:S01]  /*130dd0*/  STL.64 [R1+0x9a0], R20 ;  /* 0x0009a01401007387 */ /* 0x002fe20000100a00 */
[----:B------:R-:W-:Y:S02]  /*130de0*/  LOP3.LUT P6, RZ, R18, 0x8000, RZ, 0xc0, !PT ;  /* 0x0000800012ff7812 */ /* 0x000fe400078cc0ff */
[----:B------:R-:W-:Y:S01]  /*130df0*/  LOP3.LUT R38, R38, 0xffbfffff, RZ, 0xc0, !PT ;  /* 0xffbfffff26267812 */ /* 0x000fe200078ec0ff */
[----:B------:R-:W-:Y:S01]  /*130e00*/  STL.64 [R1+0x9a8], R22 ;  /* 0x0009a81601007387 */ /* 0x000fe20000100a00 */
[C---:B------:R-:W-:Y:S02]  /*130e10*/  LOP3.LUT P2, RZ, R17.reuse, 0x8, RZ, 0xc0, !PT ;  /* 0x0000000811ff7812 */ /* 0x040fe4000784c0ff */
[C---:B------:R-:W-:Y:S01]  /*130e20*/  LOP3.LUT P1, RZ, R17.reuse, 0x20, RZ, 0xc0, !PT ;  /* 0x0000002011ff7812 */ /* 0x040fe2000782c0ff */
[----:B------:R-:W3:Y:S01]  /*130e30*/  LDL.LU R5, [R1+0x99c] ;  /* 0x00099c0001057983 */ /* 0x000ee20000300800 */
[----:B------:R-:W-:-:S03]  /*130e40*/  LOP3.LUT P0, RZ, R17, 0x100, RZ, 0xc0, !PT ;  /* 0x0000010011ff7812 */ /* 0x000fc6000780c0ff */
[----:B------:R-:W3:Y:S02]  /*130e50*/  LDL.LU R6, [R1+0x1094] ;  /* 0x0010940001067983 */ /* 0x000ee40000300800 */
[----:B------:R-:W-:Y:S02]  /*130e60*/  @P6 LOP3.LUT R38, R38, 0x400000, RZ, 0xfc, !PT ;  /* 0x0040000026266812 */ /* 0x000fe400078efcff */
[----:B------:R-:W3:Y:S01]  /*130e70*/  LDL.LU R7, [R1+0x109c] ;  /* 0x00109c0001077983 */ /* 0x000ee20000300800 */
[----:B------:R-:W-:Y:S02]  /*130e80*/  LOP3.LUT P6, RZ, R18, 0x2000, RZ, 0xc0, !PT ;  /* 0x0000200012ff7812 */ /* 0x000fe400078cc0ff */
[----:B------:R-:W-:-:S11]  /*130e90*/  LOP3.LUT R38, R38, 0xff7fffff, RZ, 0xc0, !PT ;  /* 0xff7fffff26267812 */ /* 0x000fd600078ec0ff */
[----:B------:R-:W-:Y:S02]  /*130ea0*/  @P6 LOP3.LUT R38, R38, 0x800000, RZ, 0xfc, !PT ;  /* 0x0080000026266812 */ /* 0x000fe400078efcff */
[----:B------:R-:W-:Y:S02]  /*130eb0*/  LOP3.LUT P6, RZ, R18, 0x800, RZ, 0xc0, !PT ;  /* 0x0000080012ff7812 */ /* 0x000fe400078cc0ff */
[----:B------:R-:W-:-:S11]  /*130ec0*/  LOP3.LUT R38, R38, 0xfeffffff, RZ, 0xc0, !PT ;  /* 0xfeffffff26267812 */ /* 0x000fd600078ec0ff */
[----:B------:R-:W-:Y:S02]  /*130ed0*/  @P6 LOP3.LUT R38, R38, 0x1000000, RZ, 0xfc, !PT ;  /* 0x0100000026266812 */ /* 0x000fe400078efcff */
[----:B------:R-:W-:Y:S02]  /*130ee0*/  LOP3.LUT P6, RZ, R18, 0x200, RZ, 0xc0, !PT ;  /* 0x0000020012ff7812 */ /* 0x000fe400078cc0ff */
[----:B------:R-:W-:-:S11]  /*130ef0*/  LOP3.LUT R38, R38, 0xfdffffff, RZ, 0xc0, !PT ;  /* 0xfdffffff26267812 */ /* 0x000fd600078ec0ff */
[----:B------:R-:W-:Y:S02]  /*130f00*/  @P6 LOP3.LUT R38, R38, 0x2000000, RZ, 0xfc, !PT ;  /* 0x0200000026266812 */ /* 0x000fe400078efcff */
[----:B------:R-:W-:Y:S01]  /*130f10*/  LOP3.LUT P6, RZ, R18, 0x40, RZ, 0xc0, !PT ;  /* 0x0000004012ff7812 */ /* 0x000fe200078cc0ff */
[----:B--2---:R1:W-:Y:S01]  /*130f20*/  STSM.16.M88.4 [R2], R8 ;  /* 0x0000000802007844 */ /* 0x0043e20000000200 */
[----:B------:R-:W-:-:S03]  /*130f30*/  NOP ;  /* 0x0000000000007918 */ /* 0x000fc60000000000 */
[----:B------:R-:W2:Y:S01]  /*130f40*/  LDS.128 R20, [R2] ;  /* 0x0000000002147984 */ /* 0x000ea20000000c00 */
[----:B------:R-:W-:-:S03]  /*130f50*/  NOP ;  /* 0x0000000000007918 */ /* 0x000fc60000000000 */
[----:B-1----:R-:W4:Y:S04]  /*130f60*/  LDL.LU R8, [R1+0xb34] ;  /* 0x000b340001087983 */ /* 0x002f280000300800 */
[----:B---3--:R1:W-:Y:S04]  /*130f70*/  STSM.16.M88.4 [R2], R4 ;  /* 0x0000000402007844 */ /* 0x0083e80000000200 */
[----:B--2---:R-:W-:Y:S04]  /*130f80*/  STL.64 [R1+0x990], R20 ;  /* 0x0009901401007387 */ /* 0x004fe80000100a00 */
[----:B------:R-:W-:Y:S01]  /*130f90*/  STL.64 [R1+0x998], R22 ;  /* 0x0009981601007387 */ /* 0x000fe20000100a00 */
[----:B------:R-:W-:-:S03]  /*130fa0*/  NOP ;  /* 0x0000000000007918 */ /* 0x000fc60000000000 */
[----:B------:R-:W4:Y:S04]  /*130fb0*/  LDL.LU R9, [R1+0xb3c] ;  /* 0x000b3c0001097983 */ /* 0x000f280000300800 */
[----:B------:R-:W4:Y:S04]  /*130fc0*/  LDL.LU R10, [R1+0x1254] ;  /* 0x00125400010a7983 */ /* 0x000f280000300800 */
[----:B------:R-:W4:Y:S04]  /*130fd0*/  LDL.LU R11, [R1+0x125c] ;  /* 0x00125c00010b7983 */ /* 0x000f280000300800 */
[----:B------:R-:W2:Y:S01]  /*130fe0*/  LDS.128 R20, [R2] ;  /* 0x0000000002147984 */ /* 0x000ea20000000c00 */
[----:B------:R-:W-:-:S03]  /*130ff0*/  NOP ;  /* 0x0000000000007918 */ /* 0x000fc60000000000 */
[----:B-1----:R-:W3:Y:S04]  /*131000*/  LDL.LU R4, [R1+0x570] ;  /* 0x0005700001047983 */ /* 0x002ee80000300800 */
[----:B--2---:R-:W-:Y:S04]  /*131010*/  STL.64 [R1+0x580], R20 ;  /* 0x0005801401007387 */ /* 0x004fe80000100a00 */
[----:B------:R-:W-:Y:S04]  /*131020*/  STL.64 [R1+0x588], R22 ;  /* 0x0005881601007387 */ /* 0x000fe80000100a00 */
[----:B------:R-:W3:Y:S04]  /*131030*/  LDL.LU R5, [R1+0x578] ;  /* 0x0005780001057983 */ /* 0x000ee80000300800 */
[----:B------:R-:W3:Y:S04]  /*131040*/  LDL.LU R6, [R1+0xe90] ;  /* 0x000e900001067983 */ /* 0x000ee80000300800 */
[----:B------:R-:W3:Y:S04]  /*131050*/  LDL.LU R7, [R1+0xe98] ;  /* 0x000e980001077983 */ /* 0x000ee80000300800 */
[----:B----4-:R1:W-:Y:S01]  /*131060*/  STSM.16.M88.4 [R2], R8 ;  /* 0x0000000802007844 */ /* 0x0103e20000000200 */
[----:B------:R-:W-:-:S03]  /*131070*/  NOP ;  /* 0x0000000000007918 */ /* 0x000fc60000000000 */
[----:B------:R-:W2:Y:S01]  /*131080*/  LDS.128 R20, [R2] ;  /* 0x0000000002147984 */ /* 0x000ea20000000c00 */
[----:B------:R-:W-:-:S03]  /*131090*/  NOP ;  /* 0x0000000000007918 */ /* 0x000fc60000000000 */
[----:B-1----:R-:W4:Y:S04]  /*1310a0*/  LDL.LU R8, [R1+0x410] ;  /* 0x0004100001087983 */ /* 0x002f280000300800 */
[----:B--2---:R-:W-:Y:S04]  /*1310b0*/  STL [R1+0x424], R21 ;  /* 0x0004241501007387 */ /* 0x004fe80000100800 */
[----:B------:R-:W-:Y:S01]  /*1310c0*/  STL [R1+0x42c], R23 ;  /* 0x00042c1701007387 */ /* 0x000fe20000100800 */
[----:B------:R-:W-:-:S03]  /*1310d0*/  IMAD.MOV.U32 R0, RZ, RZ, R20 ;  /* 0x000000ffff007224 */ /* 0x000fc600078e0014 */
[----:B------:R-:W4:Y:S01]  /*1310e0*/  LDL.LU R9, [R1+0x418] ;  /* 0x0004180001097983 */ /* 0x000f220000300800 */
[----:B------:R-:W-:-:S03]  /*1310f0*/  MOV R18, R22 ;  /* 0x0000001600127202 */ /* 0x000fc60000000f00 */
[----:B------:R-:W4:Y:S04]  /*131100*/  LDL.LU R10, [R1+0xf20] ;  /* 0x000f2000010a7983 */ /* 0x000f280000300800 */
[----:B---3--:R1:W-:Y:S01]  /*131110*/  STSM.16.M88.4 [R2], R4 ;  /* 0x0000000402007844 */ /* 0x0083e20000000200 */
[----:B------:R-:W-:-:S03]  /*131120*/  NOP ;  /* 0x0000000000007918 */ /* 0x000fc60000000000 */
        /* <DEDUP_REMOVED lines=14> */
[----:B--2---:R-:W-:Y:S04]  /*131210*/  STL.64 [R1+0xa90], R20 ;  /* 0x000a901401007387 */ /* 0x004fe80000100a00 */
[----:B------:R-:W-:Y:S04]  /*131220*/  STL.64 [R1+0xa98], R22 ;  /* 0x000a981601007387 */ /* 0x000fe80000100a00 */
[----:B------:R-:W4:Y:S04]  /*131230*/  LDL.LU R9, [R1+0xb48] ;  /* 0x000b480001097983 */ /* 0x000f280000300800 */
        /* <DEDUP_REMOVED lines=738> */
[----:B------:R-:W-:Y:S04]  /*134060*/  STL [R1+0x108], R22 ;  /* 0x0001081601007387 */ /* 0x000fe80000100800 */
        /* <DEDUP_REMOVED lines=8> */
[----:B------:R-:W3:Y:S04]  /*1340f0*/  LDL.LU R5, [R1+0x9dc] ;  /* 0x0009dc0001057983 */ /* 0x000ee80000300800 */
[----:B------:R-:W3:Y:S04]  /*134100*/  LDL.LU R6, [R1+0x1364] ;  /* 0x0013640001067983 */ /* 0x000ee80000300800 */
[----:B------:R-:W3:Y:S04]  /*134110*/  LDL.LU R7, [R1+0x136c] ;  /* 0x00136c0001077983 */ /* 0x000ee80000300800 */
[----:B----4-:R1:W-:Y:S01]  /*134120*/  STSM.16.M88.4 [R2], R8 ;  /* 0x0000000802007844 */ /* 0x0103e20000000200 */
[----:B------:R-:W-:-:S03]  /*134130*/  NOP ;  /* 0x0000000000007918 */ /* 0x000fc60000000000 */
[----:B------:R-:W4:Y:S01]  /*134140*/  LDS.128 R236, [R2] ;  /* 0x0000000002ec7984 */ /* 0x000f220000000c00 */
[----:B------:R-:W-:-:S03]  /*134150*/  NOP ;  /* 0x0000000000007918 */ /* 0x000fc60000000000 */
[----:B-1----:R-:W2:Y:S04]  /*134160*/  LDL.LU R8, [R1+0xbd4] ;  /* 0x000bd40001087983 */ /* 0x002ea80000300800 */
[----:B------:R-:W2:Y:S04]  /*134170*/  LDL.LU R9, [R1+0xbdc] ;  /* 0x000bdc0001097983 */ /* 0x000ea80000300800 */
[----:B------:R-:W2:Y:S04]  /*134180*/  LDL.LU R10, [R1+0x1414] ;  /* 0x00141400010a7983 */ /* 0x000ea80000300800 */
[----:B---3--:R1:W-:Y:S01]  /*134190*/  STSM.16.M88.4 [R2], R4 ;  /* 0x0000000402007844 */ /* 0x0083e20000000200 */
[----:B------:R-:W-:-:S03]  /*1341a0*/  NOP ;  /* 0x0000000000007918 */ /* 0x000fc60000000000 */
[----:B------:R-:W2:Y:S04]  /*1341b0*/  LDL.LU R11, [R1+0x141c] ;  /* 0x00141c00010b7983 */ /* 0x000ea80000300800 */
[----:B------:R-:W3:Y:S01]  /*1341c0*/  LDS.128 R232, [R2] ;  /* 0x0000000002e87984 */ /* 0x000ee20000000c00 */
[----:B------:R-:W-:-:S03]  /*1341d0*/  NOP ;  /* 0x0000000000007918 */ /* 0x000fc60000000000 */
[----:B-1----:R-:W4:Y:S04]  /*1341e0*/  LDL.LU R4, [R1+0x4d0] ;  /* 0x0004d00001047983 */ /* 0x002f280000300800 */
[----:B------:R-:W4:Y:S04]  /*1341f0*/  LDL.LU R5, [R1+0x4d8] ;  /* 0x0004d80001057983 */ /* 0x000f280000300800 */
[----:B------:R-:W4:Y:S04]  /*134200*/  LDL.LU R6, [R1+0x10d0] ;  /* 0x0010d00001067983 */ /* 0x000f280000300800 */
[----:B------:R-:W4:Y:S04]  /*134210*/  LDL.LU R7, [R1+0x10d8] ;  /* 0x0010d80001077983 */ /* 0x000f280000300800 */
[----:B--2---:R1:W-:Y:S01]  /*134220*/  STSM.16.M88.4 [R2], R8 ;  /* 0x0000000802007844 */ /* 0x0043e20000000200 */
[----:B------:R-:W-:-:S03]  /*134230*/  NOP ;  /* 0x0000000000007918 */ /* 0x000fc60000000000 */
[----:B------:R-:W2:Y:S01]  /*134240*/  LDS.128 R228, [R2] ;  /* 0x0000000002e47984 */ /* 0x000ea20000000c00 */
[----:B------:R-:W-:-:S03]  /*134250*/  NOP ;  /* 0x0000000000007918 */ /* 0x000fc60000000000 */
[----:B-1----:R-:W3:Y:S04]  /*134260*/  LDL.LU R8, [R1+0x370] ;  /* 0x0003700001087983 */ /* 0x002ee80000300800 */
[----:B------:R-:W3:Y:S04]  /*134270*/  LDL.LU R9, [R1+0x378] ;  /* 0x0003780001097983 */ /* 0x000ee80000300800 */
[----:B------:R-:W3:Y:S04]  /*134280*/  LDL.LU R10, [R1+0x12b0] ;  /* 0x0012b000010a7983 */ /* 0x000ee80000300800 */
[----:B----4-:R1:W-:Y:S01]  /*134290*/  STSM.16.M88.4 [R2], R4 ;  /* 0x0000000402007844 */ /* 0x0103e20000000200 */
[----:B------:R-:W-:-:S03]  /*1342a0*/  NOP ;  /* 0x0000000000007918 */ /* 0x000fc60000000000 */
[----:B------:R-:W3:Y:S04]  /*1342b0*/  LDL.LU R11, [R1+0x12b8] ;  /* 0x0012b800010b7983 */ /* 0x000ee80000300800 */
[----:B------:R-:W4:Y:S01]  /*1342c0*/  LDS.128 R224, [R2] ;  /* 0x0000000002e07984 */ /* 0x000f220000000c00 */
[----:B------:R-:W-:-:S03]  /*1342d0*/  NOP ;  /* 0x0000000000007918 */ /* 0x000fc60000000000 */
[----:B-1----:R-:W2:Y:S04]  /*1342e0*/  LDL.LU R4, [R1+0xba0] ;  /* 0x000ba00001047983 */ /* 0x002ea80000300800 */
[----:B------:R-:W2:Y:S04]  /*1342f0*/  LDL.LU R5, [R1+0xba8] ;  /* 0x000ba80001057983 */ /* 0x000ea80000300800 */
[----:B------:R-:W2:Y:S04]  /*134300*/  LDL.LU R6, [R1+0x13a0] ;  /* 0x0013a00001067983 */ /* 0x000ea80000300800 */
[----:B------:R-:W2:Y:S04]  /*134310*/  LDL.LU R7, [R1+0x13a8] ;  /* 0x0013a80001077983 */ /* 0x000ea80000300800 */
[----:B---3--:R1:W-:Y:S01]  /*134320*/  STSM.16.M88.4 [R2], R8 ;  /* 0x0000000802007844 */ /* 0x0083e20000000200 */
[----:B------:R-:W-:-:S03]  /*134330*/  NOP ;  /* 0x0000000000007918 */ /* 0x000fc60000000000 */
[----:B------:R-:W3:Y:S01]  /*134340*/  LDS.128 R220, [R2] ;  /* 0x0000000002dc7984 */ /* 0x000ee20000000c00 */
[----:B------:R-:W-:-:S03]  /*134350*/  NOP ;  /* 0x0000000000007918 */ /* 0x000fc60000000000 */
[----:B-1----:R-:W4:Y:S04]  /*134360*/  LDL.LU R8, [R1+0xbe0] ;  /* 0x000be00001087983 */ /* 0x002f280000300800 */
[----:B------:R-:W4:Y:S04]  /*134370*/  LDL.LU R9, [R1+0xbe8] ;  /* 0x000be80001097983 */ /* 0x000f280000300800 */
[----:B------:R-:W4:Y:S04]  /*134380*/  LDL.LU R10, [R1+0x1440] ;  /* 0x00144000010a7983 */ /* 0x000f280000300800 */
[----:B--2---:R1:W-:Y:S01]  /*134390*/  STSM.16.M88.4 [R2], R4 ;  /* 0x0000000402007844 */ /* 0x0043e20000000200 */
        /* <DEDUP_REMOVED lines=128> */
[----:B--2---:R-:W-:Y:S01]  /*134ba0*/  STSM.16.M88.4 [R2], R8 ;  /* 0x0000000802007844 */ /* 0x004fe20000000200 */
[----:B------:R-:W-:-:S03]  /*134bb0*/  NOP ;  /* 0x0000000000007918 */ /* 0x000fc60000000000 */
[----:B------:R-:W1:Y:S01]  /*134bc0*/  LDS.128 R8, [R2] ;  /* 0x0000000002087984 */ /* 0x000e620000000c00 */
[----:B------:R-:W-:-:S03]  /*134bd0*/  NOP ;  /* 0x0000000000007918 */ /* 0x000fc60000000000 */
[----:B----4-:R-:W-:Y:S01]  /*134be0*/  STSM.16.M88.4 [R2], R4 ;  /* 0x0000000402007844 */ /* 0x010fe20000000200 */
[----:B------:R-:W-:-:S03]  /*134bf0*/  NOP ;  /* 0x0000000000007918 */ /* 0x000fc60000000000 */
[----:B------:R-:W2:Y:S01]  /*134c00*/  LDS.128 R4, [R2] ;  /* 0x0000000002047984 */ /* 0x000ea20000000c00 */
[----:B------:R-:W-:-:S03]  /*134c10*/  NOP ;  /* 0x0000000000007918 */ /* 0x000fc60000000000 */
[----:B---3--:R3:W-:Y:S01]  /*134c20*/  STSM.16.M88.4 [R2], R68 ;  /* 0x0000004402007844 */ /* 0x0087e20000000200 */
[----:B------:R-:W-:-:S03]  /*134c30*/  NOP ;  /* 0x0000000000007918 */ /* 0x000fc60000000000 */
[----:B------:R-:W4:Y:S01]  /*134c40*/  LDS.128 R92, [R2] ;  /* 0x00000000025c7984 */ /* 0x000f220000000c00 */
[----:B------:R-:W-:-:S03]  /*134c50*/  NOP ;  /* 0x0000000000007918 */ /* 0x000fc60000000000 */
[----:B---3--:R-:W3:Y:S04]  /*134c60*/  LDL.LU R68, [R1+0x354] ;  /* 0x0003540001447983 */ /* 0x008ee80000300800 */
[----:B------:R-:W3:Y:S04]  /*134c70*/  LDL.LU R69, [R1+0x35c] ;  /* 0x00035c0001457983 */ /* 0x000ee80000300800 */
[----:B------:R-:W3:Y:S04]  /*134c80*/  LDL.LU R70, [R1+0x1394] ;  /* 0x0013940001467983 */ /* 0x000ee80000300800 */
[----:B------:R1:W-:Y:S01]  /*134c90*/  STSM.16.M88.4 [R2], R64 ;  /* 0x0000004002007844 */ /* 0x0003e20000000200 */
        /* <DEDUP_REMOVED lines=63> */
[----:B------:R-:W3:Y:S04]  /*135090*/  LDL.LU R99, [R1+0x13ec] ;  /* 0x0013ec0001637983 */ /* 0x000ee80000300800 */
[----:B------:R1:W-:Y:S01]  /*1350a0*/  STSM.16.M88.4 [R2], R100 ;  /* 0x0000006402007844 */ /* 0x0003e20000000200 */
[----:B------:R-:W-:-:S03]  /*1350b0*/  NOP ;  /* 0x0000000000007918 */ /* 0x000fc60000000000 */
        /* <DEDUP_REMOVED lines=118> */
[----:B------:R-:W2:Y:S04]  /*135820*/  LDL.LU R26, [R1+0x18d4] ;  /* 0x0018d400011a7983 */ /* 0x000ea80000300800 */
        /* <DEDUP_REMOVED lines=18> */
[----:B---3--:R-:W-:Y:S01]  /*135950*/  STSM.16.M88.4 [R2], R100 ;  /* 0x0000006402007844 */ /* 0x008fe20000000200 */
[----:B------:R-:W-:-:S03]  /*135960*/  NOP ;  /* 0x0000000000007918 */ /* 0x000fc60000000000 */
[----:B------:R-:W1:Y:S01]  /*135970*/  LDS.128 R100, [R2] ;  /* 0x0000000002647984 */ /* 0x000e620000000c00 */
[----:B------:R-:W-:-:S03]  /*135980*/  NOP ;  /* 0x0000000000007918 */ /* 0x000fc60000000000 */
        /* <DEDUP_REMOVED lines=10> */
[----:B------:R-:W2:Y:S01]  /*135a30*/  LDS.128 R96, [R2] ;  /* 0x0000000002607984 */ /* 0x000ea20000000c00 */
[----:B------:R-:W-:-:S03]  /*135a40*/  NOP ;  /* 0x0000000000007918 */ /* 0x000fc60000000000 */
[----:B----4-:R-:W-:Y:S01]  /*135a50*/  STSM.16.M88.4 [R2], R176 ;  /* 0x000000b002007844 */ /* 0x010fe20000000200 */
[----:B------:R-:W-:-:S03]  /*135a60*/  NOP ;  /* 0x0000000000007918 */ /* 0x000fc60000000000 */
[----:B------:R-:W4:Y:S01]  /*135a70*/  LDS.128 R176, [R2] ;  /* 0x0000000002b07984 */ /* 0x000f220000000c00 */
[----:B------:R-:W-:-:S03]  /*135a80*/  NOP ;  /* 0x0000000000007918 */ /* 0x000fc60000000000 */
[----:B------:R1:W-:Y:S04]  /*135a90*/  STSM.16.M88.4 [R2], R172 ;  /* 0x000000ac02007844 */ /* 0x0003e80000000200 */
[----:B-1----:R-:W2:Y:S01]  /*135aa0*/  LDL.LU R173, [R1+0x60] ;  /* 0x0000600001ad7983 */ /* 0x002ea20000300800 */
[----:B------:R-:W-:Y:S01]  /*135ab0*/  IMAD.WIDE R202, R26, 0x4, R36 ;  /* 0x000000041aca7825 */ /* 0x000fe200078e0224 */
[----:B------:R-:W-:Y:S02]  /*135ac0*/  NOP ;  /* 0x0000000000007918 */ /* 0x000fe40000000000 */
[----:B------:R-:W4:Y:S04]  /*135ad0*/  LDL.LU R174, [R1+0x10] ;  /* 0x0000100001ae7983 */ /* 0x000f280000300800 */
[----:B------:R-:W3:Y:S04]  /*135ae0*/  LDL.LU R175, [R1+0x18d0] ;  /* 0x0018d00001af7983 */ /* 0x000ee80000300800 */
[----:B--2---:R1:W-:Y:S04]  /*135af0*/  @P6 STG.E desc[UR60][R202.64], R173 ;  /* 0x000000adca006986 */ /* 0x0043e8000c10193c */
[----:B-1----:R-:W2:Y:S04]  /*135b00*/  LDL.LU R202, [R1+0x30] ;  /* 0x0000300001ca7983 */ /* 0x002ea80000300800 */
[----:B------:R-:W4:Y:S01]  /*135b10*/  LDL.LU R203, [R1+0x20] ;  /* 0x0000200001cb7983 */ /* 0x000f220000300800 */
[----:B------:R-:W-:Y:S01]  /*135b20*/  LOP3.LUT P6, RZ, R38, 0x2000000, RZ, 0xc0, !PT ;  /* 0x0200000026ff7812 */ /* 0x000fe200078cc0ff */
[----:B------:R-:W-:-:S12]  /*135b30*/  IMAD.WIDE R172, R26, 0x4, R34 ;  /* 0x000000041aac7825 */ /* 0x000fd800078e0222 */
[----:B------:R1:W-:Y:S01]  /*135b40*/  @P6 STG.E desc[UR60][R172.64], R28 ;  /* 0x0000001cac006986 */ /* 0x0003e2000c10193c */
[----:B------:R-:W-:Y:S01]  /*135b50*/  LOP3.LUT P6, RZ, R38, 0x1000000, RZ, 0xc0, !PT ;  /* 0x0100000026ff7812 */ /* 0x000fe200078cc0ff */
[----:B-1----:R-:W-:Y:S02]  /*135b60*/  IMAD.WIDE R172, R26, 0x4, R32 ;  /* 0x000000041aac7825 */ /* 0x002fe400078e0220 */
[----:B------:R-:W4:Y:S10]  /*135b70*/  LDL.LU R28, [R1+0x58a8] ;  /* 0x0058a800011c7983 */ /* 0x000f340000300800 */
[----:B------:R1:W-:Y:S01]  /*135b80*/  @P6 STG.E desc[UR60][R172.64], R27 ;  /* 0x0000001bac006986 */ /* 0x0003e2000c10193c */
[----:B------:R-:W-:Y:S01]  /*135b90*/  LOP3.LUT P6, RZ, R38, 0x800000, RZ, 0xc0, !PT ;  /* 0x0080000026ff7812 */ /* 0x000fe200078cc0ff */
[----:B-1----:R-:W-:-:S02]  /*135ba0*/  IMAD.WIDE R172, R26, 0x4, R30 ;  /* 0x000000041aac7825 */ /* 0x002fc400078e021e */
[----:B------:R-:W4:Y:S04]  /*135bb0*/  LDL.LU R27, [R1+0x58a4] ;  /* 0x0058a400011b7983 */ /* 0x000f280000300800 */
[----:B------:R-:W4:Y:S06]  /*135bc0*/  LDL.LU R26, [R1+0x58a0] ;  /* 0x0058a000011a7983 */ /* 0x000f2c0000300800 */
[----:B--2---:R3:W-:Y:S01]  /*135bd0*/  @P6 STG.E desc[UR60][R172.64], R202 ;  /* 0x000000caac006986 */ /* 0x0047e2000c10193c */
[----:B------:R-:W-:Y:S01]  /*135be0*/  LOP3.LUT P6, RZ, R38, 0x400000, RZ, 0xc0, !PT ;  /* 0x0040000026ff7812 */ /* 0x000fe200078cc0ff */
[----:B---3--:R-:W-:-:S12]  /*135bf0*/  IMAD.WIDE R172, R175, 0x4, R36 ;  /* 0x00000004afac7825 */ /* 0x008fd800078e0224 */
[----:B----4-:R1:W-:Y:S01]  /*135c00*/  @P6 STG.E desc[UR60][R172.64], R203 ;  /* 0x000000cbac006986 */ /* 0x0103e2000c10193c */
[----:B------:R-:W-:Y:S01]  /*135c10*/  LOP3.LUT P6, RZ, R38, 0x200000, RZ, 0xc0, !PT ;  /* 0x0020000026ff7812 */ /* 0x000fe200078cc0ff */
[----:B-1----:R-:W-:-:S12]  /*135c20*/  IMAD.WIDE R172, R175, 0x4, R34 ;  /* 0x00000004afac7825 */ /* 0x002fd800078e0222 */
[----:B------:R1:W-:Y:S01]  /*135c30*/  @P6 STG.E desc[UR60][R172.64], R174 ;  /* 0x000000aeac006986 */ /* 0x0003e2000c10193c */
[----:B------:R-:W-:Y:S01]  /*135c40*/  LOP3.LUT P6, RZ, R38, 0x100000, RZ, 0xc0, !PT ;  /* 0x0010000026ff7812 */ /* 0x000fe200078cc0ff */
[----:B-1----:R-:W-:-:S12]  /*135c50*/  IMAD.WIDE R172, R175, 0x4, R32 ;  /* 0x00000004afac7825 */ /* 0x002fd800078e0220 */
[----:B------:R1:W-:Y:S02]  /*135c60*/  @P6 STG.E desc[UR60][R172.64], R248 ;  /* 0x000000f8ac006986 */ /* 0x0003e4000c10193c */
[----:B-1----:R-:W-:-:S05]  /*135c70*/  IMAD.WIDE R172, R175, 0x4, R30 ;  /* 0x00000004afac7825 */ /* 0x002fca00078e021e */
        /* <DEDUP_REMOVED lines=10> */
[----:B------:R1:W-:Y:S04]  /*135d20*/  @P0 STG.E desc[UR60][R172.64], R24 ;  /* 0x00000018ac000986 */ /* 0x0003e8000c10193c */
[----:B-1----:R-:W2:Y:S01]  /*135d30*/  LDL.LU R24, [R1+0x14] ;  /* 0x0000140001187983 */ /* 0x002ea20000300800 */
[C---:B------:R-:W-:Y:S02]  /*135d40*/  LOP3.LUT P3, RZ, R17.reuse, 0x400, RZ, 0xc0, !PT ;  /* 0x0000040011ff7812 */ /* 0x040fe4000786c0ff */
[----:B------:R-:W-:Y:S01]  /*135d50*/  LOP3.LUT P2, RZ, R17, 0x1000, RZ, 0xc0, !PT ;  /* 0x0000100011ff7812 */ /* 0x000fe2000784c0ff */
[----:B------:R-:W-:Y:S01]  /*135d60*/  IMAD.WIDE R172, R25, 0x4, R34 ;  /* 0x0000000419ac7825 */ /* 0x000fe200078e0222 */
[----:B------:R-:W3:Y:S04]  /*135d70*/  LDL.LU R244, [R1+0x58] ;  /* 0x0000580001f47983 */ /* 0x000ee80000300800 */
[----:B------:R-:W4:Y:S04]  /*135d80*/  LDL.LU R248, [R1+0x48] ;  /* 0x0000480001f87983 */ /* 0x000f280000300800 */
[----:B------:R-:W3:Y:S04]  /*135d90*/  LDL.LU R202, [R1+0x15a8] ;  /* 0x0015a80001ca7983 */ /* 0x000ee80000300800 */
[----:B------:R-:W4:Y:S04]  /*135da0*/  LDL.LU R203, [R1+0x38] ;  /* 0x0000380001cb7983 */ /* 0x000f280000300800 */
[----:B------:R-:W4:Y:S04]  /*135db0*/  LDL.LU R174, [R1+0x28] ;  /* 0x0000280001ae7983 */ /* 0x000f280000300800 */
[----:B------:R-:W4:Y:S01]  /*135dc0*/  LDL.LU R175, [R1+0x18] ;  /* 0x0000180001af7983 */ /* 0x000f220000300800 */
[----:B------:R-:W-:-:S02]  /*135dd0*/  LOP3.LUT P6, RZ, R16, 0x100, RZ, 0xc0, !PT ;  /* 0x0000010010ff7812 */ /* 0x000fc400078cc0ff */
[----:B------:R-:W-:-:S11]  /*135de0*/  LOP3.LUT R38, R38, 0xffffefff, RZ, 0xc0, !PT ;  /* 0xffffefff26267812 */ /* 0x000fd600078ec0ff */
[----:B------:R-:W-:Y:S02]  /*135df0*/  @P6 LOP3.LUT R38, R38, 0x1000, RZ, 0xfc, !PT ;  /* 0x0000100026266812 */ /* 0x000fe400078efcff */
[----:B------:R-:W-:Y:S02]  /*135e00*/  LOP3.LUT P6, RZ, R16, 0x20, RZ, 0xc0, !PT ;  /* 0x0000002010ff7812 */ /* 0x000fe400078cc0ff */
[----:B------:R-:W-:-:S11]  /*135e10*/  LOP3.LUT R38, R38, 0xffffdfff, RZ, 0xc0, !PT ;  /* 0xffffdfff26267812 */ /* 0x000fd600078ec0ff */
[----:B------:R-:W-:Y:S02]  /*135e20*/  @P6 LOP3.LUT R38, R38, 0x2000, RZ, 0xfc, !PT ;  /* 0x0000200026266812 */ /* 0x000fe400078efcff */
[----:B------:R-:W-:Y:S02]  /*135e30*/  LOP3.LUT P6, RZ, R16, 0x8, RZ, 0xc0, !PT ;  /* 0x0000000810ff7812 */ /* 0x000fe400078cc0ff */
[----:B------:R-:W-:-:S11]  /*135e40*/  LOP3.LUT R38, R38, 0xffffbfff, RZ, 0xc0, !PT ;  /* 0xffffbfff26267812 */ /* 0x000fd600078ec0ff */
[----:B------:R-:W-:Y:S01]  /*135e50*/  @P6 LOP3.LUT R38, R38, 0x4000, RZ, 0xfc, !PT ;  /* 0x0000400026266812 */ /* 0x000fe200078efcff */
[----:B--2---:R1:W-:Y:S02]  /*135e60*/  @P3 STG.E desc[UR60][R172.64], R24 ;  /* 0x00000018ac003986 */ /* 0x0043e4000c10193c */
[----:B-1----:R-:W-:-:S05]  /*135e70*/  IMAD.WIDE R172, R25, 0x4, R32 ;  /* 0x0000000419ac7825 */ /* 0x002fca00078e0220 */
[----:B------:R1:W-:Y:S04]  /*135e80*/  @P2 STG.E desc[UR60][R172.64], R249 ;  /* 0x000000f9ac002986 */ /* 0x0003e8000c10193c */
[----:B-1----:R-:W2:Y:S04]  /*135e90*/  LDL.LU R249, [R1+0x68] ;  /* 0x0000680001f97983 */ /* 0x002ea80000300800 */
[----:B------:R-:W4:Y:S04]  /*135ea0*/  LDL.LU R19, [R1+0x6c] ;  /* 0x00006c0001137983 */ /* 0x000f280000300800 */
[----:B------:R-:W4:Y:S04]  /*135eb0*/  LDL.LU R20, [R1+0x5c] ;  /* 0x00005c0001147983 */ /* 0x000f280000300800 */
[----:B------:R-:W4:Y:S01]  /*135ec0*/  LDL.LU R21, [R1+0x4c] ;  /* 0x00004c0001157983 */ /* 0x000f220000300800 */
[----:B------:R-:W-:-:S03]  /*135ed0*/  IMAD.WIDE R172, R25, 0x4, R30 ;  /* 0x0000000419ac7825 */ /* 0x000fc600078e021e */
[----:B------:R-:W4:Y:S04]  /*135ee0*/  LDL.LU R22, [R1+0x3c] ;  /* 0x00003c0001167983 */ /* 0x000f280000300800 */
        /* <DEDUP_REMOVED lines=12> */
[C---:B------:R-:W-:Y:S02]  /*135fb0*/  LOP3.LUT P6, RZ, R17.reuse, 0x2000000, RZ, 0xc0, !PT ;  /* 0x0200000011ff7812 */ /* 0x040fe400078cc0ff */
[----:B------:R-:W-:Y:S02]  /*135fc0*/  LOP3.LUT R38, R38, 0xfffbffff, RZ, 0xc0, !PT ;  /* 0xfffbffff26267812 */ /* 0x000fe400078ec0ff */
[----:B------:R-:W-:-:S09]  /*135fd0*/  LOP3.LUT P1, RZ, R17, 0x4000, RZ, 0xc0, !PT ;  /* 0x0000400011ff7812 */ /* 0x000fd2000782c0ff */
[----:B------:R-:W-:Y:S02]  /*135fe0*/  @P6 LOP3.LUT R38, R38, 0x40000, RZ, 0xfc, !PT ;  /* 0x0004000026266812 */ /* 0x000fe400078efcff */
[C---:B------:R-:W-:Y:S02]  /*135ff0*/  LOP3.LUT P6, RZ, R17.reuse, 0x800000, RZ, 0xc0, !PT ;  /* 0x0080000011ff7812 */ /* 0x040fe400078cc0ff */
[----:B------:R-:W-:Y:S02]  /*136000*/  LOP3.LUT P0, RZ, R17, 0x20000, RZ, 0xc0, !PT ;  /* 0x0002000011ff7812 */ /* 0x000fe4000780c0ff */
[----:B------:R-:W-:Y:S01]  /*136010*/  LOP3.LUT R38, R38, 0xfff7ffff, RZ, 0xc0, !PT ;  /* 0xfff7ffff26267812 */ /* 0x000fe200078ec0ff */
[----:B------:R3:W-:Y:S08]  /*136020*/  @P1 STG.E desc[UR60][R172.64], R245 ;  /* 0x000000f5ac001986 */ /* 0x0007f0000c10193c */
[----:B------:R-:W-:-:S02]  /*136030*/  @P6 LOP3.LUT R38, R38, 0x80000, RZ, 0xfc, !PT ;  /* 0x0008000026266812 */ /* 0x000fc400078efcff */
[----:B------:R-:W-:Y:S01]  /*136040*/  LOP3.LUT P6, RZ, R17, 0x200000, RZ, 0xc0, !PT ;  /* 0x0020000011ff7812 */ /* 0x000fe200078cc0ff */
[----:B---3--:R-:W-:Y:S01]  /*136050*/  IMAD.WIDE R172, R202, 0x4, R36 ;  /* 0x00000004caac7825 */ /* 0x008fe200078e0224 */
[C---:B------:R-:W-:Y:S02]  /*136060*/  LOP3.LUT P5, RZ, R16.reuse, 0x400, RZ, 0xc0, !PT ;  /* 0x0000040010ff7812 */ /* 0x040fe400078ac0ff */
[C---:B------:R-:W-:Y:S02]  /*136070*/  LOP3.LUT P4, RZ, R16.reuse, 0x1000, RZ, 0xc0, !PT ;  /* 0x0000100010ff7812 */ /* 0x040fe4000788c0ff */
[C---:B------:R-:W-:Y:S02]  /*136080*/  LOP3.LUT P3, RZ, R16.reuse, 0x4000, RZ, 0xc0, !PT ;  /* 0x0000400010ff7812 */ /* 0x040fe4000786c0ff */
[----:B------:R-:W-:Y:S01]  /*136090*/  LOP3.LUT P2, RZ, R16, 0x20000, RZ, 0xc0, !PT ;  /* 0x0002000010ff7812 */ /* 0x000fe2000784c0ff */
[----:B--2---:R1:W-:Y:S02]  /*1360a0*/  @P0 STG.E desc[UR60][R172.64], R249 ;  /* 0x000000f9ac000986 */ /* 0x0043e4000c10193c */
[----:B-1----:R-:W-:-:S05]  /*1360b0*/  IMAD.WIDE R172, R202, 0x4, R34 ;  /* 0x00000004caac7825 */ /* 0x002fca00078e0222 */
[----:B------:R1:W-:Y:S01]  /*1360c0*/  @P6 STG.E desc[UR60][R172.64], R244 ;  /* 0x000000f4ac006986 */ /* 0x0003e2000c10193c */
[----:B------:R-:W-:Y:S01]  /*1360d0*/  LOP3.LUT P6, RZ, R38, 0x80000, RZ, 0xc0, !PT ;  /* 0x0008000026ff7812 */ /* 0x000fe200078cc0ff */
[----:B-1----:R-:W-:-:S12]  /*1360e0*/  IMAD.WIDE R172, R202, 0x4, R32 ;  /* 0x00000004caac7825 */ /* 0x002fd800078e0220 */
[----:B----4-:R1:W-:Y:S01]  /*1360f0*/  @P6 STG.E desc[UR60][R172.64], R248 ;  /* 0x000000f8ac006986 */ /* 0x0103e2000c10193c */
[----:B------:R-:W-:Y:S01]  /*136100*/  LOP3.LUT P6, RZ, R38, 0x40000, RZ, 0xc0, !PT ;  /* 0x0004000026ff7812 */ /* 0x000fe200078cc0ff */
[----:B-1----:R-:W-:-:S12]  /*136110*/  IMAD.WIDE R172, R202, 0x4, R30 ;  /* 0x00000004caac7825 */ /* 0x002fd800078e021e */
[----:B------:R1:W-:Y:S01]  /*136120*/  @P6 STG.E desc[UR60][R172.64], R203 ;  /* 0x000000cbac006986 */ /* 0x0003e2000c10193c */
        /* <DEDUP_REMOVED lines=20> */
[----:B-1----:R-:W-:Y:S02]  /*136270*/  IMAD.WIDE R172, R201, 0x4, R30 ;  /* 0x00000004c9ac7825 */ /* 0x002fe400078e021e */
[----:B------:R-:W2:Y:S04]  /*136280*/  LDL.LU R21, [R1+0xe0] ;  /* 0x0000e00001157983 */ /* 0x000ea80000300800 */
[----:B------:R1:W-:Y:S02]  /*136290*/  @P4 STG.E desc[UR60][R172.64], R22 ;  /* 0x00000016ac004986 */ /* 0x0003e4000c10193c */
[----:B-1----:R-:W-:-:S02]  /*1362a0*/  IMAD.WIDE R172, R25, 0x4, R36 ;  /* 0x0000000419ac7825 */ /* 0x002fc400078e0224 */
[----:B------:R-:W3:Y:S04]  /*1362b0*/  LDL.LU R22, [R1+0xd0] ;  /* 0x0000d00001167983 */ /* 0x000ee80000300800 */
[----:B------:R1:W-:Y:S02]  /*1362c0*/  @P3 STG.E desc[UR60][R172.64], R23 ;  /* 0x00000017ac003986 */ /* 0x0003e4000c10193c */
[C---:B-1----:R-:W-:Y:S02]  /*1362d0*/  IMAD.WIDE R172, R25.reuse, 0x4, R34 ;  /* 0x0000000419ac7825 */ /* 0x042fe400078e0222 */
[----:B------:R-:W4:Y:S04]  /*1362e0*/  LDL.LU R23, [R1+0xc0] ;  /* 0x0000c00001177983 */ /* 0x000f280000300800 */
[----:B------:R1:W-:Y:S04]  /*1362f0*/  @P2 STG.E desc[UR60][R172.64], R24 ;  /* 0x00000018ac002986 */ /* 0x0003e8000c10193c */
[----:B-1----:R-:W2:Y:S01]  /*136300*/  LDL.LU R24, [R1+0x14e4] ;  /* 0x0014e40001187983 */ /* 0x002ea20000300800 */
[C---:B------:R-:W-:Y:S01]  /*136310*/  LOP3.LUT P1, RZ, R16.reuse, 0x80000, RZ, 0xc0, !PT ;  /* 0x0008000010ff7812 */ /* 0x040fe2000782c0ff */
[----:B------:R-:W-:Y:S01]  /*136320*/  IMAD.WIDE R172, R25, 0x4, R32 ;  /* 0x0000000419ac7825 */ /* 0x000fe200078e0220 */
[----:B------:R-:W-:-:S11]  /*136330*/  LOP3.LUT P0, RZ, R16, 0x200000, RZ, 0xc0, !PT ;  /* 0x0020000010ff7812 */ /* 0x000fd6000780c0ff */
[----:B------:R1:W-:Y:S02]  /*136340*/  @P1 STG.E desc[UR60][R172.64], R251 ;  /* 0x000000fbac001986 */ /* 0x0003e4000c10193c */
[----:B-1----:R-:W-:Y:S02]  /*136350*/  IMAD.WIDE R172, R25, 0x4, R30 ;  /* 0x0000000419ac7825 */ /* 0x002fe400078e021e */
[----:B------:R-:W4:Y:S04]  /*136360*/  LDL.LU R25, [R1+0xb0] ;  /* 0x0000b00001197983 */ /* 0x000f280000300800 */
[----:B------:R-:W4:Y:S04]  /*136370*/  LDL.LU R246, [R1+0x14e8] ;  /* 0x0014e80001f67983 */ /* 0x000f280000300800 */
[----:B------:R-:W4:Y:S04]  /*136380*/  LDL.LU R248, [R1+0x14ec] ;  /* 0x0014ec0001f87983 */ /* 0x000f280000300800 */
[----:B------:R1:W-:Y:S04]  /*136390*/  @P0 STG.E desc[UR60][R172.64], R247 ;  /* 0x000000f7ac000986 */ /* 0x0003e8000c10193c */
[----:B-1----:R-:W4:Y:S04]  /*1363a0*/  LDL.LU R247, [R1+0xa0] ;  /* 0x0000a00001f77983 */ /* 0x002f280000300800 */
[----:B------:R-:W4:Y:S04]  /*1363b0*/  LDL.LU R251, [R1+0x90] ;  /* 0x0000900001fb7983 */ /* 0x000f280000300800 */
[----:B------:R-:W4:Y:S04]  /*1363c0*/  LDL.LU R201, [R1+0x80] ;  /* 0x0000800001c97983 */ /* 0x000f280000300800 */
[----:B------:R-:W4:Y:S04]  /*1363d0*/  LDL.LU R250, [R1+0x70] ;  /* 0x0000700001fa7983 */ /* 0x000f280000300800 */
[----:B------:R-:W4:Y:S04]  /*1363e0*/  LDL.LU R245, [R1+0xe4] ;  /* 0x0000e40001f57983 */ /* 0x000f280000300800 */
[----:B------:R-:W4:Y:S04]  /*1363f0*/  LDL.LU R249, [R1+0xd4] ;  /* 0x0000d40001f97983 */ /* 0x000f280000300800 */
[----:B------:R-:W4:Y:S04]  /*136400*/  LDL.LU R244, [R1+0xc4] ;  /* 0x0000c40001f47983 */ /* 0x000f280000300800 */
[----:B------:R-:W4:Y:S01]  /*136410*/  LDL.LU R202, [R1+0xb4] ;  /* 0x0000b40001ca7983 */ /* 0x000f220000300800 */
[----:B------:R-:W-:-:S03]  /*136420*/  LOP3.LUT P3, RZ, R16, 0x400000, RZ, 0xc0, !PT ;  /* 0x0040000010ff7812 */ /* 0x000fc6000786c0ff */
[----:B------:R-:W4:Y:S04]  /*136430*/  LDL.LU R203, [R1+0xa4] ;  /* 0x0000a40001cb7983 */ /* 0x000f280000300800 */
[----:B------:R-:W4:Y:S01]  /*136440*/  LDL.LU R174, [R1+0x94] ;  /* 0x0000940001ae7983 */ /* 0x000f220000300800 */
[----:B------:R-:W-:-:S03]  /*136450*/  LOP3.LUT P2, RZ, R16, 0x800000, RZ, 0xc0, !PT ;  /* 0x0080000010ff7812 */ /* 0x000fc6000784c0ff */
[----:B------:R-:W4:Y:S04]  /*136460*/  LDL.LU R175, [R1+0x84] ;  /* 0x0000840001af7983 */ /* 0x000f280000300800 */
[----:B------:R-:W4:Y:S01]  /*136470*/  LDL.LU R19, [R1+0x14f0] ;  /* 0x0014f00001137983 */ /* 0x000f220000300800 */
[----:B------:R-:W-:Y:S02]  /*136480*/  LOP3.LUT P1, RZ, R16, 0x1000000, RZ, 0xc0, !PT ;  /* 0x0100000010ff7812 */ /* 0x000fe4000782c0ff */
        /* <DEDUP_REMOVED lines=13> */
[----:B------:R-:W-:Y:S01]  /*136560*/  LOP3.LUT R38, R38, 0xfffffeff, RZ, 0xc0, !PT ;  /* 0xfffffeff26267812 */ /* 0x000fe200078ec0ff */
[----:B--2---:R-:W-:-:S05]  /*136570*/  IMAD.WIDE R172, R24, 0x4, R36 ;  /* 0x0000000418ac7825 */ /* 0x004fca00078e0224 */
[----:B------:R1:W-:Y:S02]  /*136580*/  @P3 STG.E desc[UR60][R172.64], R21 ;  /* 0x00000015ac003986 */ /* 0x0003e4000c10193c */
[C---:B-1----:R-:W-:Y:S02]  /*136590*/  IMAD.WIDE R172, R24.reuse, 0x4, R34 ;  /* 0x0000000418ac7825 */ /* 0x042fe400078e0222 */
[----:B------:R-:W2:Y:S04]  /*1365a0*/  LDL.LU R21, [R1+0x74] ;  /* 0x0000740001157983 */ /* 0x000ea80000300800 */
[----:B---3--:R1:W-:Y:S02]  /*1365b0*/  @P2 STG.E desc[UR60][R172.64], R22 ;  /* 0x00000016ac002986 */ /* 0x0083e4000c10193c */
[----:B-1----:R-:W-:-:S02]  /*1365c0*/  IMAD.WIDE R172, R24, 0x4, R32 ;  /* 0x0000000418ac7825 */ /* 0x002fc400078e0220 */
[----:B------:R-:W3:Y:S04]  /*1365d0*/  LDL.LU R22, [R1+0xe8] ;  /* 0x0000e80001167983 */ /* 0x000ee80000300800 */
[----:B----4-:R1:W-:Y:S02]  /*1365e0*/  @P1 STG.E desc[UR60][R172.64], R23 ;  /* 0x00000017ac001986 */ /* 0x0103e4000c10193c */
[----:B-1----:R-:W-:Y:S02]  /*1365f0*/  IMAD.WIDE R172, R24, 0x4, R30 ;  /* 0x0000000418ac7825 */ /* 0x002fe400078e021e */
[----:B------:R-:W4:Y:S04]  /*136600*/  LDL.LU R23, [R1+0xd8] ;  /* 0x0000d80001177983 */ /* 0x000f280000300800 */
[----:B------:R-:W4:Y:S04]  /*136610*/  LDL.LU R24, [R1+0xc8] ;  /* 0x0000c80001187983 */ /* 0x000f280000300800 */
[----:B------:R-:W3:Y:S01]  /*136620*/  LDL.LU R20, [R1+0x14f4] ;  /* 0x0014f40001147983 */ /* 0x000ee20000300800 */
[----:B------:R-:W-:-:S02]  /*136630*/  @P6 LOP3.LUT R38, R38, 0x100, RZ, 0xfc, !PT ;  /* 0x0000010026266812 */ /* 0x000fc400078efcff */
[----:B------:R-:W-:Y:S02]  /*136640*/  LOP3.LUT P6, RZ, R16, 0x20000000, RZ, 0xc0, !PT ;  /* 0x2000000010ff7812 */ /* 0x000fe400078cc0ff */
[----:B------:R-:W-:-:S11]  /*136650*/  LOP3.LUT R38, R38, 0xfffffdff, RZ, 0xc0, !PT ;  /* 0xfffffdff26267812 */ /* 0x000fd600078ec0ff */
[----:B------:R-:W-:Y:S02]  /*136660*/  @P6 LOP3.LUT R38, R38, 0x200, RZ, 0xfc, !PT ;  /* 0x0000020026266812 */ /* 0x000fe400078efcff */
[----:B------:R-:W-:Y:S02]  /*136670*/  LOP3.LUT P6, RZ, R16, 0x10000000, RZ, 0xc0, !PT ;  /* 0x1000000010ff7812 */ /* 0x000fe400078cc0ff */
[----:B------:R-:W-:Y:S02]  /*136680*/  LOP3.LUT R38, R38, 0xfffffbff, RZ, 0xc0, !PT ;  /* 0xfffffbff26267812 */ /* 0x000fe400078ec0ff */
[----:B------:R-:W-:-:S09]  /*136690*/  LOP3.LUT P0, RZ, R16, 0x2000000, RZ, 0xc0, !PT ;  /* 0x0200000010ff7812 */ /* 0x000fd2000780c0ff */
[----:B------:R-:W-:Y:S02]  /*1366a0*/  @P6 LOP3.LUT R38, R38, 0x400, RZ, 0xfc, !PT ;  /* 0x0000040026266812 */ /* 0x000fe400078efcff */
[----:B------:R-:W-:Y:S02]  /*1366b0*/  LOP3.LUT P6, RZ, R16, 0x8000000, RZ, 0xc0, !PT ;  /* 0x0800000010ff7812 */ /* 0x000fe400078cc0ff */
[----:B------:R-:W-:Y:S01]  /*1366c0*/  LOP3.LUT R38, R38, 0xfffff7ff, RZ, 0xc0, !PT ;  /* 0xfffff7ff26267812 */ /* 0x000fe200078ec0ff */
[----:B------:R1:W-:Y:S10]  /*1366d0*/  @P0 STG.E desc[UR60][R172.64], R25 ;  /* 0x00000019ac000986 */ /* 0x0003f4000c10193c */
[----:B------:R-:W-:-:S02]  /*1366e0*/  @P6 LOP3.LUT R38, R38, 0x800, RZ, 0xfc, !PT ;  /* 0x0000080026266812 */ /* 0x000fc400078efcff */
[----:B------:R-:W-:Y:S01]  /*1366f0*/  LOP3.LUT P6, RZ, R16, 0x4000000, RZ, 0xc0, !PT ;  /* 0x0400000010ff7812 */ /* 0x000fe200078cc0ff */
[----:B-1----:R-:W-:Y:S01]  /*136700*/  IMAD.WIDE R172, R246, 0x4, R36 ;  /* 0x00000004f6ac7825 */ /* 0x002fe200078e0224 */
[----:B------:R-:W-:Y:S01]  /*136710*/  LOP3.LUT P5, RZ, R3, 0x8, RZ, 0xc0, !PT ;  /* 0x0000000803ff7812 */ /* 0x000fe200078ac0ff */
[----:B------:R-:W4:Y:S10]  /*136720*/  LDL.LU R25, [R1+0x589c] ;  /* 0x00589c0001197983 */ /* 0x000f340000300800 */
        /* <DEDUP_REMOVED lines=28> */
[----:B-1----:R-:W-:-:S05]  /*1368f0*/  IMAD.WIDE R172, R19, 0x4, R34 ;  /* 0x0000000413ac7825 */ /* 0x002fca00078e0222 */
[----:B------:R1:W-:Y:S01]  /*136900*/  @P5 STG.E desc[UR60][R172.64], R174 ;  /* 0x000000aeac005986 */ /* 0x0003e2000c10193c */
[----:B------:R-:W-:Y:S01]  /*136910*/  LOP3.LUT P2, RZ, R3, 0x40, RZ, 0xc0, !PT ;  /* 0x0000004003ff7812 */ /* 0x000fe2000784c0ff */
[----:B-1----:R-:W-:-:S05]  /*136920*/  IMAD.WIDE R172, R19, 0x4, R32 ;  /* 0x0000000413ac7825 */ /* 0x002fca00078e0220 */
[----:B------:R1:W-:Y:S01]  /*136930*/  @P4 STG.E desc[UR60][R172.64], R175 ;  /* 0x000000afac004986 */ /* 0x0003e2000c10193c */
[----:B------:R-:W-:Y:S01]  /*136940*/  LOP3.LUT P1, RZ, R3, 0x80, RZ, 0xc0, !PT ;  /* 0x0000008003ff7812 */ /* 0x000fe2000782c0ff */
[----:B-1----:R-:W-:Y:S01]  /*136950*/  IMAD.WIDE R172, R19, 0x4, R30 ;  /* 0x0000000413ac7825 */ /* 0x002fe200078e021e */
[----:B------:R-:W-:-:S04]  /*136960*/  LOP3.LUT P0, RZ, R3, 0x100, RZ, 0xc0, !PT ;  /* 0x0000010003ff7812 */ /* 0x000fc8000780c0ff */
[----:B--2---:R3:W-:Y:S02]  /*136970*/  @P3 STG.E desc[UR60][R172.64], R21 ;  /* 0x00000015ac003986 */ /* 0x0047e4000c10193c */
[----:B---3--:R-:W-:-:S05]  /*136980*/  IMAD.WIDE R172, R20, 0x4, R36 ;  /* 0x0000000414ac7825 */ /* 0x008fca00078e0224 */
[----:B------:R1:W-:Y:S02]  /*136990*/  @P2 STG.E desc[UR60][R172.64], R22 ;  /* 0x00000016ac002986 */ /* 0x0003e4000c10193c */
[----:B-1----:R-:W-:-:S05]  /*1369a0*/  IMAD.WIDE R172, R20, 0x4, R34 ;  /* 0x0000000414ac7825 */ /* 0x002fca00078e0222 */
[----:B----4-:R1:W-:Y:S02]  /*1369b0*/  @P1 STG.E desc[UR60][R172.64], R23 ;  /* 0x00000017ac001986 */ /* 0x0103e4000c10193c */
[----:B-1----:R-:W-:-:S05]  /*1369c0*/  IMAD.WIDE R172, R20, 0x4, R32 ;  /* 0x0000000414ac7825 */ /* 0x002fca00078e0220 */
[----:B------:R1:W-:Y:S04]  /*1369d0*/  @P0 STG.E desc[UR60][R172.64], R24 ;  /* 0x00000018ac000986 */ /* 0x0003e8000c10193c */
[----:B-1----:R-:W2:Y:S04]  /*1369e0*/  LDL.LU R24, [R1+0xb8] ;  /* 0x0000b80001187983 */ /* 0x002ea80000300800 */
[----:B------:R-:W3:Y:S04]  /*1369f0*/  LDL.LU R174, [R1+0xa8] ;  /* 0x0000a80001ae7983 */ /* 0x000ee80000300800 */
[----:B------:R-:W4:Y:S04]  /*136a00*/  LDL.LU R175, [R1+0x98] ;  /* 0x0000980001af7983 */ /* 0x000f280000300800 */
[----:B------:R-:W4:Y:S04]  /*136a10*/  LDL.LU R19, [R1+0x88] ;  /* 0x0000880001137983 */ /* 0x000f280000300800 */
[----:B------:R-:W3:Y:S04]  /*136a20*/  LDL.LU R21, [R1+0x14f8] ;  /* 0x0014f80001157983 */ /* 0x000ee80000300800 */
[----:B------:R-:W4:Y:S01]  /*136a30*/  LDL.LU R22, [R1+0x78] ;  /* 0x0000780001167983 */ /* 0x000f220000300800 */
[----:B------:R-:W-:-:S03]  /*136a40*/  LOP3.LUT P3, RZ, R3, 0x200, RZ, 0xc0, !PT ;  /* 0x0000020003ff7812 */ /* 0x000fc6000786c0ff */
[----:B------:R-:W4:Y:S01]  /*136a50*/  LDL.LU R23, [R1+0xec] ;  /* 0x0000ec0001177983 */ /* 0x000f220000300800 */
[----:B------:R-:W-:-:S03]  /*136a60*/  IMAD.WIDE R172, R20, 0x4, R30 ;  /* 0x0000000414ac7825 */ /* 0x000fc600078e021e */
[----:B------:R-:W4:Y:S04]  /*136a70*/  LDL.LU R202, [R1+0x1500] ;  /* 0x0015000001ca7983 */ /* 0x000f280000300800 */
[----:B------:R-:W4:Y:S01]  /*136a80*/  LDL.LU R20, [R1+0x1504] ;  /* 0x0015040001147983 */ /* 0x000f220000300800 */
        /* <DEDUP_REMOVED lines=13> */
[----:B--2---:R1:W-:Y:S04]  /*136b60*/  @P3 STG.E desc[UR60][R172.64], R24 ;  /* 0x00000018ac003986 */ /* 0x0043e8000c10193c */
[----:B-1----:R-:W2:Y:S04]  /*136b70*/  LDL.LU R24, [R1+0xdc] ;  /* 0x0000dc0001187983 */ /* 0x002ea80000300800 */
[----:B------:R-:W2:Y:S04]  /*136b80*/  LDL.LU R246, [R1+0xcc] ;  /* 0x0000cc0001f67983 */ /* 0x000ea80000300800 */
[----:B------:R-:W2:Y:S04]  /*136b90*/  LDL.LU R245, [R1+0xbc] ;  /* 0x0000bc0001f57983 */ /* 0x000ea80000300800 */
[----:B------:R-:W2:Y:S04]  /*136ba0*/  LDL.LU R249, [R1+0xac] ;  /* 0x0000ac0001f97983 */ /* 0x000ea80000300800 */
[----:B------:R-:W2:Y:S01]  /*136bb0*/  LDL.LU R244, [R1+0x9c] ;  /* 0x00009c0001f47983 */ /* 0x000ea20000300800 */
[----:B------:R-:W-:-:S03]  /*136bc0*/  LOP3.LUT R38, R38, 0xfffffffe, RZ, 0xc0, !PT ;  /* 0xfffffffe26267812 */ /* 0x000fc600078ec0ff */
[----:B------:R-:W2:Y:S01]  /*136bd0*/  LDL.LU R248, [R1+0x8c] ;  /* 0x00008c0001f87983 */ /* 0x000ea20000300800 */
[----:B------:R-:W-:Y:S02]  /*136be0*/  @P6 LOP3.LUT R38, R38, 0x1, RZ, 0xfc, !PT ;  /* 0x0000000126266812 */ /* 0x000fe400078efcff */
[C---:B------:R-:W-:Y:S02]  /*136bf0*/  LOP3.LUT P6, RZ, R3.reuse, 0x100000, RZ, 0xc0, !PT ;  /* 0x0010000003ff7812 */ /* 0x040fe400078cc0ff */
[C---:B------:R-:W-:Y:S02]  /*136c00*/  LOP3.LUT P2, RZ, R3.reuse, 0x400, RZ, 0xc0, !PT ;  /* 0x0000040003ff7812 */ /* 0x040fe4000784c0ff */
[----:B------:R-:W-:Y:S01]  /*136c10*/  LOP3.LUT P1, RZ, R3, 0x800, RZ, 0xc0, !PT ;  /* 0x0000080003ff7812 */ /* 0x000fe2000782c0ff */
[----:B---3--:R-:W-:Y:S01]  /*136c20*/  IMAD.WIDE R172, R21, 0x4, R36 ;  /* 0x0000000415ac7825 */ /* 0x008fe200078e0224 */
[----:B------:R-:W-:Y:S01]  /*136c30*/  LOP3.LUT R38, R38, 0xfffffffd, RZ, 0xc0, !PT ;  /* 0xfffffffd26267812 */ /* 0x000fe200078ec0ff */
[----:B------:R-:W3:Y:S06]  /*136c40*/  LDL.LU R203, [R1+0x7c] ;  /* 0x00007c0001cb7983 */ /* 0x000eec0000300800 */
[----:B------:R-:W-:-:S02]  /*136c50*/  @P6 LOP3.LUT R38, R38, 0x2, RZ, 0xfc, !PT ;  /* 0x0000000226266812 */ /* 0x000fc400078efcff */
[----:B------:R-:W-:Y:S01]  /*136c60*/  LOP3.LUT P6, RZ, R3, 0x40000, RZ, 0xc0, !PT ;  /* 0x0004000003ff7812 */ /* 0x000fe200078cc0ff */
[----:B------:R1:W-:Y:S01]  /*136c70*/  @P2 STG.E desc[UR60][R172.64], R174 ;  /* 0x000000aeac002986 */ /* 0x0003e2000c10193c */
[----:B------:R-:W-:Y:S01]  /*136c80*/  LOP3.LUT R38, R38, 0xfffffffb, RZ, 0xc0, !PT ;  /* 0xfffffffb26267812 */ /* 0x000fe200078ec0ff */
[----:B-1----:R-:W-:Y:S02]  /*136c90*/  IMAD.WIDE R172, R21, 0x4, R34 ;  /* 0x0000000415ac7825 */ /* 0x002fe400078e0222 */
[----:B------:R-:W3:Y:S08]  /*136ca0*/  LDL.LU R174, [R1+0x160] ;  /* 0x0001600001ae7983 */ /* 0x000ef00000300800 */
[----:B------:R-:W-:-:S02]  /*136cb0*/  @P6 LOP3.LUT R38, R38, 0x4, RZ, 0xfc, !PT ;  /* 0x0000000426266812 */ /* 0x000fc400078efcff */
[C---:B------:R-:W-:Y:S01]  /*136cc0*/  LOP3.LUT P6, RZ, R3.reuse, 0x8000, RZ, 0xc0, !PT ;  /* 0x0000800003ff7812 */ /* 0x040fe200078cc0ff */
[----:B----4-:R1:W-:Y:S01]  /*136cd0*/  @P1 STG.E desc[UR60][R172.64], R175 ;  /* 0x000000afac001986 */ /* 0x0103e2000c10193c */
[----:B------:R-:W-:Y:S02]  /*136ce0*/  LOP3.LUT P0, RZ, R3, 0x2000, RZ, 0xc0, !PT ;  /* 0x0000200003ff7812 */ /* 0x000fe4000780c0ff */
[----:B------:R-:W-:Y:S01]  /*136cf0*/  LOP3.LUT R38, R38, 0xfffffff7, RZ, 0xc0, !PT ;  /* 0xfffffff726267812 */ /* 0x000fe200078ec0ff */
[----:B-1----:R-:W4:Y:S08]  /*136d00*/  LDL.LU R175, [R1+0x150] ;  /* 0x0001500001af7983 */ /* 0x002f300000300800 */
[----:B------:R-:W-:-:S02]  /*136d10*/  @P6 LOP3.LUT R38, R38, 0x8, RZ, 0xfc, !PT ;  /* 0x0000000826266812 */ /* 0x000fc400078efcff */
[----:B------:R-:W-:Y:S01]  /*136d20*/  LOP3.LUT P6, RZ, R3, 0x4000, RZ, 0xc0, !PT ;  /* 0x0000400003ff7812 */ /* 0x000fe200078cc0ff */
[----:B------:R-:W-:-:S05]  /*136d30*/  IMAD.WIDE R172, R21, 0x4, R32 ;  /* 0x0000000415ac7825 */ /* 0x000fca00078e0220 */
[----:B------:R1:W-:Y:S02]  /*136d40*/  @P0 STG.E desc[UR60][R172.64], R19 ;  /* 0x00000013ac000986 */ /* 0x0003e4000c10193c */
[----:B-1----:R-:W-:Y:S02]  /*136d50*/  IMAD.WIDE R172, R21, 0x4, R30 ;  /* 0x0000000415ac7825 */ /* 0x002fe400078e021e */
[----:B------:R-:W4:Y:S04]  /*136d60*/  LDL.LU R19, [R1+0x140] ;  /* 0x0001400001137983 */ /* 0x000f280000300800 */
[----:B------:R1:W-:Y:S01]  /*136d70*/  @P6 STG.E desc[UR60][R172.64], R22 ;  /* 0x00000016ac006986 */ /* 0x0003e2000c10193c */
[----:B------:R-:W-:-:S03]  /*136d80*/  LOP3.LUT P6, RZ, R38, 0x8, RZ, 0xc0, !PT ;  /* 0x0000000826ff7812 */ /* 0x000fc600078cc0ff */
[----:B------:R-:W4:Y:S01]  /*136d90*/  LDL.LU R21, [R1+0x130] ;  /* 0x0001300001157983 */ /* 0x000f220000300800 */
[----:B-1----:R-:W-:-:S09]  /*136da0*/  IMAD.WIDE R172, R250, 0x4, R36 ;  /* 0x00000004faac7825 */ /* 0x002fd200078e0224 */
[----:B------:R1:W-:Y:S01]  /*136db0*/  @P6 STG.E desc[UR60][R172.64], R23 ;  /* 0x00000017ac006986 */ /* 0x0003e2000c10193c */
[----:B------:R-:W-:-:S03]  /*136dc0*/  LOP3.LUT P6, RZ, R38, 0x4, RZ, 0xc0, !PT ;  /* 0x0000000426ff7812 */ /* 0x000fc600078cc0ff */
[----:B-1----:R-:W4:Y:S04]  /*136dd0*/  LDL.LU R23, [R1+0x120] ;  /* 0x0001200001177983 */ /* 0x002f280000300800 */
[----:B------:R-:W4:Y:S01]  /*136de0*/  LDL.LU R22, [R1+0x1508] ;  /* 0x0015080001167983 */ /* 0x000f220000300800 */
[----:B------:R-:W-:-:S05]  /*136df0*/  IMAD.WIDE R172, R250, 0x4, R34 ;  /* 0x00000004faac7825 */ /* 0x000fca00078e0222 */
[----:B--2---:R1:W-:Y:S04]  /*136e00*/  @P6 STG.E desc[UR60][R172.64], R24 ;  /* 0x00000018ac006986 */ /* 0x0043e8000c10193c */
[----:B-1----:R-:W2:Y:S01]  /*136e10*/  LDL.LU R24, [R1+0x110] ;  /* 0x0001100001187983 */ /* 0x002ea20000300800 */
[----:B------:R-:W-:Y:S01]  /*136e20*/  LOP3.LUT P6, RZ, R38, 0x2, RZ, 0xc0, !PT ;  /* 0x0000000226ff7812 */ /* 0x000fe200078cc0ff */
[----:B------:R-:W-:-:S12]  /*136e30*/  IMAD.WIDE R172, R250, 0x4, R32 ;  /* 0x00000004faac7825 */ /* 0x000fd800078e0220 */
[----:B------:R1:W-:Y:S01]  /*136e40*/  @P6 STG.E desc[UR60][R172.64], R246 ;  /* 0x000000f6ac006986 */ /* 0x0003e2000c10193c */
[----:B------:R-:W-:Y:S01]  /*136e50*/  LOP3.LUT P6, RZ, R38, 0x1, RZ, 0xc0, !PT ;  /* 0x0000000126ff7812 */ /* 0x000fe200078cc0ff */
[----:B-1----:R-:W-:-:S12]  /*136e60*/  IMAD.WIDE R172, R250, 0x4, R30 ;  /* 0x00000004faac7825 */ /* 0x002fd800078e021e */
[----:B------:R1:W-:Y:S01]  /*136e70*/  @P6 STG.E desc[UR60][R172.64], R245 ;  /* 0x000000f5ac006986 */ /* 0x0003e2000c10193c */
[----:B------:R-:W-:Y:S01]  /*136e80*/  LOP3.LUT P6, RZ, R39, 0x80000000, RZ, 0xc0, !PT ;  /* 0x8000000027ff7812 */ /* 0x000fe200078cc0ff */
[C---:B-1----:R-:W-:Y:S01]  /*136e90*/  IMAD.WIDE R172, R202.reuse, 0x4, R36 ;  /* 0x00000004caac7825 */ /* 0x042fe200078e0224 */
[----:B------:R-:W-:Y:S01]  /*136ea0*/  LOP3.LUT P5, RZ, R3, 0x80000000, RZ, 0xc0, !PT ;  /* 0x8000000003ff7812 */ /* 0x000fe200078ac0ff */
[----:B------:R-:W2:Y:S10]  /*136eb0*/  LDL.LU R245, [R1+0x1510] ;  /* 0x0015100001f57983 */ /* 0x000eb40000300800 */
[----:B------:R1:W-:Y:S01]  /*136ec0*/  @P6 STG.E desc[UR60][R172.64], R249 ;  /* 0x000000f9ac006986 */ /* 0x0003e2000c10193c */
[----:B------:R-:W-:Y:S01]  /*136ed0*/  LOP3.LUT P6, RZ, R39, 0x40000000, RZ, 0xc0, !PT ;  /* 0x4000000027ff7812 */ /* 0x000fe200078cc0ff */
[----:B-1----:R-:W-:-:S12]  /*136ee0*/  IMAD.WIDE R172, R202, 0x4, R34 ;  /* 0x00000004caac7825 */ /* 0x002fd800078e0222 */
[----:B------:R1:W-:Y:S01]  /*136ef0*/  @P6 STG.E desc[UR60][R172.64], R244 ;  /* 0x000000f4ac006986 */ /* 0x0003e2000c10193c */
[----:B------:R-:W-:Y:S01]  /*136f00*/  LOP3.LUT P6, RZ, R39, 0x20000000, RZ, 0xc0, !PT ;  /* 0x2000000027ff7812 */ /* 0x000fe200078cc0ff */
[----:B-1----:R-:W-:-:S12]  /*136f10*/  IMAD.WIDE R172, R202, 0x4, R32 ;  /* 0x00000004caac7825 */ /* 0x002fd800078e0220 */
[----:B------:R1:W-:Y:S01]  /*136f20*/  @P6 STG.E desc[UR60][R172.64], R248 ;  /* 0x000000f8ac006986 */ /* 0x0003e2000c10193c */
[----:B------:R-:W-:Y:S02]  /*136f30*/  LOP3.LUT P6, RZ, R39, 0x10000000, RZ, 0xc0, !PT ;  /* 0x1000000027ff7812 */ /* 0x000fe400078cc0ff */
[----:B------:R-:W-:Y:S01]  /*136f40*/  LOP3.LUT P4, RZ, R15, 0x2, RZ, 0xc0, !PT ;  /* 0x000000020fff7812 */ /* 0x000fe2000788c0ff */
[----:B-1----:R-:W-:-:S10]  /*136f50*/  IMAD.WIDE R172, R202, 0x4, R30 ;  /* 0x00000004caac7825 */ /* 0x002fd400078e021e */
[----:B---3--:R1:W-:Y:S02]  /*136f60*/  @P6 STG.E desc[UR60][R172.64], R203 ;  /* 0x000000cbac006986 */ /* 0x0083e4000c10193c */
[----:B-1----:R-:W-:-:S05]  /*136f70*/  IMAD.WIDE R172, R20, 0x4, R36 ;  /* 0x0000000414ac7825 */ /* 0x002fca00078e0224 */
[----:B------:R1:W-:Y:S02]  /*136f80*/  @P5 STG.E desc[UR60][R172.64], R174 ;  /* 0x000000aeac005986 */ /* 0x0003e4000c10193c */
[----:B-1----:R-:W-:-:S05]  /*136f90*/  IMAD.WIDE R172, R20, 0x4, R34 ;  /* 0x0000000414ac7825 */ /* 0x002fca00078e0222 */
[----:B----4-:R1:W-:Y:S04]  /*136fa0*/  @P4 STG.E desc[UR60][R172.64], R175 ;  /* 0x000000afac004986 */ /* 0x0103e8000c10193c */
[----:B-1----:R-:W3:Y:S01]  /*136fb0*/  LDL.LU R175, [R1+0xf0] ;  /* 0x0000f00001af7983 */ /* 0x002ee20000300800 */
[C---:B------:R-:W-:Y:S02]  /*136fc0*/  LOP3.LUT P3, RZ, R15.reuse, 0x4, RZ, 0xc0, !PT ;  /* 0x000000040fff7812 */ /* 0x040fe4000786c0ff */
[C---:B------:R-:W-:Y:S01]  /*136fd0*/  LOP3.LUT P2, RZ, R15.reuse, 0x10, RZ, 0xc0, !PT ;  /* 0x000000100fff7812 */ /* 0x040fe2000784c0ff */
[----:B------:R-:W-:Y:S01]  /*136fe0*/  IMAD.WIDE R172, R20, 0x4, R32 ;  /* 0x0000000414ac7825 */ /* 0x000fe200078e0220 */
[C---:B------:R-:W-:Y:S02]  /*136ff0*/  LOP3.LUT P1, RZ, R15.reuse, 0x40, RZ, 0xc0, !PT ;  /* 0x000000400fff7812 */ /* 0x040fe4000782c0ff */
[----:B------:R-:W-:-:S07]  /*137000*/  LOP3.LUT P0, RZ, R15, 0x200, RZ, 0xc0, !PT ;  /* 0x000002000fff7812 */ /* 0x000fce000780c0ff */
[----:B------:R1:W-:Y:S02]  /*137010*/  @P3 STG.E desc[UR60][R172.64], R19 ;  /* 0x00000013ac003986 */ /* 0x0003e4000c10193c */
[----:B-1----:R-:W-:Y:S02]  /*137020*/  IMAD.WIDE R172, R20, 0x4, R30 ;  /* 0x0000000414ac7825 */ /* 0x002fe400078e021e */
[----:B------:R-:W4:Y:S04]  /*137030*/  LDL.LU R19, [R1] ;  /* 0x0000000001137983 */ /* 0x000f280000300800 */
[----:B------:R1:W-:Y:S04]  /*137040*/  @P2 STG.E desc[UR60][R172.64], R21 ;  /* 0x00000015ac002986 */ /* 0x0003e8000c10193c */
[----:B------:R-:W4:Y:S01]  /*137050*/  LDL.LU R20, [R1+0x164] ;  /* 0x0001640001147983 */ /* 0x000f220000300800 */
[----:B-1----:R-:W-:-:S03]  /*137060*/  IMAD.WIDE R172, R22, 0x4, R36 ;  /* 0x0000000416ac7825 */ /* 0x002fc600078e0224 */
[----:B------:R-:W4:Y:S04]  /*137070*/  LDL.LU R21, [R1+0x154] ;  /* 0x0001540001157983 */ /* 0x000f280000300800 */
[----:B------:R1:W-:Y:S02]  /*137080*/  @P1 STG.E desc[UR60][R172.64], R23 ;  /* 0x00000017ac001986 */ /* 0x0003e4000c10193c */
[----:B-1----:R-:W-:Y:S02]  /*137090*/  IMAD.WIDE R172, R22, 0x4, R34 ;  /* 0x0000000416ac7825 */ /* 0x002fe400078e0222 */
[----:B------:R-:W4:Y:S04]  /*1370a0*/  LDL.LU R23, [R1+0x144] ;  /* 0x0001440001177983 */ /* 0x000f280000300800 */
[----:B--2---:R1:W-:Y:S04]  /*1370b0*/  @P0 STG.E desc[UR60][R172.64], R24 ;  /* 0x00000018ac000986 */ /* 0x0043e8000c10193c */
[----:B-1----:R-:W2:Y:S01]  /*1370c0*/  LDL.LU R24, [R1+0x150c] ;  /* 0x00150c0001187983 */ /* 0x002ea20000300800 */
[----:B------:R-:W-:-:S03]  /*1370d0*/  LOP3.LUT P6, RZ, R12, 0x1, RZ, 0xc0, !PT ;  /* 0x000000010cff7812 */ /* 0x000fc600078cc0ff */
[----:B------:R-:W2:Y:S01]  /*1370e0*/  LDL.LU R251, [R1+0x134] ;  /* 0x0001340001fb7983 */ /* 0x000ea20000300800 */
[----:B------:R-:W-:-:S03]  /*1370f0*/  LOP3.LUT R39, R39, 0xffefffff, RZ, 0xc0, !PT ;  /* 0xffefffff27277812 */ /* 0x000fc600078ec0ff */
[----:B------:R-:W2:Y:S04]  /*137100*/  LDL.LU R201, [R1+0x124] ;  /* 0x0001240001c97983 */ /* 0x000ea80000300800 */
[----:B------:R-:W2:Y:S02]  /*137110*/  LDL.LU R246, [R1+0x114] ;  /* 0x0001140001f67983 */ /* 0x000ea40000300800 */
[----:B------:R-:W-:Y:S02]  /*137120*/  @P6 LOP3.LUT R39, R39, 0x100000, RZ, 0xfc, !PT ;  /* 0x0010000027276812 */ /* 0x000fe400078efcff */
[----:B------:R-:W-:Y:S01]  /*137130*/  LOP3.LUT P6, RZ, R15, 0x80000000, RZ, 0xc0, !PT ;  /* 0x800000000fff7812 */ /* 0x000fe200078cc0ff */
[----:B------:R-:W2:Y:S01]  /*137140*/  LDL.LU R250, [R1+0xf4] ;  /* 0x0000f40001fa7983 */ /* 0x000ea20000300800 */
[----:B------:R-:W-:-:S02]  /*137150*/  LOP3.LUT R39, R39, 0xffdfffff, RZ, 0xc0, !PT ;  /* 0xffdfffff27277812 */ /* 0x000fc400078ec0ff */
[----:B------:R-:W-:Y:S01]  /*137160*/  LOP3.LUT P3, RZ, R15, 0x400, RZ, 0xc0, !PT ;  /* 0x000004000fff7812 */ /* 0x000fe2000786c0ff */
[----:B------:R-:W-:Y:S01]  /*137170*/  IMAD.WIDE R172, R22, 0x4, R32 ;  /* 0x0000000416ac7825 */ /* 0x000fe200078e0220 */
[----:B------:R-:W2:Y:S04]  /*137180*/  LDL.LU R244, [R1+0x168] ;  /* 0x0001680001f47983 */ /* 0x000ea80000300800 */
[----:B------:R-:W2:Y:S03]  /*137190*/  LDL.LU R248, [R1+0x158] ;  /* 0x0001580001f87983 */ /* 0x000ea60000300800 */
[----:B------:R-:W-:Y:S01]  /*1371a0*/  @P6 LOP3.LUT R39, R39, 0x200000, RZ, 0xfc, !PT ;  /* 0x0020000027276812 */ /* 0x000fe200078efcff */
[----:B------:R-:W2:Y:S01]  /*1371b0*/  LDL.LU R202, [R1+0x148] ;  /* 0x0001480001ca7983 */ /* 0x000ea20000300800 */
[----:B------:R-:W-:-:S02]  /*1371c0*/  LOP3.LUT P6, RZ, R15, 0x10000000, RZ, 0xc0, !PT ;  /* 0x100000000fff7812 */ /* 0x000fc400078cc0ff */
[----:B------:R-:W-:Y:S01]  /*1371d0*/  LOP3.LUT R39, R39, 0xffbfffff, RZ, 0xc0, !PT ;  /* 0xffbfffff27277812 */ /* 0x000fe200078ec0ff */
[----:B------:R-:W2:Y:S04]  /*1371e0*/  LDL.LU R203, [R1+0x1514] ;  /* 0x0015140001cb7983 */ /* 0x000ea80000300800 */
[----:B------:R-:W2:Y:S06]  /*1371f0*/  LDL.LU R174, [R1+0x138] ;  /* 0x0001380001ae7983 */ /* 0x000eac0000300800 */
[----:B------:R-:W-:-:S02]  /*137200*/  @P6 LOP3.LUT R39, R39, 0x400000, RZ, 0xfc, !PT ;  /* 0x0040000027276812 */ /* 0x000fc400078efcff */
        /* <DEDUP_REMOVED lines=11> */
[----:B---3--:R1:W-:Y:S02]  /*1372c0*/  @P3 STG.E desc[UR60][R172.64], R175 ;  /* 0x000000afac003986 */ /* 0x0083e4000c10193c */
[----:B-1----:R-:W-:Y:S02]  /*1372d0*/  IMAD.WIDE R172, R22, 0x4, R30 ;  /* 0x0000000416ac7825 */ /* 0x002fe400078e021e */
[----:B------:R-:W3:Y:S04]  /*1372e0*/  LDL.LU R22, [R1+0x1518] ;  /* 0x0015180001167983 */ /* 0x000ee80000300800 */
[----:B------:R-:W3:Y:S01]  /*1372f0*/  LDL.LU R249, [R1+0x4] ;  /* 0x0000040001f97983 */ /* 0x000ee20000300800 */
[----:B------:R-:W-:-:S02]  /*137300*/  LOP3.LUT P2, RZ, R15, 0x800, RZ, 0xc0, !PT ;  /* 0x000008000fff7812 */ /* 0x000fc4000784c0ff */
[----:B------:R-:W-:Y:S01]  /*137310*/  @P6 LOP3.LUT R39, R39, 0x4000000, RZ, 0xfc, !PT ;  /* 0x0400000027276812 */ /* 0x000fe200078efcff */
[----:B------:R-:W3:Y:S01]  /*137320*/  LDL.LU R175, [R1+0x128] ;  /* 0x0001280001af7983 */ /* 0x000ee20000300800 */
[C---:B------:R-:W-:Y:S02]  /*137330*/  LOP3.LUT P6, RZ, R15.reuse, 0x80000, RZ, 0xc0, !PT ;  /* 0x000800000fff7812 */ /* 0x040fe400078cc0ff */
[C---:B------:R-:W-:Y:S02]  /*137340*/  LOP3.LUT P1, RZ, R15.reuse, 0x2000, RZ, 0xc0, !PT ;  /* 0x000020000fff7812 */ /* 0x040fe4000782c0ff */
[----:B------:R-:W-:Y:S02]  /*137350*/  LOP3.LUT P0, RZ, R15, 0x10000, RZ, 0xc0, !PT ;  /* 0x000100000fff7812 */ /* 0x000fe4000780c0ff */
[----:B------:R-:W-:-:S03]  /*137360*/  LOP3.LUT R39, R39, 0xf7ffffff, RZ, 0xc0, !PT ;  /* 0xf7ffffff27277812 */ /* 0x000fc600078ec0ff */
[----:B----4-:R2:W-:Y:S04]  /*137370*/  @P2 STG.E desc[UR60][R172.64], R19 ;  /* 0x00000013ac002986 */ /* 0x0105e8000c10193c */
[----:B------:R-:W-:Y:S02]  /*137380*/  @P6 LOP3.LUT R39, R39, 0x8000000, RZ, 0xfc, !PT ;  /* 0x0800000027276812 */ /* 0x000fe400078efcff */
[----:B------:R-:W-:Y:S01]  /*137390*/  LOP3.LUT P6, RZ, R15, 0x40000, RZ, 0xc0, !PT ;  /* 0x000400000fff7812 */ /* 0x000fe200078cc0ff */
[----:B--2---:R-:W-:-:S05]  /*1373a0*/  IMAD.WIDE R172, R24, 0x4, R36 ;  /* 0x0000000418ac7825 */ /* 0x004fca00078e0224 */
[----:B------:R1:W-:Y:S02]  /*1373b0*/  @P1 STG.E desc[UR60][R172.64], R20 ;  /* 0x00000014ac001986 */ /* 0x0003e4000c10193c */
[C---:B-1----:R-:W-:Y:S02]  /*1373c0*/  IMAD.WIDE R172, R24.reuse, 0x4, R34 ;  /* 0x0000000418ac7825 */ /* 0x042fe400078e0222 */
[----:B------:R-:W2:Y:S04]  /*1373d0*/  LDL.LU R20, [R1+0x118] ;  /* 0x0001180001147983 */ /* 0x000ea80000300800 */
[----:B------:R1:W-:Y:S02]  /*1373e0*/  @P0 STG.E desc[UR60][R172.64], R21 ;  /* 0x00000015ac000986 */ /* 0x0003e4000c10193c */
[----:B-1----:R-:W-:-:S02]  /*1373f0*/  IMAD.WIDE R172, R24, 0x4, R32 ;  /* 0x0000000418ac7825 */ /* 0x002fc400078e0220 */
[----:B------:R-:W4:Y:S04]  /*137400*/  LDL.LU R21, [R1+0xf8] ;  /* 0x0000f80001157983 */ /* 0x000f280000300800 */
[----:B------:R1:W-:Y:S02]  /*137410*/  @P6 STG.E desc[UR60][R172.64], R23 ;  /* 0x00000017ac006986 */ /* 0x0003e4000c10193c */
[----:B-1----:R-:W-:Y:S02]  /*137420*/  IMAD.WIDE R172, R24, 0x4, R30 ;  /* 0x0000000418ac7825 */ /* 0x002fe400078e021e */
[----:B------:R-:W4:Y:S04]  /*137430*/  LDL.LU R23, [R1+0x8] ;  /* 0x0000080001177983 */ /* 0x000f280000300800 */
[----:B------:R-:W4:Y:S04]  /*137440*/  LDL.LU R24, [R1+0x16c] ;  /* 0x00016c0001187983 */ /* 0x000f280000300800 */
[----:B------:R-:W4:Y:S01]  /*137450*/  LDL.LU R19, [R1+0x151c] ;  /* 0x00151c0001137983 */ /* 0x000f220000300800 */
[----:B------:R-:W-:-:S13]  /*137460*/  LOP3.LUT P6, RZ, R39, 0x8000000, RZ, 0xc0, !PT ;  /* 0x0800000027ff7812 */ /* 0x000fda00078cc0ff */
        /* <DEDUP_REMOVED lines=12> */
[----:B---3--:R1:W-:Y:S01]  /*137530*/  @P6 STG.E desc[UR60][R172.64], R249 ;  /* 0x000000f9ac006986 */ /* 0x0083e2000c10193c */
[----:B------:R-:W-:Y:S01]  /*137540*/  LOP3.LUT P6, RZ, R39, 0x400000, RZ, 0xc0, !PT ;  /* 0x0040000027ff7812 */ /* 0x000fe200078cc0ff */
[----:B-1----:R-:W-:-:S12]  /*137550*/  IMAD.WIDE R172, R203, 0x4, R36 ;  /* 0x00000004cbac7825 */ /* 0x002fd800078e0224 */
[----:B------:R1:W-:Y:S01]  /*137560*/  @P6 STG.E desc[UR60][R172.64], R244 ;  /* 0x000000f4ac006986 */ /* 0x0003e2000c10193c */
[----:B------:R-:W-:Y:S01]  /*137570*/  LOP3.LUT P6, RZ, R39, 0x200000, RZ, 0xc0, !PT ;  /* 0x0020000027ff7812 */ /* 0x000fe200078cc0ff */
[----:B-1----:R-:W-:-:S12]  /*137580*/  IMAD.WIDE R172, R203, 0x4, R34 ;  /* 0x00000004cbac7825 */ /* 0x002fd800078e0222 */
[----:B------:R1:W-:Y:S01]  /*137590*/  @P6 STG.E desc[UR60][R172.64], R248 ;  /* 0x000000f8ac006986 */ /* 0x0003e2000c10193c */
[----:B------:R-:W-:Y:S02]  /*1375a0*/  LOP3.LUT P6, RZ, R39, 0x100000, RZ, 0xc0, !PT ;  /* 0x0010000027ff7812 */ /* 0x000fe400078cc0ff */
[C---:B------:R-:W-:Y:S02]  /*1375b0*/  LOP3.LUT P5, RZ, R12.reuse, 0x4, RZ, 0xc0, !PT ;  /* 0x000000040cff7812 */ /* 0x040fe400078ac0ff */
[----:B------:R-:W-:Y:S01]  /*1375c0*/  LOP3.LUT P4, RZ, R12, 0x10, RZ, 0xc0, !PT ;  /* 0x000000100cff7812 */ /* 0x000fe2000788c0ff */
[----:B-1----:R-:W-:-:S08]  /*1375d0*/  IMAD.WIDE R172, R203, 0x4, R32 ;  /* 0x00000004cbac7825 */ /* 0x002fd000078e0220 */
        /* <DEDUP_REMOVED lines=11> */
[----:B-1----:R-:W-:-:S05]  /*137690*/  IMAD.WIDE R172, R22, 0x4, R32 ;  /* 0x0000000416ac7825 */ /* 0x002fca00078e0220 */
[----:B----4-:R1:W-:Y:S02]  /*1376a0*/  @P2 STG.E desc[UR60][R172.64], R21 ;  /* 0x00000015ac002986 */ /* 0x0103e4000c10193c */
[----:B-1----:R-:W-:-:S05]  /*1376b0*/  IMAD.WIDE R172, R22, 0x4, R30 ;  /* 0x0000000416ac7825 */ /* 0x002fca00078e021e */
[----:B------:R1:W-:Y:S02]  /*1376c0*/  @P1 STG.E desc[UR60][R172.64], R23 ;  /* 0x00000017ac001986 */ /* 0x0003e4000c10193c */
[----:B-1----:R-:W-:-:S05]  /*1376d0*/  IMAD.WIDE R172, R19, 0x4, R36 ;  /* 0x0000000413ac7825 */ /* 0x002fca00078e0224 */
[----:B------:R1:W-:Y:S04]  /*1376e0*/  @P0 STG.E desc[UR60][R172.64], R24 ;  /* 0x00000018ac000986 */ /* 0x0003e8000c10193c */
[----:B-1----:R-:W2:Y:S04]  /*1376f0*/  LDL.LU R24, [R1+0x15c] ;  /* 0x00015c0001187983 */ /* 0x002ea80000300800 */
[----:B------:R-:W3:Y:S04]  /*137700*/  LDL.LU R175, [R1+0x14c] ;  /* 0x00014c0001af7983 */ /* 0x000ee80000300800 */
[----:B------:R-:W4:Y:S04]  /*137710*/  LDL.LU R20, [R1+0x13c] ;  /* 0x00013c0001147983 */ /* 0x000f280000300800 */
[----:B------:R-:W4:Y:S04]  /*137720*/  LDL.LU R23, [R1+0x12c] ;  /* 0x00012c0001177983 */ /* 0x000f280000300800 */
[----:B------:R-:W4:Y:S04]  /*137730*/  LDL.LU R21, [R1+0x11c] ;  /* 0x00011c0001157983 */ /* 0x000f280000300800 */
[----:B------:R-:W4:Y:S04]  /*137740*/  LDL.LU R22, [R1+0xfc] ;  /* 0x0000fc0001167983 */ /* 0x000f280000300800 */
[----:B------:R-:W4:Y:S01]  /*137750*/  LDL.LU R246, [R1+0x1520] ;  /* 0x0015200001f67983 */ /* 0x000f220000300800 */
[----:B------:R-:W-:Y:S01]  /*137760*/  LOP3.LUT P3, RZ, R12, 0x4000, RZ, 0xc0, !PT ;  /* 0x000040000cff7812 */ /* 0x000fe2000786c0ff */
[----:B------:R-:W-:Y:S01]  /*137770*/  IMAD.WIDE R172, R19, 0x4, R34 ;  /* 0x0000000413ac7825 */ /* 0x000fe200078e0222 */
        /* <DEDUP_REMOVED lines=16> */
[----:B------:R-:W-:Y:S02]  /*137880*/  LOP3.LUT P6, RZ, R12, 0x2000000, RZ, 0xc0, !PT ;  /* 0x020000000cff7812 */ /* 0x000fe400078cc0ff */
[----:B------:R-:W-:-:S11]  /*137890*/  LOP3.LUT R39, R39, 0xfffdffff, RZ, 0xc0, !PT ;  /* 0xfffdffff27277812 */ /* 0x000fd600078ec0ff */
[----:B------:R-:W-:Y:S02]  /*1378a0*/  @P6 LOP3.LUT R39, R39, 0x20000, RZ, 0xfc, !PT ;  /* 0x0002000027276812 */ /* 0x000fe400078efcff */
[C---:B------:R-:W-:Y:S02]  /*1378b0*/  LOP3.LUT P6, RZ, R12.reuse, 0x1000000, RZ, 0xc0, !PT ;  /* 0x010000000cff7812 */ /* 0x040fe400078cc0ff */
[----:B------:R-:W-:Y:S02]  /*1378c0*/  LOP3.LUT R39, R39, 0xfffbffff, RZ, 0xc0, !PT ;  /* 0xfffbffff27277812 */ /* 0x000fe400078ec0ff */
[C---:B------:R-:W-:Y:S02]  /*1378d0*/  LOP3.LUT P1, RZ, R12.reuse, 0x20000, RZ, 0xc0, !PT ;  /* 0x000200000cff7812 */ /* 0x040fe4000782c0ff */
[----:B------:R-:W-:-:S07]  /*1378e0*/  LOP3.LUT P0, RZ, R12, 0x40000, RZ, 0xc0, !PT ;  /* 0x000400000cff7812 */ /* 0x000fce000780c0ff */
        /* <DEDUP_REMOVED lines=11> */
[----:B------:R-:W-:-:S03]  /*1379a0*/  IMAD.WIDE R172, R19, 0x4, R32 ;  /* 0x0000000413ac7825 */ /* 0x000fc600078e0220 */
[----:B------:R-:W2:Y:S04]  /*1379b0*/  LDL.LU R248, [R1+0x1b0] ;  /* 0x0001b00001f87983 */ /* 0x000ea80000300800 */
[----:B---3--:R1:W-:Y:S04]  /*1379c0*/  @P2 STG.E desc[UR60][R172.64], R175 ;  /* 0x000000afac002986 */ /* 0x0083e8000c10193c */
[----:B-1----:R-:W3:Y:S04]  /*1379d0*/  LDL.LU R175, [R1+0x1528] ;  /* 0x0015280001af7983 */ /* 0x002ee80000300800 */
[----:B------:R-:W3:Y:S01]  /*1379e0*/  LDL.LU R202, [R1+0x1a0] ;  /* 0x0001a00001ca7983 */ /* 0x000ee20000300800 */
[----:B------:R-:W-:-:S03]  /*1379f0*/  IMAD.WIDE R172, R19, 0x4, R30 ;  /* 0x0000000413ac7825 */ /* 0x000fc600078e021e */
[----:B------:R-:W3:Y:S04]  /*137a00*/  LDL.LU R203, [R1+0x190] ;  /* 0x0001900001cb7983 */ /* 0x000ee80000300800 */
[----:B----4-:R1:W-:Y:S02]  /*137a10*/  @P1 STG.E desc[UR60][R172.64], R20 ;  /* 0x00000014ac001986 */ /* 0x0103e4000c10193c */
[----:B-1----:R-:W-:-:S05]  /*137a20*/  IMAD.WIDE R172, R246, 0x4, R36 ;  /* 0x00000004f6ac7825 */ /* 0x002fca00078e0224 */
[----:B------:R1:W-:Y:S04]  /*137a30*/  @P0 STG.E desc[UR60][R172.64], R23 ;  /* 0x00000017ac000986 */ /* 0x0003e8000c10193c */
[----:B-1----:R-:W4:Y:S04]  /*137a40*/  LDL.LU R23, [R1+0x152c] ;  /* 0x00152c0001177983 */ /* 0x002f280000300800 */
[----:B------:R-:W4:Y:S01]  /*137a50*/  LDL.LU R174, [R1+0x170] ;  /* 0x0001700001ae7983 */ /* 0x000f220000300800 */
[----:B------:R-:W-:-:S03]  /*137a60*/  IMAD.WIDE R172, R246, 0x4, R34 ;  /* 0x00000004f6ac7825 */ /* 0x000fc600078e0222 */
[----:B------:R-:W4:Y:S04]  /*137a70*/  LDL.LU R19, [R1+0x180] ;  /* 0x0001800001137983 */ /* 0x000f280000300800 */
[----:B------:R1:W-:Y:S01]  /*137a80*/  @P6 STG.E desc[UR60][R172.64], R21 ;  /* 0x00000015ac006986 */ /* 0x0003e2000c10193c */
[----:B------:R-:W-:-:S03]  /*137a90*/  LOP3.LUT P6, RZ, R39, 0x80000, RZ, 0xc0, !PT ;  /* 0x0008000027ff7812 */ /* 0x000fc600078cc0ff */
[----:B------:R-:W4:Y:S01]  /*137aa0*/  LDL.LU R20, [R1+0x1e4] ;  /* 0x0001e40001147983 */ /* 0x000f220000300800 */
[----:B-1----:R-:W-:-:S03]  /*137ab0*/  IMAD.WIDE R172, R246, 0x4, R32 ;  /* 0x00000004f6ac7825 */ /* 0x002fc600078e0220 */
[----:B------:R-:W4:Y:S06]  /*137ac0*/  LDL.LU R21, [R1+0x1d4] ;  /* 0x0001d40001157983 */ /* 0x000f2c0000300800 */
[----:B------:R1:W-:Y:S04]  /*137ad0*/  @P6 STG.E desc[UR60][R172.64], R22 ;  /* 0x00000016ac006986 */ /* 0x0003e8000c10193c */
[----:B-1----:R-:W4:Y:S01]  /*137ae0*/  LDL.LU R22, [R1+0x1c4] ;  /* 0x0001c40001167983 */ /* 0x002f220000300800 */
[----:B------:R-:W-:Y:S01]  /*137af0*/  LOP3.LUT P6, RZ, R39, 0x40000, RZ, 0xc0, !PT ;  /* 0x0004000027ff7812 */ /* 0x000fe200078cc0ff */
[----:B------:R-:W-:Y:S01]  /*137b00*/  IMAD.WIDE R172, R246, 0x4, R30 ;  /* 0x00000004f6ac7825 */ /* 0x000fe200078e021e */
[----:B------:R-:W-:-:S02]  /*137b10*/  LOP3.LUT P5, RZ, R14, 0x20, RZ, 0xc0, !PT ;  /* 0x000000200eff7812 */ /* 0x000fc400078ac0ff */
[C---:B------:R-:W-:Y:S02]  /*137b20*/  LOP3.LUT P4, RZ, R14.reuse, 0x80, RZ, 0xc0, !PT ;  /* 0x000000800eff7812 */ /* 0x040fe4000788c0ff */
[C---:B------:R-:W-:Y:S02]  /*137b30*/  LOP3.LUT P3, RZ, R14.reuse, 0x200, RZ, 0xc0, !PT ;  /* 0x000002000eff7812 */ /* 0x040fe4000786c0ff */
[C---:B------:R-:W-:Y:S02]  /*137b40*/  LOP3.LUT P2, RZ, R14.reuse, 0x800, RZ, 0xc0, !PT ;  /* 0x000008000eff7812 */ /* 0x040fe4000784c0ff */
[----:B------:R-:W-:-:S03]  /*137b50*/  LOP3.LUT P1, RZ, R14, 0x2000, RZ, 0xc0, !PT ;  /* 0x000020000eff7812 */ /* 0x000fc6000782c0ff */
        /* <DEDUP_REMOVED lines=9> */
[----:B-1----:R-:W-:-:S12]  /*137bf0*/  IMAD.WIDE R172, R244, 0x4, R32 ;  /* 0x00000004f4ac7825 */ /* 0x002fd800078e0220 */
[----:B------:R1:W-:Y:S01]  /*137c00*/  @P6 STG.E desc[UR60][R172.64], R249 ;  /* 0x000000f9ac006986 */ /* 0x0003e2000c10193c */
[C---:B------:R-:W-:Y:S01]  /*137c10*/  LOP3.LUT P6, RZ, R39.reuse, 0x4000, RZ, 0xc0, !PT ;  /* 0x0000400027ff7812 */ /* 0x040fe200078cc0ff */
[----:B-1----:R-:W-:Y:S02]  /*137c20*/  IMAD.WIDE R172, R244, 0x4, R30 ;  /* 0x00000004f4ac7825 */ /* 0x002fe400078e021e */
[----:B------:R-:W2:Y:S10]  /*137c30*/  LDL.LU R244, [R1+0x1538] ;  /* 0x0015380001f47983 */ /* 0x000eb40000300800 */
[----:B------:R3:W-:Y:S01]  /*137c40*/  @P6 STG.E desc[UR60][R172.64], R248 ;  /* 0x000000f8ac006986 */ /* 0x0007e2000c10193c */
[----:B------:R-:W-:Y:S01]  /*137c50*/  LOP3.LUT P6, RZ, R39, 0x2000, RZ, 0xc0, !PT ;  /* 0x0000200027ff7812 */ /* 0x000fe200078cc0ff */
[----:B---3--:R-:W-:-:S12]  /*137c60*/  IMAD.WIDE R172, R175, 0x4, R36 ;  /* 0x00000004afac7825 */ /* 0x008fd800078e0224 */
[----:B------:R1:W-:Y:S01]  /*137c70*/  @P6 STG.E desc[UR60][R172.64], R202 ;  /* 0x000000caac006986 */ /* 0x0003e2000c10193c */
[----:B------:R-:W-:Y:S01]  /*137c80*/  LOP3.LUT P6, RZ, R39, 0x1000, RZ, 0xc0, !PT ;  /* 0x0000100027ff7812 */ /* 0x000fe200078cc0ff */
[----:B-1----:R-:W-:-:S12]  /*137c90*/  IMAD.WIDE R172, R175, 0x4, R34 ;  /* 0x00000004afac7825 */ /* 0x002fd800078e0222 */
[----:B------:R1:W-:Y:S02]  /*137ca0*/  @P6 STG.E desc[UR60][R172.64], R203 ;  /* 0x000000cbac006986 */ /* 0x0003e4000c10193c */
[----:B-1----:R-:W-:-:S05]  /*137cb0*/  IMAD.WIDE R172, R175, 0x4, R32 ;  /* 0x00000004afac7825 */ /* 0x002fca00078e0220 */
[----:B----4-:R1:W-:Y:S02]  /*137cc0*/  @P5 STG.E desc[UR60][R172.64], R174 ;  /* 0x000000aeac005986 */ /* 0x0103e4000c10193c */
[----:B-1----:R-:W-:-:S05]  /*137cd0*/  IMAD.WIDE R172, R175, 0x4, R30 ;  /* 0x00000004afac7825 */ /* 0x002fca00078e021e */
[----:B------:R1:W-:Y:S02]  /*137ce0*/  @P4 STG.E desc[UR60][R172.64], R19 ;  /* 0x00000013ac004986 */ /* 0x0003e4000c10193c */
[----:B-1----:R-:W-:-:S05]  /*137cf0*/  IMAD.WIDE R172, R23, 0x4, R36 ;  /* 0x0000000417ac7825 */ /* 0x002fca00078e0224 */
[----:B------:R1:W-:Y:S02]  /*137d00*/  @P3 STG.E desc[UR60][R172.64], R20 ;  /* 0x00000014ac003986 */ /* 0x0003e4000c10193c */
[C---:B-1----:R-:W-:Y:S02]  /*137d10*/  IMAD.WIDE R172, R23.reuse, 0x4, R34 ;  /* 0x0000000417ac7825 */ /* 0x042fe400078e0222 */
[----:B------:R-:W3:Y:S04]  /*137d20*/  LDL.LU R20, [R1+0x1a4] ;  /* 0x0001a40001147983 */ /* 0x000ee80000300800 */
[----:B------:R1:W-:Y:S02]  /*137d30*/  @P2 STG.E desc[UR60][R172.64], R21 ;  /* 0x00000015ac002986 */ /* 0x0003e4000c10193c */
[----:B-1----:R-:W-:-:S02]  /*137d40*/  IMAD.WIDE R172, R23, 0x4, R32 ;  /* 0x0000000417ac7825 */ /* 0x002fc400078e0220 */
[----:B------:R-:W4:Y:S04]  /*137d50*/  LDL.LU R21, [R1+0x194] ;  /* 0x0001940001157983 */ /* 0x000f280000300800 */
[----:B------:R1:W-:Y:S02]  /*137d60*/  @P1 STG.E desc[UR60][R172.64], R22 ;  /* 0x00000016ac001986 */ /* 0x0003e4000c10193c */
[----:B-1----:R-:W-:Y:S02]  /*137d70*/  IMAD.WIDE R172, R23, 0x4, R30 ;  /* 0x0000000417ac7825 */ /* 0x002fe400078e021e */
[----:B------:R-:W4:Y:S04]  /*137d80*/  LDL.LU R22, [R1+0x174] ;  /* 0x0001740001167983 */ /* 0x000f280000300800 */
[----:B------:R-:W3:Y:S01]  /*137d90*/  LDL.LU R23, [R1+0x1530] ;  /* 0x0015300001177983 */ /* 0x000ee20000300800 */
[----:B------:R-:W-:-:S13]  /*137da0*/  LOP3.LUT P0, RZ, R14, 0x4000, RZ, 0xc0, !PT ;  /* 0x000040000eff7812 */ /* 0x000fda000780c0ff */
[----:B--2---:R1:W-:Y:S04]  /*137db0*/  @P0 STG.E desc[UR60][R172.64], R24 ;  /* 0x00000018ac000986 */ /* 0x0043e8000c10193c */
        /* <DEDUP_REMOVED lines=14> */
[----:B------:R-:W-:-:S02]  /*137ea0*/  LOP3.LUT P3, RZ, R14, 0x10000, RZ, 0xc0, !PT ;  /* 0x000100000eff7812 */ /* 0x000fc4000786c0ff */
[C---:B------:R-:W-:Y:S02]  /*137eb0*/  LOP3.LUT P2, RZ, R14.reuse, 0x80000, RZ, 0xc0, !PT ;  /* 0x000800000eff7812 */ /* 0x040fe4000784c0ff */
        /* <DEDUP_REMOVED lines=14> */
[----:B---3--:R-:W-:-:S05]  /*137fa0*/  IMAD.WIDE R172, R23, 0x4, R36 ;  /* 0x0000000417ac7825 */ /* 0x008fca00078e0224 */
[----:B------:R1:W-:Y:S02]  /*137fb0*/  @P3 STG.E desc[UR60][R172.64], R20 ;  /* 0x00000014ac003986 */ /* 0x0003e4000c10193c */
[C---:B-1----:R-:W-:Y:S02]  /*137fc0*/  IMAD.WIDE R172, R23.reuse, 0x4, R34 ;  /* 0x0000000417ac7825 */ /* 0x042fe400078e0222 */
[----:B------:R-:W3:Y:S04]  /*137fd0*/  LDL.LU R20, [R1+0x1bc] ;  /* 0x0001bc0001147983 */ /* 0x000ee80000300800 */
[----:B----4-:R1:W-:Y:S02]  /*137fe0*/  @P2 STG.E desc[UR60][R172.64], R21 ;  /* 0x00000015ac002986 */ /* 0x0103e4000c10193c */
[----:B-1----:R-:W-:-:S02]  /*137ff0*/  IMAD.WIDE R172, R23, 0x4, R32 ;  /* 0x0000000417ac7825 */ /* 0x002fc400078e0220 */
[----:B------:R-:W4:Y:S04]  /*138000*/  LDL.LU R21, [R1+0x1ac] ;  /* 0x0001ac0001157983 */ /* 0x000f280000300800 */
[----:B------:R1:W-:Y:S02]  /*138010*/  @P1 STG.E desc[UR60][R172.64], R22 ;  /* 0x00000016ac001986 */ /* 0x0003e4000c10193c */
[----:B-1----:R-:W-:Y:S02]  /*138020*/  IMAD.WIDE R172, R23, 0x4, R30 ;  /* 0x0000000417ac7825 */ /* 0x002fe400078e021e */
[----:B------:R-:W4:Y:S04]  /*138030*/  LDL.LU R22, [R1+0x19c] ;  /* 0x00019c0001167983 */ /* 0x000f280000300800 */
[----:B------:R-:W4:Y:S04]  /*138040*/  LDL.LU R23, [R1+0x17c] ;  /* 0x00017c0001177983 */ /* 0x000f280000300800 */
[----:B------:R-:W4:Y:S01]  /*138050*/  LDL.LU R175, [R1+0x1540] ;  /* 0x0015400001af7983 */ /* 0x000f220000300800 */
[----:B------:R-:W-:-:S04]  /*138060*/  LOP3.LUT R39, R39, 0xfffffeff, RZ, 0xc0, !PT ;  /* 0xfffffeff27277812 */ /* 0x000fc800078ec0ff */
        /* <DEDUP_REMOVED lines=11> */
[----:B------:R-:W-:Y:S01]  /*138120*/  LOP3.LUT P6, RZ, R14, 0x800000, RZ, 0xc0, !PT ;  /* 0x008000000eff7812 */ /* 0x000fe200078cc0ff */
[----:B--2---:R1:W-:Y:S02]  /*138130*/  @P0 STG.E desc[UR60][R172.64], R24 ;  /* 0x00000018ac000986 */ /* 0x0043e4000c10193c */
[----:B-1----:R-:W-:Y:S01]  /*138140*/  IMAD.WIDE R172, R201, 0x4, R36 ;  /* 0x00000004c9ac7825 */ /* 0x002fe200078e0224 */
[----:B------:R-:W-:Y:S01]  /*138150*/  LOP3.LUT P5, RZ, R13, 0x40, RZ, 0xc0, !PT ;  /* 0x000000400dff7812 */ /* 0x000fe200078ac0ff */
[----:B------:R-:W2:Y:S08]  /*138160*/  LDL.LU R24, [R1+0x5898] ;  /* 0x0058980001187983 */ /* 0x000eb00000300800 */
        /* <DEDUP_REMOVED lines=25> */
[----:B------:R1:W-:Y:S02]  /*138300*/  @P6 STG.E desc[UR60][R172.64], R202 ;  /* 0x000000caac006986 */ /* 0x0003e4000c10193c */
[----:B-1----:R-:W-:-:S05]  /*138310*/  IMAD.WIDE R172, R19, 0x4, R34 ;  /* 0x0000000413ac7825 */ /* 0x002fca00078e0222 */
[----:B------:R1:W-:Y:S02]  /*138320*/  @P5 STG.E desc[UR60][R172.64], R203 ;  /* 0x000000cbac005986 */ /* 0x0003e4000c10193c */
[----:B-1----:R-:W-:-:S05]  /*138330*/  IMAD.WIDE R172, R19, 0x4, R32 ;  /* 0x0000000413ac7825 */ /* 0x002fca00078e0220 */
[----:B------:R1:W-:Y:S02]  /*138340*/  @P4 STG.E desc[UR60][R172.64], R174 ;  /* 0x000000aeac004986 */ /* 0x0003e4000c10193c */
[----:B-1----:R-:W-:Y:S02]  /*138350*/  IMAD.WIDE R172, R19, 0x4, R30 ;  /* 0x0000000413ac7825 */ /* 0x002fe400078e021e */
[----:B------:R-:W2:Y:S01]  /*138360*/  LDL.LU R19, [R1+0x18c] ;  /* 0x00018c0001137983 */ /* 0x000ea20000300800 */
[C---:B------:R-:W-:Y:S02]  /*138370*/  LOP3.LUT P3, RZ, R13.reuse, 0x100, RZ, 0xc0, !PT ;  /* 0x000001000dff7812 */ /* 0x040fe4000786c0ff */
[C---:B------:R-:W-:Y:S02]  /*138380*/  LOP3.LUT P2, RZ, R13.reuse, 0x200, RZ, 0xc0, !PT ;  /* 0x000002000dff7812 */ /* 0x040fe4000784c0ff */
[C---:B------:R-:W-:Y:S02]  /*138390*/  LOP3.LUT P1, RZ, R13.reuse, 0x400, RZ, 0xc0, !PT ;  /* 0x000004000dff7812 */ /* 0x040fe4000782c0ff */
[----:B------:R-:W-:-:S07]  /*1383a0*/  LOP3.LUT P0, RZ, R13, 0x800, RZ, 0xc0, !PT ;  /* 0x000008000dff7812 */ /* 0x000fce000780c0ff */
[----:B---3--:R1:W-:Y:S04]  /*1383b0*/  @P3 STG.E desc[UR60][R172.64], R20 ;  /* 0x00000014ac003986 */ /* 0x0083e8000c10193c */
[----:B-1----:R-:W3:Y:S01]  /*1383c0*/  LDL.LU R20, [R1+0x260] ;  /* 0x0002600001147983 */ /* 0x002ee20000300800 */
[----:B----4-:R-:W-:-:S05]  /*1383d0*/  IMAD.WIDE R172, R175, 0x4, R36 ;  /* 0x00000004afac7825 */ /* 0x010fca00078e0224 */
[----:B------:R1:W-:Y:S02]  /*1383e0*/  @P2 STG.E desc[UR60][R172.64], R21 ;  /* 0x00000015ac002986 */ /* 0x0003e4000c10193c */
[C---:B-1----:R-:W-:Y:S02]  /*1383f0*/  IMAD.WIDE R172, R175.reuse, 0x4, R34 ;  /* 0x00000004afac7825 */ /* 0x042fe400078e0222 */
[----:B------:R-:W4:Y:S04]  /*138400*/  LDL.LU R21, [R1+0x250] ;  /* 0x0002500001157983 */ /* 0x000f280000300800 */
[----:B------:R1:W-:Y:S02]  /*138410*/  @P1 STG.E desc[UR60][R172.64], R22 ;  /* 0x00000016ac001986 */ /* 0x0003e4000c10193c */
[----:B-1----:R-:W-:-:S02]  /*138420*/  IMAD.WIDE R172, R175, 0x4, R32 ;  /* 0x00000004afac7825 */ /* 0x002fc400078e0220 */
[----:B------:R-:W4:Y:S04]  /*138430*/  LDL.LU R22, [R1+0x240] ;  /* 0x0002400001167983 */ /* 0x000f280000300800 */
[----:B------:R1:W-:Y:S04]  /*138440*/  @P0 STG.E desc[UR60][R172.64], R23 ;  /* 0x00000017ac000986 */ /* 0x0003e8000c10193c */
[----:B-1----:R-:W3:Y:S04]  /*138450*/  LDL.LU R23, [R1+0x1544] ;  /* 0x0015440001177983 */ /* 0x002ee80000300800 */
[----:B------:R-:W4:Y:S04]  /*138460*/  LDL.LU R246, [R1+0x1548] ;  /* 0x0015480001f67983 */ /* 0x000f280000300800 */
[----:B------:R-:W4:Y:S04]  /*138470*/  LDL.LU R38, [R1+0x230] ;  /* 0x0002300001267983 */ /* 0x000f280000300800 */
[----:B------:R-:W4:Y:S01]  /*138480*/  LDL.LU R247, [R1+0x220] ;  /* 0x0002200001f77983 */ /* 0x000f220000300800 */
[----:B------:R-:W-:-:S03]  /*138490*/  LOP3.LUT P3, RZ, R13, 0x1000, RZ, 0xc0, !PT ;  /* 0x000010000dff7812 */ /* 0x000fc6000786c0ff */
[----:B------:R-:W4:Y:S01]  /*1384a0*/  LDL.LU R251, [R1+0x210] ;  /* 0x0002100001fb7983 */ /* 0x000f220000300800 */
[----:B------:R-:W-:-:S03]  /*1384b0*/  IMAD.WIDE R172, R175, 0x4, R30 ;  /* 0x00000004afac7825 */ /* 0x000fc600078e021e */
[----:B------:R-:W4:Y:S01]  /*1384c0*/  LDL.LU R248, [R1+0x154c] ;  /* 0x00154c0001f87983 */ /* 0x000f220000300800 */
[C---:B------:R-:W-:Y:S02]  /*1384d0*/  LOP3.LUT P2, RZ, R13.reuse, 0x2000, RZ, 0xc0, !PT ;  /* 0x000020000dff7812 */ /* 0x040fe4000784c0ff */
[C---:B------:R-:W-:Y:S02]  /*1384e0*/  LOP3.LUT P1, RZ, R13.reuse, 0x4000, RZ, 0xc0, !PT ;  /* 0x000040000dff7812 */ /* 0x040fe4000782c0ff */
[C---:B------:R-:W-:Y:S02]  /*1384f0*/  LOP3.LUT P0, RZ, R13.reuse, 0x8000, RZ, 0xc0, !PT ;  /* 0x000080000dff7812 */ /* 0x040fe4000780c0ff */
[----:B------:R-:W-:Y:S02]  /*138500*/  LOP3.LUT P6, RZ, R13, 0x1000000, RZ, 0xc0, !PT ;  /* 0x010000000dff7812 */ /* 0x000fe400078cc0ff */
[----:B------:R-:W-:-:S11]  /*138510*/  LOP3.LUT R200, R200, 0xefffffff, RZ, 0xc0, !PT ;  /* 0xefffffffc8c87812 */ /* 0x000fd600078ec0ff */
[----:B------:R-:W-:Y:S02]  /*138520*/  @P6 LOP3.LUT R200, R200, 0x10000000, RZ, 0xfc, !PT ;  /* 0x10000000c8c86812 */ /* 0x000fe400078efcff */
[----:B------:R-:W-:Y:S02]  /*138530*/  LOP3.LUT P6, RZ, R13, 0x800000, RZ, 0xc0, !PT ;  /* 0x008000000dff7812 */ /* 0x000fe400078cc0ff */
[----:B------:R-:W-:Y:S01]  /*138540*/  LOP3.LUT R200, R200, 0xdfffffff, RZ, 0xc0, !PT ;  /* 0xdfffffffc8c87812 */ /* 0x000fe200078ec0ff */
        /* <DEDUP_REMOVED lines=11> */
[----:B---3--:R-:W-:-:S05]  /*138600*/  IMAD.WIDE R172, R23, 0x4, R36 ;  /* 0x0000000417ac7825 */ /* 0x008fca00078e0224 */
[----:B------:R1:W-:Y:S02]  /*138610*/  @P2 STG.E desc[UR60][R172.64], R20 ;  /* 0x00000014ac002986 */ /* 0x0003e4000c10193c */
[C---:B-1----:R-:W-:Y:S02]  /*138620*/  IMAD.WIDE R172, R23.reuse, 0x4, R34 ;  /* 0x0000000417ac7825 */ /* 0x042fe400078e0222 */
[----:B------:R-:W3:Y:S04]  /*138630*/  LDL.LU R20, [R1+0x1f4] ;  /* 0x0001f40001147983 */ /* 0x000ee80000300800 */
[----:B----4-:R1:W-:Y:S02]  /*138640*/  @P1 STG.E desc[UR60][R172.64], R21 ;  /* 0x00000015ac001986 */ /* 0x0103e4000c10193c */
[----:B-1----:R-:W-:-:S05]  /*138650*/  IMAD.WIDE R172, R23, 0x4, R32 ;  /* 0x0000000417ac7825 */ /* 0x002fca00078e0220 */
[----:B------:R1:W-:Y:S02]  /*138660*/  @P0 STG.E desc[UR60][R172.64], R22 ;  /* 0x00000016ac000986 */ /* 0x0003e4000c10193c */
[----:B-1----:R-:W-:Y:S02]  /*138670*/  IMAD.WIDE R172, R23, 0x4, R30 ;  /* 0x0000000417ac7825 */ /* 0x002fe400078e021e */
[----:B------:R-:W4:Y:S04]  /*138680*/  LDL.LU R22, [R1+0x268] ;  /* 0x0002680001167983 */ /* 0x000f280000300800 */
[----:B------:R-:W4:Y:S04]  /*138690*/  LDL.LU R23, [R1+0x258] ;  /* 0x0002580001177983 */ /* 0x000f280000300800 */
[----:B------:R-:W4:Y:S01]  /*1386a0*/  LDL.LU R21, [R1+0x1554] ;  /* 0x0015540001157983 */ /* 0x000f220000300800 */
        /* <DEDUP_REMOVED lines=29> */
[----:B--2---:R-:W-:Y:S01]  /*138880*/  @P6 STG.E desc[UR60][R172.64], R201 ;  /* 0x000000c9ac006986 */ /* 0x004fe2000c10193c */
[----:B------:R-:W-:Y:S01]  /*138890*/  LOP3.LUT P6, RZ, R39, 0x1, RZ, 0xc0, !PT ;  /* 0x0000000127ff7812 */ /* 0x000fe200078cc0ff */
[----:B------:R-:W-:-:S12]  /*1388a0*/  IMAD.WIDE R38, R246, 0x4, R30 ;  /* 0x00000004f6267825 */ /* 0x000fd800078e021e */
[----:B------:R1:W-:Y:S01]  /*1388b0*/  @P6 STG.E desc[UR60][R38.64], R250 ;  /* 0x000000fa26006986 */ /* 0x0003e2000c10193c */
[----:B------:R-:W-:Y:S01]  /*1388c0*/  LOP3.LUT P6, RZ, R200, 0x80000000, RZ, 0xc0, !PT ;  /* 0x80000000c8ff7812 */ /* 0x000fe200078cc0ff */
[----:B-1----:R-:W-:Y:S01]  /*1388d0*/  IMAD.WIDE R38, R248, 0x4, R36 ;  /* 0x00000004f8267825 */ /* 0x002fe200078e0224 */
        /* <DEDUP_REMOVED lines=24> */
[----:B---3--:R4:W-:Y:S02]  /*138a60*/  @P2 STG.E desc[UR60][R38.64], R20 ;  /* 0x0000001426002986 */ /* 0x0089e4000c10193c */
[----:B----4-:R-:W-:-:S05]  /*138a70*/  IMAD.WIDE R38, R21, 0x4, R36 ;  /* 0x0000000415267825 */ /* 0x010fca00078e0224 */
[----:B------:R1:W-:Y:S02]  /*138a80*/  @P1 STG.E desc[UR60][R38.64], R22 ;  /* 0x0000001626001986 */ /* 0x0003e4000c10193c */
[----:B-1----:R-:W-:-:S05]  /*138a90*/  IMAD.WIDE R38, R21, 0x4, R34 ;  /* 0x0000000415267825 */ /* 0x002fca00078e0222 */
[----:B------:R1:W-:Y:S04]  /*138aa0*/  @P0 STG.E desc[UR60][R38.64], R23 ;  /* 0x0000001726000986 */ /* 0x0003e8000c10193c */
[----:B-1----:R-:W3:Y:S04]  /*138ab0*/  LDL.LU R23, [R1+0x248] ;  /* 0x0002480001177983 */ /* 0x002ee80000300800 */
[----:B------:R-:W4:Y:S04]  /*138ac0*/  LDL.LU R245, [R1+0x238] ;  /* 0x0002380001f57983 */ /* 0x000f280000300800 */
[----:B------:R-:W2:Y:S04]  /*138ad0*/  LDL.LU R174, [R1+0x228] ;  /* 0x0002280001ae7983 */ /* 0x000ea80000300800 */
[----:B------:R-:W2:Y:S04]  /*138ae0*/  LDL.LU R175, [R1+0x218] ;  /* 0x0002180001af7983 */ /* 0x000ea80000300800 */
[----:B------:R-:W2:Y:S04]  /*138af0*/  LDL.LU R19, [R1+0x208] ;  /* 0x0002080001137983 */ /* 0x000ea80000300800 */
[----:B------:R-:W2:Y:S01]  /*138b00*/  LDL.LU R20, [R1+0x1558] ;  /* 0x0015580001147983 */ /* 0x000ea20000300800 */
[----:B------:R-:W-:-:S03]  /*138b10*/  LOP3.LUT P3, RZ, R13, 0x80000000, RZ, 0xc0, !PT ;  /* 0x800000000dff7812 */ /* 0x000fc6000786c0ff */
[----:B------:R-:W2:Y:S01]  /*138b20*/  LDL.LU R22, [R1+0x1f8] ;  /* 0x0001f80001167983 */ /* 0x000ea20000300800 */
[----:B------:R-:W-:Y:S01]  /*138b30*/  IMAD.WIDE R38, R21, 0x4, R32 ;  /* 0x0000000415267825 */ /* 0x000fe200078e0220 */
        /* <DEDUP_REMOVED lines=25> */
[----:B------:R-:W-:-:S09]  /*138cd0*/  LOP3.LUT R200, R200, 0xf7ffffff, RZ, 0xc0, !PT ;  /* 0xf7ffffffc8c87812 */ /* 0x000fd200078ec0ff */
[----:B------:R-:W-:Y:S02]  /*138ce0*/  @P6 LOP3.LUT R200, R200, 0x8000000, RZ, 0xfc, !PT ;  /* 0x08000000c8c86812 */ /* 0x000fe400078efcff */
[----:B------:R-:W-:Y:S01]  /*138cf0*/  LOP3.LUT P6, RZ, R29, 0x8, RZ, 0xc0, !PT ;  /* 0x000000081dff7812 */ /* 0x000fe200078cc0ff */
[----:B---3--:R1:W-:Y:S04]  /*138d00*/  @P3 STG.E desc[UR60][R38.64], R23 ;  /* 0x0000001726003986 */ /* 0x0083e8000c10193c */
[----:B-1----:R-:W3:Y:S04]  /*138d10*/  LDL.LU R23, [R1+0x26c] ;  /* 0x00026c0001177983 */ /* 0x002ee80000300800 */
[----:B------:R-:W3:Y:S04]  /*138d20*/  LDL.LU R201, [R1+0x25c] ;  /* 0x00025c0001c97983 */ /* 0x000ee80000300800 */
[----:B------:R-:W3:Y:S01]  /*138d30*/  LDL.LU R246, [R1+0x24c] ;  /* 0x00024c0001f67983 */ /* 0x000ee20000300800 */
[----:B------:R-:W-:-:S03]  /*138d40*/  IMAD.WIDE R38, R21, 0x4, R30 ;  /* 0x0000000415267825 */ /* 0x000fc600078e021e */
[----:B------:R-:W3:Y:S04]  /*138d50*/  LDL.LU R249, [R1+0x22c] ;  /* 0x00022c0001f97983 */ /* 0x000ee80000300800 */
[----:B------:R-:W3:Y:S04]  /*138d60*/  LDL.LU R244, [R1+0x21c] ;  /* 0x00021c0001f47983 */ /* 0x000ee80000300800 */
[----:B------:R-:W3:Y:S04]  /*138d70*/  LDL.LU R248, [R1+0x20c] ;  /* 0x00020c0001f87983 */ /* 0x000ee80000300800 */
[----:B------:R-:W3:Y:S04]  /*138d80*/  LDL.LU R202, [R1+0x1560] ;  /* 0x0015600001ca7983 */ /* 0x000ee80000300800 */
[----:B------:R-:W3:Y:S04]  /*138d90*/  LDL.LU R203, [R1+0x1fc] ;  /* 0x0001fc0001cb7983 */ /* 0x000ee80000300800 */
[----:B------:R-:W3:Y:S04]  /*138da0*/  LDL.LU R21, [R1+0x1564] ;  /* 0x0015640001157983 */ /* 0x000ee80000300800 */
[----:B----4-:R1:W-:Y:S04]  /*138db0*/  @P2 STG.E desc[UR60][R38.64], R245 ;  /* 0x000000f526002986 */ /* 0x0103e8000c10193c */
[----:B-1----:R-:W4:Y:S01]  /*138dc0*/  LDL.LU R245, [R1+0x23c] ;  /* 0x00023c0001f57983 */ /* 0x002f220000300800 */
[----:B--2---:R-:W-:-:S05]  /*138dd0*/  IMAD.WIDE R38, R20, 0x4, R36 ;  /* 0x0000000414267825 */ /* 0x004fca00078e0224 */
[----:B------:R1:W-:Y:S02]  /*138de0*/  @P1 STG.E desc[UR60][R38.64], R174 ;  /* 0x000000ae26001986 */ /* 0x0003e4000c10193c */
[C---:B-1----:R-:W-:Y:S02]  /*138df0*/  IMAD.WIDE R38, R20.reuse, 0x4, R34 ;  /* 0x0000000414267825 */ /* 0x042fe400078e0222 */
[----:B------:R-:W2:Y:S04]  /*138e00*/  LDL.LU R174, [R1+0x2e0] ;  /* 0x0002e00001ae7983 */ /* 0x000ea80000300800 */
[----:B------:R1:W-:Y:S02]  /*138e10*/  @P0 STG.E desc[UR60][R38.64], R175 ;  /* 0x000000af26000986 */ /* 0x0003e4000c10193c */
[----:B-1----:R-:W-:-:S02]  /*138e20*/  IMAD.WIDE R38, R20, 0x4, R32 ;  /* 0x0000000414267825 */ /* 0x002fc400078e0220 */
[----:B------:R-:W2:Y:S04]  /*138e30*/  LDL.LU R175, [R1+0x2d0] ;  /* 0x0002d00001af7983 */ /* 0x000ea80000300800 */
[----:B------:R1:W-:Y:S04]  /*138e40*/  @P6 STG.E desc[UR60][R38.64], R19 ;  /* 0x0000001326006986 */ /* 0x0003e8000c10193c */
[----:B-1----:R-:W2:Y:S01]  /*138e50*/  LDL.LU R19, [R1+0x2c0] ;  /* 0x0002c00001137983 */ /* 0x002ea20000300800 */
[----:B------:R-:W-:Y:S01]  /*138e60*/  LOP3.LUT P6, RZ, R200, 0x8000000, RZ, 0xc0, !PT ;  /* 0x08000000c8ff7812 */ /* 0x000fe200078cc0ff */
[----:B------:R-:W-:-:S12]  /*138e70*/  IMAD.WIDE R38, R20, 0x4, R30 ;  /* 0x0000000414267825 */ /* 0x000fd800078e021e */
[----:B------:R1:W-:Y:S01]  /*138e80*/  @P6 STG.E desc[UR60][R38.64], R22 ;  /* 0x0000001626006986 */ /* 0x0003e2000c10193c */
[----:B------:R-:W-:Y:S01]  /*138e90*/  LOP3.LUT P6, RZ, R200, 0x4000000, RZ, 0xc0, !PT ;  /* 0x04000000c8ff7812 */ /* 0x000fe200078cc0ff */
[----:B-1----:R-:W-:Y:S02]  /*138ea0*/  IMAD.WIDE R38, R250, 0x4, R36 ;  /* 0x00000004fa267825 */ /* 0x002fe400078e0224 */
[----:B------:R-:W2:Y:S01]  /*138eb0*/  LDL.LU R22, [R1+0x2b0] ;  /* 0x0002b00001167983 */ /* 0x000ea20000300800 */
[C---:B------:R-:W-:Y:S02]  /*138ec0*/  LOP3.LUT P5, RZ, R29.reuse, 0x1000, RZ, 0xc0, !PT ;  /* 0x000010001dff7812 */ /* 0x040fe400078ac0ff */
[C---:B------:R-:W-:Y:S02]  /*138ed0*/  LOP3.LUT P4, RZ, R29.reuse, 0x2000, RZ, 0xc0, !PT ;  /* 0x000020001dff7812 */ /* 0x040fe4000788c0ff */
[C---:B------:R-:W-:Y:S02]  /*138ee0*/  LOP3.LUT P3, RZ, R29.reuse, 0x4000, RZ, 0xc0, !PT ;  /* 0x000040001dff7812 */ /* 0x040fe4000786c0ff */
[----:B------:R-:W-:-:S03]  /*138ef0*/  LOP3.LUT P2, RZ, R29, 0x8000, RZ, 0xc0, !PT ;  /* 0x000080001dff7812 */ /* 0x000fc6000784c0ff */
[----:B---3--:R1:W-:Y:S04]  /*138f00*/  @P6 STG.E desc[UR60][R38.64], R23 ;  /* 0x0000001726006986 */ /* 0x0083e8000c10193c */
[----:B-1----:R-:W3:Y:S04]  /*138f10*/  LDL.LU R23, [R1+0x2a0] ;  /* 0x0002a00001177983 */ /* 0x002ee80000300800 */
[----:B------:R-:W3:Y:S01]  /*138f20*/  LDL.LU R20, [R1+0x1568] ;  /* 0x0015680001147983 */ /* 0x000ee20000300800 */
[----:B------:R-:W-:Y:S01]  /*138f30*/  LOP3.LUT P6, RZ, R200, 0x2000000, RZ, 0xc0, !PT ;  /* 0x02000000c8ff7812 */ /* 0x000fe200078cc0ff */
[----:B------:R-:W-:-:S12]  /*138f40*/  IMAD.WIDE R38, R250, 0x4, R34 ;  /* 0x00000004fa267825 */ /* 0x000fd800078e0222 */
[----:B------:R1:W-:Y:S01]  /*138f50*/  @P6 STG.E desc[UR60][R38.64], R201 ;  /* 0x000000c926006986 */ /* 0x0003e2000c10193c */
[----:B------:R-:W-:Y:S01]  /*138f60*/  LOP3.LUT P6, RZ, R200, 0x1000000, RZ, 0xc0, !PT ;  /* 0x01000000c8ff7812 */ /* 0x000fe200078cc0ff */
[----:B-1----:R-:W-:-:S12]  /*138f70*/  IMAD.WIDE R38, R250, 0x4, R32 ;  /* 0x00000004fa267825 */ /* 0x002fd800078e0220 */
[----:B------:R1:W-:Y:S01]  /*138f80*/  @P6 STG.E desc[UR60][R38.64], R246 ;  /* 0x000000f626006986 */ /* 0x0003e2000c10193c */
[----:B------:R-:W-:Y:S01]  /*138f90*/  LOP3.LUT P6, RZ, R200, 0x800000, RZ, 0xc0, !PT ;  /* 0x00800000c8ff7812 */ /* 0x000fe200078cc0ff */
[----:B-1----:R-:W-:Y:S02]  /*138fa0*/  IMAD.WIDE R38, R250, 0x4, R30 ;  /* 0x00000004fa267825 */ /* 0x002fe400078e021e */
[----:B------:R-:W3:Y:S10]  /*138fb0*/  LDL.LU R250, [R1+0x1570] ;  /* 0x0015700001fa7983 */ /* 0x000ef40000300800 */
        /* <DEDUP_REMOVED lines=13> */
[----:B--2---:R1:W-:Y:S02]  /*139090*/  @P4 STG.E desc[UR60][R38.64], R174 ;  /* 0x000000ae26004986 */ /* 0x0043e4000c10193c */
[----:B-1----:R-:W-:-:S05]  /*1390a0*/  IMAD.WIDE R38, R21, 0x4, R34 ;  /* 0x0000000415267825 */ /* 0x002fca00078e0222 */
[----:B------:R1:W-:Y:S02]  /*1390b0*/  @P3 STG.E desc[UR60][R38.64], R175 ;  /* 0x000000af26003986 */ /* 0x0003e4000c10193c */
[----:B-1----:R-:W-:Y:S02]  /*1390c0*/  IMAD.WIDE R38, R21, 0x4, R32 ;  /* 0x0000000415267825 */ /* 0x002fe400078e0220 */
[----:B------:R-:W2:Y:S04]  /*1390d0*/  LDL.LU R175, [R1+0x290] ;  /* 0x0002900001af7983 */ /* 0x000ea80000300800 */
[----:B------:R1:W-:Y:S04]  /*1390e0*/  @P2 STG.E desc[UR60][R38.64], R19 ;  /* 0x0000001326002986 */ /* 0x0003e8000c10193c */
[----:B-1----:R-:W4:Y:S01]  /*1390f0*/  LDL.LU R19, [R1+0x280] ;  /* 0x0002800001137983 */ /* 0x002f220000300800 */
[----:B------:R-:W-:-:S02]  /*139100*/  LOP3.LUT P1, RZ, R29, 0x10000, RZ, 0xc0, !PT ;  /* 0x000100001dff7812 */ /* 0x000fc4000782c0ff */
[----:B------:R-:W-:Y:S01]  /*139110*/  LOP3.LUT P0, RZ, R29, 0x20000, RZ, 0xc0, !PT ;  /* 0x000200001dff7812 */ /* 0x000fe2000780c0ff */
[----:B------:R-:W-:-:S10]  /*139120*/  IMAD.WIDE R38, R21, 0x4, R30 ;  /* 0x0000000415267825 */ /* 0x000fd400078e021e */
[----:B------:R3:W-:Y:S02]  /*139130*/  @P1 STG.E desc[UR60][R38.64], R22 ;  /* 0x0000001626001986 */ /* 0x0007e4000c10193c */
[----:B---3--:R-:W-:-:S05]  /*139140*/  IMAD.WIDE R38, R20, 0x4, R36 ;  /* 0x0000000414267825 */ /* 0x008fca00078e0224 */
[----:B------:R1:W-:Y:S04]  /*139150*/  @P0 STG.E desc[UR60][R38.64], R23 ;  /* 0x0000001726000986 */ /* 0x0003e8000c10193c */
        /* <DEDUP_REMOVED lines=14> */
[----:B------:R-:W-:-:S02]  /*139240*/  LOP3.LUT P3, RZ, R29, 0x40000, RZ, 0xc0, !PT ;  /* 0x000400001dff7812 */ /* 0x000fc4000786c0ff */
[C---:B------:R-:W-:Y:S01]  /*139250*/  LOP3.LUT P2, RZ, R29.reuse, 0x80000, RZ, 0xc0, !PT ;  /* 0x000800001dff7812 */ /* 0x040fe2000784c0ff */
[----:B------:R-:W-:Y:S01]  /*139260*/  IMAD.WIDE R38, R20, 0x4, R34 ;  /* 0x0000000414267825 */ /* 0x000fe200078e0222 */
[----:B------:R-:W3:Y:S04]  /*139270*/  LDL.LU R203, [R1+0x2b8] ;  /* 0x0002b80001cb7983 */ /* 0x000ee80000300800 */
[----:B------:R-:W3:Y:S01]  /*139280*/  LDL.LU R174, [R1+0x2a8] ;  /* 0x0002a80001ae7983 */ /* 0x000ee20000300800 */
[----:B------:R-:W-:Y:S02]  /*139290*/  LOP3.LUT P6, RZ, R29, 0x40000000, RZ, 0xc0, !PT ;  /* 0x400000001dff7812 */ /* 0x000fe400078cc0ff */
[----:B------:R-:W-:-:S11]  /*1392a0*/  LOP3.LUT R200, R200, 0xffffefff, RZ, 0xc0, !PT ;  /* 0xffffefffc8c87812 */ /* 0x000fd600078ec0ff */
[----:B------:R-:W-:Y:S01]  /*1392b0*/  @P6 LOP3.LUT R200, R200, 0x1000, RZ, 0xfc, !PT ;  /* 0x00001000c8c86812 */ /* 0x000fe200078efcff */
[----:B--2---:R1:W-:Y:S02]  /*1392c0*/  @P3 STG.E desc[UR60][R38.64], R175 ;  /* 0x000000af26003986 */ /* 0x0043e4000c10193c */
[C---:B-1----:R-:W-:Y:S02]  /*1392d0*/  IMAD.WIDE R38, R20.reuse, 0x4, R32 ;  /* 0x0000000414267825 */ /* 0x042fe400078e0220 */
[----:B------:R-:W2:Y:S04]  /*1392e0*/  LDL.LU R175, [R1+0x298] ;  /* 0x0002980001af7983 */ /* 0x000ea80000300800 */
[----:B----4-:R1:W-:Y:S02]  /*1392f0*/  @P2 STG.E desc[UR60][R38.64], R19 ;  /* 0x0000001326002986 */ /* 0x0103e4000c10193c */
[----:B-1----:R-:W-:-:S02]  /*139300*/  IMAD.WIDE R38, R20, 0x4, R30 ;  /* 0x0000000414267825 */ /* 0x002fc400078e021e */
[----:B------:R-:W4:Y:S04]  /*139310*/  LDL.LU R19, [R1+0x288] ;  /* 0x0002880001137983 */ /* 0x000f280000300800 */
[----:B------:R-:W2:Y:S01]  /*139320*/  LDL.LU R20, [R1+0x1578] ;  /* 0x0015780001147983 */ /* 0x000ea20000300800 */
        /* <DEDUP_REMOVED lines=24> */
[----:B---3--:R1:W-:Y:S02]  /*1394b0*/  @P1 STG.E desc[UR60][R38.64], R23 ;  /* 0x0000001726001986 */ /* 0x0083e4000c10193c */
[----:B-1----:R-:W-:Y:S01]  /*1394c0*/  IMAD.WIDE R38, R21, 0x4, R36 ;  /* 0x0000000415267825 */ /* 0x002fe200078e0224 */
[----:B------:R-:W-:Y:S01]  /*1394d0*/  LOP3.LUT P5, RZ, R29, 0x80000000, RZ, 0xc0, !PT ;  /* 0x800000001dff7812 */ /* 0x000fe200078ac0ff */
[----:B------:R-:W3:Y:S04]  /*1394e0*/  LDL.LU R23, [R1+0x5894] ;  /* 0x0058940001177983 */ /* 0x000ee80000300800 */
[----:B------:R1:W-:Y:S02]  /*1394f0*/  @P0 STG.E desc[UR60][R38.64], R22 ;  /* 0x0000001626000986 */ /* 0x0003e4000c10193c */
[C---:B-1----:R-:W-:Y:S01]  /*139500*/  IMAD.WIDE R38, R21.reuse, 0x4, R34 ;  /* 0x0000000415267825 */ /* 0x042fe200078e0222 */
[----:B------:R-:W-:Y:S01]  /*139510*/  LOP3.LUT P4, RZ, R28, 0x1, RZ, 0xc0, !PT ;  /* 0x000000011cff7812 */ /* 0x000fe2000788c0ff */
[----:B------:R-:W3:Y:S04]  /*139520*/  LDL.LU R22, [R1+0x5890] ;  /* 0x0058900001167983 */ /* 0x000ee80000300800 */
[----:B------:R1:W-:Y:S01]  /*139530*/  @P6 STG.E desc[UR60][R38.64], R172 ;  /* 0x000000ac26006986 */ /* 0x0003e2000c10193c */
[----:B------:R-:W-:Y:S01]  /*139540*/  LOP3.LUT P6, RZ, R200, 0x80000, RZ, 0xc0, !PT ;  /* 0x00080000c8ff7812 */ /* 0x000fe200078cc0ff */
[----:B-1----:R-:W-:-:S12]  /*139550*/  IMAD.WIDE R38, R21, 0x4, R32 ;  /* 0x0000000415267825 */ /* 0x002fd800078e0220 */
[----:B------:R1:W-:Y:S01]  /*139560*/  @P6 STG.E desc[UR60][R38.64], R173 ;  /* 0x000000ad26006986 */ /* 0x0003e2000c10193c */
[----:B------:R-:W-:Y:S01]  /*139570*/  LOP3.LUT P6, RZ, R200, 0x40000, RZ, 0xc0, !PT ;  /* 0x00040000c8ff7812 */ /* 0x000fe200078cc0ff */
[----:B-1----:R-:W-:Y:S01]  /*139580*/  IMAD.WIDE R38, R21, 0x4, R30 ;  /* 0x0000000415267825 */ /* 0x002fe200078e021e */
[----:B------:R-:W-:Y:S01]  /*139590*/  LOP3.LUT P3, RZ, R28, 0x2, RZ, 0xc0, !PT ;  /* 0x000000021cff7812 */ /* 0x000fe2000786c0ff */
[----:B------:R-:W3:Y:S10]  /*1395a0*/  LDL.LU R21, [R1+0x278] ;  /* 0x0002780001157983 */ /* 0x000ef40000300800 */
        /* <DEDUP_REMOVED lines=24> */
[----:B------:R2:W-:Y:S02]  /*139730*/  @P4 STG.E desc[UR60][R38.64], R203 ;  /* 0x000000cb26004986 */ /* 0x0005e4000c10193c */
[----:B--2---:R-:W-:-:S05]  /*139740*/  IMAD.WIDE R38, R20, 0x4, R36 ;  /* 0x0000000414267825 */ /* 0x004fca00078e0224 */
[----:B------:R1:W-:Y:S02]  /*139750*/  @P3 STG.E desc[UR60][R38.64], R174 ;  /* 0x000000ae26003986 */ /* 0x0003e4000c10193c */
[----:B-1----:R-:W-:-:S05]  /*139760*/  IMAD.WIDE R38, R20, 0x4, R34 ;  /* 0x0000000414267825 */ /* 0x002fca00078e0222 */
[----:B------:R1:W-:Y:S02]  /*139770*/  @P2 STG.E desc[UR60][R38.64], R175 ;  /* 0x000000af26002986 */ /* 0x0003e4000c10193c */
[----:B-1----:R-:W-:-:S05]  /*139780*/  IMAD.WIDE R38, R20, 0x4, R32 ;  /* 0x0000000414267825 */ /* 0x002fca00078e0220 */
[----:B----4-:R1:W-:Y:S02]  /*139790*/  @P1 STG.E desc[UR60][R38.64], R19 ;  /* 0x0000001326001986 */ /* 0x0103e4000c10193c */
[----:B-1----:R-:W-:Y:S02]  /*1397a0*/  IMAD.WIDE R38, R20, 0x4, R30 ;  /* 0x0000000414267825 */ /* 0x002fe400078e021e */
[----:B------:R-:W2:Y:S04]  /*1397b0*/  LDL.LU R20, [R1+0x2ec] ;  /* 0x0002ec0001147983 */ /* 0x000ea80000300800 */
[----:B------:R-:W4:Y:S04]  /*1397c0*/  LDL.LU R202, [R1+0x2dc] ;  /* 0x0002dc0001ca7983 */ /* 0x000f280000300800 */
[----:B------:R-:W4:Y:S04]  /*1397d0*/  LDL.LU R203, [R1+0x2cc] ;  /* 0x0002cc0001cb7983 */ /* 0x000f280000300800 */
[----:B------:R-:W2:Y:S01]  /*1397e0*/  LDL.LU R174, [R1+0x157c] ;  /* 0x00157c0001ae7983 */ /* 0x000ea20000300800 */
[----:B------:R-:W-:-:S03]  /*1397f0*/  LOP3.LUT P0, RZ, R28, 0x10, RZ, 0xc0, !PT ;  /* 0x000000101cff7812 */ /* 0x000fc6000780c0ff */
[----:B------:R-:W4:Y:S01]  /*139800*/  LDL.LU R175, [R1+0x2bc] ;  /* 0x0002bc0001af7983 */ /* 0x000f220000300800 */
[----:B------:R-:W-:-:S09]  /*139810*/  LOP3.LUT P3, RZ, R28, 0x20, RZ, 0xc0, !PT ;  /* 0x000000201cff7812 */ /* 0x000fd2000786c0ff */
[----:B---3--:R1:W-:Y:S04]  /*139820*/  @P0 STG.E desc[UR60][R38.64], R21 ;  /* 0x0000001526000986 */ /* 0x0083e8000c10193c */
[----:B-1----:R-:W3:Y:S04]  /*139830*/  LDL.LU R21, [R1+0x2ac] ;  /* 0x0002ac0001157983 */ /* 0x002ee80000300800 */
[----:B------:R-:W3:Y:S04]  /*139840*/  LDL.LU R19, [R1+0x29c] ;  /* 0x00029c0001137983 */ /* 0x000ee80000300800 */
[----:B------:R-:W3:Y:S01]  /*139850*/  LDL.LU R247, [R1+0x1580] ;  /* 0x0015800001f77983 */ /* 0x000ee20000300800 */
[----:B------:R-:W-:-:S02]  /*139860*/  LOP3.LUT P6, RZ, R28, 0x20000, RZ, 0xc0, !PT ;  /* 0x000200001cff7812 */ /* 0x000fc400078cc0ff */
[----:B------:R-:W-:-:S11]  /*139870*/  LOP3.LUT R200, R200, 0xffffffef, RZ, 0xc0, !PT ;  /* 0xffffffefc8c87812 */ /* 0x000fd600078ec0ff */
[----:B------:R-:W-:Y:S02]  /*139880*/  @P6 LOP3.LUT R200, R200, 0x10, RZ, 0xfc, !PT ;  /* 0x00000010c8c86812 */ /* 0x000fe400078efcff */
[----:B------:R-:W-:Y:S02]  /*139890*/  LOP3.LUT P6, RZ, R28, 0x10000, RZ, 0xc0, !PT ;  /* 0x000100001cff7812 */ /* 0x000fe400078cc0ff */
[----:B------:R-:W-:Y:S01]  /*1398a0*/  LOP3.LUT R200, R200, 0xffffffdf, RZ, 0xc0, !PT ;  /* 0xffffffdfc8c87812 */ /* 0x000fe200078ec0ff */
[----:B--2---:R-:W-:-:S05]  /*1398b0*/  IMAD.WIDE R38, R174, 0x4, R36 ;  /* 0x00000004ae267825 */ /* 0x004fca00078e0224 */
[----:B------:R1:W-:Y:S04]  /*1398c0*/  @P3 STG.E desc[UR60][R38.64], R20 ;  /* 0x0000001426003986 */ /* 0x0003e8000c10193c */
[----:B-1----:R-:W2:Y:S01]  /*1398d0*/  LDL.LU R20, [R1+0x28c] ;  /* 0x00028c0001147983 */ /* 0x002ea20000300800 */
[----:B------:R-:W-:Y:S02]  /*1398e0*/  @P6 LOP3.LUT R200, R200, 0x20, RZ, 0xfc, !PT ;  /* 0x00000020c8c86812 */ /* 0x000fe400078efcff */
[----:B------:R-:W-:Y:S01]  /*1398f0*/  LOP3.LUT P6, RZ, R28, 0x8000, RZ, 0xc0, !PT ;  /* 0x000080001cff7812 */ /* 0x000fe200078cc0ff */
[----:B------:R-:W2:Y:S01]  /*139900*/  LDL.LU R251, [R1+0x27c] ;  /* 0x00027c0001fb7983 */ /* 0x000ea20000300800 */
[----:B------:R-:W-:-:S03]  /*139910*/  LOP3.LUT R200, R200, 0xffffffbf, RZ, 0xc0, !PT ;  /* 0xffffffbfc8c87812 */ /* 0x000fc600078ec0ff */
[----:B------:R-:W2:Y:S04]  /*139920*/  LDL.LU R201, [R1+0x660] ;  /* 0x0006600001c97983 */ /* 0x000ea80000300800 */
[----:B------:R-:W2:Y:S04]  /*139930*/  LDL.LU R245, [R1+0x1584] ;  /* 0x0015840001f57983 */ /* 0x000ea80000300800 */
[----:B------:R-:W-:Y:S01]  /*139940*/  @P6 LOP3.LUT R200, R200, 0x40, RZ, 0xfc, !PT ;  /* 0x00000040c8c86812 */ /* 0x000fe200078efcff */
[----:B------:R-:W2:Y:S01]  /*139950*/  LDL.LU R246, [R1+0x650] ;  /* 0x0006500001f67983 */ /* 0x000ea20000300800 */
[----:B------:R-:W-:-:S02]  /*139960*/  LOP3.LUT P6, RZ, R28, 0x4000, RZ, 0xc0, !PT ;  /* 0x000040001cff7812 */ /* 0x000fc400078cc0ff */
[----:B------:R-:W-:Y:S01]  /*139970*/  LOP3.LUT R200, R200, 0xffffff7f, RZ, 0xc0, !PT ;  /* 0xffffff7fc8c87812 */ /* 0x000fe200078ec0ff */
[----:B------:R-:W2:Y:S01]  /*139980*/  LDL.LU R250, [R1+0x630] ;  /* 0x0006300001fa7983 */ /* 0x000ea20000300800 */
[C---:B------:R-:W-:Y:S02]  /*139990*/  LOP3.LUT P2, RZ, R28.reuse, 0x40, RZ, 0xc0, !PT ;  /* 0x000000401cff7812 */ /* 0x040fe4000784c0ff */
[----:B------:R-:W-:Y:S01]  /*1399a0*/  LOP3.LUT P1, RZ, R28, 0x80, RZ, 0xc0, !PT ;  /* 0x000000801cff7812 */ /* 0x000fe2000782c0ff */
[----:B------:R-:W-:Y:S01]  /*1399b0*/  IMAD.WIDE R38, R174, 0x4, R34 ;  /* 0x00000004ae267825 */ /* 0x000fe200078e0222 */
[----:B------:R-:W2:Y:S05]  /*1399c0*/  LDL.LU R249, [R1+0x620] ;  /* 0x0006200001f97983 */ /* 0x000eaa0000300800 */
        /* <DEDUP_REMOVED lines=9> */
[----:B----4-:R1:W-:Y:S01]  /*139a60*/  @P2 STG.E desc[UR60][R38.64], R202 ;  /* 0x000000ca26002986 */ /* 0x0103e2000c10193c */
[----:B------:R-:W-:-:S09]  /*139a70*/  LOP3.LUT P0, RZ, R28, 0x100, RZ, 0xc0, !PT ;  /* 0x000001001cff7812 */ /* 0x000fd2000780c0ff */
[----:B------:R-:W-:Y:S02]  /*139a80*/  @P6 LOP3.LUT R200, R200, 0x400, RZ, 0xfc, !PT ;  /* 0x00000400c8c86812 */ /* 0x000fe400078efcff */
[----:B------:R-:W-:Y:S01]  /*139a90*/  LOP3.LUT P6, RZ, R28, 0x400, RZ, 0xc0, !PT ;  /* 0x000004001cff7812 */ /* 0x000fe200078cc0ff */
[----:B-1----:R-:W-:Y:S01]  /*139aa0*/  IMAD.WIDE R38, R174, 0x4, R32 ;  /* 0x00000004ae267825 */ /* 0x002fe200078e0220 */
[----:B------:R-:W-:-:S04]  /*139ab0*/  LOP3.LUT R200, R200, 0xfffff7ff, RZ, 0xc0, !PT ;  /* 0xfffff7ffc8c87812 */ /* 0x000fc800078ec0ff */
[----:B------:R1:W-:Y:S07]  /*139ac0*/  @P1 STG.E desc[UR60][R38.64], R203 ;  /* 0x000000cb26001986 */ /* 0x0003ee000c10193c */
[----:B------:R-:W-:Y:S02]  /*139ad0*/  @P6 LOP3.LUT R200, R200, 0x800, RZ, 0xfc, !PT ;  /* 0x00000800c8c86812 */ /* 0x000fe400078efcff */
[----:B------:R-:W-:Y:S01]  /*139ae0*/  LOP3.LUT P6, RZ, R28, 0x200, RZ, 0xc0, !PT ;  /* 0x000002001cff7812 */ /* 0x000fe200078cc0ff */
[----:B-1----:R-:W4:Y:S01]  /*139af0*/  LDL.LU R203, [R1+0x1588] ;  /* 0x0015880001cb7983 */ /* 0x002f220000300800 */
[----:B------:R-:W-:-:S03]  /*139b00*/  IMAD.WIDE R38, R174, 0x4, R30 ;  /* 0x00000004ae267825 */ /* 0x000fc600078e021e */
[----:B------:R-:W4:Y:S04]  /*139b10*/  LDL.LU R244, [R1+0x610] ;  /* 0x0006100001f47983 */ /* 0x000f280000300800 */
[----:B------:R3:W-:Y:S04]  /*139b20*/  @P0 STG.E desc[UR60][R38.64], R175 ;  /* 0x000000af26000986 */ /* 0x0007e8000c10193c */
[----:B------:R-:W4:Y:S04]  /*139b30*/  LDL.LU R248, [R1+0x320] ;  /* 0x0003200001f87983 */ /* 0x000f280000300800 */
[----:B------:R-:W4:Y:S01]  /*139b40*/  LDL.LU R202, [R1+0x300] ;  /* 0x0003000001ca7983 */ /* 0x000f220000300800 */
[----:B---3--:R-:W-:-:S03]  /*139b50*/  IMAD.WIDE R38, R247, 0x4, R36 ;  /* 0x00000004f7267825 */ /* 0x008fc600078e0224 */
[----:B------:R-:W3:Y:S04]  /*139b60*/  LDL.LU R174, [R1+0x2f0] ;  /* 0x0002f00001ae7983 */ /* 0x000ee80000300800 */
[----:B------:R1:W-:Y:S01]  /*139b70*/  @P6 STG.E desc[UR60][R38.64], R21 ;  /* 0x0000001526006986 */ /* 0x0003e2000c10193c */
[C---:B------:R-:W-:Y:S01]  /*139b80*/  LOP3.LUT P6, RZ, R200.reuse, 0x800, RZ, 0xc0, !PT ;  /* 0x00000800c8ff7812 */ /* 0x040fe200078cc0ff */
[----:B-1----:R-:W-:Y:S02]  /*139b90*/  IMAD.WIDE R38, R247, 0x4, R34 ;  /* 0x00000004f7267825 */ /* 0x002fe400078e0222 */
[----:B------:R-:W3:Y:S10]  /*139ba0*/  LDL.LU R21, [R1+0x158c] ;  /* 0x00158c0001157983 */ /* 0x000ef40000300800 */
[----:B------:R1:W-:Y:S01]  /*139bb0*/  @P6 STG.E desc[UR60][R38.64], R19 ;  /* 0x0000001326006986 */ /* 0x0003e2000c10193c */
[----:B------:R-:W-:-:S03]  /*139bc0*/  LOP3.LUT P6, RZ, R200, 0x400, RZ, 0xc0, !PT ;  /* 0x00000400c8ff7812 */ /* 0x000fc600078cc0ff */
[----:B------:R-:W3:Y:S04]  /*139bd0*/  LDL.LU R175, [R1+0x664] ;  /* 0x0006640001af7983 */ /* 0x000ee80000300800 */
[----:B-1----:R-:W3:Y:S01]  /*139be0*/  LDL.LU R19, [R1+0x654] ;  /* 0x0006540001137983 */ /* 0x002ee20000300800 */
        /* <DEDUP_REMOVED lines=21> */
[----:B----4-:R-:W-:-:S08]  /*139d40*/  IMAD.WIDE R38, R203, 0x4, R36 ;  /* 0x00000004cb267825 */ /* 0x010fd000078e0224 */
[----:B------:R1:W-:Y:S01]  /*139d50*/  @P6 STG.E desc[UR60][R38.64], R244 ;  /* 0x000000f426006986 */ /* 0x0003e2000c10193c */
[----:B------:R-:W-:Y:S01]  /*139d60*/  LOP3.LUT P3, RZ, R28, 0x100000, RZ, 0xc0, !PT ;  /* 0x001000001cff7812 */ /* 0x000fe2000786c0ff */
[----:B-1----:R-:W-:-:S05]  /*139d70*/  IMAD.WIDE R38, R203, 0x4, R34 ;  /* 0x00000004cb267825 */ /* 0x002fca00078e0222 */
[----:B------:R1:W-:Y:S01]  /*139d80*/  @P5 STG.E desc[UR60][R38.64], R248 ;  /* 0x000000f826005986 */ /* 0x0003e2000c10193c */
[----:B------:R-:W-:Y:S01]  /*139d90*/  LOP3.LUT P2, RZ, R28, 0x200000, RZ, 0xc0, !PT ;  /* 0x002000001cff7812 */ /* 0x000fe2000784c0ff */
[----:B-1----:R-:W-:-:S05]  /*139da0*/  IMAD.WIDE R38, R203, 0x4, R32 ;  /* 0x00000004cb267825 */ /* 0x002fca00078e0220 */
[----:B------:R1:W-:Y:S01]  /*139db0*/  @P4 STG.E desc[UR60][R38.64], R202 ;  /* 0x000000ca26004986 */ /* 0x0003e2000c10193c */
[C---:B------:R-:W-:Y:S01]  /*139dc0*/  LOP3.LUT P1, RZ, R28.reuse, 0x400000, RZ, 0xc0, !PT ;  /* 0x004000001cff7812 */ /* 0x040fe2000782c0ff */
[----:B-1----:R-:W-:Y:S01]  /*139dd0*/  IMAD.WIDE R38, R203, 0x4, R30 ;  /* 0x00000004cb267825 */ /* 0x002fe200078e021e */
[----:B------:R-:W-:Y:S01]  /*139de0*/  LOP3.LUT P0, RZ, R28, 0x800000, RZ, 0xc0, !PT ;  /* 0x008000001cff7812 */ /* 0x000fe2000780c0ff */
[----:B------:R-:W4:Y:S04]  /*139df0*/  LDL.LU R202, [R1+0x624] ;  /* 0x0006240001ca7983 */ /* 0x000f280000300800 */
[----:B---3--:R1:W-:Y:S04]  /*139e00*/  @P3 STG.E desc[UR60][R38.64], R174 ;  /* 0x000000ae26003986 */ /* 0x0083e8000c10193c */
[----:B------:R-:W3:Y:S01]  /*139e10*/  LDL.LU R203, [R1+0x614] ;  /* 0x0006140001cb7983 */ /* 0x000ee20000300800 */
[----:B-1----:R-:W-:-:S05]  /*139e20*/  IMAD.WIDE R38, R21, 0x4, R36 ;  /* 0x0000000415267825 */ /* 0x002fca00078e0224 */
[----:B------:R1:W-:Y:S02]  /*139e30*/  @P2 STG.E desc[UR60][R38.64], R175 ;  /* 0x000000af26002986 */ /* 0x0003e4000c10193c */
[C---:B-1----:R-:W-:Y:S02]  /*139e40*/  IMAD.WIDE R38, R21.reuse, 0x4, R34 ;  /* 0x0000000415267825 */ /* 0x042fe400078e0222 */
[----:B------:R-:W3:Y:S04]  /*139e50*/  LDL.LU R175, [R1+0x324] ;  /* 0x0003240001af7983 */ /* 0x000ee80000300800 */
[----:B------:R1:W-:Y:S02]  /*139e60*/  @P1 STG.E desc[UR60][R38.64], R19 ;  /* 0x0000001326001986 */ /* 0x0003e4000c10193c */
[----:B-1----:R-:W-:-:S02]  /*139e70*/  IMAD.WIDE R38, R21, 0x4, R32 ;  /* 0x0000000415267825 */ /* 0x002fc400078e0220 */
[----:B------:R-:W3:Y:S01]  /*139e80*/  LDL.LU R19, [R1+0x304] ;  /* 0x0003040001137983 */ /* 0x000ee20000300800 */
[----:B------:R-:W-:Y:S02]  /*139e90*/  LOP3.LUT P6, RZ, R27, 0x10, RZ, 0xc0, !PT ;  /* 0x000000101bff7812 */ /* 0x000fe400078cc0ff */
[----:B------:R-:W-:Y:S01]  /*139ea0*/  LOP3.LUT R29, R29, 0xefffffff, RZ, 0xc0, !PT ;  /* 0xefffffff1d1d7812 */ /* 0x000fe200078ec0ff */
[----:B--2---:R1:W-:Y:S04]  /*139eb0*/  @P0 STG.E desc[UR60][R38.64], R20 ;  /* 0x0000001426000986 */ /* 0x0043e8000c10193c */
[----:B-1----:R-:W2:Y:S06]  /*139ec0*/  LDL.LU R20, [R1+0x1590] ;  /* 0x0015900001147983 */ /* 0x002eac0000300800 */
        /* <DEDUP_REMOVED lines=18> */
[----:B------:R-:W-:Y:S02]  /*139ff0*/  IMAD.WIDE R38, R21, 0x4, R30 ;  /* 0x0000000415267825 */ /* 0x000fe400078e021e */
[----:B------:R-:W3:Y:S04]  /*13a000*/  LDL.LU R21, [R1+0x2f4] ;  /* 0x0002f40001157983 */ /* 0x000ee80000300800 */
[----:B------:R-:W3:Y:S04]  /*13a010*/  LDL.LU R247, [R1+0x1594] ;  /* 0x0015940001f77983 */ /* 0x000ee80000300800 */
[----:B------:R-:W-:Y:S01]  /*13a020*/  @P6 LOP3.LUT R200, R200, 0x4, RZ, 0xfc, !PT ;  /* 0x00000004c8c86812 */ /* 0x000fe200078efcff */
[----:B------:R-:W3:Y:S01]  /*13a030*/  LDL.LU R245, [R1+0x1598] ;  /* 0x0015980001f57983 */ /* 0x000ee20000300800 */
[----:B------:R-:W-:-:S02]  /*13a040*/  LOP3.LUT P6, RZ, R28, 0x20000000, RZ, 0xc0, !PT ;  /* 0x200000001cff7812 */ /* 0x000fc400078cc0ff */
[----:B------:R-:W-:Y:S01]  /*13a050*/  LOP3.LUT R200, R200, 0xfffffff7, RZ, 0xc0, !PT ;  /* 0xfffffff7c8c87812 */ /* 0x000fe200078ec0ff */
[----:B------:R-:W3:Y:S01]  /*13a060*/  LDL.LU R174, [R1+0x159c] ;  /* 0x00159c0001ae7983 */ /* 0x000ee20000300800 */
[C---:B------:R-:W-:Y:S02]  /*13a070*/  LOP3.LUT P3, RZ, R28.reuse, 0x1000000, RZ, 0xc0, !PT ;  /* 0x010000001cff7812 */ /* 0x040fe4000786c0ff */
[C---:B------:R-:W-:Y:S02]  /*13a080*/  LOP3.LUT P2, RZ, R28.reuse, 0x2000000, RZ, 0xc0, !PT ;  /* 0x020000001cff7812 */ /* 0x040fe4000784c0ff */
[C---:B------:R-:W-:Y:S02]  /*13a090*/  LOP3.LUT P1, RZ, R28.reuse, 0x4000000, RZ, 0xc0, !PT ;  /* 0x040000001cff7812 */ /* 0x040fe4000782c0ff */
[----:B------:R-:W-:-:S03]  /*13a0a0*/  LOP3.LUT P0, RZ, R28, 0x8000000, RZ, 0xc0, !PT ;  /* 0x080000001cff7812 */ /* 0x000fc6000780c0ff */
[----:B------:R-:W-:Y:S02]  /*13a0b0*/  @P6 LOP3.LUT R200, R200, 0x8, RZ, 0xfc, !PT ;  /* 0x00000008c8c86812 */ /* 0x000fe400078efcff */
[----:B------:R-:W-:Y:S02]  /*13a0c0*/  LOP3.LUT P6, RZ, R28, 0x10000000, RZ, 0xc0, !PT ;  /* 0x100000001cff7812 */ /* 0x000fe400078cc0ff */
        /* <DEDUP_REMOVED lines=8> */
[----:B----4-:R2:W-:Y:S04]  /*13a150*/  @P3 STG.E desc[UR60][R38.64], R202 ;  /* 0x000000ca26003986 */ /* 0x0105e8000c10193c */
[----:B------:R-:W4:Y:S04]  /*13a160*/  LDL.LU R244, [R1+0x66c] ;  /* 0x00066c0001f47983 */ /* 0x000f280000300800 */
[----:B------:R-:W4:Y:S01]  /*13a170*/  LDL.LU R248, [R1+0x65c] ;  /* 0x00065c0001f87983 */ /* 0x000f220000300800 */
[----:B--2---:R-:W-:-:S05]  /*13a180*/  IMAD.WIDE R38, R20, 0x4, R36 ;  /* 0x0000000414267825 */ /* 0x004fca00078e0224 */
[----:B---3--:R1:W-:Y:S02]  /*13a190*/  @P2 STG.E desc[UR60][R38.64], R203 ;  /* 0x000000cb26002986 */ /* 0x0083e4000c10193c */
[C---:B-1----:R-:W-:Y:S02]  /*13a1a0*/  IMAD.WIDE R38, R20.reuse, 0x4, R34 ;  /* 0x0000000414267825 */ /* 0x042fe400078e0222 */
[----:B------:R-:W2:Y:S04]  /*13a1b0*/  LDL.LU R203, [R1+0x63c] ;  /* 0x00063c0001cb7983 */ /* 0x000ea80000300800 */
[----:B------:R1:W-:Y:S02]  /*13a1c0*/  @P1 STG.E desc[UR60][R38.64], R175 ;  /* 0x000000af26001986 */ /* 0x0003e4000c10193c */
[----:B-1----:R-:W-:-:S02]  /*13a1d0*/  IMAD.WIDE R38, R20, 0x4, R32 ;  /* 0x0000000414267825 */ /* 0x002fc400078e0220 */
[----:B------:R-:W3:Y:S04]  /*13a1e0*/  LDL.LU R175, [R1+0x62c] ;  /* 0x00062c0001af7983 */ /* 0x000ee80000300800 */
[----:B------:R1:W-:Y:S02]  /*13a1f0*/  @P0 STG.E desc[UR60][R38.64], R19 ;  /* 0x0000001326000986 */ /* 0x0003e4000c10193c */
[----:B-1----:R-:W-:Y:S02]  /*13a200*/  IMAD.WIDE R38, R20, 0x4, R30 ;  /* 0x0000000414267825 */ /* 0x002fe400078e021e */
[----:B------:R-:W3:Y:S04]  /*13a210*/  LDL.LU R19, [R1+0x61c] ;  /* 0x00061c0001137983 */ /* 0x000ee80000300800 */
[----:B------:R-:W3:Y:S04]  /*13a220*/  LDL.LU R20, [R1+0x32c] ;  /* 0x00032c0001147983 */ /* 0x000ee80000300800 */
[----:B------:R-:W3:Y:S04]  /*13a230*/  LDL.LU R202, [R1+0x15a0] ;  /* 0x0015a00001ca7983 */ /* 0x000ee80000300800 */
[----:B------:R1:W-:Y:S01]  /*13a240*/  @P6 STG.E desc[UR60][R38.64], R21 ;  /* 0x0000001526006986 */ /* 0x0003e2000c10193c */
[C---:B------:R-:W-:Y:S01]  /*13a250*/  LOP3.LUT P6, RZ, R200.reuse, 0x8, RZ, 0xc0, !PT ;  /* 0x00000008c8ff7812 */ /* 0x040fe200078cc0ff */
        /* <DEDUP_REMOVED lines=28> */
[----:B----4-:R1:W-:Y:S01]  /*13a420*/  @P5 STG.E desc[UR60][R38.64], R244 ;  /* 0x000000f426005986 */ /* 0x0103e2000c10193c */
[----:B------:R-:W-:Y:S01]  /*13a430*/  LOP3.LUT P2, RZ, R27, 0x100, RZ, 0xc0, !PT ;  /* 0x000001001bff7812 */ /* 0x000fe2000784c0ff */
[----:B-1----:R-:W-:-:S05]  /*13a440*/  IMAD.WIDE R38, R174, 0x4, R34 ;  /* 0x00000004ae267825 */ /* 0x002fca00078e0222 */
[----:B------:R1:W-:Y:S01]  /*13a450*/  @P4 STG.E desc[UR60][R38.64], R248 ;  /* 0x000000f826004986 */ /* 0x0003e2000c10193c */
[C---:B------:R-:W-:Y:S01]  /*13a460*/  LOP3.LUT P1, RZ, R27.reuse, 0x200, RZ, 0xc0, !PT ;  /* 0x000002001bff7812 */ /* 0x040fe2000782c0ff */
[----:B-1----:R-:W-:Y:S02]  /*13a470*/  IMAD.WIDE R38, R174, 0x4, R32 ;  /* 0x00000004ae267825 */ /* 0x002fe400078e0220 */
[----:B------:R-:W4:Y:S01]  /*13a480*/  LDL.LU R248, [R1+0x30c] ;  /* 0x00030c0001f87983 */ /* 0x000f220000300800 */
[----:B------:R-:W-:-:S03]  /*13a490*/  LOP3.LUT P0, RZ, R27, 0x400, RZ, 0xc0, !PT ;  /* 0x000004001bff7812 */ /* 0x000fc6000780c0ff */
[----:B--2---:R1:W-:Y:S02]  /*13a4a0*/  @P3 STG.E desc[UR60][R38.64], R203 ;  /* 0x000000cb26003986 */ /* 0x0043e4000c10193c */
[----:B-1----:R-:W-:Y:S02]  /*13a4b0*/  IMAD.WIDE R38, R174, 0x4, R30 ;  /* 0x00000004ae267825 */ /* 0x002fe400078e021e */
[----:B------:R-:W2:Y:S04]  /*13a4c0*/  LDL.LU R174, [R1+0x2fc] ;  /* 0x0002fc0001ae7983 */ /* 0x000ea80000300800 */
[----:B---3--:R1:W-:Y:S04]  /*13a4d0*/  @P2 STG.E desc[UR60][R38.64], R175 ;  /* 0x000000af26002986 */ /* 0x0083e8000c10193c */
[----:B------:R-:W3:Y:S04]  /*13a4e0*/  LDL.LU R203, [R1+0x6f0] ;  /* 0x0006f00001cb7983 */ /* 0x000ee80000300800 */
[----:B-1----:R-:W3:Y:S01]  /*13a4f0*/  LDL.LU R175, [R1+0x6e0] ;  /* 0x0006e00001af7983 */ /* 0x002ee20000300800 */
[----:B------:R-:W-:-:S05]  /*13a500*/  IMAD.WIDE R38, R202, 0x4, R36 ;  /* 0x00000004ca267825 */ /* 0x000fca00078e0224 */
[----:B------:R1:W-:Y:S02]  /*13a510*/  @P1 STG.E desc[UR60][R38.64], R19 ;  /* 0x0000001326001986 */ /* 0x0003e4000c10193c */
[----:B-1----:R-:W-:Y:S02]  /*13a520*/  IMAD.WIDE R38, R202, 0x4, R34 ;  /* 0x00000004ca267825 */ /* 0x002fe400078e0222 */
[----:B------:R-:W3:Y:S04]  /*13a530*/  LDL.LU R19, [R1+0x6d0] ;  /* 0x0006d00001137983 */ /* 0x000ee80000300800 */
        /* <DEDUP_REMOVED lines=15> */
[----:B------:R-:W3:Y:S01]  /*13a630*/  LDL.LU R244, [R1+0x6c4] ;  /* 0x0006c40001f47983 */ /* 0x000ee20000300800 */
[C---:B------:R-:W-:Y:S02]  /*13a640*/  LOP3.LUT P1, RZ, R27.reuse, 0x2000, RZ, 0xc0, !PT ;  /* 0x000020001bff7812 */ /* 0x040fe4000782c0ff */
[C---:B------:R-:W-:Y:S02]  /*13a650*/  LOP3.LUT P0, RZ, R27.reuse, 0x4000, RZ, 0xc0, !PT ;  /* 0x000040001bff7812 */ /* 0x040fe4000780c0ff */
        /* <DEDUP_REMOVED lines=8> */
[----:B----4-:R1:W-:Y:S02]  /*13a6e0*/  @P3 STG.E desc[UR60][R38.64], R248 ;  /* 0x000000f826003986 */ /* 0x0103e4000c10193c */
[----:B-1----:R-:W-:-:S05]  /*13a6f0*/  IMAD.WIDE R38, R202, 0x4, R30 ;  /* 0x00000004ca267825 */ /* 0x002fca00078e021e */
[----:B--2---:R1:W-:Y:S04]  /*13a700*/  @P2 STG.E desc[UR60][R38.64], R174 ;  /* 0x000000ae26002986 */ /* 0x0043e8000c10193c */
[----:B-1----:R-:W2:Y:S04]  /*13a710*/  LDL.LU R174, [R1+0x15b4] ;  /* 0x0015b40001ae7983 */ /* 0x002ea80000300800 */
[----:B------:R-:W4:Y:S04]  /*13a720*/  LDL.LU R248, [R1+0x6a4] ;  /* 0x0006a40001f87983 */ /* 0x000f280000300800 */
[----:B------:R-:W4:Y:S01]  /*13a730*/  LDL.LU R202, [R1+0x684] ;  /* 0x0006840001ca7983 */ /* 0x000f220000300800 */
[----:B---3--:R-:W-:-:S05]  /*13a740*/  IMAD.WIDE R38, R20, 0x4, R36 ;  /* 0x0000000414267825 */ /* 0x008fca00078e0224 */
[----:B------:R1:W-:Y:S04]  /*13a750*/  @P1 STG.E desc[UR60][R38.64], R203 ;  /* 0x000000cb26001986 */ /* 0x0003e8000c10193c */
[----:B-1----:R-:W3:Y:S01]  /*13a760*/  LDL.LU R203, [R1+0x674] ;  /* 0x0006740001cb7983 */ /* 0x002ee20000300800 */
[----:B------:R-:W-:-:S05]  /*13a770*/  IMAD.WIDE R38, R20, 0x4, R34 ;  /* 0x0000000414267825 */ /* 0x000fca00078e0222 */
[----:B------:R1:W-:Y:S04]  /*13a780*/  @P0 STG.E desc[UR60][R38.64], R175 ;  /* 0x000000af26000986 */ /* 0x0003e8000c10193c */
[----:B-1----:R-:W3:Y:S01]  /*13a790*/  LDL.LU R175, [R1+0x604] ;  /* 0x0006040001af7983 */ /* 0x002ee20000300800 */
        /* <DEDUP_REMOVED lines=15> */
[----:B------:R-:W-:-:S10]  /*13a890*/  IMAD.WIDE R38, R20, 0x4, R32 ;  /* 0x0000000414267825 */ /* 0x000fd400078e0220 */
[----:B------:R-:W-:Y:S02]  /*13a8a0*/  @P6 LOP3.LUT R29, R29, 0x8000000, RZ, 0xfc, !PT ;  /* 0x080000001d1d6812 */ /* 0x000fe400078efcff */
[----:B------:R-:W-:-:S13]  /*13a8b0*/  LOP3.LUT P6, RZ, R27, 0x8000, RZ, 0xc0, !PT ;  /* 0x000080001bff7812 */ /* 0x000fda00078cc0ff */
[----:B------:R1:W-:Y:S01]  /*13a8c0*/  @P6 STG.E desc[UR60][R38.64], R19 ;  /* 0x0000001326006986 */ /* 0x0003e2000c10193c */
[C---:B------:R-:W-:Y:S01]  /*13a8d0*/  LOP3.LUT P6, RZ, R29.reuse, 0x8000000, RZ, 0xc0, !PT ;  /* 0x080000001dff7812 */ /* 0x040fe200078cc0ff */
[----:B-1----:R-:W-:Y:S02]  /*13a8e0*/  IMAD.WIDE R38, R20, 0x4, R30 ;  /* 0x0000000414267825 */ /* 0x002fe400078e021e */
[----:B------:R-:W3:Y:S04]  /*13a8f0*/  LDL.LU R20, [R1+0x6f8] ;  /* 0x0006f80001147983 */ /* 0x000ee80000300800 */
[----:B------:R-:W3:Y:S06]  /*13a900*/  LDL.LU R19, [R1+0x15b8] ;  /* 0x0015b80001137983 */ /* 0x000eec0000300800 */
        /* <DEDUP_REMOVED lines=21> */
[----:B------:R-:W-:-:S02]  /*13aa60*/  LOP3.LUT P6, RZ, R29, 0x100000, RZ, 0xc0, !PT ;  /* 0x001000001dff7812 */ /* 0x000fc400078cc0ff */
[----:B------:R-:W-:Y:S01]  /*13aa70*/  LOP3.LUT P4, RZ, R27, 0x2000000, RZ, 0xc0, !PT ;  /* 0x020000001bff7812 */ /* 0x000fe2000788c0ff */
[----:B-1----:R-:W-:-:S10]  /*13aa80*/  IMAD.WIDE R38, R249, 0x4, R32 ;  /* 0x00000004f9267825 */ /* 0x002fd400078e0220 */
[----:B------:R1:W-:Y:S01]  /*13aa90*/  @P6 STG.E desc[UR60][R38.64], R245 ;  /* 0x000000f526006986 */ /* 0x0003e2000c10193c */
[----:B------:R-:W-:Y:S01]  /*13aaa0*/  LOP3.LUT P3, RZ, R27, 0x4000000, RZ, 0xc0, !PT ;  /* 0x040000001bff7812 */ /* 0x000fe2000786c0ff */
[----:B-1----:R-:W-:-:S05]  /*13aab0*/  IMAD.WIDE R38, R249, 0x4, R30 ;  /* 0x00000004f9267825 */ /* 0x002fca00078e021e */
[----:B------:R2:W-:Y:S01]  /*13aac0*/  @P5 STG.E desc[UR60][R38.64], R244 ;  /* 0x000000f426005986 */ /* 0x0005e2000c10193c */
[----:B------:R-:W-:Y:S01]  /*13aad0*/  LOP3.LUT P2, RZ, R27, 0x8000000, RZ, 0xc0, !PT ;  /* 0x080000001bff7812 */ /* 0x000fe2000784c0ff */
[----:B--2---:R-:W-:-:S05]  /*13aae0*/  IMAD.WIDE R38, R174, 0x4, R36 ;  /* 0x00000004ae267825 */ /* 0x004fca00078e0224 */
[----:B----4-:R1:W-:Y:S01]  /*13aaf0*/  @P4 STG.E desc[UR60][R38.64], R248 ;  /* 0x000000f826004986 */ /* 0x0103e2000c10193c */
[----:B------:R-:W-:Y:S01]  /*13ab00*/  LOP3.LUT P1, RZ, R27, 0x10000000, RZ, 0xc0, !PT ;  /* 0x100000001bff7812 */ /* 0x000fe2000782c0ff */
[----:B-1----:R-:W-:-:S05]  /*13ab10*/  IMAD.WIDE R38, R174, 0x4, R34 ;  /* 0x00000004ae267825 */ /* 0x002fca00078e0222 */
[----:B------:R1:W-:Y:S02]  /*13ab20*/  @P3 STG.E desc[UR60][R38.64], R202 ;  /* 0x000000ca26003986 */ /* 0x0003e4000c10193c */
[----:B-1----:R-:W-:-:S05]  /*13ab30*/  IMAD.WIDE R38, R174, 0x4, R32 ;  /* 0x00000004ae267825 */ /* 0x002fca00078e0220 */
[----:B---3--:R1:W-:Y:S02]  /*13ab40*/  @P2 STG.E desc[UR60][R38.64], R203 ;  /* 0x000000cb26002986 */ /* 0x0083e4000c10193c */
[----:B-1----:R-:W-:Y:S02]  /*13ab50*/  IMAD.WIDE R38, R174, 0x4, R30 ;  /* 0x00000004ae267825 */ /* 0x002fe400078e021e */
[----:B------:R-:W2:Y:S04]  /*13ab60*/  LDL.LU R174, [R1+0x6e8] ;  /* 0x0006e80001ae7983 */ /* 0x000ea80000300800 */
[----:B------:R1:W-:Y:S04]  /*13ab70*/  @P1 STG.E desc[UR60][R38.64], R175 ;  /* 0x000000af26001986 */ /* 0x0003e8000c10193c */
[----:B-1----:R-:W3:Y:S01]  /*13ab80*/  LDL.LU R175, [R1+0x6d8] ;  /* 0x0006d80001af7983 */ /* 0x002ee20000300800 */
[----:B------:R-:W-:-:S03]  /*13ab90*/  LOP3.LUT P0, RZ, R27, 0x20000000, RZ, 0xc0, !PT ;  /* 0x200000001bff7812 */ /* 0x000fc6000780c0ff */
[----:B------:R-:W4:Y:S01]  /*13aba0*/  LDL.LU R200, [R1+0x6a8] ;  /* 0x0006a80001c87983 */ /* 0x000f220000300800 */
[C---:B------:R-:W-:Y:S02]  /*13abb0*/  LOP3.LUT P3, RZ, R27.reuse, 0x40000000, RZ, 0xc0, !PT ;  /* 0x400000001bff7812 */ /* 0x040fe4000786c0ff */
[----:B------:R-:W-:Y:S01]  /*13abc0*/  LOP3.LUT P2, RZ, R27, 0x80000000, RZ, 0xc0, !PT ;  /* 0x800000001bff7812 */ /* 0x000fe2000784c0ff */
[----:B------:R-:W4:Y:S01]  /*13abd0*/  LDL.LU R28, [R1+0x688] ;  /* 0x00068800011c7983 */ /* 0x000f220000300800 */
[----:B------:R-:W-:-:S05]  /*13abe0*/  IMAD.WIDE R38, R19, 0x4, R36 ;  /* 0x0000000413267825 */ /* 0x000fca00078e0224 */
        /* <DEDUP_REMOVED lines=24> */
[----:B--2---:R1:W-:Y:S02]  /*13ad70*/  @P3 STG.E desc[UR60][R38.64], R174 ;  /* 0x000000ae26003986 */ /* 0x0043e4000c10193c */
[C---:B-1----:R-:W-:Y:S02]  /*13ad80*/  IMAD.WIDE R38, R19.reuse, 0x4, R32 ;  /* 0x0000000413267825 */ /* 0x042fe400078e0220 */
[----:B------:R-:W2:Y:S04]  /*13ad90*/  LDL.LU R174, [R1+0x730] ;  /* 0x0007300001ae7983 */ /* 0x000ea80000300800 */
[----:B---3--:R1:W-:Y:S02]  /*13ada0*/  @P2 STG.E desc[UR60][R38.64], R175 ;  /* 0x000000af26002986 */ /* 0x0083e4000c10193c */
[----:B-1----:R-:W-:-:S02]  /*13adb0*/  IMAD.WIDE R38, R19, 0x4, R30 ;  /* 0x0000000413267825 */ /* 0x002fc400078e021e */
[----:B------:R-:W3:Y:S04]  /*13adc0*/  LDL.LU R175, [R1+0x720] ;  /* 0x0007200001af7983 */ /* 0x000ee80000300800 */
[----:B------:R-:W2:Y:S01]  /*13add0*/  LDL.LU R19, [R1+0x15c8] ;  /* 0x0015c80001137983 */ /* 0x000ea20000300800 */
        /* <DEDUP_REMOVED lines=19> */
[----:B----4-:R1:W-:Y:S02]  /*13af10*/  @P1 STG.E desc[UR60][R38.64], R27 ;  /* 0x0000001b26001986 */ /* 0x0103e4000c10193c */
[----:B-1----:R-:W-:-:S05]  /*13af20*/  IMAD.WIDE R38, R20, 0x4, R36 ;  /* 0x0000000414267825 */ /* 0x002fca00078e0224 */
[----:B------:R1:W-:Y:S02]  /*13af30*/  @P0 STG.E desc[UR60][R38.64], R200 ;  /* 0x000000c826000986 */ /* 0x0003e4000c10193c */
[----:B-1----:R-:W-:-:S05]  /*13af40*/  IMAD.WIDE R38, R20, 0x4, R34 ;  /* 0x0000000414267825 */ /* 0x002fca00078e0222 */
[----:B------:R1:W-:Y:S01]  /*13af50*/  @P6 STG.E desc[UR60][R38.64], R28 ;  /* 0x0000001c26006986 */ /* 0x0003e2000c10193c */
[----:B------:R-:W-:Y:S01]  /*13af60*/  LOP3.LUT P6, RZ, R29, 0x80000, RZ, 0xc0, !PT ;  /* 0x000800001dff7812 */ /* 0x000fe200078cc0ff */
[----:B-1----:R-:W-:-:S12]  /*13af70*/  IMAD.WIDE R38, R20, 0x4, R32 ;  /* 0x0000000414267825 */ /* 0x002fd800078e0220 */
[----:B------:R1:W-:Y:S01]  /*13af80*/  @P6 STG.E desc[UR60][R38.64], R172 ;  /* 0x000000ac26006986 */ /* 0x0003e2000c10193c */
[C---:B------:R-:W-:Y:S01]  /*13af90*/  LOP3.LUT P6, RZ, R29.reuse, 0x40000, RZ, 0xc0, !PT ;  /* 0x000400001dff7812 */ /* 0x040fe200078cc0ff */
[----:B-1----:R-:W-:Y:S02]  /*13afa0*/  IMAD.WIDE R38, R20, 0x4, R30 ;  /* 0x0000000414267825 */ /* 0x002fe400078e021e */
        /* <DEDUP_REMOVED lines=12> */
[----:B-1----:R-:W-:Y:S01]  /*13b070*/  IMAD.WIDE R38, R246, 0x4, R30 ;  /* 0x00000004f6267825 */ /* 0x002fe200078e021e */
[----:B------:R-:W-:Y:S01]  /*13b080*/  LOP3.LUT P5, RZ, R26, 0x800, RZ, 0xc0, !PT ;  /* 0x000008001aff7812 */ /* 0x000fe200078ac0ff */
[----:B------:R-:W4:Y:S10]  /*13b090*/  LDL.LU R201, [R1+0x15d4] ;  /* 0x0015d40001c97983 */ /* 0x000f340000300800 */
        /* <DEDUP_REMOVED lines=14> */
[----:B------:R-:W-:-:S03]  /*13b180*/  LOP3.LUT P1, RZ, R26, 0x8000, RZ, 0xc0, !PT ;  /* 0x000080001aff7812 */ /* 0x000fc6000782c0ff */
        /* <DEDUP_REMOVED lines=8> */
[----:B---3--:R1:W-:Y:S04]  /*13b210*/  @P1 STG.E desc[UR60][R38.64], R175 ;  /* 0x000000af26001986 */ /* 0x0083e8000c10193c */
[----:B-1----:R-:W3:Y:S01]  /*13b220*/  LDL.LU R175, [R1+0x15cc] ;  /* 0x0015cc0001af7983 */ /* 0x002ee20000300800 */
[----:B------:R-:W-:Y:S01]  /*13b230*/  LOP3.LUT P0, RZ, R26, 0x10000, RZ, 0xc0, !PT ;  /* 0x000100001aff7812 */ /* 0x000fe2000780c0ff */
[----:B------:R-:W-:-:S12]  /*13b240*/  IMAD.WIDE R38, R19, 0x4, R30 ;  /* 0x0000000413267825 */ /* 0x000fd800078e021e */
[----:B----4-:R1:W-:Y:S04]  /*13b250*/  @P0 STG.E desc[UR60][R38.64], R20 ;  /* 0x0000001426000986 */ /* 0x0103e8000c10193c */
        /* <DEDUP_REMOVED lines=25> */
[----:B---3--:R-:W-:-:S05]  /*13b3f0*/  IMAD.WIDE R38, R175, 0x4, R36 ;  /* 0x00000004af267825 */ /* 0x008fca00078e0224 */
[----:B------:R1:W-:Y:S02]  /*13b400*/  @P3 STG.E desc[UR60][R38.64], R202 ;  /* 0x000000ca26003986 */ /* 0x0003e4000c10193c */
[C---:B-1----:R-:W-:Y:S02]  /*13b410*/  IMAD.WIDE R38, R175.reuse, 0x4, R34 ;  /* 0x00000004af267825 */ /* 0x042fe400078e0222 */
[----:B------:R-:W3:Y:S04]  /*13b420*/  LDL.LU R202, [R1+0x718] ;  /* 0x0007180001ca7983 */ /* 0x000ee80000300800 */
[----:B--2---:R1:W-:Y:S02]  /*13b430*/  @P2 STG.E desc[UR60][R38.64], R203 ;  /* 0x000000cb26002986 */ /* 0x0043e4000c10193c */
[----:B-1----:R-:W-:-:S02]  /*13b440*/  IMAD.WIDE R38, R175, 0x4, R32 ;  /* 0x00000004af267825 */ /* 0x002fc400078e0220 */
[----:B------:R-:W2:Y:S04]  /*13b450*/  LDL.LU R203, [R1+0x708] ;  /* 0x0007080001cb7983 */ /* 0x000ea80000300800 */
[----:B------:R1:W-:Y:S02]  /*13b460*/  @P1 STG.E desc[UR60][R38.64], R174 ;  /* 0x000000ae26001986 */ /* 0x0003e4000c10193c */
[----:B-1----:R-:W-:Y:S02]  /*13b470*/  IMAD.WIDE R38, R175, 0x4, R30 ;  /* 0x00000004af267825 */ /* 0x002fe400078e021e */
[----:B------:R-:W2:Y:S04]  /*13b480*/  LDL.LU R174, [R1+0x6b8] ;  /* 0x0006b80001ae7983 */ /* 0x000ea80000300800 */
[----:B------:R-:W2:Y:S04]  /*13b490*/  LDL.LU R175, [R1+0x698] ;  /* 0x0006980001af7983 */ /* 0x000ea80000300800 */
[----:B------:R-:W2:Y:S01]  /*13b4a0*/  LDL.LU R245, [R1+0x15dc] ;  /* 0x0015dc0001f57983 */ /* 0x000ea20000300800 */
        /* <DEDUP_REMOVED lines=15> */
[----:B------:R-:W-:Y:S01]  /*13b5a0*/  LOP3.LUT R29, R29, 0xfffff7ff, RZ, 0xc0, !PT ;  /* 0xfffff7ff1d1d7812 */ /* 0x000fe200078ec0ff */
[----:B----4-:R1:W-:Y:S10]  /*13b5b0*/  @P0 STG.E desc[UR60][R38.64], R20 ;  /* 0x0000001426000986 */ /* 0x0103f4000c10193c */
[----:B------:R-:W-:-:S02]  /*13b5c0*/  @P6 LOP3.LUT R29, R29, 0x800, RZ, 0xfc, !PT ;  /* 0x000008001d1d6812 */ /* 0x000fc400078efcff */
[----:B------:R-:W-:Y:S01]  /*13b5d0*/  LOP3.LUT P6, RZ, R26, 0x200000, RZ, 0xc0, !PT ;  /* 0x002000001aff7812 */ /* 0x000fe200078cc0ff */
[----:B-1----:R-:W-:Y:S01]  /*13b5e0*/  IMAD.WIDE R38, R28, 0x4, R36 ;  /* 0x000000041c267825 */ /* 0x002fe200078e0224 */
[----:B------:R-:W-:Y:S01]  /*13b5f0*/  LOP3.LUT P5, RZ, R26, 0x40000000, RZ, 0xc0, !PT ;  /* 0x400000001aff7812 */ /* 0x000fe200078ac0ff */
[----:B------:R-:W4:Y:S10]  /*13b600*/  LDL.LU R20, [R1+0x5888] ;  /* 0x0058880001147983 */ /* 0x000f340000300800 */
        /* <DEDUP_REMOVED lines=38> */
[----:B--2---:R-:W-:-:S05]  /*13b870*/  IMAD.WIDE R38, R245, 0x4, R36 ;  /* 0x00000004f5267825 */ /* 0x004fca00078e0224 */
[----:B------:R1:W-:Y:S02]  /*13b880*/  @P2 STG.E desc[UR60][R38.64], R203 ;  /* 0x000000cb26002986 */ /* 0x0003e4000c10193c */
        /* <DEDUP_REMOVED lines=12> */
[----:B------:R-:W-:Y:S01]  /*13b950*/  IMAD.WIDE R38, R245, 0x4, R30 ;  /* 0x00000004f5267825 */ /* 0x000fe200078e021e */
        /* <DEDUP_REMOVED lines=14> */
[----:B------:R-:W-:Y:S01]  /*13ba40*/  LOP3.LUT P1, RZ, R25, 0x40, RZ, 0xc0, !PT ;  /* 0x0000004019ff7812 */ /* 0x000fe2000782c0ff */
[----:B--2---:R1:W-:Y:S04]  /*13ba50*/  @P3 STG.E desc[UR60][R38.64], R175 ;  /* 0x000000af26003986 */ /* 0x0043e8000c10193c */
[----:B-1----:R-:W2:Y:S04]  /*13ba60*/  LDL.LU R175, [R1+0x6bc] ;  /* 0x0006bc0001af7983 */ /* 0x002ea80000300800 */
[----:B------:R-:W2:Y:S04]  /*13ba70*/  LDL.LU R28, [R1+0x69c] ;  /* 0x00069c00011c7983 */ /* 0x000ea80000300800 */
[----:B------:R-:W2:Y:S04]  /*13ba80*/  LDL.LU R173, [R1+0x5fc] ;  /* 0x0005fc0001ad7983 */ /* 0x000ea80000300800 */
[----:B------:R-:W2:Y:S04]  /*13ba90*/  LDL.LU R246, [R1+0x15e8] ;  /* 0x0015e80001f67983 */ /* 0x000ea80000300800 */
[----:B------:R-:W2:Y:S04]  /*13baa0*/  LDL.LU R247, [R1+0x7a0] ;  /* 0x0007a00001f77983 */ /* 0x000ea80000300800 */
[----:B------:R-:W2:Y:S01]  /*13bab0*/  LDL.LU R251, [R1+0x790] ;  /* 0x0007900001fb7983 */ /* 0x000ea20000300800 */
[----:B------:R-:W-:Y:S01]  /*13bac0*/  LOP3.LUT R29, R29, 0xfffffffe, RZ, 0xc0, !PT ;  /* 0xfffffffe1d1d7812 */ /* 0x000fe200078ec0ff */
[----:B---3--:R-:W-:Y:S01]  /*13bad0*/  IMAD.WIDE R38, R202, 0x4, R36 ;  /* 0x00000004ca267825 */ /* 0x008fe200078e0224 */
[----:B------:R-:W-:Y:S01]  /*13bae0*/  LOP3.LUT P0, RZ, R25, 0x80, RZ, 0xc0, !PT ;  /* 0x0000008019ff7812 */ /* 0x000fe2000780c0ff */
[----:B------:R-:W3:Y:S01]  /*13baf0*/  LDL.LU R201, [R1+0x780] ;  /* 0x0007800001c97983 */ /* 0x000ee20000300800 */
[----:B------:R-:W-:-:S02]  /*13bb00*/  @P6 LOP3.LUT R29, R29, 0x1, RZ, 0xfc, !PT ;  /* 0x000000011d1d6812 */ /* 0x000fc400078efcff */
[----:B------:R-:W-:Y:S01]  /*13bb10*/  LOP3.LUT P6, RZ, R25, 0x800, RZ, 0xc0, !PT ;  /* 0x0000080019ff7812 */ /* 0x000fe200078cc0ff */
[----:B------:R1:W-:Y:S01]  /*13bb20*/  @P2 STG.E desc[UR60][R38.64], R249 ;  /* 0x000000f926002986 */ /* 0x0003e2000c10193c */
[----:B------:R-:W-:Y:S01]  /*13bb30*/  LOP3.LUT R29, R29, 0xfffffffd, RZ, 0xc0, !PT ;  /* 0xfffffffd1d1d7812 */ /* 0x000fe200078ec0ff */
[----:B-1----:R-:W-:-:S05]  /*13bb40*/  IMAD.WIDE R38, R202, 0x4, R34 ;  /* 0x00000004ca267825 */ /* 0x002fca00078e0222 */
[----:B----4-:R1:W-:Y:S05]  /*13bb50*/  @P1 STG.E desc[UR60][R38.64], R244 ;  /* 0x000000f426001986 */ /* 0x0103ea000c10193c */
[----:B------:R-:W-:Y:S02]  /*13bb60*/  @P6 LOP3.LUT R29, R29, 0x2, RZ, 0xfc, !PT ;  /* 0x000000021d1d6812 */ /* 0x000fe400078efcff */
[----:B------:R-:W-:Y:S01]  /*13bb70*/  LOP3.LUT P6, RZ, R25, 0x400, RZ, 0xc0, !PT ;  /* 0x0000040019ff7812 */ /* 0x000fe200078cc0ff */
[----:B-1----:R-:W-:-:S05]  /*13bb80*/  IMAD.WIDE R38, R202, 0x4, R32 ;  /* 0x00000004ca267825 */ /* 0x002fca00078e0220 */
[----:B------:R1:W-:Y:S01]  /*13bb90*/  @P0 STG.E desc[UR60][R38.64], R248 ;  /* 0x000000f826000986 */ /* 0x0003e2000c10193c */
[----:B------:R-:W-:-:S03]  /*13bba0*/  LOP3.LUT R29, R29, 0xfffffffb, RZ, 0xc0, !PT ;  /* 0xfffffffb1d1d7812 */ /* 0x000fc600078ec0ff */
[----:B-1----:R-:W4:Y:S04]  /*13bbb0*/  LDL.LU R248, [R1+0x15ec] ;  /* 0x0015ec0001f87983 */ /* 0x002f280000300800 */
[----:B------:R-:W4:Y:S04]  /*13bbc0*/  LDL.LU R250, [R1+0x770] ;  /* 0x0007700001fa7983 */ /* 0x000f280000300800 */
[----:B------:R-:W4:Y:S01]  /*13bbd0*/  LDL.LU R245, [R1+0x760] ;  /* 0x0007600001f57983 */ /* 0x000f220000300800 */
[----:B------:R-:W-:Y:S02]  /*13bbe0*/  @P6 LOP3.LUT R29, R29, 0x4, RZ, 0xfc, !PT ;  /* 0x000000041d1d6812 */ /* 0x000fe400078efcff */
[----:B------:R-:W-:Y:S01]  /*13bbf0*/  LOP3.LUT P6, RZ, R25, 0x200, RZ, 0xc0, !PT ;  /* 0x0000020019ff7812 */ /* 0x000fe200078cc0ff */
[----:B------:R-:W4:Y:S01]  /*13bc00*/  LDL.LU R249, [R1+0x750] ;  /* 0x0007500001f97983 */ /* 0x000f220000300800 */
[----:B------:R-:W-:Y:S01]  /*13bc10*/  LOP3.LUT R29, R29, 0xfffffff7, RZ, 0xc0, !PT ;  /* 0xfffffff71d1d7812 */ /* 0x000fe200078ec0ff */
[----:B------:R-:W-:-:S02]  /*13bc20*/  IMAD.WIDE R38, R202, 0x4, R30 ;  /* 0x00000004ca267825 */ /* 0x000fc400078e021e */
[----:B------:R-:W4:Y:S08]  /*13bc30*/  LDL.LU R244, [R1+0x5e0] ;  /* 0x0005e00001f47983 */ /* 0x000f300000300800 */
[----:B------:R-:W-:Y:S02]  /*13bc40*/  @P6 LOP3.LUT R29, R29, 0x8, RZ, 0xfc, !PT ;  /* 0x000000081d1d6812 */ /* 0x000fe400078efcff */
[----:B------:R-:W-:-:S13]  /*13bc50*/  LOP3.LUT P6, RZ, R25, 0x100, RZ, 0xc0, !PT ;  /* 0x0000010019ff7812 */ /* 0x000fda00078cc0ff */
[----:B------:R1:W-:Y:S01]  /*13bc60*/  @P6 STG.E desc[UR60][R38.64], R203 ;  /* 0x000000cb26006986 */ /* 0x0003e2000c10193c */
[C---:B------:R-:W-:Y:S01]  /*13bc70*/  LOP3.LUT P6, RZ, R29.reuse, 0x8, RZ, 0xc0, !PT ;  /* 0x000000081dff7812 */ /* 0x040fe200078cc0ff */
[----:B-1----:R-:W-:Y:S02]  /*13bc80*/  IMAD.WIDE R38, R172, 0x4, R36 ;  /* 0x00000004ac267825 */ /* 0x002fe400078e0224 */
[----:B------:R-:W4:Y:S10]  /*13bc90*/  LDL.LU R203, [R1+0x480] ;  /* 0x0004800001cb7983 */ /* 0x000f340000300800 */
        /* <DEDUP_REMOVED lines=23> */
[----:B---3--:R1:W-:Y:S01]  /*13be10*/  @P6 STG.E desc[UR60][R28.64], R201 ;  /* 0x000000c91c006986 */ /* 0x0083e2000c10193c */
[----:B------:R-:W-:Y:S02]  /*13be20*/  LOP3.LUT P6, RZ, R26, 0x10000000, RZ, 0xc0, !PT ;  /* 0x100000001aff7812 */ /* 0x000fe400078cc0ff */
[----:B------:R-:W-:Y:S01]  /*13be30*/  LOP3.LUT P4, RZ, R25, 0x40000, RZ, 0xc0, !PT ;  /* 0x0004000019ff7812 */ /* 0x000fe2000788c0ff */
[----:B-1----:R-:W-:-:S10]  /*13be40*/  IMAD.WIDE R28, R246, 0x4, R30 ;  /* 0x00000004f61c7825 */ /* 0x002fd400078e021e */
[----:B----4-:R1:W-:Y:S02]  /*13be50*/  @P6 STG.E desc[UR60][R28.64], R250 ;  /* 0x000000fa1c006986 */ /* 0x0103e4000c10193c */
[----:B-1----:R-:W-:-:S05]  /*13be60*/  IMAD.WIDE R28, R248, 0x4, R36 ;  /* 0x00000004f81c7825 */ /* 0x002fca00078e0224 */
[----:B------:R1:W-:Y:S02]  /*13be70*/  @P5 STG.E desc[UR60][R28.64], R245 ;  /* 0x000000f51c005986 */ /* 0x0003e4000c10193c */
[----:B-1----:R-:W-:-:S05]  /*13be80*/  IMAD.WIDE R28, R248, 0x4, R34 ;  /* 0x00000004f81c7825 */ /* 0x002fca00078e0222 */
[----:B------:R1:W-:Y:S04]  /*13be90*/  @P4 STG.E desc[UR60][R28.64], R249 ;  /* 0x000000f91c004986 */ /* 0x0003e8000c10193c */
        /* <DEDUP_REMOVED lines=8> */
[----:B------:R-:W4:Y:S04]  /*13bf20*/  LDL.LU R244, [R1+0x774] ;  /* 0x0007740001f47983 */ /* 0x000f280000300800 */
        /* <DEDUP_REMOVED lines=39> */
[----:B---3--:R1:W-:Y:S02]  /*13c1a0*/  @P3 STG.E desc[UR60][R28.64], R249 ;  /* 0x000000f91c003986 */ /* 0x0083e4000c10193c */
[----:B-1----:R-:W-:Y:S02]  /*13c1b0*/  IMAD.WIDE R28, R202, 0x4, R30 ;  /* 0x00000004ca1c7825 */ /* 0x002fe400078e021e */
[----:B------:R-:W3:Y:S04]  /*13c1c0*/  LDL.LU R202, [R1+0x1600] ;  /* 0x0016000001ca7983 */ /* 0x000ee80000300800 */
[----:B------:R-:W3:Y:S01]  /*13c1d0*/  LDL.LU R247, [R1+0x778] ;  /* 0x0007780001f77983 */ /* 0x000ee20000300800 */
[----:B------:R-:W-:-:S02]  /*13c1e0*/  LOP3.LUT R26, R26, 0xfbffffff, RZ, 0xc0, !PT ;  /* 0xfbffffff1a1a7812 */ /* 0x000fc400078ec0ff */
[C---:B------:R-:W-:Y:S01]  /*13c1f0*/  LOP3.LUT P2, RZ, R25.reuse, 0x1000000, RZ, 0xc0, !PT ;  /* 0x0100000019ff7812 */ /* 0x040fe2000784c0ff */
[----:B------:R-:W3:Y:S01]  /*13c200*/  LDL.LU R249, [R1+0x7ac] ;  /* 0x0007ac0001f97983 */ /* 0x000ee20000300800 */
[----:B------:R-:W-:Y:S02]  /*13c210*/  @P6 LOP3.LUT R26, R26, 0x4000000, RZ, 0xfc, !PT ;  /* 0x040000001a1a6812 */ /* 0x000fe400078efcff */
[C---:B------:R-:W-:Y:S02]  /*13c220*/  LOP3.LUT P6, RZ, R25.reuse, 0x10000000, RZ, 0xc0, !PT ;  /* 0x1000000019ff7812 */ /* 0x040fe400078cc0ff */
[C---:B------:R-:W-:Y:S02]  /*13c230*/  LOP3.LUT P1, RZ, R25.reuse, 0x2000000, RZ, 0xc0, !PT ;  /* 0x0200000019ff7812 */ /* 0x040fe4000782c0ff */
[----:B------:R-:W-:Y:S02]  /*13c240*/  LOP3.LUT P0, RZ, R25, 0x4000000, RZ, 0xc0, !PT ;  /* 0x0400000019ff7812 */ /* 0x000fe4000780c0ff */
[----:B------:R-:W-:-:S03]  /*13c250*/  LOP3.LUT R26, R26, 0xf7ffffff, RZ, 0xc0, !PT ;  /* 0xf7ffffff1a1a7812 */ /* 0x000fc600078ec0ff */
[----:B----4-:R1:W-:Y:S04]  /*13c260*/  @P2 STG.E desc[UR60][R28.64], R244 ;  /* 0x000000f41c002986 */ /* 0x0103e8000c10193c */
[----:B------:R-:W-:Y:S02]  /*13c270*/  @P6 LOP3.LUT R26, R26, 0x8000000, RZ, 0xfc, !PT ;  /* 0x080000001a1a6812 */ /* 0x000fe400078efcff */
[----:B------:R-:W-:Y:S01]  /*13c280*/  LOP3.LUT P6, RZ, R25, 0x8000000, RZ, 0xc0, !PT ;  /* 0x0800000019ff7812 */ /* 0x000fe200078cc0ff */
[----:B-1----:R-:W4:Y:S01]  /*13c290*/  LDL.LU R244, [R1+0x79c] ;  /* 0x00079c0001f47983 */ /* 0x002f220000300800 */
[----:B--2---:R-:W-:-:S05]  /*13c2a0*/  IMAD.WIDE R28, R175, 0x4, R36 ;  /* 0x00000004af1c7825 */ /* 0x004fca00078e0224 */
[----:B------:R1:W-:Y:S02]  /*13c2b0*/  @P1 STG.E desc[UR60][R28.64], R248 ;  /* 0x000000f81c001986 */ /* 0x0003e4000c10193c */
[C---:B-1----:R-:W-:Y:S02]  /*13c2c0*/  IMAD.WIDE R28, R175.reuse, 0x4, R34 ;  /* 0x00000004af1c7825 */ /* 0x042fe400078e0222 */
[----:B------:R-:W2:Y:S04]  /*13c2d0*/  LDL.LU R248, [R1+0x78c] ;  /* 0x00078c0001f87983 */ /* 0x000ea80000300800 */
[----:B------:R1:W-:Y:S02]  /*13c2e0*/  @P0 STG.E desc[UR60][R28.64], R203 ;  /* 0x000000cb1c000986 */ /* 0x0003e4000c10193c */
[----:B-1----:R-:W-:-:S05]  /*13c2f0*/  IMAD.WIDE R28, R175, 0x4, R32 ;  /* 0x00000004af1c7825 */ /* 0x002fca00078e0220 */
[----:B------:R1:W-:Y:S02]  /*13c300*/  @P6 STG.E desc[UR60][R28.64], R174 ;  /* 0x000000ae1c006986 */ /* 0x0003e4000c10193c */
[----:B-1----:R-:W-:Y:S02]  /*13c310*/  IMAD.WIDE R28, R175, 0x4, R30 ;  /* 0x00000004af1c7825 */ /* 0x002fe400078e021e */
[----:B------:R-:W2:Y:S04]  /*13c320*/  LDL.LU R174, [R1+0x77c] ;  /* 0x00077c0001ae7983 */ /* 0x000ea80000300800 */
[----:B------:R-:W2:Y:S04]  /*13c330*/  LDL.LU R175, [R1+0x76c] ;  /* 0x00076c0001af7983 */ /* 0x000ea80000300800 */
[----:B------:R-:W2:Y:S01]  /*13c340*/  LDL.LU R203, [R1+0x1604] ;  /* 0x0016040001cb7983 */ /* 0x000ea20000300800 */
        /* <DEDUP_REMOVED lines=33> */
[----:B----4-:R1:W-:Y:S01]  /*13c560*/  @P3 STG.E desc[UR60][R28.64], R244 ;  /* 0x000000f41c003986 */ /* 0x0103e2000c10193c */
[----:B------:R-:W-:Y:S01]  /*13c570*/  LOP3.LUT P0, RZ, R24, 0x200, RZ, 0xc0, !PT ;  /* 0x0000020018ff7812 */ /* 0x000fe2000780c0ff */
[----:B-1----:R-:W-:-:S05]  /*13c580*/  IMAD.WIDE R28, R202, 0x4, R32 ;  /* 0x00000004ca1c7825 */ /* 0x002fca00078e0220 */
[----:B--2---:R1:W-:Y:S04]  /*13c590*/  @P2 STG.E desc[UR60][R28.64], R248 ;  /* 0x000000f81c002986 */ /* 0x0043e8000c10193c */
[----:B-1----:R-:W2:Y:S01]  /*13c5a0*/  LDL.LU R248, [R1+0x75c] ;  /* 0x00075c0001f87983 */ /* 0x002ea20000300800 */
[----:B------:R-:W-:-:S03]  /*13c5b0*/  IMAD.WIDE R28, R202, 0x4, R30 ;  /* 0x00000004ca1c7825 */ /* 0x000fc600078e021e */
[----:B------:R-:W3:Y:S04]  /*13c5c0*/  LDL.LU R202, [R1+0x5ec] ;  /* 0x0005ec0001ca7983 */ /* 0x000ee80000300800 */
[----:B------:R1:W-:Y:S02]  /*13c5d0*/  @P1 STG.E desc[UR60][R28.64], R174 ;  /* 0x000000ae1c001986 */ /* 0x0003e4000c10193c */
[----:B-1----:R-:W-:Y:S02]  /*13c5e0*/  IMAD.WIDE R28, R203, 0x4, R36 ;  /* 0x00000004cb1c7825 */ /* 0x002fe400078e0224 */
[----:B------:R-:W4:Y:S04]  /*13c5f0*/  LDL.LU R174, [R1+0x48c] ;  /* 0x00048c0001ae7983 */ /* 0x000f280000300800 */
[----:B------:R-:W4:Y:S04]  /*13c600*/  LDL.LU R38, [R1+0x840] ;  /* 0x0008400001267983 */ /* 0x000f280000300800 */
[----:B------:R1:W-:Y:S04]  /*13c610*/  @P0 STG.E desc[UR60][R28.64], R175 ;  /* 0x000000af1c000986 */ /* 0x0003e8000c10193c */
[----:B------:R-:W4:Y:S04]  /*13c620*/  LDL.LU R39, [R1+0x830] ;  /* 0x0008300001277983 */ /* 0x000f280000300800 */
[----:B-1----:R-:W4:Y:S04]  /*13c630*/  LDL.LU R175, [R1+0x1608] ;  /* 0x0016080001af7983 */ /* 0x002f280000300800 */
[----:B------:R-:W4:Y:S01]  /*13c640*/  LDL.LU R27, [R1+0x820] ;  /* 0x00082000011b7983 */ /* 0x000f220000300800 */
[----:B------:R-:W-:-:S02]  /*13c650*/  LOP3.LUT P6, RZ, R24, 0x400000, RZ, 0xc0, !PT ;  /* 0x0040000018ff7812 */ /* 0x000fc400078cc0ff */
[----:B------:R-:W-:Y:S01]  /*13c660*/  LOP3.LUT R26, R26, 0xffffefff, RZ, 0xc0, !PT ;  /* 0xffffefff1a1a7812 */ /* 0x000fe200078ec0ff */
[----:B------:R-:W4:Y:S04]  /*13c670*/  LDL.LU R200, [R1+0x800] ;  /* 0x0008000001c87983 */ /* 0x000f280000300800 */
[----:B------:R-:W4:Y:S04]  /*13c680*/  LDL.LU R251, [R1+0x160c] ;  /* 0x00160c0001fb7983 */ /* 0x000f280000300800 */
[----:B------:R-:W4:Y:S02]  /*13c690*/  LDL.LU R172, [R1+0x7e0] ;  /* 0x0007e00001ac7983 */ /* 0x000f240000300800 */
[----:B------:R-:W-:-:S02]  /*13c6a0*/  @P6 LOP3.LUT R26, R26, 0x1000, RZ, 0xfc, !PT ;  /* 0x000010001a1a6812 */ /* 0x000fc400078efcff */
[----:B------:R-:W-:Y:S01]  /*13c6b0*/  LOP3.LUT P6, RZ, R24, 0x200000, RZ, 0xc0, !PT ;  /* 0x0020000018ff7812 */ /* 0x000fe200078cc0ff */
[----:B------:R-:W4:Y:S01]  /*13c6c0*/  LDL.LU R173, [R1+0x7c0] ;  /* 0x0007c00001ad7983 */ /* 0x000f220000300800 */
[----:B------:R-:W-:-:S03]  /*13c6d0*/  LOP3.LUT R26, R26, 0xffffdfff, RZ, 0xc0, !PT ;  /* 0xffffdfff1a1a7812 */ /* 0x000fc600078ec0ff */
[----:B------:R-:W4:Y:S04]  /*13c6e0*/  LDL.LU R247, [R1+0x5d0] ;  /* 0x0005d00001f77983 */ /* 0x000f280000300800 */
[----:B------:R-:W4:Y:S04]  /*13c6f0*/  LDL.LU R201, [R1+0x470] ;  /* 0x0004700001c97983 */ /* 0x000f280000300800 */
[----:B------:R-:W-:Y:S01]  /*13c700*/  @P6 LOP3.LUT R26, R26, 0x2000, RZ, 0xfc, !PT ;  /* 0x000020001a1a6812 */ /* 0x000fe200078efcff */
[----:B------:R-:W4:Y:S01]  /*13c710*/  LDL.LU R246, [R1+0x844] ;  /* 0x0008440001f67983 */ /* 0x000f220000300800 */
[----:B------:R-:W-:-:S02]  /*13c720*/  LOP3.LUT P6, RZ, R24, 0x100000, RZ, 0xc0, !PT ;  /* 0x0010000018ff7812 */ /* 0x000fc400078cc0ff */
[----:B------:R-:W-:Y:S01]  /*13c730*/  LOP3.LUT R26, R26, 0xffffbfff, RZ, 0xc0, !PT ;  /* 0xffffbfff1a1a7812 */ /* 0x000fe200078ec0ff */
[----:B------:R-:W4:Y:S01]  /*13c740*/  LDL.LU R250, [R1+0x834] ;  /* 0x0008340001fa7983 */ /* 0x000f220000300800 */
[----:B------:R-:W-:-:S03]  /*13c750*/  LOP3.LUT P3, RZ, R24, 0x400, RZ, 0xc0, !PT ;  /* 0x0000040018ff7812 */ /* 0x000fc6000786c0ff */
[----:B------:R-:W4:Y:S04]  /*13c760*/  LDL.LU R245, [R1+0x824] ;  /* 0x0008240001f57983 */ /* 0x000f280000300800 */
[----:B------:R-:W4:Y:S02]  /*13c770*/  LDL.LU R249, [R1+0x1610] ;  /* 0x0016100001f97983 */ /* 0x000f240000300800 */
[----:B------:R-:W-:Y:S02]  /*13c780*/  @P6 LOP3.LUT R26, R26, 0x4000, RZ, 0xfc, !PT ;  /* 0x000040001a1a6812 */ /* 0x000fe400078efcff */
[C---:B------:R-:W-:Y:S02]  /*13c790*/  LOP3.LUT P6, RZ, R24.reuse, 0x80000, RZ, 0xc0, !PT ;  /* 0x0008000018ff7812 */ /* 0x040fe400078cc0ff */
[----:B------:R-:W-:Y:S01]  /*13c7a0*/  LOP3.LUT P2, RZ, R24, 0x800, RZ, 0xc0, !PT ;  /* 0x0000080018ff7812 */ /* 0x000fe2000784c0ff */
[----:B------:R-:W-:Y:S01]  /*13c7b0*/  IMAD.WIDE R28, R203, 0x4, R34 ;  /* 0x00000004cb1c7825 */ /* 0x000fe200078e0222 */
[----:B------:R-:W-:Y:S01]  /*13c7c0*/  LOP3.LUT R26, R26, 0xffff7fff, RZ, 0xc0, !PT ;  /* 0xffff7fff1a1a7812 */ /* 0x000fe200078ec0ff */
[----:B------:R-:W4:Y:S08]  /*13c7d0*/  LDL.LU R244, [R1+0x804] ;  /* 0x0008040001f47983 */ /* 0x000f300000300800 */
        /* <DEDUP_REMOVED lines=16> */
[----:B--2---:R1:W-:Y:S02]  /*13c8e0*/  @P3 STG.E desc[UR60][R28.64], R248 ;  /* 0x000000f81c003986 */ /* 0x0043e4000c10193c */
[C---:B-1----:R-:W-:Y:S02]  /*13c8f0*/  IMAD.WIDE R28, R203.reuse, 0x4, R32 ;  /* 0x00000004cb1c7825 */ /* 0x042fe400078e0220 */
[----:B------:R-:W2:Y:S04]  /*13c900*/  LDL.LU R248, [R1+0x7e4] ;  /* 0x0007e40001f87983 */ /* 0x000ea80000300800 */
[----:B---3--:R1:W-:Y:S02]  /*13c910*/  @P2 STG.E desc[UR60][R28.64], R202 ;  /* 0x000000ca1c002986 */ /* 0x0083e4000c10193c */
[----:B-1----:R-:W-:-:S02]  /*13c920*/  IMAD.WIDE R28, R203, 0x4, R30 ;  /* 0x00000004cb1c7825 */ /* 0x002fc400078e021e */
[----:B------:R-:W3:Y:S04]  /*13c930*/  LDL.LU R202, [R1+0x7c4] ;  /* 0x0007c40001ca7983 */ /* 0x000ee80000300800 */
[----:B------:R-:W3:Y:S04]  /*13c940*/  LDL.LU R203, [R1+0x5d4] ;  /* 0x0005d40001cb7983 */ /* 0x000ee80000300800 */
[----:B----4-:R1:W-:Y:S04]  /*13c950*/  @P1 STG.E desc[UR60][R28.64], R174 ;  /* 0x000000ae1c001986 */ /* 0x0103e8000c10193c */
[----:B-1----:R-:W4:Y:S01]  /*13c960*/  LDL.LU R174, [R1+0x1614] ;  /* 0x0016140001ae7983 */ /* 0x002f220000300800 */
[----:B------:R-:W-:-:S05]  /*13c970*/  IMAD.WIDE R28, R175, 0x4, R36 ;  /* 0x00000004af1c7825 */ /* 0x000fca00078e0224 */
[----:B------:R1:W-:Y:S02]  /*13c980*/  @P0 STG.E desc[UR60][R28.64], R38 ;  /* 0x000000261c000986 */ /* 0x0003e4000c10193c */
[----:B-1----:R-:W-:-:S05]  /*13c990*/  IMAD.WIDE R28, R175, 0x4, R34 ;  /* 0x00000004af1c7825 */ /* 0x002fca00078e0222 */
[----:B------:R1:W-:Y:S01]  /*13c9a0*/  @P6 STG.E desc[UR60][R28.64], R39 ;  /* 0x000000271c006986 */ /* 0x0003e2000c10193c */
[----:B------:R-:W-:Y:S01]  /*13c9b0*/  LOP3.LUT P6, RZ, R26, 0x80000, RZ, 0xc0, !PT ;  /* 0x000800001aff7812 */ /* 0x000fe200078cc0ff */
[----:B-1----:R-:W-:-:S12]  /*13c9c0*/  IMAD.WIDE R28, R175, 0x4, R32 ;  /* 0x00000004af1c7825 */ /* 0x002fd800078e0220 */
[----:B------:R1:W-:Y:S02]  /*13c9d0*/  @P6 STG.E desc[UR60][R28.64], R27 ;  /* 0x0000001b1c006986 */ /* 0x0003e4000c10193c */
[----:B-1----:R-:W-:Y:S02]  /*13c9e0*/  IMAD.WIDE R28, R175, 0x4, R30 ;  /* 0x00000004af1c7825 */ /* 0x002fe400078e021e */
[----:B------:R-:W3:Y:S01]  /*13c9f0*/  LDL.LU R175, [R1+0x474] ;  /* 0x0004740001af7983 */ /* 0x000ee20000300800 */
        /* <DEDUP_REMOVED lines=29> */
[C---:B------:R-:W-:Y:S02]  /*13cbd0*/  LOP3.LUT P1, RZ, R24.reuse, 0x8000000, RZ, 0xc0, !PT ;  /* 0x0800000018ff7812 */ /* 0x040fe4000782c0ff */
[----:B------:R-:W-:Y:S01]  /*13cbe0*/  LOP3.LUT P0, RZ, R24, 0x10000000, RZ, 0xc0, !PT ;  /* 0x1000000018ff7812 */ /* 0x000fe2000780c0ff */
[----:B----4-:R-:W-:-:S05]  /*13cbf0*/  IMAD.WIDE R28, R174, 0x4, R36 ;  /* 0x00000004ae1c7825 */ /* 0x010fca00078e0224 */
[----:B--2---:R1:W-:Y:S02]  /*13cc00*/  @P3 STG.E desc[UR60][R28.64], R248 ;  /* 0x000000f81c003986 */ /* 0x0043e4000c10193c */
[----:B-1----:R-:W-:-:S05]  /*13cc10*/  IMAD.WIDE R28, R174, 0x4, R34 ;  /* 0x00000004ae1c7825 */ /* 0x002fca00078e0222 */
[----:B---3--:R1:W-:Y:S02]  /*13cc20*/  @P2 STG.E desc[UR60][R28.64], R202 ;  /* 0x000000ca1c002986 */ /* 0x0083e4000c10193c */
[C---:B-1----:R-:W-:Y:S02]  /*13cc30*/  IMAD.WIDE R28, R174.reuse, 0x4, R32 ;  /* 0x00000004ae1c7825 */ /* 0x042fe400078e0220 */
[----:B------:R-:W2:Y:S04]  /*13cc40*/  LDL.LU R202, [R1+0x848] ;  /* 0x0008480001ca7983 */ /* 0x000ea80000300800 */
[----:B------:R1:W-:Y:S02]  /*13cc50*/  @P1 STG.E desc[UR60][R28.64], R203 ;  /* 0x000000cb1c001986 */ /* 0x0003e4000c10193c */
[----:B-1----:R-:W-:-:S02]  /*13cc60*/  IMAD.WIDE R28, R174, 0x4, R30 ;  /* 0x00000004ae1c7825 */ /* 0x002fc400078e021e */
[----:B------:R-:W3:Y:S04]  /*13cc70*/  LDL.LU R203, [R1+0x838] ;  /* 0x0008380001cb7983 */ /* 0x000ee80000300800 */
[----:B------:R-:W4:Y:S04]  /*13cc80*/  LDL.LU R174, [R1+0x828] ;  /* 0x0008280001ae7983 */ /* 0x000f280000300800 */
[----:B------:R1:W-:Y:S04]  /*13cc90*/  @P0 STG.E desc[UR60][R28.64], R175 ;  /* 0x000000af1c000986 */ /* 0x0003e8000c10193c */
[----:B-1----:R-:W2:Y:S04]  /*13cca0*/  LDL.LU R175, [R1+0x1618] ;  /* 0x0016180001af7983 */ /* 0x002ea80000300800 */
        /* <DEDUP_REMOVED lines=16> */
[----:B------:R-:W-:-:S03]  /*13cdb0*/  LOP3.LUT P1, RZ, R24, 0x80000000, RZ, 0xc0, !PT ;  /* 0x8000000018ff7812 */ /* 0x000fc6000782c0ff */
        /* <DEDUP_REMOVED lines=20> */
[----:B--2---:R-:W-:-:S05]  /*13cf00*/  IMAD.WIDE R28, R175, 0x4, R36 ;  /* 0x00000004af1c7825 */ /* 0x004fca00078e0224 */
[----:B------:R1:W-:Y:S02]  /*13cf10*/  @P3 STG.E desc[UR60][R28.64], R202 ;  /* 0x000000ca1c003986 */ /* 0x0003e4000c10193c */
[----:B-1----:R-:W-:-:S05]  /*13cf20*/  IMAD.WIDE R28, R175, 0x4, R34 ;  /* 0x00000004af1c7825 */ /* 0x002fca00078e0222 */
[----:B---3--:R1:W-:Y:S02]  /*13cf30*/  @P2 STG.E desc[UR60][R28.64], R203 ;  /* 0x000000cb1c002986 */ /* 0x0083e4000c10193c */
[C---:B-1----:R-:W-:Y:S02]  /*13cf40*/  IMAD.WIDE R28, R175.reuse, 0x4, R32 ;  /* 0x00000004af1c7825 */ /* 0x042fe400078e0220 */
[----:B------:R-:W2:Y:S04]  /*13cf50*/  LDL.LU R203, [R1+0x880] ;  /* 0x0008800001cb7983 */ /* 0x000ea80000300800 */
[----:B----4-:R1:W-:Y:S02]  /*13cf60*/  @P1 STG.E desc[UR60][R28.64], R174 ;  /* 0x000000ae1c001986 */ /* 0x0103e4000c10193c */
[----:B-1----:R-:W-:-:S02]  /*13cf70*/  IMAD.WIDE R28, R175, 0x4, R30 ;  /* 0x00000004af1c7825 */ /* 0x002fc400078e021e */
[----:B------:R-:W3:Y:S04]  /*13cf80*/  LDL.LU R174, [R1+0x870] ;  /* 0x0008700001ae7983 */ /* 0x000ee80000300800 */
[----:B------:R-:W4:Y:S04]  /*13cf90*/  LDL.LU R175, [R1+0x860] ;  /* 0x0008600001af7983 */ /* 0x000f280000300800 */
[----:B------:R-:W2:Y:S01]  /*13cfa0*/  LDL.LU R202, [R1+0x1628] ;  /* 0x0016280001ca7983 */ /* 0x000ea20000300800 */
[----:B------:R-:W-:-:S04]  /*13cfb0*/  LOP3.LUT R26, R26, 0xfffffbff, RZ, 0xc0, !PT ;  /* 0xfffffbff1a1a7812 */ /* 0x000fc800078ec0ff */
[----:B------:R-:W-:Y:S02]  /*13cfc0*/  @P6 LOP3.LUT R26, R26, 0x400, RZ, 0xfc, !PT ;  /* 0x000004001a1a6812 */ /* 0x000fe400078efcff */
[C---:B------:R-:W-:Y:S02]  /*13cfd0*/  LOP3.LUT P6, RZ, R23.reuse, 0x4, RZ, 0xc0, !PT ;  /* 0x0000000417ff7812 */ /* 0x040fe400078cc0ff */
[----:B------:R-:W-:Y:S02]  /*13cfe0*/  LOP3.LUT P0, RZ, R23, 0x1, RZ, 0xc0, !PT ;  /* 0x0000000117ff7812 */ /* 0x000fe4000780c0ff */
[----:B------:R-:W-:-:S09]  /*13cff0*/  LOP3.LUT R26, R26, 0xfffff7ff, RZ, 0xc0, !PT ;  /* 0xfffff7ff1a1a7812 */ /* 0x000fd200078ec0ff */
[----:B------:R-:W-:Y:S02]  /*13d000*/  @P6 LOP3.LUT R26, R26, 0x800, RZ, 0xfc, !PT ;  /* 0x000008001a1a6812 */ /* 0x000fe400078efcff */
[----:B------:R-:W-:Y:S01]  /*13d010*/  LOP3.LUT P6, RZ, R23, 0x2, RZ, 0xc0, !PT ;  /* 0x0000000217ff7812 */ /* 0x000fe200078cc0ff */
[----:B------:R1:W-:Y:S02]  /*13d020*/  @P0 STG.E desc[UR60][R28.64], R25 ;  /* 0x000000191c000986 */ /* 0x0003e4000c10193c */
[----:B-1----:R-:W-:-:S10]  /*13d030*/  IMAD.WIDE R28, R200, 0x4, R36 ;  /* 0x00000004c81c7825 */ /* 0x002fd400078e0224 */
        /* <DEDUP_REMOVED lines=37> */
[----:B------:R1:W-:Y:S04]  /*13d290*/  @P3 STG.E desc[UR60][R28.64], R248 ;  /* 0x000000f81c003986 */ /* 0x0003e8000c10193c */
[----:B-1----:R-:W4:Y:S01]  /*13d2a0*/  LDL.LU R248, [R1+0x810] ;  /* 0x0008100001f87983 */ /* 0x002f220000300800 */
[----:B--2---:R-:W-:-:S05]  /*13d2b0*/  IMAD.WIDE R28, R202, 0x4, R36 ;  /* 0x00000004ca1c7825 */ /* 0x004fca00078e0224 */
[----:B------:R1:W-:Y:S02]  /*13d2c0*/  @P2 STG.E desc[UR60][R28.64], R203 ;  /* 0x000000cb1c002986 */ /* 0x0003e4000c10193c */
[C---:B-1----:R-:W-:Y:S02]  /*13d2d0*/  IMAD.WIDE R28, R202.reuse, 0x4, R34 ;  /* 0x00000004ca1c7825 */ /* 0x042fe400078e0222 */
[----:B------:R-:W2:Y:S04]  /*13d2e0*/  LDL.LU R203, [R1+0x7f0] ;  /* 0x0007f00001cb7983 */ /* 0x000ea80000300800 */
[----:B---3--:R1:W-:Y:S02]  /*13d2f0*/  @P1 STG.E desc[UR60][R28.64], R174 ;  /* 0x000000ae1c001986 */ /* 0x0083e4000c10193c */
[----:B-1----:R-:W-:-:S02]  /*13d300*/  IMAD.WIDE R28, R202, 0x4, R32 ;  /* 0x00000004ca1c7825 */ /* 0x002fc400078e0220 */
[----:B------:R-:W3:Y:S04]  /*13d310*/  LDL.LU R174, [R1+0x5c0] ;  /* 0x0005c00001ae7983 */ /* 0x000ee80000300800 */
[----:B----4-:R1:W-:Y:S04]  /*13d320*/  @P0 STG.E desc[UR60][R28.64], R175 ;  /* 0x000000af1c000986 */ /* 0x0103e8000c10193c */
[----:B-1----:R-:W4:Y:S04]  /*13d330*/  LDL.LU R175, [R1+0x162c] ;  /* 0x00162c0001af7983 */ /* 0x002f280000300800 */
        /* <DEDUP_REMOVED lines=14> */
[----:B------:R-:W3:Y:S01]  /*13d420*/  LDL.LU R250, [R1+0x464] ;  /* 0x0004640001fa7983 */ /* 0x000ee20000300800 */
[----:B------:R-:W-:-:S03]  /*13d430*/  LOP3.LUT P1, RZ, R23, 0x40000, RZ, 0xc0, !PT ;  /* 0x0004000017ff7812 */ /* 0x000fc6000782c0ff */
[----:B------:R-:W3:Y:S01]  /*13d440*/  LDL.LU R249, [R1+0x888] ;  /* 0x0008880001f97983 */ /* 0x000ee20000300800 */
[C---:B------:R-:W-:Y:S02]  /*13d450*/  LOP3.LUT P0, RZ, R23.reuse, 0x80000, RZ, 0xc0, !PT ;  /* 0x0008000017ff7812 */ /* 0x040fe4000780c0ff */
[----:B------:R-:W-:Y:S02]  /*13d460*/  LOP3.LUT P6, RZ, R23, 0x10000000, RZ, 0xc0, !PT ;  /* 0x1000000017ff7812 */ /* 0x000fe400078cc0ff */
[----:B------:R-:W-:-:S11]  /*13d470*/  LOP3.LUT R24, R24, 0xefffffff, RZ, 0xc0, !PT ;  /* 0xefffffff18187812 */ /* 0x000fd600078ec0ff */
[----:B------:R-:W-:Y:S02]  /*13d480*/  @P6 LOP3.LUT R24, R24, 0x10000000, RZ, 0xfc, !PT ;  /* 0x1000000018186812 */ /* 0x000fe400078efcff */
[----:B------:R-:W-:Y:S02]  /*13d490*/  LOP3.LUT P6, RZ, R23, 0x8000000, RZ, 0xc0, !PT ;  /* 0x0800000017ff7812 */ /* 0x000fe400078cc0ff */
[----:B------:R-:W-:-:S11]  /*13d4a0*/  LOP3.LUT R24, R24, 0xdfffffff, RZ, 0xc0, !PT ;  /* 0xdfffffff18187812 */ /* 0x000fd600078ec0ff */
[----:B------:R-:W-:Y:S02]  /*13d4b0*/  @P6 LOP3.LUT R24, R24, 0x20000000, RZ, 0xfc, !PT ;  /* 0x2000000018186812 */ /* 0x000fe400078efcff */
[----:B------:R-:W-:Y:S01]  /*13d4c0*/  LOP3.LUT P6, RZ, R23, 0x4000000, RZ, 0xc0, !PT ;  /* 0x0400000017ff7812 */ /* 0x000fe200078cc0ff */
[----:B------:R1:W-:Y:S04]  /*13d4d0*/  @P3 STG.E desc[UR60][R28.64], R244 ;  /* 0x000000f41c003986 */ /* 0x0003e8000c10193c */
[----:B-1----:R-:W3:Y:S01]  /*13d4e0*/  LDL.LU R244, [R1+0x878] ;  /* 0x0008780001f47983 */ /* 0x002ee20000300800 */
[----:B------:R-:W-:-:S07]  /*13d4f0*/  LOP3.LUT R24, R24, 0xbfffffff, RZ, 0xc0, !PT ;  /* 0xbfffffff18187812 */ /* 0x000fce00078ec0ff */
[----:B------:R-:W-:Y:S02]  /*13d500*/  @P6 LOP3.LUT R24, R24, 0x40000000, RZ, 0xfc, !PT ;  /* 0x4000000018186812 */ /* 0x000fe400078efcff */
[----:B------:R-:W-:Y:S01]  /*13d510*/  LOP3.LUT P6, RZ, R23, 0x2000000, RZ, 0xc0, !PT ;  /* 0x0200000017ff7812 */ /* 0x000fe200078cc0ff */
[----:B----4-:R-:W-:-:S05]  /*13d520*/  IMAD.WIDE R28, R175, 0x4, R36 ;  /* 0x00000004af1c7825 */ /* 0x010fca00078e0224 */
[----:B------:R1:W-:Y:S02]  /*13d530*/  @P2 STG.E desc[UR60][R28.64], R248 ;  /* 0x000000f81c002986 */ /* 0x0003e4000c10193c */
[C---:B-1----:R-:W-:Y:S02]  /*13d540*/  IMAD.WIDE R28, R175.reuse, 0x4, R34 ;  /* 0x00000004af1c7825 */ /* 0x042fe400078e0222 */
[----:B------:R-:W4:Y:S04]  /*13d550*/  LDL.LU R248, [R1+0x868] ;  /* 0x0008680001f87983 */ /* 0x000f280000300800 */
[----:B--2---:R1:W-:Y:S02]  /*13d560*/  @P1 STG.E desc[UR60][R28.64], R203 ;  /* 0x000000cb1c001986 */ /* 0x0043e4000c10193c */
[----:B-1----:R-:W-:-:S02]  /*13d570*/  IMAD.WIDE R28, R175, 0x4, R32 ;  /* 0x00000004af1c7825 */ /* 0x002fc400078e0220 */
[----:B------:R-:W2:Y:S04]  /*13d580*/  LDL.LU R203, [R1+0x858] ;  /* 0x0008580001cb7983 */ /* 0x000ea80000300800 */
[----:B---3--:R1:W-:Y:S02]  /*13d590*/  @P0 STG.E desc[UR60][R28.64], R174 ;  /* 0x000000ae1c000986 */ /* 0x0083e4000c10193c */
[----:B-1----:R-:W-:Y:S02]  /*13d5a0*/  IMAD.WIDE R28, R175, 0x4, R30 ;  /* 0x00000004af1c7825 */ /* 0x002fe400078e021e */
[----:B------:R-:W3:Y:S04]  /*13d5b0*/  LDL.LU R174, [R1+0x818] ;  /* 0x0008180001ae7983 */ /* 0x000ee80000300800 */
[----:B------:R-:W3:Y:S04]  /*13d5c0*/  LDL.LU R175, [R1+0x7f8] ;  /* 0x0007f80001af7983 */ /* 0x000ee80000300800 */
[----:B------:R-:W3:Y:S01]  /*13d5d0*/  LDL.LU R245, [R1+0x163c] ;  /* 0x00163c0001f57983 */ /* 0x000ee20000300800 */
[----:B------:R-:W-:-:S04]  /*13d5e0*/  LOP3.LUT R24, R24, 0x7fffffff, RZ, 0xc0, !PT ;  /* 0x7fffffff18187812 */ /* 0x000fc800078ec0ff */
        /* <DEDUP_REMOVED lines=23> */
[----:B------:R-:W-:Y:S01]  /*13d760*/  @P6 STG.E desc[UR60][R28.64], R200 ;  /* 0x000000c81c006986 */ /* 0x000fe2000c10193c */
[----:B------:R-:W-:Y:S01]  /*13d770*/  LOP3.LUT P6, RZ, R26, 0x1, RZ, 0xc0, !PT ;  /* 0x000000011aff7812 */ /* 0x000fe200078cc0ff */
[----:B------:R-:W-:-:S12]  /*13d780*/  IMAD.WIDE R26, R172, 0x4, R30 ;  /* 0x00000004ac1a7825 */ /* 0x000fd800078e021e */
        /* <DEDUP_REMOVED lines=27> */
[----:B--2---:R3:W-:Y:S02]  /*13d940*/  @P2 STG.E desc[UR60][R26.64], R203 ;  /* 0x000000cb1a002986 */ /* 0x0047e4000c10193c */
[----:B---3--:R-:W-:-:S05]  /*13d950*/  IMAD.WIDE R26, R245, 0x4, R36 ;  /* 0x00000004f51a7825 */ /* 0x008fca00078e0224 */
        /* <DEDUP_REMOVED lines=28> */
[----:B------:R-:W2:Y:S01]  /*13db20*/  LDL.LU R172, [R1+0x5cc] ;  /* 0x0005cc0001ac7983 */ /* 0x000ea20000300800 */
[----:B------:R-:W-:-:S03]  /*13db30*/  LOP3.LUT R24, R24, 0xfeffffff, RZ, 0xc0, !PT ;  /* 0xfeffffff18187812 */ /* 0x000fc600078ec0ff */
[----:B------:R-:W2:Y:S01]  /*13db40*/  LDL.LU R247, [R1+0x46c] ;  /* 0x00046c0001f77983 */ /* 0x000ea20000300800 */
[----:B------:R-:W-:Y:S02]  /*13db50*/  @P6 LOP3.LUT R24, R24, 0x1000000, RZ, 0xfc, !PT ;  /* 0x0100000018186812 */ /* 0x000fe400078efcff */
[----:B------:R-:W-:Y:S01]  /*13db60*/  LOP3.LUT P6, RZ, R22, 0x400, RZ, 0xc0, !PT ;  /* 0x0000040016ff7812 */ /* 0x000fe200078cc0ff */
[----:B------:R-:W2:Y:S01]  /*13db70*/  LDL.LU R250, [R1+0x1648] ;  /* 0x0016480001fa7983 */ /* 0x000ea20000300800 */
[----:B------:R-:W-:Y:S02]  /*13db80*/  LOP3.LUT R24, R24, 0xfdffffff, RZ, 0xc0, !PT ;  /* 0xfdffffff18187812 */ /* 0x000fe400078ec0ff */
[C---:B------:R-:W-:Y:S01]  /*13db90*/  LOP3.LUT P2, RZ, R22.reuse, 0x10, RZ, 0xc0, !PT ;  /* 0x0000001016ff7812 */ /* 0x040fe2000784c0ff */
[----:B------:R-:W2:Y:S01]  /*13dba0*/  LDL.LU R251, [R1+0x8d0] ;  /* 0x0008d00001fb7983 */ /* 0x000ea20000300800 */
[C---:B------:R-:W-:Y:S01]  /*13dbb0*/  LOP3.LUT P1, RZ, R22.reuse, 0x20, RZ, 0xc0, !PT ;  /* 0x0000002016ff7812 */ /* 0x040fe2000782c0ff */
[----:B------:R-:W-:Y:S01]  /*13dbc0*/  IMAD.WIDE R26, R245, 0x4, R30 ;  /* 0x00000004f51a7825 */ /* 0x000fe200078e021e */
[----:B------:R-:W-:Y:S01]  /*13dbd0*/  LOP3.LUT P0, RZ, R22, 0x40, RZ, 0xc0, !PT ;  /* 0x0000004016ff7812 */ /* 0x000fe2000780c0ff */
[----:B------:R-:W2:Y:S04]  /*13dbe0*/  LDL.LU R201, [R1+0x8c0] ;  /* 0x0008c00001c97983 */ /* 0x000ea80000300800 */
[----:B------:R-:W-:-:S02]  /*13dbf0*/  @P6 LOP3.LUT R24, R24, 0x2000000, RZ, 0xfc, !PT ;  /* 0x0200000018186812 */ /* 0x000fc400078efcff */
[----:B------:R-:W-:Y:S02]  /*13dc00*/  LOP3.LUT P6, RZ, R22, 0x200, RZ, 0xc0, !PT ;  /* 0x0000020016ff7812 */ /* 0x000fe400078cc0ff */
[----:B------:R-:W-:Y:S01]  /*13dc10*/  LOP3.LUT R24, R24, 0xfbffffff, RZ, 0xc0, !PT ;  /* 0xfbffffff18187812 */ /* 0x000fe200078ec0ff */
[----:B---3--:R4:W-:Y:S10]  /*13dc20*/  @P2 STG.E desc[UR60][R26.64], R249 ;  /* 0x000000f91a002986 */ /* 0x0089f4000c10193c */
[----:B------:R-:W-:-:S02]  /*13dc30*/  @P6 LOP3.LUT R24, R24, 0x4000000, RZ, 0xfc, !PT ;  /* 0x0400000018186812 */ /* 0x000fc400078efcff */
[----:B------:R-:W-:Y:S01]  /*13dc40*/  LOP3.LUT P6, RZ, R22, 0x100, RZ, 0xc0, !PT ;  /* 0x0000010016ff7812 */ /* 0x000fe200078cc0ff */
[----:B----4-:R-:W-:Y:S01]  /*13dc50*/  IMAD.WIDE R26, R203, 0x4, R36 ;  /* 0x00000004cb1a7825 */ /* 0x010fe200078e0224 */
[----:B------:R-:W-:-:S04]  /*13dc60*/  LOP3.LUT R24, R24, 0xf7ffffff, RZ, 0xc0, !PT ;  /* 0xf7ffffff18187812 */ /* 0x000fc800078ec0ff */
[----:B------:R1:W-:Y:S07]  /*13dc70*/  @P1 STG.E desc[UR60][R26.64], R244 ;  /* 0x000000f41a001986 */ /* 0x0003ee000c10193c */
[----:B------:R-:W-:Y:S01]  /*13dc80*/  @P6 LOP3.LUT R24, R24, 0x8000000, RZ, 0xfc, !PT ;  /* 0x0800000018186812 */ /* 0x000fe200078efcff */
[----:B-1----:R-:W-:Y:S01]  /*13dc90*/  IMAD.WIDE R26, R203, 0x4, R34 ;  /* 0x00000004cb1a7825 */ /* 0x002fe200078e0222 */
[----:B------:R-:W-:-:S04]  /*13dca0*/  LOP3.LUT P6, RZ, R22, 0x80, RZ, 0xc0, !PT ;  /* 0x0000008016ff7812 */ /* 0x000fc800078cc0ff */
[----:B------:R1:W-:Y:S04]  /*13dcb0*/  @P0 STG.E desc[UR60][R26.64], R202 ;  /* 0x000000ca1a000986 */ /* 0x0003e8000c10193c */
[----:B-1----:R-:W3:Y:S04]  /*13dcc0*/  LDL.LU R202, [R1+0x164c] ;  /* 0x00164c0001ca7983 */ /* 0x002ee80000300800 */
[----:B------:R-:W4:Y:S01]  /*13dcd0*/  LDL.LU R246, [R1+0x8b0] ;  /* 0x0008b00001f67983 */ /* 0x000f220000300800 */
[----:B------:R-:W-:-:S03]  /*13dce0*/  IMAD.WIDE R26, R203, 0x4, R32 ;  /* 0x00000004cb1a7825 */ /* 0x000fc600078e0220 */
[----:B------:R-:W3:Y:S04]  /*13dcf0*/  LDL.LU R245, [R1+0x8a0] ;  /* 0x0008a00001f57983 */ /* 0x000ee80000300800 */
[----:B------:R1:W-:Y:S01]  /*13dd00*/  @P6 STG.E desc[UR60][R26.64], R248 ;  /* 0x000000f81a006986 */ /* 0x0003e2000c10193c */
[----:B------:R-:W-:-:S03]  /*13dd10*/  LOP3.LUT P6, RZ, R24, 0x8000000, RZ, 0xc0, !PT ;  /* 0x0800000018ff7812 */ /* 0x000fc600078cc0ff */
[----:B------:R-:W3:Y:S04]  /*13dd20*/  LDL.LU R249, [R1+0x890] ;  /* 0x0008900001f97983 */ /* 0x000ee80000300800 */
[----:B------:R-:W3:Y:S01]  /*13dd30*/  LDL.LU R244, [R1+0x7d0] ;  /* 0x0007d00001f47983 */ /* 0x000ee20000300800 */
[----:B-1----:R-:W-:-:S03]  /*13dd40*/  IMAD.WIDE R26, R203, 0x4, R30 ;  /* 0x00000004cb1a7825 */ /* 0x002fc600078e021e */
[----:B------:R-:W3:Y:S04]  /*13dd50*/  LDL.LU R248, [R1+0x5b0] ;  /* 0x0005b00001f87983 */ /* 0x000ee80000300800 */
[----:B------:R1:W-:Y:S01]  /*13dd60*/  @P6 STG.E desc[UR60][R26.64], R174 ;  /* 0x000000ae1a006986 */ /* 0x0003e2000c10193c */
[----:B------:R-:W-:-:S03]  /*13dd70*/  LOP3.LUT P6, RZ, R24, 0x4000000, RZ, 0xc0, !PT ;  /* 0x0400000018ff7812 */ /* 0x000fc600078cc0ff */
[----:B------:R-:W3:Y:S01]  /*13dd80*/  LDL.LU R203, [R1+0x450] ;  /* 0x0004500001cb7983 */ /* 0x000ee20000300800 */
[----:B-1----:R-:W-:-:S09]  /*13dd90*/  IMAD.WIDE R26, R173, 0x4, R36 ;  /* 0x00000004ad1a7825 */ /* 0x002fd200078e0224 */
[----:B--2---:R1:W-:Y:S04]  /*13dda0*/  @P6 STG.E desc[UR60][R26.64], R175 ;  /* 0x000000af1a006986 */ /* 0x0043e8000c10193c */
[----:B-1----:R-:W2:Y:S04]  /*13ddb0*/  LDL.LU R175, [R1+0x8d4] ;  /* 0x0008d40001af7983 */ /* 0x002ea80000300800 */
[----:B------:R-:W2:Y:S01]  /*13ddc0*/  LDL.LU R174, [R1+0x1650] ;  /* 0x0016500001ae7983 */ /* 0x000ea20000300800 */
        /* <DEDUP_REMOVED lines=17> */
[----:B------:R-:W-:-:S02]  /*13dee0*/  LOP3.LUT P6, RZ, R24, 0x100000, RZ, 0xc0, !PT ;  /* 0x0010000018ff7812 */ /* 0x000fc400078cc0ff */
[----:B------:R-:W-:Y:S01]  /*13def0*/  LOP3.LUT P4, RZ, R22, 0x20000, RZ, 0xc0, !PT ;  /* 0x0002000016ff7812 */ /* 0x000fe2000788c0ff */
[----:B-1----:R-:W-:-:S10]  /*13df00*/  IMAD.WIDE R26, R250, 0x4, R32 ;  /* 0x00000004fa1a7825 */ /* 0x002fd400078e0220 */
[----:B----4-:R1:W-:Y:S01]  /*13df10*/  @P6 STG.E desc[UR60][R26.64], R246 ;  /* 0x000000f61a006986 */ /* 0x0103e2000c10193c */
[----:B------:R-:W-:Y:S01]  /*13df20*/  LOP3.LUT P3, RZ, R22, 0x40000, RZ, 0xc0, !PT ;  /* 0x0004000016ff7812 */ /* 0x000fe2000786c0ff */
[----:B-1----:R-:W-:-:S05]  /*13df30*/  IMAD.WIDE R26, R250, 0x4, R30 ;  /* 0x00000004fa1a7825 */ /* 0x002fca00078e021e */
[----:B---3--:R1:W-:Y:S01]  /*13df40*/  @P5 STG.E desc[UR60][R26.64], R245 ;  /* 0x000000f51a005986 */ /* 0x0083e2000c10193c */
[----:B------:R-:W-:Y:S01]  /*13df50*/  LOP3.LUT P2, RZ, R22, 0x80000, RZ, 0xc0, !PT ;  /* 0x0008000016ff7812 */ /* 0x000fe2000784c0ff */
[----:B-1----:R-:W-:-:S05]  /*13df60*/  IMAD.WIDE R26, R202, 0x4, R36 ;  /* 0x00000004ca1a7825 */ /* 0x002fca00078e0224 */
[----:B------:R1:W-:Y:S01]  /*13df70*/  @P4 STG.E desc[UR60][R26.64], R249 ;  /* 0x000000f91a004986 */ /* 0x0003e2000c10193c */
[----:B------:R-:W-:Y:S01]  /*13df80*/  LOP3.LUT P1, RZ, R22, 0x100000, RZ, 0xc0, !PT ;  /* 0x0010000016ff7812 */ /* 0x000fe2000782c0ff */
[----:B-1----:R-:W-:-:S05]  /*13df90*/  IMAD.WIDE R26, R202, 0x4, R34 ;  /* 0x00000004ca1a7825 */ /* 0x002fca00078e0222 */
[----:B------:R1:W-:Y:S02]  /*13dfa0*/  @P3 STG.E desc[UR60][R26.64], R244 ;  /* 0x000000f41a003986 */ /* 0x0003e4000c10193c */
[----:B-1----:R-:W-:-:S05]  /*13dfb0*/  IMAD.WIDE R26, R202, 0x4, R32 ;  /* 0x00000004ca1a7825 */ /* 0x002fca00078e0220 */
[----:B------:R1:W-:Y:S01]  /*13dfc0*/  @P2 STG.E desc[UR60][R26.64], R248 ;  /* 0x000000f81a002986 */ /* 0x0003e2000c10193c */
[----:B------:R-:W-:Y:S01]  /*13dfd0*/  LOP3.LUT P0, RZ, R22, 0x200000, RZ, 0xc0, !PT ;  /* 0x0020000016ff7812 */ /* 0x000fe2000780c0ff */
[----:B-1----:R-:W-:Y:S02]  /*13dfe0*/  IMAD.WIDE R26, R202, 0x4, R30 ;  /* 0x00000004ca1a7825 */ /* 0x002fe400078e021e */
[----:B------:R-:W3:Y:S04]  /*13dff0*/  LDL.LU R202, [R1+0x8c4] ;  /* 0x0008c40001ca7983 */ /* 0x000ee80000300800 */
[----:B------:R1:W-:Y:S04]  /*13e000*/  @P1 STG.E desc[UR60][R26.64], R203 ;  /* 0x000000cb1a001986 */ /* 0x0003e8000c10193c */
[----:B-1----:R-:W4:Y:S04]  /*13e010*/  LDL.LU R203, [R1+0x8b4] ;  /* 0x0008b40001cb7983 */ /* 0x002f280000300800 */
[----:B------:R-:W4:Y:S04]  /*13e020*/  LDL.LU R29, [R1+0x8a4] ;  /* 0x0008a400011d7983 */ /* 0x000f280000300800 */
[----:B------:R-:W4:Y:S04]  /*13e030*/  LDL.LU R25, [R1+0x894] ;  /* 0x0008940001197983 */ /* 0x000f280000300800 */
[----:B------:R-:W4:Y:S01]  /*13e040*/  LDL.LU R38, [R1+0x7d4] ;  /* 0x0007d40001267983 */ /* 0x000f220000300800 */
[----:B--2---:R-:W-:-:S05]  /*13e050*/  IMAD.WIDE R26, R174, 0x4, R36 ;  /* 0x00000004ae1a7825 */ /* 0x004fca00078e0224 */
[----:B------:R1:W-:Y:S04]  /*13e060*/  @P0 STG.E desc[UR60][R26.64], R175 ;  /* 0x000000af1a000986 */ /* 0x0003e8000c10193c */
[----:B-1----:R-:W2:Y:S04]  /*13e070*/  LDL.LU R175, [R1+0x1654] ;  /* 0x0016540001af7983 */ /* 0x002ea80000300800 */
[----:B------:R-:W2:Y:S01]  /*13e080*/  LDL.LU R39, [R1+0x5b4] ;  /* 0x0005b40001277983 */ /* 0x000ea20000300800 */
[----:B------:R-:W-:Y:S02]  /*13e090*/  LOP3.LUT P6, RZ, R21, 0x4, RZ, 0xc0, !PT ;  /* 0x0000000415ff7812 */ /* 0x000fe400078cc0ff */
[----:B------:R-:W-:Y:S01]  /*13e0a0*/  LOP3.LUT R24, R24, 0xffffefff, RZ, 0xc0, !PT ;  /* 0xffffefff18187812 */ /* 0x000fe200078ec0ff */
[----:B------:R-:W2:Y:S04]  /*13e0b0*/  LDL.LU R200, [R1+0x454] ;  /* 0x0004540001c87983 */ /* 0x000ea80000300800 */
[----:B------:R-:W2:Y:S04]  /*13e0c0*/  LDL.LU R172, [R1+0x8d8] ;  /* 0x0008d80001ac7983 */ /* 0x000ea80000300800 */
[----:B------:R-:W2:Y:S02]  /*13e0d0*/  LDL.LU R173, [R1+0x8c8] ;  /* 0x0008c80001ad7983 */ /* 0x000ea40000300800 */
[----:B------:R-:W-:-:S02]  /*13e0e0*/  @P6 LOP3.LUT R24, R24, 0x1000, RZ, 0xfc, !PT ;  /* 0x0000100018186812 */ /* 0x000fc400078efcff */
        /* <DEDUP_REMOVED lines=9> */
[----:B------:R-:W2:Y:S04]  /*13e180*/  LDL.LU R245, [R1+0x5b8] ;  /* 0x0005b80001f57983 */ /* 0x000ea80000300800 */
[----:B------:R-:W2:Y:S01]  /*13e190*/  LDL.LU R249, [R1+0x165c] ;  /* 0x00165c0001f97983 */ /* 0x000ea20000300800 */
[C---:B------:R-:W-:Y:S02]  /*13e1a0*/  LOP3.LUT P3, RZ, R22.reuse, 0x400000, RZ, 0xc0, !PT ;  /* 0x0040000016ff7812 */ /* 0x040fe4000786c0ff */
[----:B------:R-:W-:Y:S01]  /*13e1b0*/  LOP3.LUT P2, RZ, R22, 0x800000, RZ, 0xc0, !PT ;  /* 0x0080000016ff7812 */ /* 0x000fe2000784c0ff */
[----:B------:R-:W2:Y:S02]  /*13e1c0*/  LDL.LU R244, [R1+0x458] ;  /* 0x0004580001f47983 */ /* 0x000ea40000300800 */
[----:B------:R-:W-:-:S02]  /*13e1d0*/  @P6 LOP3.LUT R24, R24, 0x4000, RZ, 0xfc, !PT ;  /* 0x0000400018186812 */ /* 0x000fc400078efcff */
[----:B------:R-:W-:Y:S01]  /*13e1e0*/  LOP3.LUT P6, RZ, R22, 0x80000000, RZ, 0xc0, !PT ;  /* 0x8000000016ff7812 */ /* 0x000fe200078cc0ff */
[----:B------:R-:W2:Y:S01]  /*13e1f0*/  LDL.LU R248, [R1+0x8dc] ;  /* 0x0008dc0001f87983 */ /* 0x000ea20000300800 */
        /* <DEDUP_REMOVED lines=13> */
[C---:B------:R-:W-:Y:S02]  /*13e2d0*/  LOP3.LUT P1, RZ, R22.reuse, 0x1000000, RZ, 0xc0, !PT ;  /* 0x0100000016ff7812 */ /* 0x040fe4000782c0ff */
[----:B------:R-:W-:-:S07]  /*13e2e0*/  LOP3.LUT P0, RZ, R22, 0x2000000, RZ, 0xc0, !PT ;  /* 0x0200000016ff7812 */ /* 0x000fce000780c0ff */
[----:B------:R-:W-:Y:S02]  /*13e2f0*/  @P6 LOP3.LUT R24, R24, 0x80000, RZ, 0xfc, !PT ;  /* 0x0008000018186812 */ /* 0x000fe400078efcff */
[----:B------:R-:W-:Y:S01]  /*13e300*/  LOP3.LUT P6, RZ, R22, 0x4000000, RZ, 0xc0, !PT ;  /* 0x0400000016ff7812 */ /* 0x000fe200078cc0ff */
[----:B------:R-:W-:-:S05]  /*13e310*/  IMAD.WIDE R22, R174, 0x4, R34 ;  /* 0x00000004ae167825 */ /* 0x000fca00078e0222 */
[----:B---3--:R1:W-:Y:S02]  /*13e320*/  @P3 STG.E desc[UR60][R22.64], R202 ;  /* 0x000000ca16003986 */ /* 0x0083e4000c10193c */
[C---:B-1----:R-:W-:Y:S02]  /*13e330*/  IMAD.WIDE R22, R174.reuse, 0x4, R32 ;  /* 0x00000004ae167825 */ /* 0x042fe400078e0220 */
[----:B------:R-:W3:Y:S04]  /*13e340*/  LDL.LU R202, [R1+0x8cc] ;  /* 0x0008cc0001ca7983 */ /* 0x000ee80000300800 */
[----:B----4-:R1:W-:Y:S02]  /*13e350*/  @P2 STG.E desc[UR60][R22.64], R203 ;  /* 0x000000cb16002986 */ /* 0x0103e4000c10193c */
[----:B-1----:R-:W-:-:S02]  /*13e360*/  IMAD.WIDE R22, R174, 0x4, R30 ;  /* 0x00000004ae167825 */ /* 0x002fc400078e021e */
[----:B------:R-:W4:Y:S04]  /*13e370*/  LDL.LU R203, [R1+0x8bc] ;  /* 0x0008bc0001cb7983 */ /* 0x000f280000300800 */
[----:B------:R-:W3:Y:S04]  /*13e380*/  LDL.LU R174, [R1+0x1660] ;  /* 0x0016600001ae7983 */ /* 0x000ee80000300800 */
[----:B------:R2:W-:Y:S02]  /*13e390*/  @P1 STG.E desc[UR60][R22.64], R29 ;  /* 0x0000001d16001986 */ /* 0x0005e4000c10193c */
[----:B--2---:R-:W-:-:S05]  /*13e3a0*/  IMAD.WIDE R22, R175, 0x4, R36 ;  /* 0x00000004af167825 */ /* 0x004fca00078e0224 */
[----:B------:R1:W-:Y:S02]  /*13e3b0*/  @P0 STG.E desc[UR60][R22.64], R25 ;  /* 0x0000001916000986 */ /* 0x0003e4000c10193c */
[----:B-1----:R-:W-:-:S05]  /*13e3c0*/  IMAD.WIDE R22, R175, 0x4, R34 ;  /* 0x00000004af167825 */ /* 0x002fca00078e0222 */
[----:B------:R1:W-:Y:S01]  /*13e3d0*/  @P6 STG.E desc[UR60][R22.64], R38 ;  /* 0x0000002616006986 */ /* 0x0003e2000c10193c */
[----:B------:R-:W-:Y:S01]  /*13e3e0*/  LOP3.LUT P6, RZ, R24, 0x80000, RZ, 0xc0, !PT ;  /* 0x0008000018ff7812 */ /* 0x000fe200078cc0ff */
[----:B-1----:R-:W-:-:S12]  /*13e3f0*/  IMAD.WIDE R22, R175, 0x4, R32 ;  /* 0x00000004af167825 */ /* 0x002fd800078e0220 */
[----:B------:R1:W-:Y:S02]  /*13e400*/  @P6 STG.E desc[UR60][R22.64], R39 ;  /* 0x0000002716006986 */ /* 0x0003e4000c10193c */
[----:B-1----:R-:W-:Y:S02]  /*13e410*/  IMAD.WIDE R22, R175, 0x4, R30 ;  /* 0x00000004af167825 */ /* 0x002fe400078e021e */
        /* <DEDUP_REMOVED lines=30> */
[----:B---3--:R-:W-:-:S05]  /*13e600*/  IMAD.WIDE R22, R174, 0x4, R36 ;  /* 0x00000004ae167825 */ /* 0x008fca00078e0224 */
[----:B------:R1:W-:Y:S02]  /*13e610*/  @P3 STG.E desc[UR60][R22.64], R248 ;  /* 0x000000f816003986 */ /* 0x0003e4000c10193c */
[C---:B-1----:R-:W-:Y:S02]  /*13e620*/  IMAD.WIDE R22, R174.reuse, 0x4, R34 ;  /* 0x00000004ae167825 */ /* 0x042fe400078e0222 */
[----:B------:R-:W3:Y:S04]  /*13e630*/  LDL.LU R248, [R1+0x89c] ;  /* 0x00089c0001f87983 */ /* 0x000ee80000300800 */
[----:B------:R1:W-:Y:S02]  /*13e640*/  @P2 STG.E desc[UR60][R22.64], R202 ;  /* 0x000000ca16002986 */ /* 0x0003e4000c10193c */
[----:B-1----:R-:W-:-:S02]  /*13e650*/  IMAD.WIDE R22, R174, 0x4, R32 ;  /* 0x00000004ae167825 */ /* 0x002fc400078e0220 */
[----:B------:R-:W3:Y:S04]  /*13e660*/  LDL.LU R202, [R1+0x7dc] ;  /* 0x0007dc0001ca7983 */ /* 0x000ee80000300800 */
[----:B----4-:R1:W-:Y:S01]  /*13e670*/  @P1 STG.E desc[UR60][R22.64], R203 ;  /* 0x000000cb16001986 */ /* 0x0103e2000c10193c */
[C---:B------:R-:W-:Y:S01]  /*13e680*/  LOP3.LUT P0, RZ, R21.reuse, 0x100, RZ, 0xc0, !PT ;  /* 0x0000010015ff7812 */ /* 0x040fe2000780c0ff */
[----:B-1----:R-:W-:Y:S02]  /*13e690*/  IMAD.WIDE R22, R174, 0x4, R30 ;  /* 0x00000004ae167825 */ /* 0x002fe400078e021e */
[----:B------:R-:W4:Y:S04]  /*13e6a0*/  LDL.LU R203, [R1+0x5bc] ;  /* 0x0005bc0001cb7983 */ /* 0x000f280000300800 */
[----:B------:R-:W3:Y:S06]  /*13e6b0*/  LDL.LU R174, [R1+0x1664] ;  /* 0x0016640001ae7983 */ /* 0x000eec0000300800 */
        /* <DEDUP_REMOVED lines=11> */
[----:B------:R-:W-:-:S03]  /*13e770*/  LOP3.LUT P3, RZ, R21, 0x200, RZ, 0xc0, !PT ;  /* 0x0000020015ff7812 */ /* 0x000fc6000786c0ff */
[----:B------:R-:W2:Y:S01]  /*13e780*/  LDL.LU R246, [R1+0x440] ;  /* 0x0004400001f67983 */ /* 0x000ea20000300800 */
[----:B------:R-:W-:-:S03]  /*13e790*/  LOP3.LUT P2, RZ, R21, 0x400, RZ, 0xc0, !PT ;  /* 0x0000040015ff7812 */ /* 0x000fc6000784c0ff */
[----:B------:R-:W2:Y:S04]  /*13e7a0*/  LDL.LU R250, [R1+0x924] ;  /* 0x0009240001fa7983 */ /* 0x000ea80000300800 */
[----:B------:R-:W2:Y:S04]  /*13e7b0*/  LDL.LU R245, [R1+0x914] ;  /* 0x0009140001f57983 */ /* 0x000ea80000300800 */
[----:B------:R-:W2:Y:S01]  /*13e7c0*/  LDL.LU R249, [R1+0x904] ;  /* 0x0009040001f97983 */ /* 0x000ea20000300800 */
[----:B------:R-:W-:-:S03]  /*13e7d0*/  LOP3.LUT P1, RZ, R21, 0x800, RZ, 0xc0, !PT ;  /* 0x0000080015ff7812 */ /* 0x000fc6000782c0ff */
[----:B------:R-:W2:Y:S01]  /*13e7e0*/  LDL.LU R244, [R1+0x1670] ;  /* 0x0016700001f47983 */ /* 0x000ea20000300800 */
        /* <DEDUP_REMOVED lines=11> */
[----:B-1----:R-:W-:-:S05]  /*13e8a0*/  IMAD.WIDE R22, R174, 0x4, R34 ;  /* 0x00000004ae167825 */ /* 0x002fca00078e0222 */
[----:B------:R1:W-:Y:S02]  /*13e8b0*/  @P2 STG.E desc[UR60][R22.64], R202 ;  /* 0x000000ca16002986 */ /* 0x0003e4000c10193c */
[C---:B-1----:R-:W-:Y:S02]  /*13e8c0*/  IMAD.WIDE R22, R174.reuse, 0x4, R32 ;  /* 0x00000004ae167825 */ /* 0x042fe400078e0220 */
[----:B------:R-:W3:Y:S04]  /*13e8d0*/  LDL.LU R202, [R1+0x8f4] ;  /* 0x0008f40001ca7983 */ /* 0x000ee80000300800 */
[----:B----4-:R1:W-:Y:S02]  /*13e8e0*/  @P1 STG.E desc[UR60][R22.64], R203 ;  /* 0x000000cb16001986 */ /* 0x0103e4000c10193c */
[----:B-1----:R-:W-:-:S02]  /*13e8f0*/  IMAD.WIDE R22, R174, 0x4, R30 ;  /* 0x00000004ae167825 */ /* 0x002fc400078e021e */
[----:B------:R-:W4:Y:S04]  /*13e900*/  LDL.LU R203, [R1+0x8e4] ;  /* 0x0008e40001cb7983 */ /* 0x000f280000300800 */
[----:B------:R-:W4:Y:S04]  /*13e910*/  LDL.LU R174, [R1+0x7b4] ;  /* 0x0007b40001ae7983 */ /* 0x000f280000300800 */
[----:B--2---:R1:W-:Y:S04]  /*13e920*/  @P0 STG.E desc[UR60][R22.64], R175 ;  /* 0x000000af16000986 */ /* 0x0043e8000c10193c */
[----:B-1----:R-:W2:Y:S04]  /*13e930*/  LDL.LU R175, [R1+0x5a4] ;  /* 0x0005a40001af7983 */ /* 0x002ea80000300800 */
        /* <DEDUP_REMOVED lines=55> */
[----:B------:R-:W2:Y:S04]  /*13ecb0*/  LDL.LU R244, [R1+0x444] ;  /* 0x0004440001f47983 */ /* 0x000ea80000300800 */
        /* <DEDUP_REMOVED lines=9> */
[----:B--2---:R1:W-:Y:S04]  /*13ed50*/  @P0 STG.E desc[UR60][R22.64], R175 ;  /* 0x000000af16000986 */ /* 0x0043e8000c10193c */
[----:B-1----:R-:W2:Y:S04]  /*13ed60*/  LDL.LU R175, [R1+0x1678] ;  /* 0x0016780001af7983 */ /* 0x002ea80000300800 */
[----:B------:R-:W4:Y:S01]  /*13ed70*/  LDL.LU R25, [R1+0x8f8] ;  /* 0x0008f80001197983 */ /* 0x000f220000300800 */
[----:B------:R-:W-:-:S03]  /*13ed80*/  IMAD.WIDE R22, R248, 0x4, R30 ;  /* 0x00000004f8167825 */ /* 0x000fc600078e021e */
        /* <DEDUP_REMOVED lines=13> */
[----:B------:R-:W-:-:S02]  /*13ee60*/  LOP3.LUT P3, RZ, R21, 0x10000000, RZ, 0xc0, !PT ;  /* 0x1000000015ff7812 */ /* 0x000fc4000786c0ff */
[C---:B------:R-:W-:Y:S02]  /*13ee70*/  LOP3.LUT P2, RZ, R21.reuse, 0x20000000, RZ, 0xc0, !PT ;  /* 0x2000000015ff7812 */ /* 0x040fe4000784c0ff */
        /* <DEDUP_REMOVED lines=19> */
[----:B-1----:R-:W4:Y:S01]  /*13efb0*/  LDL.LU R244, [R1+0x5ac] ;  /* 0x0005ac0001f47983 */ /* 0x002f220000300800 */
[----:B--2---:R-:W-:-:S05]  /*13efc0*/  IMAD.WIDE R22, R175, 0x4, R36 ;  /* 0x00000004af167825 */ /* 0x004fca00078e0224 */
[----:B---3--:R1:W-:Y:S02]  /*13efd0*/  @P2 STG.E desc[UR60][R22.64], R202 ;  /* 0x000000ca16002986 */ /* 0x0083e4000c10193c */
[C---:B-1----:R-:W-:Y:S02]  /*13efe0*/  IMAD.WIDE R22, R175.reuse, 0x4, R34 ;  /* 0x00000004af167825 */ /* 0x042fe400078e0222 */
[----:B------:R-:W2:Y:S04]  /*13eff0*/  LDL.LU R202, [R1+0x44c] ;  /* 0x00044c0001ca7983 */ /* 0x000ea80000300800 */
[----:B----4-:R1:W-:Y:S02]  /*13f000*/  @P1 STG.E desc[UR60][R22.64], R203 ;  /* 0x000000cb16001986 */ /* 0x0103e4000c10193c */
[----:B-1----:R-:W-:-:S05]  /*13f010*/  IMAD.WIDE R22, R175, 0x4, R32 ;  /* 0x00000004af167825 */ /* 0x002fca00078e0220 */
[----:B------:R1:W-:Y:S02]  /*13f020*/  @P0 STG.E desc[UR60][R22.64], R174 ;  /* 0x000000ae16000986 */ /* 0x0003e4000c10193c */
[----:B-1----:R-:W-:Y:S02]  /*13f030*/  IMAD.WIDE R22, R175, 0x4, R30 ;  /* 0x00000004af167825 */ /* 0x002fe400078e021e */
[----:B------:R-:W3:Y:S04]  /*13f040*/  LDL.LU R174, [R1+0x980] ;  /* 0x0009800001ae7983 */ /* 0x000ee80000300800 */
[----:B------:R-:W4:Y:S04]  /*13f050*/  LDL.LU R175, [R1+0x970] ;  /* 0x0009700001af7983 */ /* 0x000f280000300800 */
        /* <DEDUP_REMOVED lines=41> */
[----:B------:R1:W-:Y:S04]  /*13f2f0*/  @P4 STG.E desc[UR60][R22.64], R249 ;  /* 0x000000f916004986 */ /* 0x0003e8000c10193c */
[----:B-1----:R-:W4:Y:S01]  /*13f300*/  LDL.LU R249, [R1+0x960] ;  /* 0x0009600001f97983 */ /* 0x002f220000300800 */
[C---:B------:R-:W-:Y:S02]  /*13f310*/  LOP3.LUT P3, RZ, R20.reuse, 0x800, RZ, 0xc0, !PT ;  /* 0x0000080014ff7812 */ /* 0x040fe4000786c0ff */
[----:B------:R-:W-:Y:S01]  /*13f320*/  LOP3.LUT P2, RZ, R20, 0x1000, RZ, 0xc0, !PT ;  /* 0x0000100014ff7812 */ /* 0x000fe2000784c0ff */
[----:B------:R-:W-:Y:S01]  /*13f330*/  IMAD.WIDE R22, R248, 0x4, R32 ;  /* 0x00000004f8167825 */ /* 0x000fe200078e0220 */
[C---:B------:R-:W-:Y:S02]  /*13f340*/  LOP3.LUT P1, RZ, R20.reuse, 0x2000, RZ, 0xc0, !PT ;  /* 0x0000200014ff7812 */ /* 0x040fe4000782c0ff */
[----:B------:R-:W-:-:S07]  /*13f350*/  LOP3.LUT P0, RZ, R20, 0x4000, RZ, 0xc0, !PT ;  /* 0x0000400014ff7812 */ /* 0x000fce000780c0ff */
[----:B------:R1:W-:Y:S02]  /*13f360*/  @P3 STG.E desc[UR60][R22.64], R244 ;  /* 0x000000f416003986 */ /* 0x0003e4000c10193c */
[----:B-1----:R-:W-:Y:S02]  /*13f370*/  IMAD.WIDE R22, R248, 0x4, R30 ;  /* 0x00000004f8167825 */ /* 0x002fe400078e021e */
[----:B------:R-:W4:Y:S04]  /*13f380*/  LDL.LU R244, [R1+0x950] ;  /* 0x0009500001f47983 */ /* 0x000f280000300800 */
[----:B--2---:R1:W-:Y:S04]  /*13f390*/  @P2 STG.E desc[UR60][R22.64], R202 ;  /* 0x000000ca16002986 */ /* 0x0043e8000c10193c */
[----:B------:R-:W2:Y:S04]  /*13f3a0*/  LDL.LU R248, [R1+0x940] ;  /* 0x0009400001f87983 */ /* 0x000ea80000300800 */
[----:B-1----:R-:W2:Y:S01]  /*13f3b0*/  LDL.LU R202, [R1+0x930] ;  /* 0x0009300001ca7983 */ /* 0x002ea20000300800 */
[----:B---3--:R-:W-:-:S05]  /*13f3c0*/  IMAD.WIDE R22, R203, 0x4, R36 ;  /* 0x00000004cb167825 */ /* 0x008fca00078e0224 */
[----:B------:R1:W-:Y:S02]  /*13f3d0*/  @P1 STG.E desc[UR60][R22.64], R174 ;  /* 0x000000ae16001986 */ /* 0x0003e4000c10193c */
[----:B-1----:R-:W-:Y:S02]  /*13f3e0*/  IMAD.WIDE R22, R203, 0x4, R34 ;  /* 0x00000004cb167825 */ /* 0x002fe400078e0222 */
[----:B------:R-:W3:Y:S04]  /*13f3f0*/  LDL.LU R174, [R1+0x590] ;  /* 0x0005900001ae7983 */ /* 0x000ee80000300800 */
[----:B----4-:R1:W-:Y:S04]  /*13f400*/  @P0 STG.E desc[UR60][R22.64], R175 ;  /* 0x000000af16000986 */ /* 0x0103e8000c10193c */
[----:B-1----:R-:W4:Y:S04]  /*13f410*/  LDL.LU R175, [R1+0x168c] ;  /* 0x00168c0001af7983 */ /* 0x002f280000300800 */
[----:B------:R-:W3:Y:S01]  /*13f420*/  LDL.LU R38, [R1+0x430] ;  /* 0x0004300001267983 */ /* 0x000ee20000300800 */
[----:B------:R-:W-:-:S03]  /*13f430*/  LOP3.LUT P6, RZ, R20, 0x8000000, RZ, 0xc0, !PT ;  /* 0x0800000014ff7812 */ /* 0x000fc600078cc0ff */
[----:B------:R-:W3:Y:S01]  /*13f440*/  LDL.LU R39, [R1+0x984] ;  /* 0x0009840001277983 */ /* 0x000ee20000300800 */
[----:B------:R-:W-:-:S03]  /*13f450*/  LOP3.LUT R21, R21, 0xffefffff, RZ, 0xc0, !PT ;  /* 0xffefffff15157812 */ /* 0x000fc600078ec0ff */
[----:B------:R-:W3:Y:S01]  /*13f460*/  LDL.LU R200, [R1+0x974] ;  /* 0x0009740001c87983 */ /* 0x000ee20000300800 */
[----:B------:R-:W-:-:S03]  /*13f470*/  LOP3.LUT P3, RZ, R20, 0x8000, RZ, 0xc0, !PT ;  /* 0x0000800014ff7812 */ /* 0x000fc6000786c0ff */
[----:B------:R-:W3:Y:S02]  /*13f480*/  LDL.LU R172, [R1+0x964] ;  /* 0x0009640001ac7983 */ /* 0x000ee40000300800 */
[----:B------:R-:W-:Y:S02]  /*13f490*/  @P6 LOP3.LUT R21, R21, 0x100000, RZ, 0xfc, !PT ;  /* 0x0010000015156812 */ /* 0x000fe400078efcff */
[----:B------:R-:W-:Y:S01]  /*13f4a0*/  LOP3.LUT P6, RZ, R20, 0x4000000, RZ, 0xc0, !PT ;  /* 0x0400000014ff7812 */ /* 0x000fe200078cc0ff */
[----:B------:R-:W-:Y:S01]  /*13f4b0*/  IMAD.WIDE R22, R203, 0x4, R32 ;  /* 0x00000004cb167825 */ /* 0x000fe200078e0220 */
[----:B------:R-:W-:Y:S01]  /*13f4c0*/  LOP3.LUT R21, R21, 0xffdfffff, RZ, 0xc0, !PT ;  /* 0xffdfffff15157812 */ /* 0x000fe200078ec0ff */
[----:B------:R-:W3:Y:S04]  /*13f4d0*/  LDL.LU R251, [R1+0x944] ;  /* 0x0009440001fb7983 */ /* 0x000ee80000300800 */
[----:B------:R-:W3:Y:S04]  /*13f4e0*/  LDL.LU R201, [R1+0x934] ;  /* 0x0009340001c97983 */ /* 0x000ee80000300800 */
[----:B------:R-:W3:Y:S02]  /*13f4f0*/  LDL.LU R246, [R1+0x594] ;  /* 0x0005940001f67983 */ /* 0x000ee40000300800 */
[----:B------:R-:W-:-:S02]  /*13f500*/  @P6 LOP3.LUT R21, R21, 0x200000, RZ, 0xfc, !PT ;  /* 0x0020000015156812 */ /* 0x000fc400078efcff */
[----:B------:R-:W-:Y:S01]  /*13f510*/  LOP3.LUT P6, RZ, R20, 0x2000000, RZ, 0xc0, !PT ;  /* 0x0200000014ff7812 */ /* 0x000fe200078cc0ff */
[----:B------:R-:W3:Y:S01]  /*13f520*/  LDL.LU R250, [R1+0x1694] ;  /* 0x0016940001fa7983 */ /* 0x000ee20000300800 */
[----:B------:R-:W-:-:S03]  /*13f530*/  LOP3.LUT R21, R21, 0xffbfffff, RZ, 0xc0, !PT ;  /* 0xffbfffff15157812 */ /* 0x000fc600078ec0ff */
[----:B------:R-:W3:Y:S08]  /*13f540*/  LDL.LU R245, [R1+0x434] ;  /* 0x0004340001f57983 */ /* 0x000ef00000300800 */
[----:B------:R-:W-:Y:S02]  /*13f550*/  @P6 LOP3.LUT R21, R21, 0x400000, RZ, 0xfc, !PT ;  /* 0x0040000015156812 */ /* 0x000fe400078efcff */
[----:B------:R-:W-:-:S02]  /*13f560*/  LOP3.LUT P6, RZ, R20, 0x1000000, RZ, 0xc0, !PT ;  /* 0x0100000014ff7812 */ /* 0x000fc400078cc0ff */
        /* <DEDUP_REMOVED lines=18> */
[----:B------:R1:W-:Y:S02]  /*13f690*/  @P3 STG.E desc[UR60][R22.64], R249 ;  /* 0x000000f916003986 */ /* 0x0003e4000c10193c */
[----:B-1----:R-:W-:Y:S02]  /*13f6a0*/  IMAD.WIDE R22, R203, 0x4, R30 ;  /* 0x00000004cb167825 */ /* 0x002fe400078e021e */
[----:B------:R-:W3:Y:S04]  /*13f6b0*/  LDL.LU R203, [R1+0x1698] ;  /* 0x0016980001cb7983 */ /* 0x000ee80000300800 */
[----:B------:R-:W3:Y:S04]  /*13f6c0*/  LDL.LU R247, [R1+0x954] ;  /* 0x0009540001f77983 */ /* 0x000ee80000300800 */
[----:B------:R-:W3:Y:S04]  /*13f6d0*/  LDL.LU R249, [R1+0x988] ;  /* 0x0009880001f97983 */ /* 0x000ee80000300800 */
[----:B------:R1:W-:Y:S04]  /*13f6e0*/  @P2 STG.E desc[UR60][R22.64], R244 ;  /* 0x000000f416002986 */ /* 0x0003e8000c10193c */
[----:B-1----:R-:W3:Y:S01]  /*13f6f0*/  LDL.LU R244, [R1+0x978] ;  /* 0x0009780001f47983 */ /* 0x002ee20000300800 */
[----:B----4-:R-:W-:-:S05]  /*13f700*/  IMAD.WIDE R22, R175, 0x4, R36 ;  /* 0x00000004af167825 */ /* 0x010fca00078e0224 */
[----:B--2---:R1:W-:Y:S02]  /*13f710*/  @P1 STG.E desc[UR60][R22.64], R248 ;  /* 0x000000f816001986 */ /* 0x0043e4000c10193c */
[----:B-1----:R-:W-:-:S05]  /*13f720*/  IMAD.WIDE R22, R175, 0x4, R34 ;  /* 0x00000004af167825 */ /* 0x002fca00078e0222 */
[----:B------:R1:W-:Y:S02]  /*13f730*/  @P0 STG.E desc[UR60][R22.64], R202 ;  /* 0x000000ca16000986 */ /* 0x0003e4000c10193c */
[C---:B-1----:R-:W-:Y:S02]  /*13f740*/  IMAD.WIDE R22, R175.reuse, 0x4, R32 ;  /* 0x00000004af167825 */ /* 0x042fe400078e0220 */
[----:B------:R-:W2:Y:S04]  /*13f750*/  LDL.LU R202, [R1+0x968] ;  /* 0x0009680001ca7983 */ /* 0x000ea80000300800 */
[----:B---3--:R1:W-:Y:S02]  /*13f760*/  @P6 STG.E desc[UR60][R22.64], R174 ;  /* 0x000000ae16006986 */ /* 0x0083e4000c10193c */
[----:B-1----:R-:W-:-:S02]  /*13f770*/  IMAD.WIDE R22, R175, 0x4, R30 ;  /* 0x00000004af167825 */ /* 0x002fc400078e021e */
[----:B------:R-:W3:Y:S04]  /*13f780*/  LDL.LU R174, [R1+0x958] ;  /* 0x0009580001ae7983 */ /* 0x000ee80000300800 */
        /* <DEDUP_REMOVED lines=15> */
[C---:B------:R-:W-:Y:S02]  /*13f880*/  LOP3.LUT P5, RZ, R20.reuse, 0x10000000, RZ, 0xc0, !PT ;  /* 0x1000000014ff7812 */ /* 0x040fe400078ac0ff */
[C---:B------:R-:W-:Y:S02]  /*13f890*/  LOP3.LUT P4, RZ, R20.reuse, 0x20000000, RZ, 0xc0, !PT ;  /* 0x2000000014ff7812 */ /* 0x040fe4000788c0ff */
[C---:B------:R-:W-:Y:S02]  /*13f8a0*/  LOP3.LUT P3, RZ, R20.reuse, 0x40000000, RZ, 0xc0, !PT ;  /* 0x4000000014ff7812 */ /* 0x040fe4000786c0ff */
[----:B------:R-:W-:-:S05]  /*13f8b0*/  LOP3.LUT P2, RZ, R20, 0x80000000, RZ, 0xc0, !PT ;  /* 0x8000000014ff7812 */ /* 0x000fca000784c0ff */
        /* <DEDUP_REMOVED lines=8> */
[C---:B-1----:R-:W-:Y:S02]  /*13f940*/  IMAD.WIDE R22, R250.reuse, 0x4, R32 ;  /* 0x00000004fa167825 */ /* 0x042fe400078e0220 */
[----:B------:R-:W4:Y:S10]  /*13f950*/  LDL.LU R201, [R1+0x16a4] ;  /* 0x0016a40001c97983 */ /* 0x000f340000300800 */
[----:B------:R1:W-:Y:S02]  /*13f960*/  @P6 STG.E desc[UR60][R22.64], R246 ;  /* 0x000000f616006986 */ /* 0x0003e4000c10193c */
[----:B-1----:R-:W-:-:S05]  /*13f970*/  IMAD.WIDE R22, R250, 0x4, R30 ;  /* 0x00000004fa167825 */ /* 0x002fca00078e021e */
[----:B------:R1:W-:Y:S02]  /*13f980*/  @P5 STG.E desc[UR60][R22.64], R245 ;  /* 0x000000f516005986 */ /* 0x0003e4000c10193c */
[----:B-1----:R-:W-:-:S05]  /*13f990*/  IMAD.WIDE R22, R203, 0x4, R36 ;  /* 0x00000004cb167825 */ /* 0x002fca00078e0224 */
[----:B------:R1:W-:Y:S02]  /*13f9a0*/  @P4 STG.E desc[UR60][R22.64], R249 ;  /* 0x000000f916004986 */ /* 0x0003e4000c10193c */
[----:B-1----:R-:W-:Y:S02]  /*13f9b0*/  IMAD.WIDE R22, R203, 0x4, R34 ;  /* 0x00000004cb167825 */ /* 0x002fe400078e0222 */
[----:B------:R-:W4:Y:S04]  /*13f9c0*/  LDL.LU R249, [R1+0x938] ;  /* 0x0009380001f97983 */ /* 0x000f280000300800 */
[----:B------:R1:W-:Y:S01]  /*13f9d0*/  @P3 STG.E desc[UR60][R22.64], R244 ;  /* 0x000000f416003986 */ /* 0x0003e2000c10193c */
[----:B------:R-:W-:-:S03]  /*13f9e0*/  LOP3.LUT P1, RZ, R19, 0x1, RZ, 0xc0, !PT ;  /* 0x0000000113ff7812 */ /* 0x000fc6000782c0ff */
[----:B-1----:R-:W4:Y:S01]  /*13f9f0*/  LDL.LU R244, [R1+0x598] ;  /* 0x0005980001f47983 */ /* 0x002f220000300800 */
[----:B------:R-:W-:Y:S01]  /*13fa00*/  IMAD.WIDE R22, R203, 0x4, R32 ;  /* 0x00000004cb167825 */ /* 0x000fe200078e0220 */
[----:B------:R-:W-:-:S04]  /*13fa10*/  LOP3.LUT P0, RZ, R19, 0x2, RZ, 0xc0, !PT ;  /* 0x0000000213ff7812 */ /* 0x000fc8000780c0ff */
[----:B--2---:R1:W-:Y:S02]  /*13fa20*/  @P2 STG.E desc[UR60][R22.64], R202 ;  /* 0x000000ca16002986 */ /* 0x0043e4000c10193c */
[----:B-1----:R-:W-:Y:S02]  /*13fa30*/  IMAD.WIDE R22, R203, 0x4, R30 ;  /* 0x00000004cb167825 */ /* 0x002fe400078e021e */
[----:B------:R-:W2:Y:S04]  /*13fa40*/  LDL.LU R202, [R1+0x438] ;  /* 0x0004380001ca7983 */ /* 0x000ea80000300800 */
[----:B---3--:R4:W-:Y:S02]  /*13fa50*/  @P1 STG.E desc[UR60][R22.64], R174 ;  /* 0x000000ae16001986 */ /* 0x0089e4000c10193c */
[----:B----4-:R-:W-:-:S05]  /*13fa60*/  IMAD.WIDE R22, R248, 0x4, R36 ;  /* 0x00000004f8167825 */ /* 0x010fca00078e0224 */
[----:B------:R1:W-:Y:S04]  /*13fa70*/  @P0 STG.E desc[UR60][R22.64], R175 ;  /* 0x000000af16000986 */ /* 0x0003e8000c10193c */
[----:B-1----:R-:W3:Y:S04]  /*13fa80*/  LDL.LU R175, [R1+0x98c] ;  /* 0x00098c0001af7983 */ /* 0x002ee80000300800 */
[----:B------:R-:W4:Y:S04]  /*13fa90*/  LDL.LU R203, [R1+0x97c] ;  /* 0x00097c0001cb7983 */ /* 0x000f280000300800 */
[----:B------:R-:W4:Y:S04]  /*13faa0*/  LDL.LU R174, [R1+0x96c] ;  /* 0x00096c0001ae7983 */ /* 0x000f280000300800 */
[----:B------:R-:W3:Y:S01]  /*13fab0*/  LDL.LU R200, [R1+0x16a0] ;  /* 0x0016a00001c87983 */ /* 0x000ee20000300800 */
        /* <DEDUP_REMOVED lines=18> */
[----:B------:R-:W-:Y:S02]  /*13fbe0*/  LOP3.LUT R21, R21, 0xfffeffff, RZ, 0xc0, !PT ;  /* 0xfffeffff15157812 */ /* 0x000fe400078ec0ff */
[----:B------:R-:W-:Y:S01]  /*13fbf0*/  LOP3.LUT P2, RZ, R19, 0x8, RZ, 0xc0, !PT ;  /* 0x0000000813ff7812 */ /* 0x000fe2000784c0ff */
[----:B------:R-:W-:-:S08]  /*13fc00*/  IMAD.WIDE R22, R248, 0x4, R34 ;  /* 0x00000004f8167825 */ /* 0x000fd000078e0222 */
        /* <DEDUP_REMOVED lines=14> */
[----:B-1----:R-:W-:-:S05]  /*13fcf0*/  IMAD.WIDE R22, R248, 0x4, R32 ;  /* 0x00000004f8167825 */ /* 0x002fca00078e0220 */
[----:B------:R1:W-:Y:S04]  /*13fd00*/  @P2 STG.E desc[UR60][R22.64], R244 ;  /* 0x000000f416002986 */ /* 0x0003e8000c10193c */
[----:B-1----:R-:W4:Y:S04]  /*13fd10*/  LDL.LU R244, [R1+0x16a8] ;  /* 0x0016a80001f47983 */ /* 0x002f280000300800 */
[----:B------:R-:W4:Y:S04]  /*13fd20*/  LDL.LU R246, [R1+0x43c] ;  /* 0x00043c0001f67983 */ /* 0x000f280000300800 */
[----:B------:R-:W4:Y:S01]  /*13fd30*/  LDL.LU R250, [R1+0xa50] ;  /* 0x000a500001fa7983 */ /* 0x000f220000300800 */
[----:B------:R-:W-:-:S03]  /*13fd40*/  IMAD.WIDE R22, R248, 0x4, R30 ;  /* 0x00000004f8167825 */ /* 0x000fc600078e021e */
[----:B------:R-:W4:Y:S04]  /*13fd50*/  LDL.LU R245, [R1+0xa40] ;  /* 0x000a400001f57983 */ /* 0x000f280000300800 */
[----:B--2---:R3:W-:Y:S04]  /*13fd60*/  @P1 STG.E desc[UR60][R22.64], R202 ;  /* 0x000000ca16001986 */ /* 0x0047e8000c10193c */
[----:B------:R-:W2:Y:S01]  /*13fd70*/  LDL.LU R249, [R1+0x9e0] ;  /* 0x0009e00001f97983 */ /* 0x000ea20000300800 */
[----:B---3--:R-:W-:-:S05]  /*13fd80*/  IMAD.WIDE R22, R200, 0x4, R36 ;  /* 0x00000004c8167825 */ /* 0x008fca00078e0224 */
[----:B------:R1:W-:Y:S02]  /*13fd90*/  @P0 STG.E desc[UR60][R22.64], R175 ;  /* 0x000000af16000986 */ /* 0x0003e4000c10193c */
[----:B-1----:R-:W-:Y:S02]  /*13fda0*/  IMAD.WIDE R22, R200, 0x4, R34 ;  /* 0x00000004c8167825 */ /* 0x002fe400078e0222 */
[----:B------:R-:W3:Y:S04]  /*13fdb0*/  LDL.LU R175, [R1+0x16ac] ;  /* 0x0016ac0001af7983 */ /* 0x000ee80000300800 */
[----:B------:R-:W3:Y:S04]  /*13fdc0*/  LDL.LU R248, [R1+0x9c0] ;  /* 0x0009c00001f87983 */ /* 0x000ee80000300800 */
[----:B----4-:R1:W-:Y:S01]  /*13fdd0*/  @P6 STG.E desc[UR60][R22.64], R203 ;  /* 0x000000cb16006986 */ /* 0x0103e2000c10193c */
[----:B------:R-:W-:-:S03]  /*13fde0*/  LOP3.LUT P6, RZ, R21, 0x80000, RZ, 0xc0, !PT ;  /* 0x0008000015ff7812 */ /* 0x000fc600078cc0ff */
[----:B------:R-:W4:Y:S04]  /*13fdf0*/  LDL.LU R202, [R1+0x9a0] ;  /* 0x0009a00001ca7983 */ /* 0x000f280000300800 */
[----:B-1----:R-:W4:Y:S01]  /*13fe00*/  LDL.LU R203, [R1+0x990] ;  /* 0x0009900001cb7983 */ /* 0x002f220000300800 */
[----:B------:R-:W-:-:S05]  /*13fe10*/  IMAD.WIDE R22, R200, 0x4, R32 ;  /* 0x00000004c8167825 */ /* 0x000fca00078e0220 */
[----:B------:R1:W-:Y:S04]  /*13fe20*/  @P6 STG.E desc[UR60][R22.64], R174 ;  /* 0x000000ae16006986 */ /* 0x0003e8000c10193c */
[----:B-1----:R-:W4:Y:S01]  /*13fe30*/  LDL.LU R174, [R1+0x580] ;  /* 0x0005800001ae7983 */ /* 0x002f220000300800 */
        /* <DEDUP_REMOVED lines=17> */
[C---:B------:R-:W-:Y:S02]  /*13ff50*/  LOP3.LUT P2, RZ, R19.reuse, 0x40000, RZ, 0xc0, !PT ;  /* 0x0004000013ff7812 */ /* 0x040fe4000784c0ff */
[----:B------:R-:W-:-:S02]  /*13ff60*/  LOP3.LUT P1, RZ, R19, 0x80000, RZ, 0xc0, !PT ;  /* 0x0008000013ff7812 */ /* 0x000fc4000782c0ff */
[----:B------:R-:W-:Y:S01]  /*13ff70*/  LOP3.LUT P0, RZ, R19, 0x100000, RZ, 0xc0, !PT ;  /* 0x0010000013ff7812 */ /* 0x000fe2000780c0ff */
[----:B------:R1:W-:Y:S01]  /*13ff80*/  @P6 STG.E desc[UR60][R22.64], R246 ;  /* 0x000000f616006986 */ /* 0x0003e2000c10193c */
[C---:B------:R-:W-:Y:S01]  /*13ff90*/  LOP3.LUT P6, RZ, R21.reuse, 0x2000, RZ, 0xc0, !PT ;  /* 0x0000200015ff7812 */ /* 0x040fe200078cc0ff */
[C---:B-1----:R-:W-:Y:S02]  /*13ffa0*/  IMAD.WIDE R22, R244.reuse, 0x4, R36 ;  /* 0x00000004f4167825 */ /* 0x042fe400078e0224 */
[----:B------:R-:W4:Y:S10]  /*13ffb0*/  LDL.LU R246, [R1+0x16b8] ;  /* 0x0016b80001f67983 */ /* 0x000f340000300800 */
[----:B------:R1:W-:Y:S01]  /*13ffc0*/  @P6 STG.E desc[UR60][R22.64], R250 ;  /* 0x000000fa16006986 */ /* 0x0003e2000c10193c */
[----:B------:R-:W-:Y:S01]  /*13ffd0*/  LOP3.LUT P6, RZ, R21, 0x1000, RZ, 0xc0, !PT ;  /* 0x0000100015ff7812 */ /* 0x000fe200078cc0ff */
[----:B-1----:R-:W-:-:S12]  /*13ffe0*/  IMAD.WIDE R22, R244, 0x4, R34 ;  /* 0x00000004f4167825 */ /* 0x002fd800078e0222 */
[----:B------:R1:W-:Y:S02]  /*13fff0*/  @P6 STG.E desc[UR60][R22.64], R245 ;  /* 0x000000f516006986 */ /* 0x0003e4000c10193c */
[----:B-1----:R-:W-:-:S05]  /*140000*/  IMAD.WIDE R22, R244, 0x4, R32 ;  /* 0x00000004f4167825 */ /* 0x002fca00078e0220 */
[----:B--2---:R1:W-:Y:S02]  /*140010*/  @P5 STG.E desc[UR60][R22.64], R249 ;  /* 0x000000f916005986 */ /* 0x0043e4000c10193c */
[----:B-1----:R-:W-:-:S05]  /*140020*/  IMAD.WIDE R22, R244, 0x4, R30 ;  /* 0x00000004f4167825 */ /* 0x002fca00078e021e */
[----:B---3--:R1:W-:Y:S02]  /*140030*/  @P4 STG.E desc[UR60][R22.64], R248 ;  /* 0x000000f816004986 */ /* 0x0083e4000c10193c */
[----:B-1----:R-:W-:-:S05]  /*140040*/  IMAD.WIDE R22, R175, 0x4, R36 ;  /* 0x00000004af167825 */ /* 0x002fca00078e0224 */
[----:B----4-:R1:W-:Y:S02]  /*140050*/  @P3 STG.E desc[UR60][R22.64], R202 ;  /* 0x000000ca16003986 */ /* 0x0103e4000c10193c */
[----:B-1----:R-:W-:-:S05]  /*140060*/  IMAD.WIDE R22, R175, 0x4, R34 ;  /* 0x00000004af167825 */ /* 0x002fca00078e0222 */
        /* <DEDUP_REMOVED lines=8> */
[----:B------:R-:W2:Y:S04]  /*1400f0*/  LDL.LU R174, [R1+0x9e4] ;  /* 0x0009e40001ae7983 */ /* 0x000ea80000300800 */
        /* <DEDUP_REMOVED lines=11> */
[----:B------:R-:W2:Y:S04]  /*1401b0*/  LDL.LU R250, [R1+0x9c8] ;  /* 0x0009c80001fa7983 */ /* 0x000ea80000300800 */
[----:B------:R-:W2:Y:S04]  /*1401c0*/  LDL.LU R245, [R1+0x9a8] ;  /* 0x0009a80001f57983 */ /* 0x000ea80000300800 */
[----:B------:R-:W2:Y:S01]  /*1401d0*/  LDL.LU R249, [R1+0x998] ;  /* 0x0009980001f97983 */ /* 0x000ea20000300800 */
[----:B------:R-:W-:-:S03]  /*1401e0*/  LOP3.LUT P2, RZ, R19, 0x400000, RZ, 0xc0, !PT ;  /* 0x0040000013ff7812 */ /* 0x000fc6000784c0ff */
[----:B------:R-:W2:Y:S01]  /*1401f0*/  LDL.LU R244, [R1+0x588] ;  /* 0x0005880001f47983 */ /* 0x000ea20000300800 */
[----:B------:R-:W-:Y:S02]  /*140200*/  LOP3.LUT P1, RZ, R19, 0x800000, RZ, 0xc0, !PT ;  /* 0x0080000013ff7812 */ /* 0x000fe4000782c0ff */
[----:B------:R-:W-:Y:S02]  /*140210*/  LOP3.LUT R21, R21, 0xffffffef, RZ, 0xc0, !PT ;  /* 0xffffffef15157812 */ /* 0x000fe400078ec0ff */
[----:B------:R-:W-:Y:S01]  /*140220*/  LOP3.LUT P0, RZ, R19, 0x1000000, RZ, 0xc0, !PT ;  /* 0x0100000013ff7812 */ /* 0x000fe2000780c0ff */
[----:B---3--:R-:W-:-:S05]  /*140230*/  IMAD.WIDE R22, R175, 0x4, R36 ;  /* 0x00000004af167825 */ /* 0x008fca00078e0224 */
[----:B------:R1:W-:Y:S04]  /*140240*/  @P3 STG.E desc[UR60][R22.64], R202 ;  /* 0x000000ca16003986 */ /* 0x0003e8000c10193c */
[----:B-1----:R-:W3:Y:S01]  /*140250*/  LDL.LU R202, [R1+0x16bc] ;  /* 0x0016bc0001ca7983 */ /* 0x002ee20000300800 */
[----:B------:R-:W-:-:S05]  /*140260*/  IMAD.WIDE R22, R175, 0x4, R34 ;  /* 0x00000004af167825 */ /* 0x000fca00078e0222 */
[----:B----4-:R1:W-:Y:S02]  /*140270*/  @P2 STG.E desc[UR60][R22.64], R203 ;  /* 0x000000cb16002986 */ /* 0x0103e4000c10193c */
[C---:B-1----:R-:W-:Y:S02]  /*140280*/  IMAD.WIDE R22, R175.reuse, 0x4, R32 ;  /* 0x00000004af167825 */ /* 0x042fe400078e0220 */
[----:B------:R-:W4:Y:S04]  /*140290*/  LDL.LU R203, [R1+0xa5c] ;  /* 0x000a5c0001cb7983 */ /* 0x000f280000300800 */
[----:B--2---:R1:W-:Y:S02]  /*1402a0*/  @P1 STG.E desc[UR60][R22.64], R174 ;  /* 0x000000ae16001986 */ /* 0x0043e4000c10193c */
[----:B-1----:R-:W-:-:S02]  /*1402b0*/  IMAD.WIDE R22, R175, 0x4, R30 ;  /* 0x00000004af167825 */ /* 0x002fc400078e021e */
[----:B------:R-:W2:Y:S04]  /*1402c0*/  LDL.LU R174, [R1+0xa4c] ;  /* 0x000a4c0001ae7983 */ /* 0x000ea80000300800 */
[----:B------:R-:W2:Y:S04]  /*1402d0*/  LDL.LU R175, [R1+0x9ec] ;  /* 0x0009ec0001af7983 */ /* 0x000ea80000300800 */
[----:B------:R-:W4:Y:S01]  /*1402e0*/  LDL.LU R248, [R1+0x16c4] ;  /* 0x0016c40001f87983 */ /* 0x000f220000300800 */
[----:B------:R-:W-:-:S13]  /*1402f0*/  LOP3.LUT P6, RZ, R0, 0x2, RZ, 0xc0, !PT ;  /* 0x0000000200ff7812 */ /* 0x000fda00078cc0ff */
        /* <DEDUP_REMOVED lines=21> */
[----:B------:R1:W-:Y:S10]  /*140450*/  @P0 STG.E desc[UR60][R22.64], R25 ;  /* 0x0000001916000986 */ /* 0x0003f4000c10193c */
[----:B------:R-:W-:-:S02]  /*140460*/  @P6 LOP3.LUT R21, R21, 0x800, RZ, 0xfc, !PT ;  /* 0x0000080015156812 */ /* 0x000fc400078efcff */
        /* <DEDUP_REMOVED lines=27> */
[----:B---3--:R-:W-:-:S08]  /*140620*/  IMAD.WIDE R22, R202, 0x4, R36 ;  /* 0x00000004ca167825 */ /* 0x008fd000078e0224 */
        /* <DEDUP_REMOVED lines=11> */
[C---:B----4-:R-:W-:Y:S02]  /*1406e0*/  IMAD.WIDE R22, R248.reuse, 0x4, R36 ;  /* 0x00000004f8167825 */ /* 0x050fe400078e0224 */
[----:B------:R-:W3:Y:S04]  /*1406f0*/  LDL.LU R18, [R1+0x587c] ;  /* 0x00587c0001127983 */ /* 0x000ee80000300800 */
[----:B------:R1:W-:Y:S04]  /*140700*/  @P2 STG.E desc[UR60][R22.64], R203 ;  /* 0x000000cb16002986 */ /* 0x0003e8000c10193c */
[----:B------:R-:W4:Y:S04]  /*140710*/  LDL.LU R202, [R1+0x9cc] ;  /* 0x0009cc0001ca7983 */ /* 0x000f280000300800 */
[----:B------:R-:W3:Y:S01]  /*140720*/  LDL.LU R250, [R1+0x9ac] ;  /* 0x0009ac0001fa7983 */ /* 0x000ee20000300800 */
[----:B-1----:R-:W-:-:S03]  /*140730*/  IMAD.WIDE R22, R248, 0x4, R34 ;  /* 0x00000004f8167825 */ /* 0x002fc600078e0222 */
[----:B------:R-:W3:Y:S04]  /*140740*/  LDL.LU R249, [R1+0x99c] ;  /* 0x00099c0001f97983 */ /* 0x000ee80000300800 */
[----:B--2---:R1:W-:Y:S02]  /*140750*/  @P1 STG.E desc[UR60][R22.64], R174 ;  /* 0x000000ae16001986 */ /* 0x0043e4000c10193c */
[----:B-1----:R-:W-:-:S05]  /*140760*/  IMAD.WIDE R22, R248, 0x4, R32 ;  /* 0x00000004f8167825 */ /* 0x002fca00078e0220 */
[----:B------:R1:W-:Y:S04]  /*140770*/  @P0 STG.E desc[UR60][R22.64], R175 ;  /* 0x000000af16000986 */ /* 0x0003e8000c10193c */
[----:B-1----:R-:W2:Y:S04]  /*140780*/  LDL.LU R175, [R1+0x58c] ;  /* 0x00058c0001af7983 */ /* 0x002ea80000300800 */
[----:B------:R-:W3:Y:S01]  /*140790*/  LDL.LU R244, [R1+0x16c8] ;  /* 0x0016c80001f47983 */ /* 0x000ee20000300800 */
[C---:B------:R-:W-:Y:S02]  /*1407a0*/  LOP3.LUT P6, RZ, R0.reuse, 0x800, RZ, 0xc0, !PT ;  /* 0x0000080000ff7812 */ /* 0x040fe400078cc0ff */
[----:B------:R-:W-:Y:S01]  /*1407b0*/  LOP3.LUT P5, RZ, R0, 0x20000, RZ, 0xc0, !PT ;  /* 0x0002000000ff7812 */ /* 0x000fe200078ac0ff */
[----:B------:R-:W2:Y:S01]  /*1407c0*/  LDL.LU R174, [R1+0x42c] ;  /* 0x00042c0001ae7983 */ /* 0x000ea20000300800 */
[----:B------:R-:W-:-:S02]  /*1407d0*/  LOP3.LUT R21, R21, 0xfffffff7, RZ, 0xc0, !PT ;  /* 0xfffffff715157812 */ /* 0x000fc400078ec0ff */
[C---:B------:R-:W-:Y:S01]  /*1407e0*/  LOP3.LUT P1, RZ, R0.reuse, 0x100, RZ, 0xc0, !PT ;  /* 0x0000010000ff7812 */ /* 0x040fe2000782c0ff */
[----:B------:R-:W2:Y:S01]  /*1407f0*/  LDL.LU R245, [R1+0xaa0] ;  /* 0x000aa00001f57983 */ /* 0x000ea20000300800 */
[----:B------:R-:W-:-:S03]  /*140800*/  LOP3.LUT P2, RZ, R0, 0x200, RZ, 0xc0, !PT ;  /* 0x0000020000ff7812 */ /* 0x000fc6000784c0ff */
[----:B------:R-:W2:Y:S02]  /*140810*/  LDL.LU R203, [R1+0x16cc] ;  /* 0x0016cc0001cb7983 */ /* 0x000ea40000300800 */
[----:B------:R-:W-:Y:S02]  /*140820*/  @P6 LOP3.LUT R21, R21, 0x8, RZ, 0xfc, !PT ;  /* 0x0000000815156812 */ /* 0x000fe400078efcff */
[C---:B------:R-:W-:Y:S02]  /*140830*/  LOP3.LUT P6, RZ, R0.reuse, 0x400, RZ, 0xc0, !PT ;  /* 0x0000040000ff7812 */ /* 0x040fe400078cc0ff */
[----:B------:R-:W-:-:S04]  /*140840*/  LOP3.LUT R0, R0, 0xbfffffff, RZ, 0xc0, !PT ;  /* 0xbfffffff00007812 */ /* 0x000fc800078ec0ff */
[----:B------:R-:W-:-:S04]  /*140850*/  @P5 LOP3.LUT R0, R0, 0x40000000, RZ, 0xfc, !PT ;  /* 0x4000000000005812 */ /* 0x000fc800078efcff */
[C---:B------:R-:W-:Y:S02]  /*140860*/  LOP3.LUT P5, RZ, R0.reuse, 0x10000, RZ, 0xc0, !PT ;  /* 0x0001000000ff7812 */ /* 0x040fe400078ac0ff */
[----:B------:R-:W-:-:S11]  /*140870*/  LOP3.LUT R0, R0, 0x7fffffff, RZ, 0xc0, !PT ;  /* 0x7fffffff00007812 */ /* 0x000fd600078ec0ff */
[----:B------:R-:W-:-:S04]  /*140880*/  @P5 LOP3.LUT R0, R0, 0x80000000, RZ, 0xfc, !PT ;  /* 0x8000000000005812 */ /* 0x000fc800078efcff */
[----:B------:R-:W-:Y:S02]  /*140890*/  LOP3.LUT P5, RZ, R0, 0x8000, RZ, 0xc0, !PT ;  /* 0x0000800000ff7812 */ /* 0x000fe400078ac0ff */
[----:B------:R-:W-:Y:S01]  /*1408a0*/  LOP3.LUT R21, R21, 0xfffffffe, RZ, 0xc0, !PT ;  /* 0xfffffffe15157812 */ /* 0x000fe200078ec0ff */
[----:B------:R-:W-:Y:S02]  /*1408b0*/  IMAD.WIDE R22, R248, 0x4, R30 ;  /* 0x00000004f8167825 */ /* 0x000fe400078e021e */
[----:B------:R-:W2:Y:S08]  /*1408c0*/  LDL.LU R248, [R1+0xa90] ;  /* 0x000a900001f87983 */ /* 0x000eb00000300800 */
[----:B------:R-:W-:-:S02]  /*1408d0*/  @P5 LOP3.LUT R21, R21, 0x1, RZ, 0xfc, !PT ;  /* 0x0000000115155812 */ /* 0x000fc400078efcff */
[----:B------:R-:W-:Y:S02]  /*1408e0*/  LOP3.LUT P5, RZ, R0, 0x4000, RZ, 0xc0, !PT ;  /* 0x0000400000ff7812 */ /* 0x000fe400078ac0ff */
[----:B------:R-:W-:-:S11]  /*1408f0*/  LOP3.LUT R21, R21, 0xfffffffd, RZ, 0xc0, !PT ;  /* 0xfffffffd15157812 */ /* 0x000fd600078ec0ff */
[----:B------:R-:W-:Y:S02]  /*140900*/  @P5 LOP3.LUT R21, R21, 0x2, RZ, 0xfc, !PT ;  /* 0x0000000215155812 */ /* 0x000fe400078efcff */
[----:B------:R-:W-:Y:S02]  /*140910*/  LOP3.LUT P5, RZ, R0, 0x2000, RZ, 0xc0, !PT ;  /* 0x0000200000ff7812 */ /* 0x000fe400078ac0ff */
[----:B------:R-:W-:-:S11]  /*140920*/  LOP3.LUT R21, R21, 0xfffffffb, RZ, 0xc0, !PT ;  /* 0xfffffffb15157812 */ /* 0x000fd600078ec0ff */
[----:B------:R-:W-:Y:S01]  /*140930*/  @P5 LOP3.LUT R21, R21, 0x4, RZ, 0xfc, !PT ;  /* 0x0000000415155812 */ /* 0x000fe200078efcff */
[----:B----4-:R1:W-:Y:S04]  /*140940*/  @P1 STG.E desc[UR60][R22.64], R202 ;  /* 0x000000ca16001986 */ /* 0x0103e8000c10193c */
[----:B-1----:R-:W4:Y:S04]  /*140950*/  LDL.LU R202, [R1+0xa80] ;  /* 0x000a800001ca7983 */ /* 0x002f280000300800 */
[----:B------:R-:W4:Y:S01]  /*140960*/  LDL.LU R173, [R1+0xa70] ;  /* 0x000a700001ad7983 */ /* 0x000f220000300800 */
[----:B---3--:R-:W-:-:S05]  /*140970*/  IMAD.WIDE R22, R244, 0x4, R36 ;  /* 0x00000004f4167825 */ /* 0x008fca00078e0224 */
[----:B------:R1:W-:Y:S02]  /*140980*/  @P2 STG.E desc[UR60][R22.64], R250 ;  /* 0x000000fa16002986 */ /* 0x0003e4000c10193c */
[----:B-1----:R-:W-:-:S05]  /*140990*/  IMAD.WIDE R22, R244, 0x4, R34 ;  /* 0x00000004f4167825 */ /* 0x002fca00078e0222 */
[----:B------:R1:W-:Y:S01]  /*1409a0*/  @P6 STG.E desc[UR60][R22.64], R249 ;  /* 0x000000f916006986 */ /* 0x0003e2000c10193c */
[----:B------:R-:W-:Y:S01]  /*1409b0*/  LOP3.LUT P6, RZ, R21, 0x8, RZ, 0xc0, !PT ;  /* 0x0000000815ff7812 */ /* 0x000fe200078cc0ff */
[----:B-1----:R-:W-:Y:S02]  /*1409c0*/  IMAD.WIDE R22, R244, 0x4, R32 ;  /* 0x00000004f4167825 */ /* 0x002fe400078e0220 */
[----:B------:R-:W3:Y:S10]  /*1409d0*/  LDL.LU R249, [R1+0x16d0] ;  /* 0x0016d00001f97983 */ /* 0x000ef40000300800 */
[----:B--2---:R1:W-:Y:S04]  /*1409e0*/  @P6 STG.E desc[UR60][R22.64], R175 ;  /* 0x000000af16006986 */ /* 0x0043e8000c10193c */
[----:B-1----:R-:W2:Y:S04]  /*1409f0*/  LDL.LU R175, [R1+0xa60] ;  /* 0x000a600001af7983 */ /* 0x002ea80000300800 */
[----:B------:R-:W2:Y:S04]  /*140a00*/  LDL.LU R201, [R1+0x9b0] ;  /* 0x0009b00001c97983 */ /* 0x000ea80000300800 */
[----:B------:R-:W2:Y:S01]  /*140a10*/  LDL.LU R246, [R1+0x570] ;  /* 0x0005700001f67983 */ /* 0x000ea20000300800 */
[----:B------:R-:W-:Y:S01]  /*140a20*/  LOP3.LUT P5, RZ, R0, 0x1000, RZ, 0xc0, !PT ;  /* 0x0000100000ff7812 */ /* 0x000fe200078ac0ff */
[----:B------:R-:W-:-:S02]  /*140a30*/  IMAD.WIDE R22, R244, 0x4, R30 ;  /* 0x00000004f4167825 */ /* 0x000fc400078e021e */
[----:B------:R-:W2:Y:S01]  /*140a40*/  LDL.LU R250, [R1+0x16d4] ;  /* 0x0016d40001fa7983 */ /* 0x000ea20000300800 */
[----:B------:R-:W-:-:S03]  /*140a50*/  LOP3.LUT P0, RZ, R0, 0x100000, RZ, 0xc0, !PT ;  /* 0x0010000000ff7812 */ /* 0x000fc6000780c0ff */
[----:B------:R-:W2:Y:S06]  /*140a60*/  LDL.LU R244, [R1+0x1940] ;  /* 0x0019400001f47983 */ /* 0x000eac0000300800 */
[----:B------:R1:W-:Y:S01]  /*140a70*/  @P5 STG.E desc[UR60][R22.64], R174 ;  /* 0x000000ae16005986 */ /* 0x0003e2000c10193c */
[----:B------:R-:W-:-:S03]  /*140a80*/  LOP3.LUT P5, RZ, R21, 0x4, RZ, 0xc0, !PT ;  /* 0x0000000415ff7812 */ /* 0x000fc600078ac0ff */
[----:B-1----:R-:W2:Y:S01]  /*140a90*/  LDL.LU R174, [R1+0x194c] ;  /* 0x00194c0001ae7983 */ /* 0x002ea20000300800 */
[----:B------:R-:W-:-:S03]  /*140aa0*/  IMAD.WIDE R22, R203, 0x4, R36 ;  /* 0x00000004cb167825 */ /* 0x000fc600078e0224 */
[----:B------:R-:W2:Y:S06]  /*140ab0*/  LDL.LU R172, [R1+0x410] ;  /* 0x0004100001ac7983 */ /* 0x000eac0000300800 */
[----:B------:R1:W-:Y:S01]  /*140ac0*/  @P5 STG.E desc[UR60][R22.64], R245 ;  /* 0x000000f516005986 */ /* 0x0003e2000c10193c */
[----:B------:R-:W-:Y:S02]  /*140ad0*/  LOP3.LUT P5, RZ, R21, 0x2, RZ, 0xc0, !PT ;  /* 0x0000000215ff7812 */ /* 0x000fe400078ac0ff */
[----:B------:R-:W-:Y:S01]  /*140ae0*/  LOP3.LUT R0, R0, 0xefffffff, RZ, 0xc0, !PT ;  /* 0xefffffff00007812 */ /* 0x000fe200078ec0ff */
[----:B-1----:R-:W2:Y:S03]  /*140af0*/  LDL.LU R245, [R1+0xaa4] ;  /* 0x000aa40001f57983 */ /* 0x002ea60000300800 */
[----:B------:R-:W-:Y:S01]  /*140b00*/  @P0 LOP3.LUT R0, R0, 0x10000000, RZ, 0xfc, !PT ;  /* 0x1000000000000812 */ /* 0x000fe200078efcff */
[----:B------:R-:W-:-:S03]  /*140b10*/  IMAD.WIDE R22, R203, 0x4, R34 ;  /* 0x00000004cb167825 */ /* 0x000fc600078e0222 */
[----:B------:R-:W-:-:S03]  /*140b20*/  LOP3.LUT P0, RZ, R0, 0x80000, RZ, 0xc0, !PT ;  /* 0x0008000000ff7812 */ /* 0x000fc6000780c0ff */
[----:B------:R1:W-:Y:S01]  /*140b30*/  @P5 STG.E desc[UR60][R22.64], R248 ;  /* 0x000000f816005986 */ /* 0x0003e2000c10193c */
[----:B------:R-:W-:Y:S02]  /*140b40*/  LOP3.LUT P5, RZ, R21, 0x1, RZ, 0xc0, !PT ;  /* 0x0000000115ff7812 */ /* 0x000fe400078ac0ff */
[----:B------:R-:W-:Y:S01]  /*140b50*/  LOP3.LUT R0, R0, 0xdfffffff, RZ, 0xc0, !PT ;  /* 0xdfffffff00007812 */ /* 0x000fe200078ec0ff */
[----:B-1----:R-:W2:Y:S01]  /*140b60*/  LDL.LU R248, [R1+0xa94] ;  /* 0x000a940001f87983 */ /* 0x002ea20000300800 */
[----:B------:R-:W-:-:S05]  /*140b70*/  IMAD.WIDE R20, R203, 0x4, R32 ;  /* 0x00000004cb147825 */ /* 0x000fca00078e0220 */
[----:B------:R-:W-:Y:S01]  /*140b80*/  @P0 LOP3.LUT R0, R0, 0x20000000, RZ, 0xfc, !PT ;  /* 0x2000000000000812 */ /* 0x000fe200078efcff */
[----:B------:R-:W2:Y:S04]  /*140b90*/  LDL.LU R247, [R1+0xa84] ;  /* 0x000a840001f77983 */ /* 0x000ea80000300800 */
[----:B------:R-:W2:Y:S01]  /*140ba0*/  LDL.LU R251, [R1+0x16d8] ;  /* 0x0016d80001fb7983 */ /* 0x000ea20000300800 */
[----:B------:R-:W-:-:S03]  /*140bb0*/  LOP3.LUT P0, RZ, R0, 0x40000, RZ, 0xc0, !PT ;  /* 0x0004000000ff7812 */ /* 0x000fc6000780c0ff */
[----:B----4-:R1:W-:Y:S01]  /*140bc0*/  @P5 STG.E desc[UR60][R20.64], R202 ;  /* 0x000000ca14005986 */ /* 0x0103e2000c10193c */
[C---:B------:R-:W-:Y:S01]  /*140bd0*/  LOP3.LUT P5, RZ, R0.reuse, 0x80000000, RZ, 0xc0, !PT ;  /* 0x8000000000ff7812 */ /* 0x040fe200078ac0ff */
[----:B-1----:R-:W-:Y:S02]  /*140be0*/  IMAD.WIDE R20, R203, 0x4, R30 ;  /* 0x00000004cb147825 */ /* 0x002fe400078e021e */
[----:B------:R-:W4:Y:S04]  /*140bf0*/  LDL.LU R202, [R1+0x1944] ;  /* 0x0019440001ca7983 */ /* 0x000f280000300800 */
[----:B------:R-:W4:Y:S06]  /*140c00*/  LDL.LU R203, [R1+0x1948] ;  /* 0x0019480001cb7983 */ /* 0x000f2c0000300800 */
[----:B------:R1:W-:Y:S01]  /*140c10*/  @P5 STG.E desc[UR60][R20.64], R173 ;  /* 0x000000ad14005986 */ /* 0x0003e2000c10193c */
[----:B------:R-:W-:-:S03]  /*140c20*/  LOP3.LUT P5, RZ, R0, 0x40000000, RZ, 0xc0, !PT ;  /* 0x4000000000ff7812 */ /* 0x000fc600078ac0ff */
[----:B-1----:R-:W4:Y:S01]  /*140c30*/  LDL.LU R173, [R1+0xa74] ;  /* 0x000a740001ad7983 */ /* 0x002f220000300800 */
[----:B---3--:R-:W-:-:S09]  /*140c40*/  IMAD.WIDE R20, R249, 0x4, R36 ;  /* 0x00000004f9147825 */ /* 0x008fd200078e0224 */
[----:B--2---:R1:W-:Y:S04]  /*140c50*/  @P5 STG.E desc[UR60][R20.64], R175 ;  /* 0x000000af14005986 */ /* 0x0043e8000c10193c */
[----:B-1----:R-:W2:Y:S01]  /*140c60*/  LDL.LU R175, [R1+0xa64] ;  /* 0x000a640001af7983 */ /* 0x002ea20000300800 */
[----:B------:R-:W-:-:S05]  /*140c70*/  IMAD.WIDE R20, R249, 0x4, R34 ;  /* 0x00000004f9147825 */ /* 0x000fca00078e0222 */
[----:B------:R1:W-:Y:S01]  /*140c80*/  @P0 STG.E desc[UR60][R20.64], R201 ;  /* 0x000000c914000986 */ /* 0x0003e2000c10193c */
[----:B------:R-:W-:-:S03]  /*140c90*/  LOP3.LUT P0, RZ, R0, 0x20000000, RZ, 0xc0, !PT ;  /* 0x2000000000ff7812 */ /* 0x000fc6000780c0ff */
[----:B-1----:R-:W3:Y:S01]  /*140ca0*/  LDL.LU R201, [R1+0x9b4] ;  /* 0x0009b40001c97983 */ /* 0x002ee20000300800 */
[----:B------:R-:W-:-:S09]  /*140cb0*/  IMAD.WIDE R20, R249, 0x4, R32 ;  /* 0x00000004f9147825 */ /* 0x000fd200078e0220 */
[----:B------:R1:W-:Y:S04]  /*140cc0*/  @P0 STG.E desc[UR60][R20.64], R246 ;  /* 0x000000f614000986 */ /* 0x0003e8000c10193c */
[----:B-1----:R-:W3:Y:S01]  /*140cd0*/  LDL.LU R246, [R1+0x574] ;  /* 0x0005740001f67983 */ /* 0x002ee20000300800 */
[----:B------:R-:W-:Y:S02]  /*140ce0*/  LOP3.LUT P0, RZ, R0, 0x10000000, RZ, 0xc0, !PT ;  /* 0x1000000000ff7812 */ /* 0x000fe4000780c0ff */
[C---:B------:R-:W-:Y:S01]  /*140cf0*/  LOP3.LUT P1, RZ, R18.reuse, 0x1000000, RZ, 0xc0, !PT ;  /* 0x0100000012ff7812 */ /* 0x040fe2000782c0ff */
[----:B------:R-:W-:Y:S01]  /*140d00*/  IMAD.WIDE R20, R249, 0x4, R30 ;  /* 0x00000004f9147825 */ /* 0x000fe200078e021e */
[----:B------:R-:W-:Y:S01]  /*140d10*/  LOP3.LUT P4, RZ, R18, 0x4000000, RZ, 0xc0, !PT ;  /* 0x0400000012ff7812 */ /* 0x000fe2000788c0ff */
[----:B------:R-:W3:Y:S08]  /*140d20*/  LDL.LU R249, [R1+0x16dc] ;  /* 0x0016dc0001f97983 */ /* 0x000ef00000300800 */
[----:B------:R1:W-:Y:S02]  /*140d30*/  @P0 STG.E desc[UR60][R20.64], R172 ;  /* 0x000000ac14000986 */ /* 0x0003e4000c10193c */
[----:B-1----:R-:W-:-:S05]  /*140d40*/  IMAD.WIDE R20, R250, 0x4, R36 ;  /* 0x00000004fa147825 */ /* 0x002fca00078e0224 */
[----:B------:R1:W-:Y:S04]  /*140d50*/  @P1 STG.E desc[UR60][R20.64], R245 ;  /* 0x000000f514001986 */ /* 0x0003e8000c10193c */
[----:B-1----:R-:W3:Y:S01]  /*140d60*/  LDL.LU R245, [R1+0x414] ;  /* 0x0004140001f57983 */ /* 0x002ee20000300800 */
[----:B------:R-:W-:Y:S01]  /*140d70*/  IMAD.WIDE R20, R250, 0x4, R34 ;  /* 0x00000004fa147825 */ /* 0x000fe200078e0222 */
[----:B------:R-:W-:-:S04]  /*140d80*/  LOP3.LUT P3, RZ, R18, 0x10000000, RZ, 0xc0, !PT ;  /* 0x1000000012ff7812 */ /* 0x000fc8000786c0ff */
[----:B------:R1:W-:Y:S01]  /*140d90*/  @P4 STG.E desc[UR60][R20.64], R248 ;  /* 0x000000f814004986 */ /* 0x0003e2000c10193c */
[----:B------:R-:W-:-:S03]  /*140da0*/  LOP3.LUT P2, RZ, R18, 0x10, RZ, 0xc0, !PT ;  /* 0x0000001012ff7812 */ /* 0x000fc6000784c0ff */
[----:B-1----:R-:W3:Y:S01]  /*140db0*/  LDL.LU R248, [R1+0xaa8] ;  /* 0x000aa80001f87983 */ /* 0x002ee20000300800 */
[----:B------:R-:W-:Y:S01]  /*140dc0*/  IMAD.WIDE R20, R250, 0x4, R32 ;  /* 0x00000004fa147825 */ /* 0x000fe200078e0220 */
[----:B------:R-:W-:-:S04]  /*140dd0*/  ISETP.LT.AND P2, PT, R174, UR4, !P2 ;  /* 0x00000004ae007c0c */ /* 0x000fc8000d741270 */
[----:B------:R1:W-:Y:S01]  /*140de0*/  @P3 STG.E desc[UR60][R20.64], R247 ;  /* 0x000000f714003986 */ /* 0x0003e2000c10193c */
[----:B------:R-:W-:-:S03]  /*140df0*/  LOP3.LUT P6, RZ, R18, 0x8, RZ, 0xc0, !PT ;  /* 0x0000000812ff7812 */ /* 0x000fc600078cc0ff */
[----:B-1----:R-:W3:Y:S01]  /*140e00*/  LDL.LU R247, [R1+0xa98] ;  /* 0x000a980001f77983 */ /* 0x002ee20000300800 */
[----:B------:R-:W-:-:S03]  /*140e10*/  IMAD.WIDE R20, R250, 0x4, R30 ;  /* 0x00000004fa147825 */ /* 0x000fc600078e021e */
[----:B------:R-:W3:Y:S04]  /*140e20*/  LDL.LU R250, [R1+0x16e0] ;  /* 0x0016e00001fa7983 */ /* 0x000ee80000300800 */
[----:B------:R-:W3:Y:S04]  /*140e30*/  LDL.LU R172, [R1+0xa88] ;  /* 0x000a880001ac7983 */ /* 0x000ee80000300800 */
[----:B----4-:R1:W-:Y:S01]  /*140e40*/  @P2 STG.E desc[UR60][R20.64], R173 ;  /* 0x000000ad14002986 */ /* 0x0103e2000c10193c */
[----:B------:R-:W-:Y:S01]  /*140e50*/  ISETP.LT.AND P2, PT, R244, UR4, !P6 ;  /* 0x00000004f4007c0c */ /* 0x000fe2000f741270 */
[----:B-1----:R-:W-:-:S12]  /*140e60*/  IMAD.WIDE R20, R251, 0x4, R36 ;  /* 0x00000004fb147825 */ /* 0x002fd800078e0224 */
[----:B--2---:R1:W-:Y:S04]  /*140e70*/  @P2 STG.E desc[UR60][R20.64], R175 ;  /* 0x000000af14002986 */ /* 0x0043e8000c10193c */
[----:B-1----:R-:W2:Y:S01]  /*140e80*/  LDL.LU R175, [R1+0xa78] ;  /* 0x000a780001af7983 */ /* 0x002ea20000300800 */
[----:B------:R-:W-:-:S03]  /*140e90*/  ISETP.LT.AND P2, PT, R202, UR4, !P6 ;  /* 0x00000004ca007c0c */ /* 0x000fc6000f741270 */
[----:B------:R-:W4:Y:S01]  /*140ea0*/  LDL.LU R173, [R1+0xa68] ;  /* 0x000a680001ad7983 */ /* 0x000f220000300800 */
[----:B------:R-:W-:-:S09]  /*140eb0*/  IMAD.WIDE R20, R251, 0x4, R34 ;  /* 0x00000004fb147825 */ /* 0x000fd200078e0222 */
[----:B---3--:R1:W-:Y:S01]  /*140ec0*/  @P2 STG.E desc[UR60][R20.64], R201 ;  /* 0x000000c914002986 */ /* 0x0083e2000c10193c */
[----:B------:R-:W-:-:S03]  /*140ed0*/  ISETP.LT.AND P2, PT, R203, UR4, !P6 ;  /* 0x00000004cb007c0c */ /* 0x000fc6000f741270 */
[----:B-1----:R-:W3:Y:S01]  /*140ee0*/  LDL.LU R201, [R1+0x9b8] ;  /* 0x0009b80001c97983 */ /* 0x002ee20000300800 */
[----:B------:R-:W-:-:S09]  /*140ef0*/  IMAD.WIDE R20, R251, 0x4, R32 ;  /* 0x00000004fb147825 */ /* 0x000fd200078e0220 */
[----:B------:R1:W-:Y:S04]  /*140f00*/  @P2 STG.E desc[UR60][R20.64], R246 ;  /* 0x000000f614002986 */ /* 0x0003e8000c10193c */
[----:B-1----:R-:W3:Y:S01]  /*140f10*/  LDL.LU R246, [R1+0x578] ;  /* 0x0005780001f67983 */ /* 0x002ee20000300800 */
[----:B------:R-:W-:Y:S01]  /*140f20*/  ISETP.LT.AND P6, PT, R174, UR4, !P6 ;  /* 0x00000004ae007c0c */ /* 0x000fe2000f7c1270 */
[----:B------:R-:W-:Y:S01]  /*140f30*/  IMAD.WIDE R20, R251, 0x4, R30 ;  /* 0x00000004fb147825 */ /* 0x000fe200078e021e */
[----:B------:R-:W-:Y:S01]  /*140f40*/  LOP3.LUT P5, RZ, R18, 0x4, RZ, 0xc0, !PT ;  /* 0x0000000412ff7812 */ /* 0x000fe200078ac0ff */
[----:B------:R-:W3:Y:S10]  /*140f50*/  LDL.LU R251, [R1+0x16e4] ;  /* 0x0016e40001fb7983 */ /* 0x000ef40000300800 */
[----:B------:R1:W-:Y:S01]  /*140f60*/  @P6 STG.E desc[UR60][R20.64], R245 ;  /* 0x000000f514006986 */ /* 0x0003e2000c10193c */
[----:B------:R-:W-:-:S03]  /*140f70*/  ISETP.LT.AND P6, PT, R244, UR4, !P5 ;  /* 0x00000004f4007c0c */ /* 0x000fc6000efc1270 */
[----:B-1----:R-:W3:Y:S01]  /*140f80*/  LDL.LU R245, [R1+0x418] ;  /* 0x0004180001f57983 */ /* 0x002ee20000300800 */
[----:B------:R-:W-:-:S09]  /*140f90*/  IMAD.WIDE R20, R249, 0x4, R36 ;  /* 0x00000004f9147825 */ /* 0x000fd200078e0224 */
[----:B------:R1:W-:Y:S01]  /*140fa0*/  @P6 STG.E desc[UR60][R20.64], R248 ;  /* 0x000000f814006986 */ /* 0x0003e2000c10193c */
[----:B------:R-:W-:-:S03]  /*140fb0*/  ISETP.LT.AND P6, PT, R202, UR4, !P5 ;  /* 0x00000004ca007c0c */ /* 0x000fc6000efc1270 */
[----:B-1----:R-:W3:Y:S01]  /*140fc0*/  LDL.LU R248, [R1+0xaac] ;  /* 0x000aac0001f87983 */ /* 0x002ee20000300800 */
[----:B------:R-:W-:-:S09]  /*140fd0*/  IMAD.WIDE R20, R249, 0x4, R34 ;  /* 0x00000004f9147825 */ /* 0x000fd200078e0222 */
[----:B------:R1:W-:Y:S01]  /*140fe0*/  @P6 STG.E desc[UR60][R20.64], R247 ;  /* 0x000000f714006986 */ /* 0x0003e2000c10193c */
[----:B------:R-:W-:-:S03]  /*140ff0*/  ISETP.LT.AND P6, PT, R203, UR4, !P5 ;  /* 0x00000004cb007c0c */ /* 0x000fc6000efc1270 */
[----:B-1----:R-:W3:Y:S01]  /*141000*/  LDL.LU R247, [R1+0xa9c] ;  /* 0x000a9c0001f77983 */ /* 0x002ee20000300800 */
[----:B------:R-:W-:Y:S01]  /*141010*/  IMAD.WIDE R20, R249, 0x4, R32 ;  /* 0x00000004f9147825 */ /* 0x000fe200078e0220 */
[----:B------:R-:W-:-:S08]  /*141020*/  ISETP.LT.AND P5, PT, R174, UR4, !P5 ;  /* 0x00000004ae007c0c */ /* 0x000fd0000efa1270 */
[----:B------:R1:W-:Y:S01]  /*141030*/  @P6 STG.E desc[UR60][R20.64], R172 ;  /* 0x000000ac14006986 */ /* 0x0003e2000c10193c */
[----:B------:R-:W-:Y:S01]  /*141040*/  LOP3.LUT P4, RZ, R18, 0x2, RZ, 0xc0, !PT ;  /* 0x0000000212ff7812 */ /* 0x000fe2000788c0ff */
[----:B-1----:R-:W-:Y:S02]  /*141050*/  IMAD.WIDE R20, R249, 0x4, R30 ;  /* 0x00000004f9147825 */ /* 0x002fe400078e021e */
[----:B------:R-:W3:Y:S04]  /*141060*/  LDL.LU R249, [R1+0xa8c] ;  /* 0x000a8c0001f97983 */ /* 0x000ee80000300800 */
[----:B------:R-:W3:Y:S04]  /*141070*/  LDL.LU R172, [R1+0x16e8] ;  /* 0x0016e80001ac7983 */ /* 0x000ee80000300800 */
[----:B--2---:R1:W-:Y:S01]  /*141080*/  @P5 STG.E desc[UR60][R20.64], R175 ;  /* 0x000000af14005986 */ /* 0x0043e2000c10193c */
[----:B------:R-:W-:Y:S01]  /*141090*/  ISETP.LT.AND P5, PT, R244, UR4, !P4 ;  /* 0x00000004f4007c0c */ /* 0x000fe2000e7a1270 */
[----:B-1----:R-:W-:-:S02]  /*1410a0*/  IMAD.WIDE R20, R250, 0x4, R36 ;  /* 0x00000004fa147825 */ /* 0x002fc400078e0224 */
[----:B------:R-:W2:Y:S10]  /*1410b0*/  LDL.LU R175, [R1+0xa7c] ;  /* 0x000a7c0001af7983 */ /* 0x000eb40000300800 */
[----:B----4-:R1:W-:Y:S01]  /*1410c0*/  @P5 STG.E desc[UR60][R20.64], R173 ;  /* 0x000000ad14005986 */ /* 0x0103e2000c10193c */
[----:B------:R-:W-:Y:S01]  /*1410d0*/  ISETP.LT.AND P5, PT, R202, UR4, !P4 ;  /* 0x00000004ca007c0c */ /* 0x000fe2000e7a1270 */
[----:B-1----:R-:W-:-:S12]  /*1410e0*/  IMAD.WIDE R20, R250, 0x4, R34 ;  /* 0x00000004fa147825 */ /* 0x002fd800078e0222 */
[----:B---3--:R1:W-:Y:S01]  /*1410f0*/  @P5 STG.E desc[UR60][R20.64], R201 ;  /* 0x000000c914005986 */ /* 0x0083e2000c10193c */
[----:B------:R-:W-:-:S03]  /*141100*/  ISETP.LT.AND P5, PT, R203, UR4, !P4 ;  /* 0x00000004cb007c0c */ /* 0x000fc6000e7a1270 */
[----:B-1----:R-:W3:Y:S01]  /*141110*/  LDL.LU R201, [R1+0xa6c] ;  /* 0x000a6c0001c97983 */ /* 0x002ee20000300800 */
[----:B------:R-:W-:-:S09]  /*141120*/  IMAD.WIDE R20, R250, 0x4, R32 ;  /* 0x00000004fa147825 */ /* 0x000fd200078e0220 */
[----:B------:R1:W-:Y:S04]  /*141130*/  @P5 STG.E desc[UR60][R20.64], R246 ;  /* 0x000000f614005986 */ /* 0x0003e8000c10193c */
[----:B-1----:R-:W4:Y:S01]  /*141140*/  LDL.LU R246, [R1+0x9bc] ;  /* 0x0009bc0001f67983 */ /* 0x002f220000300800 */
[----:B------:R-:W-:-:S03]  /*141150*/  IMAD.WIDE R20, R250, 0x4, R30 ;  /* 0x00000004fa147825 */ /* 0x000fc600078e021e */
[----:B------:R-:W4:Y:S01]  /*141160*/  LDL.LU R250, [R1+0x57c] ;  /* 0x00057c0001fa7983 */ /* 0x000f220000300800 */
[----:B------:R-:W-:Y:S02]  /*141170*/  ISETP.LT.AND P4, PT, R174, UR4, !P4 ;  /* 0x00000004ae007c0c */ /* 0x000fe4000e781270 */
[----:B------:R-:W-:-:S11]  /*141180*/  LOP3.LUT P3, RZ, R18, 0x1, RZ, 0xc0, !PT ;  /* 0x0000000112ff7812 */ /* 0x000fd6000786c0ff */
[----:B------:R1:W-:Y:S01]  /*141190*/  @P4 STG.E desc[UR60][R20.64], R245 ;  /* 0x000000f514004986 */ /* 0x0003e2000c10193c */
[----:B------:R-:W-:Y:S01]  /*1411a0*/  ISETP.LT.AND P4, PT, R244, UR4, !P3 ;  /* 0x00000004f4007c0c */ /* 0x000fe2000df81270 */
[C---:B-1----:R-:W-:Y:S02]  /*1411b0*/  IMAD.WIDE R20, R251.reuse, 0x4, R36 ;  /* 0x00000004fb147825 */ /* 0x042fe400078e0224 */
[----:B------:R-:W4:Y:S10]  /*1411c0*/  LDL.LU R245, [R1+0x41c] ;  /* 0x00041c0001f57983 */ /* 0x000f340000300800 */
[----:B------:R1:W-:Y:S01]  /*1411d0*/  @P4 STG.E desc[UR60][R20.64], R248 ;  /* 0x000000f814004986 */ /* 0x0003e2000c10193c */
[----:B------:R-:W-:Y:S01]  /*1411e0*/  ISETP.LT.AND P4, PT, R202, UR4, !P3 ;  /* 0x00000004ca007c0c */ /* 0x000fe2000df81270 */
[----:B-1----:R-:W-:-:S02]  /*1411f0*/  IMAD.WIDE R20, R251, 0x4, R34 ;  /* 0x00000004fb147825 */ /* 0x002fc400078e0222 */
[----:B------:R-:W4:Y:S10]  /*141200*/  LDL.LU R248, [R1+0x16ec] ;  /* 0x0016ec0001f87983 */ /* 0x000f340000300800 */
[----:B------:R1:W-:Y:S01]  /*141210*/  @P4 STG.E desc[UR60][R20.64], R247 ;  /* 0x000000f714004986 */ /* 0x0003e2000c10193c */
[----:B------:R-:W-:-:S03]  /*141220*/  ISETP.LT.AND P4, PT, R203, UR4, !P3 ;  /* 0x00000004cb007c0c */ /* 0x000fc6000df81270 */
[----:B-1----:R-:W4:Y:S01]  /*141230*/  LDL.LU R247, [R1+0xaf0] ;  /* 0x000af00001f77983 */ /* 0x002f220000300800 */
[----:B------:R-:W-:-:S09]  /*141240*/  IMAD.WIDE R20, R251, 0x4, R32 ;  /* 0x00000004fb147825 */ /* 0x000fd200078e0220 */
[----:B------:R1:W-:Y:S04]  /*141250*/  @P4 STG.E desc[UR60][R20.64], R249 ;  /* 0x000000f914004986 */ /* 0x0003e8000c10193c */
[----:B-1----:R-:W4:Y:S01]  /*141260*/  LDL.LU R249, [R1+0xae0] ;  /* 0x000ae00001f97983 */ /* 0x002f220000300800 */
[----:B------:R-:W-:Y:S01]  /*141270*/  ISETP.LT.AND P3, PT, R174, UR4, !P3 ;  /* 0x00000004ae007c0c */ /* 0x000fe2000df61270 */
[----:B------:R-:W-:Y:S02]  /*141280*/  IMAD.WIDE R20, R251, 0x4, R30 ;  /* 0x00000004fb147825 */ /* 0x000fe400078e021e */
[----:B------:R-:W4:Y:S01]  /*141290*/  LDL.LU R251, [R1+0xad0] ;  /* 0x000ad00001fb7983 */ /* 0x000f220000300800 */
[----:B------:R-:W-:-:S09]  /*1412a0*/  LOP3.LUT P0, RZ, R0, 0x8000000, RZ, 0xc0, !PT ;  /* 0x0800000000ff7812 */ /* 0x000fd2000780c0ff */
[----:B--2---:R1:W-:Y:S01]  /*1412b0*/  @P3 STG.E desc[UR60][R20.64], R175 ;  /* 0x000000af14003986 */ /* 0x0043e2000c10193c */
[----:B------:R-:W-:-:S03]  /*1412c0*/  ISETP.LT.AND P3, PT, R244, UR4, !P0 ;  /* 0x00000004f4007c0c */ /* 0x000fc6000c761270 */
[----:B-1----:R-:W2:Y:S04]  /*1412d0*/  LDL.LU R175, [R1+0x16f0] ;  /* 0x0016f00001af7983 */ /* 0x002ea80000300800 */
[----:B------:R-:W2:Y:S01]  /*1412e0*/  LDL.LU R173, [R1+0xac0] ;  /* 0x000ac00001ad7983 */ /* 0x000ea20000300800 */
[----:B------:R-:W-:-:S05]  /*1412f0*/  IMAD.WIDE R20, R172, 0x4, R36 ;  /* 0x00000004ac147825 */ /* 0x000fca00078e0224 */
[----:B---3--:R1:W-:Y:S01]  /*141300*/  @P3 STG.E desc[UR60][R20.64], R201 ;  /* 0x000000c914003986 */ /* 0x0083e2000c10193c */
[----:B------:R-:W-:-:S03]  /*141310*/  ISETP.LT.AND P3, PT, R202, UR4, !P0 ;  /* 0x00000004ca007c0c */ /* 0x000fc6000c761270 */
[----:B-1----:R-:W3:Y:S01]  /*141320*/  LDL.LU R201, [R1+0xab0] ;  /* 0x000ab00001c97983 */ /* 0x002ee20000300800 */
[----:B------:R-:W-:-:S09]  /*141330*/  IMAD.WIDE R20, R172, 0x4, R34 ;  /* 0x00000004ac147825 */ /* 0x000fd200078e0222 */
[----:B----4-:R1:W-:Y:S04]  /*141340*/  @P3 STG.E desc[UR60][R20.64], R246 ;  /* 0x000000f614003986 */ /* 0x0103e8000c10193c */
[----:B-1----:R-:W4:Y:S01]  /*141350*/  LDL.LU R246, [R1+0xa00] ;  /* 0x000a000001f67983 */ /* 0x002f220000300800 */
[----:B------:R-:W-:Y:S01]  /*141360*/  ISETP.LT.AND P3, PT, R203, UR4, !P0 ;  /* 0x00000004cb007c0c */ /* 0x000fe2000c761270 */
[----:B------:R-:W-:-:S12]  /*141370*/  IMAD.WIDE R20, R172, 0x4, R32 ;  /* 0x00000004ac147825 */ /* 0x000fd800078e0220 */
[----:B------:R1:W-:Y:S04]  /*141380*/  @P3 STG.E desc[UR60][R20.64], R250 ;  /* 0x000000fa14003986 */ /* 0x0003e8000c10193c */
[----:B-1----:R-:W4:Y:S01]  /*141390*/  LDL.LU R250, [R1+0x560] ;  /* 0x0005600001fa7983 */ /* 0x002f220000300800 */
[----:B------:R-:W-:Y:S01]  /*1413a0*/  ISETP.LT.AND P0, PT, R174, UR4, !P0 ;  /* 0x00000004ae007c0c */ /* 0x000fe2000c701270 */
[----:B------:R-:W-:Y:S01]  /*1413b0*/  IMAD.WIDE R20, R172, 0x4, R30 ;  /* 0x00000004ac147825 */ /* 0x000fe200078e021e */
[----:B------:R-:W-:-:S11]  /*1413c0*/  LOP3.LUT P6, RZ, R18, 0x20, RZ, 0xc0, !PT ;  /* 0x0000002012ff7812 */ /* 0x000fd600078cc0ff */
[----:B------:R1:W-:Y:S01]  /*1413d0*/  @P0 STG.E desc[UR60][R20.64], R245 ;  /* 0x000000f514000986 */ /* 0x0003e2000c10193c */
[----:B------:R-:W-:-:S03]  /*1413e0*/  ISETP.LT.AND P0, PT, R244, UR4, !P6 ;  /* 0x00000004f4007c0c */ /* 0x000fc6000f701270 */
[----:B-1----:R-:W4:Y:S04]  /*1413f0*/  LDL.LU R245, [R1+0x16f4] ;  /* 0x0016f40001f57983 */ /* 0x002f280000300800 */
[----:B------:R-:W4:Y:S01]  /*141400*/  LDL.LU R172, [R1+0x400] ;  /* 0x0004000001ac7983 */ /* 0x000f220000300800 */
[----:B------:R-:W-:-:S05]  /*141410*/  IMAD.WIDE R20, R248, 0x4, R36 ;  /* 0x00000004f8147825 */ /* 0x000fca00078e0224 */
[----:B------:R1:W-:Y:S01]  /*141420*/  @P0 STG.E desc[UR60][R20.64], R247 ;  /* 0x000000f714000986 */ /* 0x0003e2000c10193c */
[----:B------:R-:W-:-:S03]  /*141430*/  ISETP.LT.AND P0, PT, R202, UR4, !P6 ;  /* 0x00000004ca007c0c */ /* 0x000fc6000f701270 */
[----:B-1----:R-:W4:Y:S01]  /*141440*/  LDL.LU R247, [R1+0xaf4] ;  /* 0x000af40001f77983 */ /* 0x002f220000300800 */
[----:B------:R-:W-:-:S09]  /*141450*/  IMAD.WIDE R20, R248, 0x4, R34 ;  /* 0x00000004f8147825 */ /* 0x000fd200078e0222 */
[----:B------:R1:W-:Y:S01]  /*141460*/  @P0 STG.E desc[UR60][R20.64], R249 ;  /* 0x000000f914000986 */ /* 0x0003e2000c10193c */
[----:B------:R-:W-:-:S03]  /*141470*/  ISETP.LT.AND P0, PT, R203, UR4, !P6 ;  /* 0x00000004cb007c0c */ /* 0x000fc6000f701270 */
[----:B-1----:R-:W4:Y:S01]  /*141480*/  LDL.LU R249, [R1+0xae4] ;  /* 0x000ae40001f97983 */ /* 0x002f220000300800 */
[----:B------:R-:W-:-:S09]  /*141490*/  IMAD.WIDE R20, R248, 0x4, R32 ;  /* 0x00000004f8147825 */ /* 0x000fd200078e0220 */
[----:B------:R1:W-:Y:S01]  /*1414a0*/  @P0 STG.E desc[UR60][R20.64], R251 ;  /* 0x000000fb14000986 */ /* 0x0003e2000c10193c */
[----:B------:R-:W-:Y:S02]  /*1414b0*/  ISETP.LT.AND P0, PT, R174, UR4, !P6 ;  /* 0x00000004ae007c0c */ /* 0x000fe4000f701270 */
[----:B------:R-:W-:Y:S01]  /*1414c0*/  LOP3.LUT P5, RZ, R18, 0x80, RZ, 0xc0, !PT ;  /* 0x0000008012ff7812 */ /* 0x000fe200078ac0ff */
[----:B-1----:R-:W-:Y:S01]  /*1414d0*/  IMAD.WIDE R20, R248, 0x4, R30 ;  /* 0x00000004f8147825 */ /* 0x002fe200078e021e */
[----:B------:R-:W4:Y:S04]  /*1414e0*/  LDL.LU R251, [R1+0xad4] ;  /* 0x000ad40001fb7983 */ /* 0x000f280000300800 */
[----:B------:R-:W4:Y:S05]  /*1414f0*/  LDL.LU R248, [R1+0x16f8] ;  /* 0x0016f80001f87983 */ /* 0x000f2a0000300800 */
[----:B--2---:R1:W-:Y:S01]  /*141500*/  @P0 STG.E desc[UR60][R20.64], R173 ;  /* 0x000000ad14000986 */ /* 0x0043e2000c10193c */
[----:B------:R-:W-:Y:S01]  /*141510*/  ISETP.LT.AND P0, PT, R244, UR4, !P5 ;  /* 0x00000004f4007c0c */ /* 0x000fe2000ef01270 */
[----:B-1----:R-:W-:-:S02]  /*141520*/  IMAD.WIDE R20, R175, 0x4, R36 ;  /* 0x00000004af147825 */ /* 0x002fc400078e0224 */
[----:B------:R-:W2:Y:S10]  /*141530*/  LDL.LU R173, [R1+0xac4] ;  /* 0x000ac40001ad7983 */ /* 0x000eb40000300800 */
[----:B---3--:R1:W-:Y:S01]  /*141540*/  @P0 STG.E desc[UR60][R20.64], R201 ;  /* 0x000000c914000986 */ /* 0x0083e2000c10193c */
[----:B------:R-:W-:Y:S01]  /*141550*/  ISETP.LT.AND P0, PT, R202, UR4, !P5 ;  /* 0x00000004ca007c0c */ /* 0x000fe2000ef01270 */
[----:B-1----:R-:W-:-:S12]  /*141560*/  IMAD.WIDE R20, R175, 0x4, R34 ;  /* 0x00000004af147825 */ /* 0x002fd800078e0222 */
[----:B----4-:R1:W-:Y:S04]  /*141570*/  @P0 STG.E desc[UR60][R20.64], R246 ;  /* 0x000000f614000986 */ /* 0x0103e8000c10193c */
[----:B-1----:R-:W3:Y:S01]  /*141580*/  LDL.LU R246, [R1+0xab4] ;  /* 0x000ab40001f67983 */ /* 0x002ee20000300800 */
[----:B------:R-:W-:-:S03]  /*141590*/  ISETP.LT.AND P0, PT, R203, UR4, !P5 ;  /* 0x00000004cb007c0c */ /* 0x000fc6000ef01270 */
[----:B------:R-:W4:Y:S01]  /*1415a0*/  LDL.LU R201, [R1+0xa04] ;  /* 0x000a040001c97983 */ /* 0x000f220000300800 */
[----:B------:R-:W-:-:S09]  /*1415b0*/  IMAD.WIDE R20, R175, 0x4, R32 ;  /* 0x00000004af147825 */ /* 0x000fd200078e0220 */
[----:B------:R1:W-:Y:S04]  /*1415c0*/  @P0 STG.E desc[UR60][R20.64], R250 ;  /* 0x000000fa14000986 */ /* 0x0003e8000c10193c */
[----:B-1----:R-:W4:Y:S01]  /*1415d0*/  LDL.LU R250, [R1+0x564] ;  /* 0x0005640001fa7983 */ /* 0x002f220000300800 */
[----:B------:R-:W-:Y:S01]  /*1415e0*/  ISETP.LT.AND P0, PT, R174, UR4, !P5 ;  /* 0x00000004ae007c0c */ /* 0x000fe2000ef01270 */
[----:B------:R-:W-:Y:S01]  /*1415f0*/  IMAD.WIDE R20, R175, 0x4, R30 ;  /* 0x00000004af147825 */ /* 0x000fe200078e021e */
[----:B------:R-:W-:Y:S01]  /*141600*/  LOP3.LUT P4, RZ, R18, 0x100, RZ, 0xc0, !PT ;  /* 0x0000010012ff7812 */ /* 0x000fe2000788c0ff */
[----:B------:R-:W4:Y:S10]  /*141610*/  LDL.LU R175, [R1+0x16fc] ;  /* 0x0016fc0001af7983 */ /* 0x000f340000300800 */
[----:B------:R1:W-:Y:S01]  /*141620*/  @P0 STG.E desc[UR60][R20.64], R172 ;  /* 0x000000ac14000986 */ /* 0x0003e2000c10193c */
[----:B------:R-:W-:Y:S01]  /*141630*/  ISETP.LT.AND P0, PT, R244, UR4, !P4 ;  /* 0x00000004f4007c0c */ /* 0x000fe2000e701270 */
[----:B-1----:R-:W-:-:S02]  /*141640*/  IMAD.WIDE R20, R245, 0x4, R36 ;  /* 0x00000004f5147825 */ /* 0x002fc400078e0224 */
[----:B------:R-:W4:Y:S10]  /*141650*/  LDL.LU R172, [R1+0x404] ;  /* 0x0004040001ac7983 */ /* 0x000f340000300800 */
[----:B------:R1:W-:Y:S01]  /*141660*/  @P0 STG.E desc[UR60][R20.64], R247 ;  /* 0x000000f714000986 */ /* 0x0003e2000c10193c */
[----:B------:R-:W-:Y:S01]  /*141670*/  ISETP.LT.AND P0, PT, R202, UR4, !P4 ;  /* 0x00000004ca007c0c */ /* 0x000fe2000e701270 */
[----:B-1----:R-:W-:-:S12]  /*141680*/  IMAD.WIDE R20, R245, 0x4, R34 ;  /* 0x00000004f5147825 */ /* 0x002fd800078e0222 */
[----:B------:R1:W-:Y:S04]  /*141690*/  @P0 STG.E desc[UR60][R20.64], R249 ;  /* 0x000000f914000986 */ /* 0x0003e8000c10193c */
[----:B-1----:R-:W4:Y:S01]  /*1416a0*/  LDL.LU R249, [R1+0xaf8] ;  /* 0x000af80001f97983 */ /* 0x002f220000300800 */
[----:B------:R-:W-:-:S03]  /*1416b0*/  ISETP.LT.AND P0, PT, R203, UR4, !P4 ;  /* 0x00000004cb007c0c */ /* 0x000fc6000e701270 */
[----:B------:R-:W4:Y:S01]  /*1416c0*/  LDL.LU R247, [R1+0xae8] ;  /* 0x000ae80001f77983 */ /* 0x000f220000300800 */
[----:B------:R-:W-:-:S09]  /*1416d0*/  IMAD.WIDE R20, R245, 0x4, R32 ;  /* 0x00000004f5147825 */ /* 0x000fd200078e0220 */
[----:B------:R1:W-:Y:S01]  /*1416e0*/  @P0 STG.E desc[UR60][R20.64], R251 ;  /* 0x000000fb14000986 */ /* 0x0003e2000c10193c */
[----:B------:R-:W-:Y:S01]  /*1416f0*/  ISETP.LT.AND P0, PT, R174, UR4, !P4 ;  /* 0x00000004ae007c0c */ /* 0x000fe2000e701270 */
[----:B-1----:R-:W-:Y:S02]  /*141700*/  IMAD.WIDE R20, R245, 0x4, R30 ;  /* 0x00000004f5147825 */ /* 0x002fe400078e021e */
[----:B------:R-:W4:Y:S01]  /*141710*/  LDL.LU R245, [R1+0xad8] ;  /* 0x000ad80001f57983 */ /* 0x000f220000300800 */
[----:B------:R-:W-:-:S03]  /*141720*/  LOP3.LUT P3, RZ, R18, 0x400, RZ, 0xc0, !PT ;  /* 0x0000040012ff7812 */ /* 0x000fc6000786c0ff */
[----:B------:R-:W4:Y:S06]  /*141730*/  LDL.LU R251, [R1+0x1700] ;  /* 0x0017000001fb7983 */ /* 0x000f2c0000300800 */
[----:B--2---:R1:W-:Y:S01]  /*141740*/  @P0 STG.E desc[UR60][R20.64], R173 ;  /* 0x000000ad14000986 */ /* 0x0043e2000c10193c */
[----:B------:R-:W-:Y:S01]  /*141750*/  ISETP.LT.AND P0, PT, R244, UR4, !P3 ;  /* 0x00000004f4007c0c */ /* 0x000fe2000df01270 */
[----:B-1----:R-:W-:-:S12]  /*141760*/  IMAD.WIDE R20, R248, 0x4, R36 ;  /* 0x00000004f8147825 */ /* 0x002fd800078e0224 */
[----:B---3--:R1:W-:Y:S04]  /*141770*/  @P0 STG.E desc[UR60][R20.64], R246 ;  /* 0x000000f614000986 */ /* 0x0083e8000c10193c */
[----:B-1----:R-:W2:Y:S01]  /*141780*/  LDL.LU R246, [R1+0xac8] ;  /* 0x000ac80001f67983 */ /* 0x002ea20000300800 */
[----:B------:R-:W-:-:S03]  /*141790*/  ISETP.LT.AND P0, PT, R202, UR4, !P3 ;  /* 0x00000004ca007c0c */ /* 0x000fc6000df01270 */
[----:B------:R-:W3:Y:S01]  /*1417a0*/  LDL.LU R173, [R1+0xab8] ;  /* 0x000ab80001ad7983 */ /* 0x000ee20000300800 */
[----:B------:R-:W-:-:S09]  /*1417b0*/  IMAD.WIDE R20, R248, 0x4, R34 ;  /* 0x00000004f8147825 */ /* 0x000fd200078e0222 */
[----:B----4-:R1:W-:Y:S01]  /*1417c0*/  @P0 STG.E desc[UR60][R20.64], R201 ;  /* 0x000000c914000986 */ /* 0x0103e2000c10193c */
[----:B------:R-:W-:-:S03]  /*1417d0*/  ISETP.LT.AND P0, PT, R203, UR4, !P3 ;  /* 0x00000004cb007c0c */ /* 0x000fc6000df01270 */
[----:B-1----:R-:W4:Y:S01]  /*1417e0*/  LDL.LU R201, [R1+0xa08] ;  /* 0x000a080001c97983 */ /* 0x002f220000300800 */
        /* <DEDUP_REMOVED lines=9> */
[----:B-1----:R-:W-:-:S12]  /*141880*/  IMAD.WIDE R20, R175, 0x4, R36 ;  /* 0x00000004af147825 */ /* 0x002fd800078e0224 */
        /* <DEDUP_REMOVED lines=8> */
[----:B------:R1:W-:Y:S04]  /*141910*/  @P0 STG.E desc[UR60][R20.64], R245 ;  /* 0x000000f514000986 */ /* 0x0003e8000c10193c */
[----:B-1----:R-:W4:Y:S01]  /*141920*/  LDL.LU R245, [R1+0xaec] ;  /* 0x000aec0001f57983 */ /* 0x002f220000300800 */
[----:B------:R-:W-:-:S03]  /*141930*/  ISETP.LT.AND P0, PT, R174, UR4, !P5 ;  /* 0x00000004ae007c0c */ /* 0x000fc6000ef01270 */
[----:B------:R-:W4:Y:S01]  /*141940*/  LDL.LU R172, [R1+0xadc] ;  /* 0x000adc0001ac7983 */ /* 0x000f220000300800 */
[----:B------:R-:W-:Y:S01]  /*141950*/  IMAD.WIDE R20, R175, 0x4, R30 ;  /* 0x00000004af147825 */ /* 0x000fe200078e021e */
[----:B------:R-:W-:Y:S02]  /*141960*/  LOP3.LUT P4, RZ, R18, 0x4000, RZ, 0xc0, !PT ;  /* 0x0000400012ff7812 */ /* 0x000fe4000788c0ff */
[----:B------:R-:W4:Y:S06]  /*141970*/  LDL.LU R175, [R1+0x1708] ;  /* 0x0017080001af7983 */ /* 0x000f2c0000300800 */
[----:B--2---:R1:W-:Y:S01]  /*141980*/  @P0 STG.E desc[UR60][R20.64], R246 ;  /* 0x000000f614000986 */ /* 0x0043e2000c10193c */
[----:B------:R-:W-:-:S03]  /*141990*/  ISETP.LT.AND P0, PT, R244, UR4, !P4 ;  /* 0x00000004f4007c0c */ /* 0x000fc6000e701270 */
[----:B-1----:R-:W2:Y:S01]  /*1419a0*/  LDL.LU R246, [R1+0xacc] ;  /* 0x000acc0001f67983 */ /* 0x002ea20000300800 */
[----:B------:R-:W-:-:S09]  /*1419b0*/  IMAD.WIDE R20, R251, 0x4, R36 ;  /* 0x00000004fb147825 */ /* 0x000fd200078e0224 */
[----:B---3--:R1:W-:Y:S01]  /*1419c0*/  @P0 STG.E desc[UR60][R20.64], R173 ;  /* 0x000000ad14000986 */ /* 0x0083e2000c10193c */
[----:B------:R-:W-:-:S03]  /*1419d0*/  ISETP.LT.AND P0, PT, R202, UR4, !P4 ;  /* 0x00000004ca007c0c */ /* 0x000fc6000e701270 */
[----:B-1----:R-:W3:Y:S01]  /*1419e0*/  LDL.LU R173, [R1+0xabc] ;  /* 0x000abc0001ad7983 */ /* 0x002ee20000300800 */
        /* <DEDUP_REMOVED lines=24> */
[----:B------:R-:W-:-:S02]  /*141b70*/  ISETP.LT.AND P0, PT, R174, UR4, !P6 ;  /* 0x00000004ae007c0c */ /* 0x000fc4000f701270 */
[----:B------:R-:W-:Y:S01]  /*141b80*/  LOP3.LUT P3, RZ, R18, 0x40000, RZ, 0xc0, !PT ;  /* 0x0004000012ff7812 */ /* 0x000fe2000786c0ff */
[----:B-1----:R-:W-:Y:S02]  /*141b90*/  IMAD.WIDE R20, R248, 0x4, R30 ;  /* 0x00000004f8147825 */ /* 0x002fe400078e021e */
[----:B------:R-:W4:Y:S08]  /*141ba0*/  LDL.LU R248, [R1+0xb20] ;  /* 0x000b200001f87983 */ /* 0x000f300000300800 */
[----:B--2---:R1:W-:Y:S01]  /*141bb0*/  @P0 STG.E desc[UR60][R20.64], R246 ;  /* 0x000000f614000986 */ /* 0x0043e2000c10193c */
[----:B------:R-:W-:Y:S01]  /*141bc0*/  ISETP.LT.AND P0, PT, R244, UR4, !P3 ;  /* 0x00000004f4007c0c */ /* 0x000fe2000df01270 */
[----:B-1----:R-:W-:-:S02]  /*141bd0*/  IMAD.WIDE R20, R175, 0x4, R36 ;  /* 0x00000004af147825 */ /* 0x002fc400078e0224 */
[----:B------:R-:W2:Y:S04]  /*141be0*/  LDL.LU R246, [R1+0x1710] ;  /* 0x0017100001f67983 */ /* 0x000ea80000300800 */
[----:B------:R-:W2:Y:S06]  /*141bf0*/  LDL.LU R172, [R1+0xb10] ;  /* 0x000b100001ac7983 */ /* 0x000eac0000300800 */
[----:B---3--:R1:W-:Y:S01]  /*141c00*/  @P0 STG.E desc[UR60][R20.64], R173 ;  /* 0x000000ad14000986 */ /* 0x0083e2000c10193c */
[----:B------:R-:W-:Y:S01]  /*141c10*/  ISETP.LT.AND P0, PT, R202, UR4, !P3 ;  /* 0x00000004ca007c0c */ /* 0x000fe2000df01270 */
[----:B-1----:R-:W-:-:S12]  /*141c20*/  IMAD.WIDE R20, R175, 0x4, R34 ;  /* 0x00000004af147825 */ /* 0x002fd800078e0222 */
[----:B----4-:R1:W-:Y:S01]  /*141c30*/  @P0 STG.E desc[UR60][R20.64], R201 ;  /* 0x000000c914000986 */ /* 0x0103e2000c10193c */
        /* <DEDUP_REMOVED lines=12> */
[----:B------:R-:W4:Y:S04]  /*141d00*/  LDL.LU R249, [R1+0x1714] ;  /* 0x0017140001f97983 */ /* 0x000f280000300800 */
[----:B------:R-:W4:Y:S06]  /*141d10*/  LDL.LU R173, [R1+0x3f0] ;  /* 0x0003f00001ad7983 */ /* 0x000f2c0000300800 */
        /* <DEDUP_REMOVED lines=10> */
[----:B------:R-:W-:Y:S01]  /*141dc0*/  IMAD.WIDE R20, R251, 0x4, R30 ;  /* 0x00000004fb147825 */ /* 0x000fe200078e021e */
[----:B------:R-:W-:Y:S02]  /*141dd0*/  LOP3.LUT P4, RZ, R18, 0x400000, RZ, 0xc0, !PT ;  /* 0x0040000012ff7812 */ /* 0x000fe4000788c0ff */
[----:B------:R-:W4:Y:S04]  /*141de0*/  LDL.LU R247, [R1+0xb24] ;  /* 0x000b240001f77983 */ /* 0x000f280000300800 */
[----:B------:R-:W4:Y:S04]  /*141df0*/  LDL.LU R251, [R1+0x1718] ;  /* 0x0017180001fb7983 */ /* 0x000f280000300800 */
[----:B--2---:R1:W-:Y:S01]  /*141e00*/  @P0 STG.E desc[UR60][R20.64], R172 ;  /* 0x000000ac14000986 */ /* 0x0043e2000c10193c */
[----:B------:R-:W-:Y:S01]  /*141e10*/  ISETP.LT.AND P0, PT, R244, UR4, !P4 ;  /* 0x00000004f4007c0c */ /* 0x000fe2000e701270 */
[----:B-1----:R-:W-:-:S02]  /*141e20*/  IMAD.WIDE R20, R246, 0x4, R36 ;  /* 0x00000004f6147825 */ /* 0x002fc400078e0224 */
[----:B------:R-:W2:Y:S10]  /*141e30*/  LDL.LU R172, [R1+0xb14] ;  /* 0x000b140001ac7983 */ /* 0x000eb40000300800 */
        /* <DEDUP_REMOVED lines=8> */
[----:B-1----:R-:W4:Y:S04]  /*141ec0*/  LDL.LU R175, [R1+0xa34] ;  /* 0x000a340001af7983 */ /* 0x002f280000300800 */
[----:B------:R-:W4:Y:S01]  /*141ed0*/  LDL.LU R201, [R1+0x554] ;  /* 0x0005540001c97983 */ /* 0x000f220000300800 */
        /* <DEDUP_REMOVED lines=14> */
[----:B------:R-:W-:-:S03]  /*141fc0*/  IMAD.WIDE R20, R249, 0x4, R32 ;  /* 0x00000004f9147825 */ /* 0x000fc600078e0220 */
[----:B------:R-:W4:Y:S06]  /*141fd0*/  LDL.LU R173, [R1+0xb38] ;  /* 0x000b380001ad7983 */ /* 0x000f2c0000300800 */
[----:B------:R1:W-:Y:S01]  /*141fe0*/  @P0 STG.E desc[UR60][R20.64], R247 ;  /* 0x000000f714000986 */ /* 0x0003e2000c10193c */
[----:B------:R-:W-:Y:S02]  /*141ff0*/  ISETP.LT.AND P0, PT, R174, UR4, !P3 ;  /* 0x00000004ae007c0c */ /* 0x000fe4000df01270 */
[C---:B------:R-:W-:Y:S02]  /*142000*/  LOP3.LUT P5, RZ, R18.reuse, 0x2000000, RZ, 0xc0, !PT ;  /* 0x0200000012ff7812 */ /* 0x040fe400078ac0ff */
[----:B------:R-:W-:-:S02]  /*142010*/  LOP3.LUT P6, RZ, R18, 0x8000000, RZ, 0xc0, !PT ;  /* 0x0800000012ff7812 */ /* 0x000fc400078cc0ff */
[C---:B------:R-:W-:Y:S02]  /*142020*/  LOP3.LUT P4, RZ, R18.reuse, 0x20000000, RZ, 0xc0, !PT ;  /* 0x2000000012ff7812 */ /* 0x040fe4000788c0ff */
[----:B------:R-:W-:Y:S01]  /*142030*/  LOP3.LUT P3, RZ, R18, 0x40000000, RZ, 0xc0, !PT ;  /* 0x4000000012ff7812 */ /* 0x000fe2000786c0ff */
[----:B------:R-:W-:Y:S01]  /*142040*/  IMAD.WIDE R18, R249, 0x4, R30 ;  /* 0x00000004f9127825 */ /* 0x000fe200078e021e */
[----:B-1----:R-:W4:Y:S04]  /*142050*/  LDL.LU R247, [R1+0xb28] ;  /* 0x000b280001f77983 */ /* 0x002f280000300800 */
[----:B------:R-:W4:Y:S04]  /*142060*/  LDL.LU R249, [R1+0x1720] ;  /* 0x0017200001f97983 */ /* 0x000f280000300800 */
[----:B--2---:R1:W-:Y:S01]  /*142070*/  @P0 STG.E desc[UR60][R18.64], R172 ;  /* 0x000000ac12000986 */ /* 0x0043e2000c10193c */
[----:B------:R-:W-:Y:S01]  /*142080*/  ISETP.LT.AND P0, PT, R244, UR4, !P5 ;  /* 0x00000004f4007c0c */ /* 0x000fe2000ef01270 */
[----:B-1----:R-:W-:-:S12]  /*142090*/  IMAD.WIDE R18, R251, 0x4, R36 ;  /* 0x00000004fb127825 */ /* 0x002fd800078e0224 */
[----:B---3--:R1:W-:Y:S01]  /*1420a0*/  @P0 STG.E desc[UR60][R18.64], R250 ;  /* 0x000000fa12000986 */ /* 0x0083e2000c10193c */
[----:B------:R-:W-:-:S03]  /*1420b0*/  ISETP.LT.AND P0, PT, R202, UR4, !P5 ;  /* 0x00000004ca007c0c */ /* 0x000fc6000ef01270 */
[----:B-1----:R-:W2:Y:S01]  /*1420c0*/  LDL.LU R250, [R1+0xb18] ;  /* 0x000b180001fa7983 */ /* 0x002ea20000300800 */
[----:B------:R-:W-:-:S09]  /*1420d0*/  IMAD.WIDE R18, R251, 0x4, R34 ;  /* 0x00000004fb127825 */ /* 0x000fd200078e0222 */
        /* <DEDUP_REMOVED lines=8> */
[----:B------:R-:W-:Y:S02]  /*142160*/  IMAD.WIDE R18, R251, 0x4, R30 ;  /* 0x00000004fb127825 */ /* 0x000fe400078e021e */
[----:B------:R-:W4:Y:S10]  /*142170*/  LDL.LU R251, [R1+0x1724] ;  /* 0x0017240001fb7983 */ /* 0x000f340000300800 */
        /* <DEDUP_REMOVED lines=17> */
[----:B--2---:R1:W-:Y:S01]  /*142290*/  @P0 STG.E desc[UR60][R18.64], R250 ;  /* 0x000000fa12000986 */ /* 0x0043e2000c10193c */
[----:B------:R-:W-:-:S03]  /*1422a0*/  ISETP.LT.AND P0, PT, R244, UR4, !P4 ;  /* 0x00000004f4007c0c */ /* 0x000fc6000e701270 */
[----:B-1----:R-:W2:Y:S01]  /*1422b0*/  LDL.LU R250, [R1+0xb1c] ;  /* 0x000b1c0001fa7983 */ /* 0x002ea20000300800 */
[----:B------:R-:W-:-:S09]  /*1422c0*/  IMAD.WIDE R18, R249, 0x4, R36 ;  /* 0x00000004f9127825 */ /* 0x000fd200078e0224 */
[----:B---3--:R1:W-:Y:S01]  /*1422d0*/  @P0 STG.E desc[UR60][R18.64], R175 ;  /* 0x000000af12000986 */ /* 0x0083e2000c10193c */
[----:B------:R-:W-:Y:S01]  /*1422e0*/  ISETP.LT.AND P0, PT, R202, UR4, !P4 ;  /* 0x00000004ca007c0c */ /* 0x000fe2000e701270 */
[----:B-1----:R-:W-:Y:S02]  /*1422f0*/  IMAD.WIDE R18, R249, 0x4, R34 ;  /* 0x00000004f9127825 */ /* 0x002fe400078e0222 */
[----:B------:R-:W3:Y:S10]  /*142300*/  LDL.LU R175, [R1+0xb0c] ;  /* 0x000b0c0001af7983 */ /* 0x000ef40000300800 */
[----:B----4-:R1:W-:Y:S01]  /*142310*/  @P0 STG.E desc[UR60][R18.64], R172 ;  /* 0x000000ac12000986 */ /* 0x0103e2000c10193c */
[----:B------:R-:W-:Y:S01]  /*142320*/  ISETP.LT.AND P0, PT, R203, UR4, !P4 ;  /* 0x00000004cb007c0c */ /* 0x000fe2000e701270 */
[----:B-1----:R-:W-:-:S12]  /*142330*/  IMAD.WIDE R18, R249, 0x4, R32 ;  /* 0x00000004f9127825 */ /* 0x002fd800078e0220 */
[----:B------:R1:W-:Y:S04]  /*142340*/  @P0 STG.E desc[UR60][R18.64], R201 ;  /* 0x000000c912000986 */ /* 0x0003e8000c10193c */
[----:B-1----:R-:W4:Y:S01]  /*142350*/  LDL.LU R201, [R1+0xa3c] ;  /* 0x000a3c0001c97983 */ /* 0x002f220000300800 */
[----:B------:R-:W-:-:S03]  /*142360*/  IMAD.WIDE R18, R249, 0x4, R30 ;  /* 0x00000004f9127825 */ /* 0x000fc600078e021e */
[----:B------:R-:W4:Y:S01]  /*142370*/  LDL.LU R249, [R1+0x55c] ;  /* 0x00055c0001f97983 */ /* 0x000f220000300800 */
[----:B------:R-:W-:-:S13]  /*142380*/  ISETP.LT.AND P0, PT, R174, UR4, !P4 ;  /* 0x00000004ae007c0c */ /* 0x000fda000e701270 */
[----:B------:R1:W-:Y:S01]  /*142390*/  @P0 STG.E desc[UR60][R18.64], R245 ;  /* 0x000000f512000986 */ /* 0x0003e2000c10193c */
[----:B------:R-:W-:Y:S01]  /*1423a0*/  ISETP.LT.AND P0, PT, R244, UR4, !P3 ;  /* 0x00000004f4007c0c */ /* 0x000fe2000df01270 */
[----:B-1----:R-:W-:-:S12]  /*1423b0*/  IMAD.WIDE R18, R251, 0x4, R36 ;  /* 0x00000004fb127825 */ /* 0x002fd800078e0224 */
[----:B------:R1:W-:Y:S01]  /*1423c0*/  @P0 STG.E desc[UR60][R18.64], R248 ;  /* 0x000000f812000986 */ /* 0x0003e2000c10193c */
[----:B------:R-:W-:-:S03]  /*1423d0*/  ISETP.LT.AND P0, PT, R202, UR4, !P3 ;  /* 0x00000004ca007c0c */ /* 0x000fc6000df01270 */
[----:B-1----:R-:W4:Y:S01]  /*1423e0*/  LDL.LU R248, [R1+0x3fc] ;  /* 0x0003fc0001f87983 */ /* 0x002f220000300800 */
[----:B------:R-:W-:-:S03]  /*1423f0*/  IMAD.WIDE R18, R251, 0x4, R34 ;  /* 0x00000004fb127825 */ /* 0x000fc600078e0222 */
[----:B------:R-:W4:Y:S06]  /*142400*/  LDL.LU R245, [R1+0x172c] ;  /* 0x00172c0001f57983 */ /* 0x000f2c0000300800 */
        /* <DEDUP_REMOVED lines=8> */
[----:B------:R-:W-:-:S08]  /*142490*/  LOP3.LUT P5, RZ, R17, 0x1, RZ, 0xc0, !PT ;  /* 0x0000000111ff7812 */ /* 0x000fd000078ac0ff */
[----:B--2---:R1:W-:Y:S04]  /*1424a0*/  @P0 STG.E desc[UR60][R18.64], R250 ;  /* 0x000000fa12000986 */ /* 0x0043e8000c10193c */
[----:B-1----:R-:W2:Y:S01]  /*1424b0*/  LDL.LU R250, [R1+0xca0] ;  /* 0x000ca00001fa7983 */ /* 0x002ea20000300800 */
[----:B------:R-:W-:Y:S01]  /*1424c0*/  ISETP.LT.AND P0, PT, R244, UR4, !P5 ;  /* 0x00000004f4007c0c */ /* 0x000fe2000ef01270 */
[----:B------:R-:W-:Y:S02]  /*1424d0*/  IMAD.WIDE R18, R246, 0x4, R36 ;  /* 0x00000004f6127825 */ /* 0x000fe400078e0224 */
[----:B------:R-:W2:Y:S10]  /*1424e0*/  LDL.LU R251, [R1+0xc80] ;  /* 0x000c800001fb7983 */ /* 0x000eb40000300800 */
[----:B---3--:R1:W-:Y:S01]  /*1424f0*/  @P0 STG.E desc[UR60][R18.64], R175 ;  /* 0x000000af12000986 */ /* 0x0083e2000c10193c */
[----:B------:R-:W-:Y:S01]  /*142500*/  ISETP.LT.AND P0, PT, R202, UR4, !P5 ;  /* 0x00000004ca007c0c */ /* 0x000fe2000ef01270 */
[----:B-1----:R-:W-:-:S02]  /*142510*/  IMAD.WIDE R18, R246, 0x4, R34 ;  /* 0x00000004f6127825 */ /* 0x002fc400078e0222 */
[----:B------:R-:W3:Y:S10]  /*142520*/  LDL.LU R175, [R1+0x1730] ;  /* 0x0017300001af7983 */ /* 0x000ef40000300800 */
[----:B----4-:R1:W-:Y:S01]  /*142530*/  @P0 STG.E desc[UR60][R18.64], R201 ;  /* 0x000000c912000986 */ /* 0x0103e2000c10193c */
[----:B------:R-:W-:-:S03]  /*142540*/  ISETP.LT.AND P0, PT, R203, UR4, !P5 ;  /* 0x00000004cb007c0c */ /* 0x000fc6000ef01270 */
[----:B-1----:R-:W4:Y:S01]  /*142550*/  LDL.LU R201, [R1+0xb90] ;  /* 0x000b900001c97983 */ /* 0x002f220000300800 */
        /* <DEDUP_REMOVED lines=14> */
[----:B-1----:R-:W-:-:S02]  /*142640*/  IMAD.WIDE R18, R245, 0x4, R34 ;  /* 0x00000004f5127825 */ /* 0x002fc400078e0222 */
[----:B------:R-:W4:Y:S10]  /*142650*/  LDL.LU R173, [R1+0xce4] ;  /* 0x000ce40001ad7983 */ /* 0x000f340000300800 */
[----:B------:R1:W-:Y:S01]  /*142660*/  @P0 STG.E desc[UR60][R18.64], R247 ;  /* 0x000000f712000986 */ /* 0x0003e2000c10193c */
[----:B------:R-:W-:Y:S01]  /*142670*/  ISETP.LT.AND P0, PT, R203, UR4, !P4 ;  /* 0x00000004cb007c0c */ /* 0x000fe2000e701270 */
[----:B-1----:R-:W-:Y:S01]  /*142680*/  IMAD.WIDE R18, R245, 0x4, R32 ;  /* 0x00000004f5127825 */ /* 0x002fe200078e0220 */
[----:B------:R-:W-:-:S11]  /*142690*/  LOP3.LUT P3, RZ, R17, 0x10, RZ, 0xc0, !PT ;  /* 0x0000001011ff7812 */ /* 0x000fd6000786c0ff */
[----:B--2---:R1:W-:Y:S04]  /*1426a0*/  @P0 STG.E desc[UR60][R18.64], R250 ;  /* 0x000000fa12000986 */ /* 0x0043e8000c10193c */
[----:B-1----:R-:W2:Y:S01]  /*1426b0*/  LDL.LU R250, [R1+0xcc4] ;  /* 0x000cc40001fa7983 */ /* 0x002ea20000300800 */
[----:B------:R-:W-:-:S03]  /*1426c0*/  ISETP.LT.AND P0, PT, R174, UR4, !P4 ;  /* 0x00000004ae007c0c */ /* 0x000fc6000e701270 */
[----:B------:R-:W2:Y:S01]  /*1426d0*/  LDL.LU R247, [R1+0xca4] ;  /* 0x000ca40001f77983 */ /* 0x000ea20000300800 */
[----:B------:R-:W-:-:S03]  /*1426e0*/  IMAD.WIDE R18, R245, 0x4, R30 ;  /* 0x00000004f5127825 */ /* 0x000fc600078e021e */
[----:B------:R-:W2:Y:S06]  /*1426f0*/  LDL.LU R245, [R1+0x1738] ;  /* 0x0017380001f57983 */ /* 0x000eac0000300800 */
[----:B------:R1:W-:Y:S01]  /*142700*/  @P0 STG.E desc[UR60][R18.64], R251 ;  /* 0x000000fb12000986 */ /* 0x0003e2000c10193c */
[----:B------:R-:W-:-:S03]  /*142710*/  ISETP.LT.AND P0, PT, R244, UR4, !P3 ;  /* 0x00000004f4007c0c */ /* 0x000fc6000df01270 */
[----:B-1----:R-:W2:Y:S01]  /*142720*/  LDL.LU R251, [R1+0xc84] ;  /* 0x000c840001fb7983 */ /* 0x002ea20000300800 */
[----:B---3--:R-:W-:-:S09]  /*142730*/  IMAD.WIDE R18, R175, 0x4, R36 ;  /* 0x00000004af127825 */ /* 0x008fd200078e0224 */
[----:B----4-:R1:W-:Y:S01]  /*142740*/  @P0 STG.E desc[UR60][R18.64], R201 ;  /* 0x000000c912000986 */ /* 0x0103e2000c10193c */
[----:B------:R-:W-:-:S03]  /*142750*/  ISETP.LT.AND P0, PT, R202, UR4, !P3 ;  /* 0x00000004ca007c0c */ /* 0x000fc6000df01270 */
[----:B-1----:R-:W3:Y:S01]  /*142760*/  LDL.LU R201, [R1+0xb94] ;  /* 0x000b940001c97983 */ /* 0x002ee20000300800 */
[----:B------:R-:W-:-:S09]  /*142770*/  IMAD.WIDE R18, R175, 0x4, R34 ;  /* 0x00000004af127825 */ /* 0x000fd200078e0222 */
[----:B------:R1:W-:Y:S04]  /*142780*/  @P0 STG.E desc[UR60][R18.64], R249 ;  /* 0x000000f912000986 */ /* 0x0003e8000c10193c */
[----:B-1----:R-:W4:Y:S01]  /*142790*/  LDL.LU R249, [R1+0xb74] ;  /* 0x000b740001f97983 */ /* 0x002f220000300800 */
[----:B------:R-:W-:Y:S01]  /*1427a0*/  ISETP.LT.AND P0, PT, R203, UR4, !P3 ;  /* 0x00000004cb007c0c */ /* 0x000fe2000df01270 */
[----:B------:R-:W-:-:S12]  /*1427b0*/  IMAD.WIDE R18, R175, 0x4, R32 ;  /* 0x00000004af127825 */ /* 0x000fd800078e0220 */
[----:B------:R1:W-:Y:S04]  /*1427c0*/  @P0 STG.E desc[UR60][R18.64], R246 ;  /* 0x000000f612000986 */ /* 0x0003e8000c10193c */
[----:B-1----:R-:W4:Y:S01]  /*1427d0*/  LDL.LU R246, [R1+0x544] ;  /* 0x0005440001f67983 */ /* 0x002f220000300800 */
[----:B------:R-:W-:Y:S01]  /*1427e0*/  ISETP.LT.AND P0, PT, R174, UR4, !P3 ;  /* 0x00000004ae007c0c */ /* 0x000fe2000df01270 */
[----:B------:R-:W-:Y:S01]  /*1427f0*/  IMAD.WIDE R18, R175, 0x4, R30 ;  /* 0x00000004af127825 */ /* 0x000fe200078e021e */
[----:B------:R-:W-:Y:S01]  /*142800*/  LOP3.LUT P6, RZ, R17, 0x40, RZ, 0xc0, !PT ;  /* 0x0000004011ff7812 */ /* 0x000fe200078cc0ff */
        /* <DEDUP_REMOVED lines=10> */
[----:B--2---:R1:W-:Y:S01]  /*1428b0*/  @P0 STG.E desc[UR60][R18.64], R250 ;  /* 0x000000fa12000986 */ /* 0x0043e2000c10193c */
[----:B------:R-:W-:-:S03]  /*1428c0*/  ISETP.LT.AND P0, PT, R203, UR4, !P6 ;  /* 0x00000004cb007c0c */ /* 0x000fc6000f701270 */
[----:B-1----:R-:W2:Y:S01]  /*1428d0*/  LDL.LU R250, [R1+0xcc8] ;  /* 0x000cc80001fa7983 */ /* 0x002ea20000300800 */
[----:B------:R-:W-:-:S09]  /*1428e0*/  IMAD.WIDE R18, R248, 0x4, R32 ;  /* 0x00000004f8127825 */ /* 0x000fd200078e0220 */
[----:B------:R1:W-:Y:S01]  /*1428f0*/  @P0 STG.E desc[UR60][R18.64], R247 ;  /* 0x000000f712000986 */ /* 0x0003e2000c10193c */
[----:B------:R-:W-:-:S03]  /*142900*/  ISETP.LT.AND P0, PT, R174, UR4, !P6 ;  /* 0x00000004ae007c0c */ /* 0x000fc6000f701270 */
[----:B-1----:R-:W2:Y:S01]  /*142910*/  LDL.LU R247, [R1+0xca8] ;  /* 0x000ca80001f77983 */ /* 0x002ea20000300800 */
[----:B------:R-:W-:-:S03]  /*142920*/  IMAD.WIDE R18, R248, 0x4, R30 ;  /* 0x00000004f8127825 */ /* 0x000fc600078e021e */
[----:B------:R-:W2:Y:S06]  /*142930*/  LDL.LU R248, [R1+0x1740] ;  /* 0x0017400001f87983 */ /* 0x000eac0000300800 */
[----:B------:R1:W-:Y:S01]  /*142940*/  @P0 STG.E desc[UR60][R18.64], R251 ;  /* 0x000000fb12000986 */ /* 0x0003e2000c10193c */
[----:B------:R-:W-:Y:S01]  /*142950*/  ISETP.LT.AND P0, PT, R244, UR4, !P5 ;  /* 0x00000004f4007c0c */ /* 0x000fe2000ef01270 */
[C---:B-1----:R-:W-:Y:S02]  /*142960*/  IMAD.WIDE R18, R245.reuse, 0x4, R36 ;  /* 0x00000004f5127825 */ /* 0x042fe400078e0224 */
[----:B------:R-:W2:Y:S10]  /*142970*/  LDL.LU R251, [R1+0xc88] ;  /* 0x000c880001fb7983 */ /* 0x000eb40000300800 */
[----:B---3--:R1:W-:Y:S01]  /*142980*/  @P0 STG.E desc[UR60][R18.64], R201 ;  /* 0x000000c912000986 */ /* 0x0083e2000c10193c */
[----:B------:R-:W-:Y:S01]  /*142990*/  ISETP.LT.AND P0, PT, R202, UR4, !P5 ;  /* 0x00000004ca007c0c */ /* 0x000fe2000ef01270 */
[----:B-1----:R-:W-:-:S12]  /*1429a0*/  IMAD.WIDE R18, R245, 0x4, R34 ;  /* 0x00000004f5127825 */ /* 0x002fd800078e0222 */
[----:B----4-:R1:W-:Y:S04]  /*1429b0*/  @P0 STG.E desc[UR60][R18.64], R249 ;  /* 0x000000f912000986 */ /* 0x0103e8000c10193c */
[----:B-1----:R-:W3:Y:S01]  /*1429c0*/  LDL.LU R249, [R1+0xb98] ;  /* 0x000b980001f97983 */ /* 0x002ee20000300800 */
[----:B------:R-:W-:Y:S01]  /*1429d0*/  ISETP.LT.AND P0, PT, R203, UR4, !P5 ;  /* 0x00000004cb007c0c */ /* 0x000fe2000ef01270 */
[----:B------:R-:W-:-:S12]  /*1429e0*/  IMAD.WIDE R18, R245, 0x4, R32 ;  /* 0x00000004f5127825 */ /* 0x000fd800078e0220 */
[----:B------:R1:W-:Y:S04]  /*1429f0*/  @P0 STG.E desc[UR60][R18.64], R246 ;  /* 0x000000f612000986 */ /* 0x0003e8000c10193c */
[----:B-1----:R-:W4:Y:S01]  /*142a00*/  LDL.LU R246, [R1+0xb78] ;  /* 0x000b780001f67983 */ /* 0x002f220000300800 */
[----:B------:R-:W-:-:S03]  /*142a10*/  IMAD.WIDE R18, R245, 0x4, R30 ;  /* 0x00000004f5127825 */ /* 0x000fc600078e021e */
[----:B------:R-:W4:Y:S01]  /*142a20*/  LDL.LU R245, [R1+0x548] ;  /* 0x0005480001f57983 */ /* 0x000f220000300800 */
[----:B------:R-:W-:Y:S02]  /*142a30*/  ISETP.LT.AND P0, PT, R174, UR4, !P5 ;  /* 0x00000004ae007c0c */ /* 0x000fe4000ef01270 */
        /* <DEDUP_REMOVED lines=14> */
[----:B------:R1:W-:Y:S04]  /*142b20*/  @P0 STG.E desc[UR60][R18.64], R247 ;  /* 0x000000f712000986 */ /* 0x0003e8000c10193c */
[----:B-1----:R-:W2:Y:S01]  /*142b30*/  LDL.LU R247, [R1+0xccc] ;  /* 0x000ccc0001f77983 */ /* 0x002ea20000300800 */
[----:B------:R-:W-:Y:S01]  /*142b40*/  ISETP.LT.AND P0, PT, R174, UR4, !P4 ;  /* 0x00000004ae007c0c */ /* 0x000fe2000e701270 */
[----:B------:R-:W-:Y:S02]  /*142b50*/  IMAD.WIDE R18, R175, 0x4, R30 ;  /* 0x00000004af127825 */ /* 0x000fe400078e021e */
[----:B------:R-:W2:Y:S04]  /*142b60*/  LDL.LU R175, [R1+0xcac] ;  /* 0x000cac0001af7983 */ /* 0x000ea80000300800 */
[----:B------:R-:W2:Y:S06]  /*142b70*/  LDL.LU R172, [R1+0x1748] ;  /* 0x0017480001ac7983 */ /* 0x000eac0000300800 */
[----:B------:R1:W-:Y:S01]  /*142b80*/  @P0 STG.E desc[UR60][R18.64], R251 ;  /* 0x000000fb12000986 */ /* 0x0003e2000c10193c */
[----:B------:R-:W-:Y:S01]  /*142b90*/  ISETP.LT.AND P0, PT, R244, UR4, !P3 ;  /* 0x00000004f4007c0c */ /* 0x000fe2000df01270 */
[----:B-1----:R-:W-:-:S12]  /*142ba0*/  IMAD.WIDE R18, R248, 0x4, R36 ;  /* 0x00000004f8127825 */ /* 0x002fd800078e0224 */
[----:B---3--:R1:W-:Y:S04]  /*142bb0*/  @P0 STG.E desc[UR60][R18.64], R249 ;  /* 0x000000f912000986 */ /* 0x0083e8000c10193c */
[----:B-1----:R-:W3:Y:S01]  /*142bc0*/  LDL.LU R249, [R1+0xc8c] ;  /* 0x000c8c0001f97983 */ /* 0x002ee20000300800 */
[----:B------:R-:W-:-:S03]  /*142bd0*/  ISETP.LT.AND P0, PT, R202, UR4, !P3 ;  /* 0x00000004ca007c0c */ /* 0x000fc6000df01270 */
[----:B------:R-:W3:Y:S01]  /*142be0*/  LDL.LU R251, [R1+0xb9c] ;  /* 0x000b9c0001fb7983 */ /* 0x000ee20000300800 */
        /* <DEDUP_REMOVED lines=13> */
[----:B-1----:R-:W-:Y:S01]  /*142cc0*/  IMAD.WIDE R18, R201, 0x4, R36 ;  /* 0x00000004c9127825 */ /* 0x002fe200078e0224 */
[----:B------:R-:W-:-:S11]  /*142cd0*/  LOP3.LUT P4, RZ, R17, 0x8000, RZ, 0xc0, !PT ;  /* 0x0000800011ff7812 */ /* 0x000fd6000788c0ff */
[----:B--2---:R1:W-:Y:S01]  /*142ce0*/  @P0 STG.E desc[UR60][R18.64], R250 ;  /* 0x000000fa12000986 */ /* 0x0043e2000c10193c */
[----:B------:R-:W-:-:S03]  /*142cf0*/  ISETP.LT.AND P0, PT, R202, UR4, !P5 ;  /* 0x00000004ca007c0c */ /* 0x000fc6000ef01270 */
[----:B-1----:R-:W2:Y:S01]  /*142d00*/  LDL.LU R250, [R1+0x3ec] ;  /* 0x0003ec0001fa7983 */ /* 0x002ea20000300800 */
[----:B------:R-:W-:-:S09]  /*142d10*/  IMAD.WIDE R18, R201, 0x4, R34 ;  /* 0x00000004c9127825 */ /* 0x000fd200078e0222 */
[----:B------:R1:W-:Y:S01]  /*142d20*/  @P0 STG.E desc[UR60][R18.64], R247 ;  /* 0x000000f712000986 */ /* 0x0003e2000c10193c */
[----:B------:R-:W-:-:S03]  /*142d30*/  ISETP.LT.AND P0, PT, R203, UR4, !P5 ;  /* 0x00000004cb007c0c */ /* 0x000fc6000ef01270 */
[----:B-1----:R-:W2:Y:S01]  /*142d40*/  LDL.LU R247, [R1+0xd10] ;  /* 0x000d100001f77983 */ /* 0x002ea20000300800 */
[----:B------:R-:W-:-:S09]  /*142d50*/  IMAD.WIDE R18, R201, 0x4, R32 ;  /* 0x00000004c9127825 */ /* 0x000fd200078e0220 */
[----:B------:R1:W-:Y:S04]  /*142d60*/  @P0 STG.E desc[UR60][R18.64], R175 ;  /* 0x000000af12000986 */ /* 0x0003e8000c10193c */
[----:B-1----:R-:W2:Y:S01]  /*142d70*/  LDL.LU R175, [R1+0xd00] ;  /* 0x000d000001af7983 */ /* 0x002ea20000300800 */
[----:B------:R-:W-:Y:S01]  /*142d80*/  ISETP.LT.AND P0, PT, R174, UR4, !P5 ;  /* 0x00000004ae007c0c */ /* 0x000fe2000ef01270 */
[----:B------:R-:W-:Y:S02]  /*142d90*/  IMAD.WIDE R18, R201, 0x4, R30 ;  /* 0x00000004c9127825 */ /* 0x000fe400078e021e */
[----:B------:R-:W2:Y:S10]  /*142da0*/  LDL.LU R201, [R1+0xcf0] ;  /* 0x000cf00001c97983 */ /* 0x000eb40000300800 */
[----:B---3--:R1:W-:Y:S01]  /*142db0*/  @P0 STG.E desc[UR60][R18.64], R249 ;  /* 0x000000f912000986 */ /* 0x0083e2000c10193c */
[----:B------:R-:W-:-:S03]  /*142dc0*/  ISETP.LT.AND P0, PT, R244, UR4, !P4 ;  /* 0x00000004f4007c0c */ /* 0x000fc6000e701270 */
[----:B-1----:R-:W3:Y:S04]  /*142dd0*/  LDL.LU R249, [R1+0x1750] ;  /* 0x0017500001f97983 */ /* 0x002ee80000300800 */
[----:B------:R-:W3:Y:S01]  /*142de0*/  LDL.LU R173, [R1+0xbb0] ;  /* 0x000bb00001ad7983 */ /* 0x000ee20000300800 */
[----:B------:R-:W-:-:S05]  /*142df0*/  IMAD.WIDE R18, R172, 0x4, R36 ;  /* 0x00000004ac127825 */ /* 0x000fca00078e0224 */
[----:B------:R1:W-:Y:S01]  /*142e00*/  @P0 STG.E desc[UR60][R18.64], R251 ;  /* 0x000000fb12000986 */ /* 0x0003e2000c10193c */
        /* <DEDUP_REMOVED lines=11> */
[C---:B------:R-:W-:Y:S02]  /*142ec0*/  LOP3.LUT P6, RZ, R17.reuse, 0x10000, RZ, 0xc0, !PT ;  /* 0x0001000011ff7812 */ /* 0x040fe400078cc0ff */
[----:B------:R-:W-:-:S09]  /*142ed0*/  LOP3.LUT P3, RZ, R17, 0x40000, RZ, 0xc0, !PT ;  /* 0x0004000011ff7812 */ /* 0x000fd2000786c0ff */
[----:B--2---:R1:W-:Y:S01]  /*142ee0*/  @P0 STG.E desc[UR60][R18.64], R250 ;  /* 0x000000fa12000986 */ /* 0x0043e2000c10193c */
[----:B------:R-:W-:-:S03]  /*142ef0*/  ISETP.LT.AND P0, PT, R244, UR4, !P6 ;  /* 0x00000004f4007c0c */ /* 0x000fc6000f701270 */
[----:B-1----:R-:W2:Y:S04]  /*142f00*/  LDL.LU R250, [R1+0x1754] ;  /* 0x0017540001fa7983 */ /* 0x002ea80000300800 */
[----:B------:R-:W2:Y:S01]  /*142f10*/  LDL.LU R172, [R1+0x3d0] ;  /* 0x0003d00001ac7983 */ /* 0x000ea20000300800 */
[----:B------:R-:W-:-:S05]  /*142f20*/  IMAD.WIDE R18, R248, 0x4, R36 ;  /* 0x00000004f8127825 */ /* 0x000fca00078e0224 */
[----:B------:R1:W-:Y:S01]  /*142f30*/  @P0 STG.E desc[UR60][R18.64], R247 ;  /* 0x000000f712000986 */ /* 0x0003e2000c10193c */
[----:B------:R-:W-:-:S03]  /*142f40*/  ISETP.LT.AND P0, PT, R202, UR4, !P6 ;  /* 0x00000004ca007c0c */ /* 0x000fc6000f701270 */
[----:B-1----:R-:W2:Y:S01]  /*142f50*/  LDL.LU R247, [R1+0xd14] ;  /* 0x000d140001f77983 */ /* 0x002ea20000300800 */
[----:B------:R-:W-:-:S09]  /*142f60*/  IMAD.WIDE R18, R248, 0x4, R34 ;  /* 0x00000004f8127825 */ /* 0x000fd200078e0222 */
[----:B------:R1:W-:Y:S01]  /*142f70*/  @P0 STG.E desc[UR60][R18.64], R175 ;  /* 0x000000af12000986 */ /* 0x0003e2000c10193c */
[----:B------:R-:W-:-:S03]  /*142f80*/  ISETP.LT.AND P0, PT, R203, UR4, !P6 ;  /* 0x00000004cb007c0c */ /* 0x000fc6000f701270 */
[----:B-1----:R-:W2:Y:S01]  /*142f90*/  LDL.LU R175, [R1+0xd04] ;  /* 0x000d040001af7983 */ /* 0x002ea20000300800 */
[----:B------:R-:W-:-:S09]  /*142fa0*/  IMAD.WIDE R18, R248, 0x4, R32 ;  /* 0x00000004f8127825 */ /* 0x000fd200078e0220 */
[----:B------:R1:W-:Y:S01]  /*142fb0*/  @P0 STG.E desc[UR60][R18.64], R201 ;  /* 0x000000c912000986 */ /* 0x0003e2000c10193c */
[----:B------:R-:W-:Y:S01]  /*142fc0*/  ISETP.LT.AND P0, PT, R174, UR4, !P6 ;  /* 0x00000004ae007c0c */ /* 0x000fe2000f701270 */
[----:B-1----:R-:W-:Y:S02]  /*142fd0*/  IMAD.WIDE R18, R248, 0x4, R30 ;  /* 0x00000004f8127825 */ /* 0x002fe400078e021e */
[----:B------:R-:W2:Y:S04]  /*142fe0*/  LDL.LU R201, [R1+0xcf4] ;  /* 0x000cf40001c97983 */ /* 0x000ea80000300800 */
[----:B------:R-:W2:Y:S06]  /*142ff0*/  LDL.LU R248, [R1+0x1758] ;  /* 0x0017580001f87983 */ /* 0x000eac0000300800 */
[----:B---3--:R1:W-:Y:S01]  /*143000*/  @P0 STG.E desc[UR60][R18.64], R173 ;  /* 0x000000ad12000986 */ /* 0x0083e2000c10193c */
[----:B------:R-:W-:Y:S01]  /*143010*/  ISETP.LT.AND P0, PT, R244, UR4, !P3 ;  /* 0x00000004f4007c0c */ /* 0x000fe2000df01270 */
[----:B-1----:R-:W-:-:S02]  /*143020*/  IMAD.WIDE R18, R249, 0x4, R36 ;  /* 0x00000004f9127825 */ /* 0x002fc400078e0224 */
[----:B------:R-:W3:Y:S10]  /*143030*/  LDL.LU R173, [R1+0xbb4] ;  /* 0x000bb40001ad7983 */ /* 0x000ef40000300800 */
[----:B------:R1:W-:Y:S01]  /*143040*/  @P0 STG.E desc[UR60][R18.64], R251 ;  /* 0x000000fb12000986 */ /* 0x0003e2000c10193c */
[----:B------:R-:W-:Y:S01]  /*143050*/  ISETP.LT.AND P0, PT, R202, UR4, !P3 ;  /* 0x00000004ca007c0c */ /* 0x000fe2000df01270 */
[----:B-1----:R-:W-:-:S12]  /*143060*/  IMAD.WIDE R18, R249, 0x4, R34 ;  /* 0x00000004f9127825 */ /* 0x002fd800078e0222 */
[----:B----4-:R1:W-:Y:S04]  /*143070*/  @P0 STG.E desc[UR60][R18.64], R246 ;  /* 0x000000f612000986 */ /* 0x0103e8000c10193c */
[----:B-1----:R-:W4:Y:S01]  /*143080*/  LDL.LU R246, [R1+0xb84] ;  /* 0x000b840001f67983 */ /* 0x002f220000300800 */
[----:B------:R-:W-:-:S03]  /*143090*/  ISETP.LT.AND P0, PT, R203, UR4, !P3 ;  /* 0x00000004cb007c0c */ /* 0x000fc6000df01270 */
[----:B------:R-:W4:Y:S01]  /*1430a0*/  LDL.LU R251, [R1+0xb64] ;  /* 0x000b640001fb7983 */ /* 0x000f220000300800 */
[----:B------:R-:W-:-:S09]  /*1430b0*/  IMAD.WIDE R18, R249, 0x4, R32 ;  /* 0x00000004f9127825 */ /* 0x000fd200078e0220 */
[----:B------:R1:W-:Y:S04]  /*1430c0*/  @P0 STG.E desc[UR60][R18.64], R245 ;  /* 0x000000f512000986 */ /* 0x0003e8000c10193c */
[----:B-1----:R-:W4:Y:S01]  /*1430d0*/  LDL.LU R245, [R1+0x534] ;  /* 0x0005340001f57983 */ /* 0x002f220000300800 */
[----:B------:R-:W-:Y:S01]  /*1430e0*/  ISETP.LT.AND P0, PT, R174, UR4, !P3 ;  /* 0x00000004ae007c0c */ /* 0x000fe2000df01270 */
[----:B------:R-:W-:Y:S01]  /*1430f0*/  IMAD.WIDE R18, R249, 0x4, R30 ;  /* 0x00000004f9127825 */ /* 0x000fe200078e021e */
[C---:B------:R-:W-:Y:S01]  /*143100*/  LOP3.LUT P5, RZ, R17.reuse, 0x80000, RZ, 0xc0, !PT ;  /* 0x0008000011ff7812 */ /* 0x040fe200078ac0ff */
[----:B------:R-:W4:Y:S01]  /*143110*/  LDL.LU R249, [R1+0x175c] ;  /* 0x00175c0001f97983 */ /* 0x000f220000300800 */
[----:B------:R-:W-:-:S09]  /*143120*/  LOP3.LUT P4, RZ, R17, 0x100000, RZ, 0xc0, !PT ;  /* 0x0010000011ff7812 */ /* 0x000fd2000788c0ff */
[----:B--2---:R1:W-:Y:S01]  /*143130*/  @P0 STG.E desc[UR60][R18.64], R172 ;  /* 0x000000ac12000986 */ /* 0x0043e2000c10193c */
[----:B------:R-:W-:Y:S01]  /*143140*/  ISETP.LT.AND P0, PT, R244, UR4, !P5 ;  /* 0x00000004f4007c0c */ /* 0x000fe2000ef01270 */
[----:B-1----:R-:W-:Y:S02]  /*143150*/  IMAD.WIDE R18, R250, 0x4, R36 ;  /* 0x00000004fa127825 */ /* 0x002fe400078e0224 */
[----:B------:R-:W2:Y:S10]  /*143160*/  LDL.LU R172, [R1+0x3d4] ;  /* 0x0003d40001ac7983 */ /* 0x000eb40000300800 */
[----:B------:R1:W-:Y:S01]  /*143170*/  @P0 STG.E desc[UR60][R18.64], R247 ;  /* 0x000000f712000986 */ /* 0x0003e2000c10193c */
[----:B------:R-:W-:Y:S01]  /*143180*/  ISETP.LT.AND P0, PT, R202, UR4, !P5 ;  /* 0x00000004ca007c0c */ /* 0x000fe2000ef01270 */
[----:B-1----:R-:W-:-:S12]  /*143190*/  IMAD.WIDE R18, R250, 0x4, R34 ;  /* 0x00000004fa127825 */ /* 0x002fd800078e0222 */
[----:B------:R1:W-:Y:S04]  /*1431a0*/  @P0 STG.E desc[UR60][R18.64], R175 ;  /* 0x000000af12000986 */ /* 0x0003e8000c10193c */
[----:B-1----:R-:W2:Y:S01]  /*1431b0*/  LDL.LU R175, [R1+0xd18] ;  /* 0x000d180001af7983 */ /* 0x002ea20000300800 */
[----:B------:R-:W-:-:S03]  /*1431c0*/  ISETP.LT.AND P0, PT, R203, UR4, !P5 ;  /* 0x00000004cb007c0c */ /* 0x000fc6000ef01270 */
[----:B------:R-:W2:Y:S01]  /*1431d0*/  LDL.LU R247, [R1+0xd08] ;  /* 0x000d080001f77983 */ /* 0x000ea20000300800 */
[----:B------:R-:W-:-:S09]  /*1431e0*/  IMAD.WIDE R18, R250, 0x4, R32 ;  /* 0x00000004fa127825 */ /* 0x000fd200078e0220 */
[----:B------:R1:W-:Y:S01]  /*1431f0*/  @P0 STG.E desc[UR60][R18.64], R201 ;  /* 0x000000c912000986 */ /* 0x0003e2000c10193c */
[----:B------:R-:W-:Y:S01]  /*143200*/  ISETP.LT.AND P0, PT, R174, UR4, !P5 ;  /* 0x00000004ae007c0c */ /* 0x000fe2000ef01270 */
[----:B-1----:R-:W-:Y:S02]  /*143210*/  IMAD.WIDE R18, R250, 0x4, R30 ;  /* 0x00000004fa127825 */ /* 0x002fe400078e021e */
[----:B------:R-:W2:Y:S10]  /*143220*/  LDL.LU R250, [R1+0xcf8] ;  /* 0x000cf80001fa7983 */ /* 0x000eb40000300800 */
[----:B---3--:R1:W-:Y:S01]  /*143230*/  @P0 STG.E desc[UR60][R18.64], R173 ;  /* 0x000000ad12000986 */ /* 0x0083e2000c10193c */
[----:B------:R-:W-:-:S03]  /*143240*/  ISETP.LT.AND P0, PT, R244, UR4, !P4 ;  /* 0x00000004f4007c0c */ /* 0x000fc6000e701270 */
[----:B------:R-:W3:Y:S01]  /*143250*/  LDL.LU R201, [R1+0x1760] ;  /* 0x0017600001c97983 */ /* 0x000ee20000300800 */
[----:B-1----:R-:W-:-:S09]  /*143260*/  IMAD.WIDE R18, R248, 0x4, R36 ;  /* 0x00000004f8127825 */ /* 0x002fd200078e0224 */
[----:B----4-:R1:W-:Y:S04]  /*143270*/  @P0 STG.E desc[UR60][R18.64], R246 ;  /* 0x000000f612000986 */ /* 0x0103e8000c10193c */
[----:B-1----:R-:W4:Y:S01]  /*143280*/  LDL.LU R246, [R1+0xbb8] ;  /* 0x000bb80001f67983 */ /* 0x002f220000300800 */
[----:B------:R-:W-:-:S03]  /*143290*/  ISETP.LT.AND P0, PT, R202, UR4, !P4 ;  /* 0x00000004ca007c0c */ /* 0x000fc6000e701270 */
[----:B------:R-:W3:Y:S01]  /*1432a0*/  LDL.LU R173, [R1+0xb88] ;  /* 0x000b880001ad7983 */ /* 0x000ee20000300800 */
[----:B------:R-:W-:-:S09]  /*1432b0*/  IMAD.WIDE R18, R248, 0x4, R34 ;  /* 0x00000004f8127825 */ /* 0x000fd200078e0222 */
[----:B------:R1:W-:Y:S01]  /*1432c0*/  @P0 STG.E desc[UR60][R18.64], R251 ;  /* 0x000000fb12000986 */ /* 0x0003e2000c10193c */
[----:B------:R-:W-:-:S03]  /*1432d0*/  ISETP.LT.AND P0, PT, R203, UR4, !P4 ;  /* 0x00000004cb007c0c */ /* 0x000fc6000e701270 */
[----:B-1----:R-:W3:Y:S01]  /*1432e0*/  LDL.LU R251, [R1+0xb68] ;  /* 0x000b680001fb7983 */ /* 0x002ee20000300800 */
[----:B------:R-:W-:-:S09]  /*1432f0*/  IMAD.WIDE R18, R248, 0x4, R32 ;  /* 0x00000004f8127825 */ /* 0x000fd200078e0220 */
[----:B------:R1:W-:Y:S02]  /*143300*/  @P0 STG.E desc[UR60][R18.64], R245 ;  /* 0x000000f512000986 */ /* 0x0003e4000c10193c */
[----:B-1----:R-:W-:Y:S02]  /*143310*/  IMAD.WIDE R18, R248, 0x4, R30 ;  /* 0x00000004f8127825 */ /* 0x002fe400078e021e */
[----:B------:R-:W3:Y:S01]  /*143320*/  LDL.LU R248, [R1+0x538] ;  /* 0x0005380001f87983 */ /* 0x000ee20000300800 */
[----:B------:R-:W-:Y:S02]  /*143330*/  ISETP.LT.AND P0, PT, R174, UR4, !P4 ;  /* 0x00000004ae007c0c */ /* 0x000fe4000e701270 */
[C---:B------:R-:W-:Y:S01]  /*143340*/  LOP3.LUT P3, RZ, R17.reuse, 0x400000, RZ, 0xc0, !PT ;  /* 0x0040000011ff7812 */ /* 0x040fe2000786c0ff */
[----:B------:R-:W3:Y:S01]  /*143350*/  LDL.LU R245, [R1+0x1764] ;  /* 0x0017640001f57983 */ /* 0x000ee20000300800 */
[----:B------:R-:W-:-:S09]  /*143360*/  LOP3.LUT P5, RZ, R17, 0x1000000, RZ, 0xc0, !PT ;  /* 0x0100000011ff7812 */ /* 0x000fd200078ac0ff */
[----:B--2---:R1:W-:Y:S01]  /*143370*/  @P0 STG.E desc[UR60][R18.64], R172 ;  /* 0x000000ac12000986 */ /* 0x0043e2000c10193c */
[----:B------:R-:W-:Y:S01]  /*143380*/  ISETP.LT.AND P0, PT, R244, UR4, !P3 ;  /* 0x00000004f4007c0c */ /* 0x000fe2000df01270 */
[----:B-1----:R-:W-:-:S12]  /*143390*/  IMAD.WIDE R18, R249, 0x4, R36 ;  /* 0x00000004f9127825 */ /* 0x002fd800078e0224 */
        /* <DEDUP_REMOVED lines=10> */
[----:B------:R-:W-:-:S03]  /*143440*/  ISETP.LT.AND P0, PT, R174, UR4, !P3 ;  /* 0x00000004ae007c0c */ /* 0x000fc6000df01270 */
[----:B------:R-:W2:Y:S01]  /*143450*/  LDL.LU R172, [R1+0xcfc] ;  /* 0x000cfc0001ac7983 */ /* 0x000ea20000300800 */
[----:B------:R-:W-:-:S03]  /*143460*/  IMAD.WIDE R18, R249, 0x4, R30 ;  /* 0x00000004f9127825 */ /* 0x000fc600078e021e */
[----:B------:R-:W2:Y:S06]  /*143470*/  LDL.LU R249, [R1+0x1768] ;  /* 0x0017680001f97983 */ /* 0x000eac0000300800 */
[----:B----4-:R1:W-:Y:S01]  /*143480*/  @P0 STG.E desc[UR60][R18.64], R246 ;  /* 0x000000f612000986 */ /* 0x0103e2000c10193c */
[----:B------:R-:W-:-:S03]  /*143490*/  ISETP.LT.AND P0, PT, R244, UR4, !P5 ;  /* 0x00000004f4007c0c */ /* 0x000fc6000ef01270 */
[----:B-1----:R-:W4:Y:S01]  /*1434a0*/  LDL.LU R246, [R1+0xbbc] ;  /* 0x000bbc0001f67983 */ /* 0x002f220000300800 */
[----:B---3--:R-:W-:-:S09]  /*1434b0*/  IMAD.WIDE R18, R201, 0x4, R36 ;  /* 0x00000004c9127825 */ /* 0x008fd200078e0224 */
        /* <DEDUP_REMOVED lines=8> */
[----:B------:R1:W-:Y:S04]  /*143540*/  @P0 STG.E desc[UR60][R18.64], R248 ;  /* 0x000000f812000986 */ /* 0x0003e8000c10193c */
[----:B-1----:R-:W3:Y:S01]  /*143550*/  LDL.LU R248, [R1+0x53c] ;  /* 0x00053c0001f87983 */ /* 0x002ee20000300800 */
[----:B------:R-:W-:Y:S01]  /*143560*/  ISETP.LT.AND P0, PT, R174, UR4, !P5 ;  /* 0x00000004ae007c0c */ /* 0x000fe2000ef01270 */
[----:B------:R-:W-:Y:S01]  /*143570*/  IMAD.WIDE R18, R201, 0x4, R30 ;  /* 0x00000004c9127825 */ /* 0x000fe200078e021e */
[C---:B------:R-:W-:Y:S01]  /*143580*/  LOP3.LUT P6, RZ, R17.reuse, 0x4000000, RZ, 0xc0, !PT ;  /* 0x0400000011ff7812 */ /* 0x040fe200078cc0ff */
[----:B------:R-:W3:Y:S01]  /*143590*/  LDL.LU R201, [R1+0x176c] ;  /* 0x00176c0001c97983 */ /* 0x000ee20000300800 */
[----:B------:R-:W-:-:S09]  /*1435a0*/  LOP3.LUT P4, RZ, R17, 0x10000000, RZ, 0xc0, !PT ;  /* 0x1000000011ff7812 */ /* 0x000fd2000788c0ff */
[----:B--2---:R1:W-:Y:S01]  /*1435b0*/  @P0 STG.E desc[UR60][R18.64], R175 ;  /* 0x000000af12000986 */ /* 0x0043e2000c10193c */
[----:B------:R-:W-:Y:S01]  /*1435c0*/  ISETP.LT.AND P0, PT, R244, UR4, !P6 ;  /* 0x00000004f4007c0c */ /* 0x000fe2000f701270 */
[C---:B-1----:R-:W-:Y:S02]  /*1435d0*/  IMAD.WIDE R18, R245.reuse, 0x4, R36 ;  /* 0x00000004f5127825 */ /* 0x042fe400078e0224 */
[----:B------:R-:W2:Y:S10]  /*1435e0*/  LDL.LU R175, [R1+0x3dc] ;  /* 0x0003dc0001af7983 */ /* 0x000eb40000300800 */
[----:B------:R1:W-:Y:S01]  /*1435f0*/  @P0 STG.E desc[UR60][R18.64], R247 ;  /* 0x000000f712000986 */ /* 0x0003e2000c10193c */
[----:B------:R-:W-:Y:S01]  /*143600*/  ISETP.LT.AND P0, PT, R202, UR4, !P6 ;  /* 0x00000004ca007c0c */ /* 0x000fe2000f701270 */
[----:B-1----:R-:W-:-:S02]  /*143610*/  IMAD.WIDE R18, R245, 0x4, R34 ;  /* 0x00000004f5127825 */ /* 0x002fc400078e0222 */
        /* <DEDUP_REMOVED lines=9> */
[----:B----4-:R1:W-:Y:S01]  /*1436b0*/  @P0 STG.E desc[UR60][R18.64], R246 ;  /* 0x000000f612000986 */ /* 0x0103e2000c10193c */
[----:B------:R-:W-:Y:S01]  /*1436c0*/  ISETP.LT.AND P0, PT, R244, UR4, !P4 ;  /* 0x00000004f4007c0c */ /* 0x000fe2000e701270 */
[----:B-1----:R-:W-:-:S02]  /*1436d0*/  IMAD.WIDE R18, R249, 0x4, R36 ;  /* 0x00000004f9127825 */ /* 0x002fc400078e0224 */
[----:B------:R-:W4:Y:S04]  /*1436e0*/  LDL.LU R246, [R1+0x1770] ;  /* 0x0017700001f67983 */ /* 0x000f280000300800 */
[----:B------:R-:W4:Y:S06]  /*1436f0*/  LDL.LU R172, [R1+0xd20] ;  /* 0x000d200001ac7983 */ /* 0x000f2c0000300800 */
[----:B---3--:R1:W-:Y:S01]  /*143700*/  @P0 STG.E desc[UR60][R18.64], R173 ;  /* 0x000000ad12000986 */ /* 0x0083e2000c10193c */
[----:B------:R-:W-:Y:S01]  /*143710*/  ISETP.LT.AND P0, PT, R202, UR4, !P4 ;  /* 0x00000004ca007c0c */ /* 0x000fe2000e701270 */
[----:B-1----:R-:W-:-:S12]  /*143720*/  IMAD.WIDE R18, R249, 0x4, R34 ;  /* 0x00000004f9127825 */ /* 0x002fd800078e0222 */
[----:B------:R1:W-:Y:S01]  /*143730*/  @P0 STG.E desc[UR60][R18.64], R251 ;  /* 0x000000fb12000986 */ /* 0x0003e2000c10193c */
[----:B------:R-:W-:-:S03]  /*143740*/  ISETP.LT.AND P0, PT, R203, UR4, !P4 ;  /* 0x00000004cb007c0c */ /* 0x000fc6000e701270 */
[----:B-1----:R-:W3:Y:S01]  /*143750*/  LDL.LU R251, [R1+0xbc0] ;  /* 0x000bc00001fb7983 */ /* 0x002ee20000300800 */
[----:B------:R-:W-:-:S09]  /*143760*/  IMAD.WIDE R18, R249, 0x4, R32 ;  /* 0x00000004f9127825 */ /* 0x000fd200078e0220 */
[----:B------:R1:W-:Y:S04]  /*143770*/  @P0 STG.E desc[UR60][R18.64], R248 ;  /* 0x000000f812000986 */ /* 0x0003e8000c10193c */
[----:B-1----:R-:W3:Y:S01]  /*143780*/  LDL.LU R248, [R1+0xb50] ;  /* 0x000b500001f87983 */ /* 0x002ee20000300800 */
[----:B------:R-:W-:-:S03]  /*143790*/  IMAD.WIDE R18, R249, 0x4, R30 ;  /* 0x00000004f9127825 */ /* 0x000fc600078e021e */
[----:B------:R-:W3:Y:S01]  /*1437a0*/  LDL.LU R249, [R1+0x520] ;  /* 0x0005200001f97983 */ /* 0x000ee20000300800 */
[----:B------:R-:W-:Y:S02]  /*1437b0*/  ISETP.LT.AND P0, PT, R174, UR4, !P4 ;  /* 0x00000004ae007c0c */ /* 0x000fe4000e701270 */
[C---:B------:R-:W-:Y:S02]  /*1437c0*/  LOP3.LUT P3, RZ, R17.reuse, 0x20000000, RZ, 0xc0, !PT ;  /* 0x2000000011ff7812 */ /* 0x040fe4000786c0ff */
[----:B------:R-:W-:-:S09]  /*1437d0*/  LOP3.LUT P5, RZ, R17, 0x40000000, RZ, 0xc0, !PT ;  /* 0x4000000011ff7812 */ /* 0x000fd200078ac0ff */
[----:B--2---:R1:W-:Y:S01]  /*1437e0*/  @P0 STG.E desc[UR60][R18.64], R175 ;  /* 0x000000af12000986 */ /* 0x0043e2000c10193c */
[----:B------:R-:W-:Y:S01]  /*1437f0*/  ISETP.LT.AND P0, PT, R244, UR4, !P3 ;  /* 0x00000004f4007c0c */ /* 0x000fe2000df01270 */
[----:B-1----:R-:W-:Y:S02]  /*143800*/  IMAD.WIDE R18, R201, 0x4, R36 ;  /* 0x00000004c9127825 */ /* 0x002fe400078e0224 */
[----:B------:R-:W2:Y:S10]  /*143810*/  LDL.LU R175, [R1+0x1774] ;  /* 0x0017740001af7983 */ /* 0x000eb40000300800 */
        /* <DEDUP_REMOVED lines=9> */
[----:B------:R-:W-:-:S03]  /*1438b0*/  ISETP.LT.AND P0, PT, R174, UR4, !P3 ;  /* 0x00000004ae007c0c */ /* 0x000fc6000df01270 */
[----:B-1----:R-:W2:Y:S01]  /*1438c0*/  LDL.LU R245, [R1+0xd44] ;  /* 0x000d440001f57983 */ /* 0x002ea20000300800 */
[----:B------:R-:W-:-:S03]  /*1438d0*/  IMAD.WIDE R18, R201, 0x4, R30 ;  /* 0x00000004c9127825 */ /* 0x000fc600078e021e */
[----:B------:R-:W2:Y:S04]  /*1438e0*/  LDL.LU R201, [R1+0xd34] ;  /* 0x000d340001c97983 */ /* 0x000ea80000300800 */
[----:B------:R-:W2:Y:S04]  /*1438f0*/  LDL.LU R173, [R1+0x1778] ;  /* 0x0017780001ad7983 */ /* 0x000ea80000300800 */
[----:B----4-:R1:W-:Y:S01]  /*143900*/  @P0 STG.E desc[UR60][R18.64], R172 ;  /* 0x000000ac12000986 */ /* 0x0103e2000c10193c */
[----:B------:R-:W-:Y:S01]  /*143910*/  ISETP.LT.AND P0, PT, R244, UR4, !P5 ;  /* 0x00000004f4007c0c */ /* 0x000fe2000ef01270 */
[----:B-1----:R-:W-:-:S02]  /*143920*/  IMAD.WIDE R18, R246, 0x4, R36 ;  /* 0x00000004f6127825 */ /* 0x002fc400078e0224 */
[----:B------:R-:W4:Y:S10]  /*143930*/  LDL.LU R172, [R1+0xd24] ;  /* 0x000d240001ac7983 */ /* 0x000f340000300800 */
        /* <DEDUP_REMOVED lines=8> */
[----:B-1----:R-:W3:Y:S04]  /*1439c0*/  LDL.LU R249, [R1+0xb54] ;  /* 0x000b540001f97983 */ /* 0x002ee80000300800 */
[----:B------:R-:W3:Y:S01]  /*1439d0*/  LDL.LU R251, [R1+0x524] ;  /* 0x0005240001fb7983 */ /* 0x000ee20000300800 */
[----:B------:R-:W-:Y:S01]  /*1439e0*/  ISETP.LT.AND P0, PT, R174, UR4, !P5 ;  /* 0x00000004ae007c0c */ /* 0x000fe2000ef01270 */
[----:B------:R-:W-:Y:S01]  /*1439f0*/  IMAD.WIDE R18, R246, 0x4, R30 ;  /* 0x00000004f6127825 */ /* 0x000fe200078e021e */
        /* <DEDUP_REMOVED lines=17> */
[----:B-1----:R-:W-:Y:S02]  /*143b10*/  IMAD.WIDE R18, R175, 0x4, R30 ;  /* 0x00000004af127825 */ /* 0x002fe400078e021e */
[----:B------:R-:W2:Y:S10]  /*143b20*/  LDL.LU R201, [R1+0xd38] ;  /* 0x000d380001c97983 */ /* 0x000eb40000300800 */
[----:B----4-:R1:W-:Y:S01]  /*143b30*/  @P0 STG.E desc[UR60][R18.64], R172 ;  /* 0x000000ac12000986 */ /* 0x0103e2000c10193c */
[----:B------:R-:W-:-:S03]  /*143b40*/  ISETP.LT.AND P0, PT, R244, UR4, !P3 ;  /* 0x00000004f4007c0c */ /* 0x000fc6000df01270 */
[----:B------:R-:W4:Y:S01]  /*143b50*/  LDL.LU R175, [R1+0x1780] ;  /* 0x0017800001af7983 */ /* 0x000f220000300800 */
[----:B-1----:R-:W-:-:S09]  /*143b60*/  IMAD.WIDE R18, R173, 0x4, R36 ;  /* 0x00000004ad127825 */ /* 0x002fd200078e0224 */
[----:B---3--:R1:W-:Y:S01]  /*143b70*/  @P0 STG.E desc[UR60][R18.64], R248 ;  /* 0x000000f812000986 */ /* 0x0083e2000c10193c */
[----:B------:R-:W-:-:S03]  /*143b80*/  ISETP.LT.AND P0, PT, R202, UR4, !P3 ;  /* 0x00000004ca007c0c */ /* 0x000fc6000df01270 */
[----:B-1----:R-:W3:Y:S01]  /*143b90*/  LDL.LU R248, [R1+0xd28] ;  /* 0x000d280001f87983 */ /* 0x002ee20000300800 */
[----:B------:R-:W-:-:S09]  /*143ba0*/  IMAD.WIDE R18, R173, 0x4, R34 ;  /* 0x00000004ad127825 */ /* 0x000fd200078e0222 */
[----:B------:R1:W-:Y:S04]  /*143bb0*/  @P0 STG.E desc[UR60][R18.64], R249 ;  /* 0x000000f912000986 */ /* 0x0003e8000c10193c */
        /* <DEDUP_REMOVED lines=29> */
[----:B------:R-:W-:-:S03]  /*143d90*/  ISETP.LT.AND P0, PT, R244, UR4, !P5 ;  /* 0x00000004f4007c0c */ /* 0x000fc6000ef01270 */
[----:B-1----:R-:W3:Y:S01]  /*143da0*/  LDL.LU R248, [R1+0xd2c] ;  /* 0x000d2c0001f87983 */ /* 0x002ee20000300800 */
[----:B----4-:R-:W-:-:S09]  /*143db0*/  IMAD.WIDE R18, R175, 0x4, R36 ;  /* 0x00000004af127825 */ /* 0x010fd200078e0224 */
[----:B------:R1:W-:Y:S01]  /*143dc0*/  @P0 STG.E desc[UR60][R18.64], R249 ;  /* 0x000000f912000986 */ /* 0x0003e2000c10193c */
[----:B------:R-:W-:Y:S01]  /*143dd0*/  ISETP.LT.AND P0, PT, R202, UR4, !P5 ;  /* 0x00000004ca007c0c */ /* 0x000fe2000ef01270 */
[----:B-1----:R-:W-:Y:S02]  /*143de0*/  IMAD.WIDE R18, R175, 0x4, R34 ;  /* 0x00000004af127825 */ /* 0x002fe400078e0222 */
[----:B------:R-:W4:Y:S10]  /*143df0*/  LDL.LU R249, [R1+0xbcc] ;  /* 0x000bcc0001f97983 */ /* 0x000f340000300800 */
[----:B------:R1:W-:Y:S01]  /*143e00*/  @P0 STG.E desc[UR60][R18.64], R172 ;  /* 0x000000ac12000986 */ /* 0x0003e2000c10193c */
[----:B------:R-:W-:Y:S01]  /*143e10*/  ISETP.LT.AND P0, PT, R203, UR4, !P5 ;  /* 0x00000004cb007c0c */ /* 0x000fe2000ef01270 */
[----:B-1----:R-:W-:-:S12]  /*143e20*/  IMAD.WIDE R18, R175, 0x4, R32 ;  /* 0x00000004af127825 */ /* 0x002fd800078e0220 */
[----:B------:R1:W-:Y:S04]  /*143e30*/  @P0 STG.E desc[UR60][R18.64], R251 ;  /* 0x000000fb12000986 */ /* 0x0003e8000c10193c */
[----:B-1----:R-:W4:Y:S01]  /*143e40*/  LDL.LU R251, [R1+0xb5c] ;  /* 0x000b5c0001fb7983 */ /* 0x002f220000300800 */
[----:B------:R-:W-:-:S03]  /*143e50*/  IMAD.WIDE R18, R175, 0x4, R30 ;  /* 0x00000004af127825 */ /* 0x000fc600078e021e */
[----:B------:R-:W4:Y:S01]  /*143e60*/  LDL.LU R175, [R1+0x52c] ;  /* 0x00052c0001af7983 */ /* 0x000f220000300800 */
[----:B------:R-:W-:Y:S02]  /*143e70*/  ISETP.LT.AND P0, PT, R174, UR4, !P5 ;  /* 0x00000004ae007c0c */ /* 0x000fe4000ef01270 */
[C---:B------:R-:W-:Y:S02]  /*143e80*/  LOP3.LUT P4, RZ, R16.reuse, 0x80, RZ, 0xc0, !PT ;  /* 0x0000008010ff7812 */ /* 0x040fe4000788c0ff */
        /* <DEDUP_REMOVED lines=17> */
[----:B---3--:R1:W-:Y:S04]  /*143fa0*/  @P0 STG.E desc[UR60][R18.64], R248 ;  /* 0x000000f812000986 */ /* 0x0083e8000c10193c */
[----:B-1----:R-:W3:Y:S01]  /*143fb0*/  LDL.LU R248, [R1+0xd70] ;  /* 0x000d700001f87983 */ /* 0x002ee20000300800 */
[----:B------:R-:W-:Y:S01]  /*143fc0*/  ISETP.LT.AND P0, PT, R244, UR4, !P3 ;  /* 0x00000004f4007c0c */ /* 0x000fe2000df01270 */
[C---:B------:R-:W-:Y:S02]  /*143fd0*/  IMAD.WIDE R18, R201.reuse, 0x4, R36 ;  /* 0x00000004c9127825 */ /* 0x040fe400078e0224 */
[----:B------:R-:W3:Y:S10]  /*143fe0*/  LDL.LU R173, [R1+0xd60] ;  /* 0x000d600001ad7983 */ /* 0x000ef40000300800 */
[----:B----4-:R1:W-:Y:S01]  /*143ff0*/  @P0 STG.E desc[UR60][R18.64], R249 ;  /* 0x000000f912000986 */ /* 0x0103e2000c10193c */
        /* <DEDUP_REMOVED lines=20> */
[----:B------:R-:W-:Y:S01]  /*144140*/  ISETP.LT.AND P0, PT, R202, UR4, !P5 ;  /* 0x00000004ca007c0c */ /* 0x000fe2000ef01270 */
[----:B-1----:R-:W-:Y:S02]  /*144150*/  IMAD.WIDE R18, R245, 0x4, R34 ;  /* 0x00000004f5127825 */ /* 0x002fe400078e0222 */
[----:B------:R-:W2:Y:S10]  /*144160*/  LDL.LU R247, [R1+0xd94] ;  /* 0x000d940001f77983 */ /* 0x000eb40000300800 */
[----:B------:R1:W-:Y:S01]  /*144170*/  @P0 STG.E desc[UR60][R18.64], R246 ;  /* 0x000000f612000986 */ /* 0x0003e2000c10193c */
[----:B------:R-:W-:Y:S01]  /*144180*/  ISETP.LT.AND P0, PT, R203, UR4, !P5 ;  /* 0x00000004cb007c0c */ /* 0x000fe2000ef01270 */
[----:B-1----:R-:W-:-:S12]  /*144190*/  IMAD.WIDE R18, R245, 0x4, R32 ;  /* 0x00000004f5127825 */ /* 0x002fd800078e0220 */
[----:B---3--:R1:W-:Y:S04]  /*1441a0*/  @P0 STG.E desc[UR60][R18.64], R248 ;  /* 0x000000f812000986 */ /* 0x0083e8000c10193c */
[----:B-1----:R-:W3:Y:S01]  /*1441b0*/  LDL.LU R248, [R1+0xd84] ;  /* 0x000d840001f87983 */ /* 0x002ee20000300800 */
[----:B------:R-:W-:Y:S01]  /*1441c0*/  ISETP.LT.AND P0, PT, R174, UR4, !P5 ;  /* 0x00000004ae007c0c */ /* 0x000fe2000ef01270 */
[----:B------:R-:W-:Y:S02]  /*1441d0*/  IMAD.WIDE R18, R245, 0x4, R30 ;  /* 0x00000004f5127825 */ /* 0x000fe400078e021e */
[----:B------:R-:W3:Y:S04]  /*1441e0*/  LDL.LU R246, [R1+0xd74] ;  /* 0x000d740001f67983 */ /* 0x000ee80000300800 */
[----:B------:R-:W3:Y:S06]  /*1441f0*/  LDL.LU R245, [R1+0x1798] ;  /* 0x0017980001f57983 */ /* 0x000eec0000300800 */
[----:B------:R4:W-:Y:S01]  /*144200*/  @P0 STG.E desc[UR60][R18.64], R173 ;  /* 0x000000ad12000986 */ /* 0x0009e2000c10193c */
[----:B------:R-:W-:Y:S01]  /*144210*/  ISETP.LT.AND P0, PT, R244, UR4, !P6 ;  /* 0x00000004f4007c0c */ /* 0x000fe2000f701270 */
[----:B----4-:R-:W-:-:S02]  /*144220*/  IMAD.WIDE R18, R249, 0x4, R36 ;  /* 0x00000004f9127825 */ /* 0x010fc400078e0224 */
[----:B------:R-:W4:Y:S10]  /*144230*/  LDL.LU R173, [R1+0xd64] ;  /* 0x000d640001ad7983 */ /* 0x000f340000300800 */
[----:B------:R1:W-:Y:S01]  /*144240*/  @P0 STG.E desc[UR60][R18.64], R251 ;  /* 0x000000fb12000986 */ /* 0x0003e2000c10193c */
[----:B------:R-:W-:Y:S01]  /*144250*/  ISETP.LT.AND P0, PT, R202, UR4, !P6 ;  /* 0x00000004ca007c0c */ /* 0x000fe2000f701270 */
[----:B-1----:R-:W-:-:S12]  /*144260*/  IMAD.WIDE R18, R249, 0x4, R34 ;  /* 0x00000004f9127825 */ /* 0x002fd800078e0222 */
[----:B------:R1:W-:Y:S04]  /*144270*/  @P0 STG.E desc[UR60][R18.64], R175 ;  /* 0x000000af12000986 */ /* 0x0003e8000c10193c */
[----:B-1----:R-:W4:Y:S04]  /*144280*/  LDL.LU R175, [R1+0xc14] ;  /* 0x000c140001af7983 */ /* 0x002f280000300800 */
[----:B------:R-:W4:Y:S01]  /*144290*/  LDL.LU R251, [R1+0xa24] ;  /* 0x000a240001fb7983 */ /* 0x000f220000300800 */
[----:B------:R-:W-:Y:S01]  /*1442a0*/  ISETP.LT.AND P0, PT, R203, UR4, !P6 ;  /* 0x00000004cb007c0c */ /* 0x000fe2000f701270 */
[----:B------:R-:W-:-:S12]  /*1442b0*/  IMAD.WIDE R18, R249, 0x4, R32 ;  /* 0x00000004f9127825 */ /* 0x000fd800078e0220 */
[----:B------:R1:W-:Y:S04]  /*1442c0*/  @P0 STG.E desc[UR60][R18.64], R201 ;  /* 0x000000c912000986 */ /* 0x0003e8000c10193c */
[----:B-1----:R-:W4:Y:S01]  /*1442d0*/  LDL.LU R201, [R1+0x514] ;  /* 0x0005140001c97983 */ /* 0x002f220000300800 */
[----:B------:R-:W-:Y:S02]  /*1442e0*/  ISETP.LT.AND P0, PT, R174, UR4, !P6 ;  /* 0x00000004ae007c0c */ /* 0x000fe4000f701270 */
[C---:B------:R-:W-:Y:S02]  /*1442f0*/  LOP3.LUT P3, RZ, R16.reuse, 0x8000, RZ, 0xc0, !PT ;  /* 0x0000800010ff7812 */ /* 0x040fe4000786c0ff */
[C---:B------:R-:W-:Y:S02]  /*144300*/  LOP3.LUT P4, RZ, R16.reuse, 0x10000, RZ, 0xc0, !PT ;  /* 0x0001000010ff7812 */ /* 0x040fe4000788c0ff */
[----:B------:R-:W-:-:S02]  /*144310*/  LOP3.LUT P5, RZ, R16, 0x40000, RZ, 0xc0, !PT ;  /* 0x0004000010ff7812 */ /* 0x000fc400078ac0ff */
[----:B------:R-:W-:Y:S01]  /*144320*/  LOP3.LUT P6, RZ, R16, 0x100000, RZ, 0xc0, !PT ;  /* 0x0010000010ff7812 */ /* 0x000fe200078cc0ff */
[----:B------:R-:W-:Y:S02]  /*144330*/  IMAD.WIDE R16, R249, 0x4, R30 ;  /* 0x00000004f9107825 */ /* 0x000fe400078e021e */
[----:B------:R-:W4:Y:S04]  /*144340*/  LDL.LU R249, [R1+0x179c] ;  /* 0x00179c0001f97983 */ /* 0x000f280000300800 */
[----:B--2---:R1:W-:Y:S01]  /*144350*/  @P0 STG.E desc[UR60][R16.64], R172 ;  /* 0x000000ac10000986 */ /* 0x0043e2000c10193c */
        /* <DEDUP_REMOVED lines=10> */
[----:B------:R-:W3:Y:S10]  /*144400*/  LDL.LU R247, [R1+0xd88] ;  /* 0x000d880001f77983 */ /* 0x000ef40000300800 */
[----:B------:R1:W-:Y:S01]  /*144410*/  @P0 STG.E desc[UR60][R16.64], R246 ;  /* 0x000000f610000986 */ /* 0x0003e2000c10193c */
[----:B------:R-:W-:Y:S01]  /*144420*/  ISETP.LT.AND P0, PT, R174, UR4, !P3 ;  /* 0x00000004ae007c0c */ /* 0x000fe2000df01270 */
[----:B-1----:R-:W-:-:S02]  /*144430*/  IMAD.WIDE R16, R250, 0x4, R30 ;  /* 0x00000004fa107825 */ /* 0x002fc400078e021e */
[----:B------:R-:W3:Y:S10]  /*144440*/  LDL.LU R246, [R1+0xd78] ;  /* 0x000d780001f67983 */ /* 0x000ef40000300800 */
[----:B----4-:R1:W-:Y:S01]  /*144450*/  @P0 STG.E desc[UR60][R16.64], R173 ;  /* 0x000000ad10000986 */ /* 0x0103e2000c10193c */
[----:B------:R-:W-:-:S03]  /*144460*/  ISETP.LT.AND P0, PT, R244, UR4, !P4 ;  /* 0x00000004f4007c0c */ /* 0x000fc6000e701270 */
[----:B------:R-:W4:Y:S01]  /*144470*/  LDL.LU R250, [R1+0x17a0] ;  /* 0x0017a00001fa7983 */ /* 0x000f220000300800 */
[----:B-1----:R-:W-:-:S09]  /*144480*/  IMAD.WIDE R16, R245, 0x4, R36 ;  /* 0x00000004f5107825 */ /* 0x002fd200078e0224 */
        /* <DEDUP_REMOVED lines=12> */
[----:B------:R-:W-:Y:S02]  /*144550*/  IMAD.WIDE R16, R245, 0x4, R30 ;  /* 0x00000004f5107825 */ /* 0x000fe400078e021e */
[----:B------:R-:W4:Y:S10]  /*144560*/  LDL.LU R245, [R1+0x17a4] ;  /* 0x0017a40001f57983 */ /* 0x000f340000300800 */
        /* <DEDUP_REMOVED lines=8> */
[----:B------:R1:W-:Y:S01]  /*1445f0*/  @P0 STG.E desc[UR60][R16.64], R247 ;  /* 0x000000f710000986 */ /* 0x0003e2000c10193c */
[----:B------:R-:W-:-:S03]  /*144600*/  ISETP.LT.AND P0, PT, R203, UR4, !P5 ;  /* 0x00000004cb007c0c */ /* 0x000fc6000ef01270 */
[----:B-1----:R-:W3:Y:S01]  /*144610*/  LDL.LU R247, [R1+0xd8c] ;  /* 0x000d8c0001f77983 */ /* 0x002ee20000300800 */
[----:B------:R-:W-:-:S09]  /*144620*/  IMAD.WIDE R16, R249, 0x4, R32 ;  /* 0x00000004f9107825 */ /* 0x000fd200078e0220 */
[----:B------:R1:W-:Y:S01]  /*144630*/  @P0 STG.E desc[UR60][R16.64], R246 ;  /* 0x000000f610000986 */ /* 0x0003e2000c10193c */
[----:B------:R-:W-:Y:S01]  /*144640*/  ISETP.LT.AND P0, PT, R174, UR4, !P5 ;  /* 0x00000004ae007c0c */ /* 0x000fe2000ef01270 */
[----:B-1----:R-:W-:Y:S02]  /*144650*/  IMAD.WIDE R16, R249, 0x4, R30 ;  /* 0x00000004f9107825 */ /* 0x002fe400078e021e */
[----:B------:R-:W3:Y:S04]  /*144660*/  LDL.LU R249, [R1+0xd7c] ;  /* 0x000d7c0001f97983 */ /* 0x000ee80000300800 */
[----:B------:R-:W3:Y:S06]  /*144670*/  LDL.LU R246, [R1+0x17a8] ;  /* 0x0017a80001f67983 */ /* 0x000eec0000300800 */
[----:B----4-:R1:W-:Y:S04]  /*144680*/  @P0 STG.E desc[UR60][R16.64], R175 ;  /* 0x000000af10000986 */ /* 0x0103e8000c10193c */
[----:B-1----:R-:W4:Y:S01]  /*144690*/  LDL.LU R175, [R1+0xd6c] ;  /* 0x000d6c0001af7983 */ /* 0x002f220000300800 */
[----:B------:R-:W-:Y:S01]  /*1446a0*/  ISETP.LT.AND P0, PT, R244, UR4, !P6 ;  /* 0x00000004f4007c0c */ /* 0x000fe2000f701270 */
[----:B------:R-:W-:-:S12]  /*1446b0*/  IMAD.WIDE R16, R250, 0x4, R36 ;  /* 0x00000004fa107825 */ /* 0x000fd800078e0224 */
[----:B------:R1:W-:Y:S01]  /*1446c0*/  @P0 STG.E desc[UR60][R16.64], R173 ;  /* 0x000000ad10000986 */ /* 0x0003e2000c10193c */
[----:B------:R-:W-:Y:S01]  /*1446d0*/  ISETP.LT.AND P0, PT, R202, UR4, !P6 ;  /* 0x00000004ca007c0c */ /* 0x000fe2000f701270 */
[----:B-1----:R-:W-:-:S12]  /*1446e0*/  IMAD.WIDE R16, R250, 0x4, R34 ;  /* 0x00000004fa107825 */ /* 0x002fd800078e0222 */
[----:B------:R1:W-:Y:S04]  /*1446f0*/  @P0 STG.E desc[UR60][R16.64], R251 ;  /* 0x000000fb10000986 */ /* 0x0003e8000c10193c */
[----:B-1----:R-:W4:Y:S01]  /*144700*/  LDL.LU R251, [R1+0xc1c] ;  /* 0x000c1c0001fb7983 */ /* 0x002f220000300800 */
[----:B------:R-:W-:Y:S01]  /*144710*/  ISETP.LT.AND P0, PT, R203, UR4, !P6 ;  /* 0x00000004cb007c0c */ /* 0x000fe2000f701270 */
[----:B------:R-:W-:-:S12]  /*144720*/  IMAD.WIDE R16, R250, 0x4, R32 ;  /* 0x00000004fa107825 */ /* 0x000fd800078e0220 */
[----:B------:R1:W-:Y:S04]  /*144730*/  @P0 STG.E desc[UR60][R16.64], R201 ;  /* 0x000000c910000986 */ /* 0x0003e8000c10193c */
[----:B-1----:R-:W4:Y:S04]  /*144740*/  LDL.LU R201, [R1+0xa2c] ;  /* 0x000a2c0001c97983 */ /* 0x002f280000300800 */
[----:B------:R-:W4:Y:S01]  /*144750*/  LDL.LU R173, [R1+0x51c] ;  /* 0x00051c0001ad7983 */ /* 0x000f220000300800 */
[----:B------:R-:W-:Y:S01]  /*144760*/  ISETP.LT.AND P0, PT, R174, UR4, !P6 ;  /* 0x00000004ae007c0c */ /* 0x000fe2000f701270 */
[----:B------:R-:W-:Y:S01]  /*144770*/  IMAD.WIDE R16, R250, 0x4, R30 ;  /* 0x00000004fa107825 */ /* 0x000fe200078e021e */
[C---:B------:R-:W-:Y:S01]  /*144780*/  LOP3.LUT P1, RZ, R0.reuse, 0x4000000, RZ, 0xc0, !PT ;  /* 0x0400000000ff7812 */ /* 0x040fe2000782c0ff */
[----:B------:R-:W4:Y:S01]  /*144790*/  LDL.LU R250, [R1+0x17ac] ;  /* 0x0017ac0001fa7983 */ /* 0x000f220000300800 */
[----:B------:R-:W-:-:S09]  /*1447a0*/  LOP3.LUT P2, RZ, R0, 0x2000000, RZ, 0xc0, !PT ;  /* 0x0200000000ff7812 */ /* 0x000fd2000784c0ff */
[----:B--2---:R1:W-:Y:S01]  /*1447b0*/  @P0 STG.E desc[UR60][R16.64], R248 ;  /* 0x000000f810000986 */ /* 0x0043e2000c10193c */
[----:B------:R-:W-:Y:S01]  /*1447c0*/  ISETP.LT.AND P0, PT, R244, UR4, !P1 ;  /* 0x00000004f4007c0c */ /* 0x000fe2000cf01270 */
[C---:B-1----:R-:W-:Y:S02]  /*1447d0*/  IMAD.WIDE R16, R245.reuse, 0x4, R36 ;  /* 0x00000004f5107825 */ /* 0x042fe400078e0224 */
[----:B------:R-:W2:Y:S10]  /*1447e0*/  LDL.LU R248, [R1+0x3bc] ;  /* 0x0003bc0001f87983 */ /* 0x000eb40000300800 */
[----:B---3--:R1:W-:Y:S01]  /*1447f0*/  @P0 STG.E desc[UR60][R16.64], R172 ;  /* 0x000000ac10000986 */ /* 0x0083e2000c10193c */
[----:B------:R-:W-:Y:S01]  /*144800*/  ISETP.LT.AND P0, PT, R202, UR4, !P1 ;  /* 0x00000004ca007c0c */ /* 0x000fe2000cf01270 */
[----:B-1----:R-:W-:-:S12]  /*144810*/  IMAD.WIDE R16, R245, 0x4, R34 ;  /* 0x00000004f5107825 */ /* 0x002fd800078e0222 */
[----:B------:R1:W-:Y:S01]  /*144820*/  @P0 STG.E desc[UR60][R16.64], R247 ;  /* 0x000000f710000986 */ /* 0x0003e2000c10193c */
[----:B------:R-:W-:-:S03]  /*144830*/  ISETP.LT.AND P0, PT, R203, UR4, !P1 ;  /* 0x00000004cb007c0c */ /* 0x000fc6000cf01270 */
[----:B-1----:R-:W3:Y:S01]  /*144840*/  LDL.LU R247, [R1+0xde0] ;  /* 0x000de00001f77983 */ /* 0x002ee20000300800 */
[----:B------:R-:W-:Y:S01]  /*144850*/  IMAD.WIDE R16, R245, 0x4, R32 ;  /* 0x00000004f5107825 */ /* 0x000fe200078e0220 */
[----:B------:R-:W-:-:S08]  /*144860*/  ISETP.LT.AND P1, PT, R174, UR4, !P1 ;  /* 0x00000004ae007c0c */ /* 0x000fd0000cf21270 */
[----:B------:R1:W-:Y:S04]  /*144870*/  @P0 STG.E desc[UR60][R16.64], R249 ;  /* 0x000000f910000986 */ /* 0x0003e8000c10193c */
[----:B-1----:R-:W3:Y:S01]  /*144880*/  LDL.LU R249, [R1+0xdd0] ;  /* 0x000dd00001f97983 */ /* 0x002ee20000300800 */
[----:B------:R-:W-:-:S05]  /*144890*/  IMAD.WIDE R16, R245, 0x4, R30 ;  /* 0x00000004f5107825 */ /* 0x000fca00078e021e */
[----:B----4-:R1:W-:Y:S04]  /*1448a0*/  @P1 STG.E desc[UR60][R16.64], R175 ;  /* 0x000000af10001986 */ /* 0x0103e8000c10193c */
[----:B-1----:R-:W4:Y:S01]  /*1448b0*/  LDL.LU R175, [R1+0xdc0] ;  /* 0x000dc00001af7983 */ /* 0x002f220000300800 */
[----:B------:R-:W-:-:S03]  /*1448c0*/  ISETP.LT.AND P0, PT, R244, UR4, !P2 ;  /* 0x00000004f4007c0c */ /* 0x000fc6000d701270 */
[----:B------:R-:W4:Y:S04]  /*1448d0*/  LDL.LU R245, [R1+0x17b0] ;  /* 0x0017b00001f57983 */ /* 0x000f280000300800 */
[----:B------:R-:W4:Y:S01]  /*1448e0*/  LDL.LU R172, [R1+0xdb0] ;  /* 0x000db00001ac7983 */ /* 0x000f220000300800 */
[----:B------:R-:W-:-:S05]  /*1448f0*/  IMAD.WIDE R16, R246, 0x4, R36 ;  /* 0x00000004f6107825 */ /* 0x000fca00078e0224 */
[----:B------:R1:W-:Y:S04]  /*144900*/  @P0 STG.E desc[UR60][R16.64], R251 ;  /* 0x000000fb10000986 */ /* 0x0003e8000c10193c */
[----:B-1----:R-:W4:Y:S01]  /*144910*/  LDL.LU R251, [R1+0xda0] ;  /* 0x000da00001fb7983 */ /* 0x002f220000300800 */
[----:B------:R-:W-:Y:S01]  /*144920*/  ISETP.LT.AND P0, PT, R202, UR4, !P2 ;  /* 0x00000004ca007c0c */ /* 0x000fe2000d701270 */
[----:B------:R-:W-:-:S12]  /*144930*/  IMAD.WIDE R16, R246, 0x4, R34 ;  /* 0x00000004f6107825 */ /* 0x000fd800078e0222 */
[----:B------:R1:W-:Y:S01]  /*144940*/  @P0 STG.E desc[UR60][R16.64], R201 ;  /* 0x000000c910000986 */ /* 0x0003e2000c10193c */
[----:B------:R-:W-:-:S03]  /*144950*/  ISETP.LT.AND P0, PT, R203, UR4, !P2 ;  /* 0x00000004cb007c0c */ /* 0x000fc6000d701270 */
[----:B-1----:R-:W4:Y:S01]  /*144960*/  LDL.LU R201, [R1+0xc30] ;  /* 0x000c300001c97983 */ /* 0x002f220000300800 */
[----:B------:R-:W-:-:S09]  /*144970*/  IMAD.WIDE R16, R246, 0x4, R32 ;  /* 0x00000004f6107825 */ /* 0x000fd200078e0220 */
[----:B------:R1:W-:Y:S02]  /*144980*/  @P0 STG.E desc[UR60][R16.64], R173 ;  /* 0x000000ad10000986 */ /* 0x0003e4000c10193c */
[----:B-1----:R-:W-:Y:S02]  /*144990*/  IMAD.WIDE R16, R246, 0x4, R30 ;  /* 0x00000004f6107825 */ /* 0x002fe400078e021e */
[----:B------:R-:W4:Y:S01]  /*1449a0*/  LDL.LU R246, [R1+0xa10] ;  /* 0x000a100001f67983 */ /* 0x000f220000300800 */
[----:B------:R-:W-:Y:S02]  /*1449b0*/  ISETP.LT.AND P2, PT, R174, UR4, !P2 ;  /* 0x00000004ae007c0c */ /* 0x000fe4000d741270 */
[----:B------:R-:W-:-:S04]  /*1449c0*/  LOP3.LUT P3, RZ, R0, 0x1000000, RZ, 0xc0, !PT ;  /* 0x0100000000ff7812 */ /* 0x000fc8000786c0ff */
[----:B------:R-:W-:Y:S02]  /*1449d0*/  ISETP.LT.AND P0, PT, R244, UR4, !P3 ;  /* 0x00000004f4007c0c */ /* 0x000fe4000df01270 */
[----:B------:R-:W-:-:S05]  /*1449e0*/  LOP3.LUT P6, RZ, R3, 0x80000, RZ, 0xc0, !PT ;  /* 0x0008000003ff7812 */ /* 0x000fca00078cc0ff */
[----:B--2---:R1:W-:Y:S02]  /*1449f0*/  @P2 STG.E desc[UR60][R16.64], R248 ;  /* 0x000000f810002986 */ /* 0x0043e4000c10193c */
[----:B-1----:R-:W-:Y:S02]  /*144a00*/  IMAD.WIDE R16, R250, 0x4, R36 ;  /* 0x00000004fa107825 */ /* 0x002fe400078e0224 */
[----:B------:R-:W2:Y:S04]  /*144a10*/  LDL.LU R248, [R1+0x17b4] ;  /* 0x0017b40001f87983 */ /* 0x000ea80000300800 */
[----:B------:R-:W2:Y:S04]  /*144a20*/  LDL.LU R173, [R1+0x500] ;  /* 0x0005000001ad7983 */ /* 0x000ea80000300800 */
[----:B---3--:R1:W-:Y:S01]  /*144a30*/  @P0 STG.E desc[UR60][R16.64], R247 ;  /* 0x000000f710000986 */ /* 0x0083e2000c10193c */
[----:B------:R-:W-:Y:S01]  /*144a40*/  ISETP.LT.AND P0, PT, R202, UR4, !P3 ;  /* 0x00000004ca007c0c */ /* 0x000fe2000df01270 */
[----:B-1----:R-:W-:-:S12]  /*144a50*/  IMAD.WIDE R16, R250, 0x4, R34 ;  /* 0x00000004fa107825 */ /* 0x002fd800078e0222 */
[----:B------:R1:W-:Y:S01]  /*144a60*/  @P0 STG.E desc[UR60][R16.64], R249 ;  /* 0x000000f910000986 */ /* 0x0003e2000c10193c */
[----:B------:R-:W-:-:S03]  /*144a70*/  ISETP.LT.AND P0, PT, R203, UR4, !P3 ;  /* 0x00000004cb007c0c */ /* 0x000fc6000df01270 */
[----:B-1----:R-:W3:Y:S01]  /*144a80*/  LDL.LU R249, [R1+0xde4] ;  /* 0x000de40001f97983 */ /* 0x002ee20000300800 */
[----:B------:R-:W-:-:S09]  /*144a90*/  IMAD.WIDE R16, R250, 0x4, R32 ;  /* 0x00000004fa107825 */ /* 0x000fd200078e0220 */
[----:B----4-:R1:W-:Y:S04]  /*144aa0*/  @P0 STG.E desc[UR60][R16.64], R175 ;  /* 0x000000af10000986 */ /* 0x0103e8000c10193c */
[----:B-1----:R-:W4:Y:S01]  /*144ab0*/  LDL.LU R175, [R1+0xdd4] ;  /* 0x000dd40001af7983 */ /* 0x002f220000300800 */
[----:B------:R-:W-:-:S03]  /*144ac0*/  IMAD.WIDE R16, R250, 0x4, R30 ;  /* 0x00000004fa107825 */ /* 0x000fc600078e021e */
[----:B------:R-:W4:Y:S01]  /*144ad0*/  LDL.LU R250, [R1+0xdc4] ;  /* 0x000dc40001fa7983 */ /* 0x000f220000300800 */
[----:B------:R-:W-:Y:S02]  /*144ae0*/  ISETP.LT.AND P3, PT, R174, UR4, !P3 ;  /* 0x00000004ae007c0c */ /* 0x000fe4000df61270 */
[----:B------:R-:W-:Y:S01]  /*144af0*/  ISETP.LT.AND P0, PT, R244, UR4, !P6 ;  /* 0x00000004f4007c0c */ /* 0x000fe2000f701270 */
[----:B------:R-:W4:Y:S10]  /*144b00*/  LDL.LU R247, [R1+0x17b8] ;  /* 0x0017b80001f77983 */ /* 0x000f340000300800 */
[----:B------:R1:W-:Y:S04]  /*144b10*/  @P3 STG.E desc[UR60][R16.64], R172 ;  /* 0x000000ac10003986 */ /* 0x0003e8000c10193c */
[----:B-1----:R-:W4:Y:S01]  /*144b20*/  LDL.LU R172, [R1+0xdb4] ;  /* 0x000db40001ac7983 */ /* 0x002f220000300800 */
[----:B------:R-:W-:-:S05]  /*144b30*/  IMAD.WIDE R16, R245, 0x4, R36 ;  /* 0x00000004f5107825 */ /* 0x000fca00078e0224 */
[----:B------:R1:W-:Y:S04]  /*144b40*/  @P0 STG.E desc[UR60][R16.64], R251 ;  /* 0x000000fb10000986 */ /* 0x0003e8000c10193c */
[----:B-1----:R-:W4:Y:S01]  /*144b50*/  LDL.LU R251, [R1+0xda4] ;  /* 0x000da40001fb7983 */ /* 0x002f220000300800 */
[----:B------:R-:W-:Y:S01]  /*144b60*/  ISETP.LT.AND P0, PT, R202, UR4, !P6 ;  /* 0x00000004ca007c0c */ /* 0x000fe2000f701270 */
[----:B------:R-:W-:-:S12]  /*144b70*/  IMAD.WIDE R16, R245, 0x4, R34 ;  /* 0x00000004f5107825 */ /* 0x000fd800078e0222 */
[----:B------:R1:W-:Y:S01]  /*144b80*/  @P0 STG.E desc[UR60][R16.64], R201 ;  /* 0x000000c910000986 */ /* 0x0003e2000c10193c */
[----:B------:R-:W-:Y:S01]  /*144b90*/  ISETP.LT.AND P0, PT, R203, UR4, !P6 ;  /* 0x00000004cb007c0c */ /* 0x000fe2000f701270 */
[----:B-1----:R-:W-:-:S12]  /*144ba0*/  IMAD.WIDE R16, R245, 0x4, R32 ;  /* 0x00000004f5107825 */ /* 0x002fd800078e0220 */
        /* <DEDUP_REMOVED lines=55> */
[----:B------:R1:W-:Y:S02]  /*144f20*/  @P0 STG.E desc[UR60][R16.64], R250 ;  /* 0x000000fa10000986 */ /* 0x0003e4000c10193c */
[----:B-1----:R-:W-:Y:S02]  /*144f30*/  IMAD.WIDE R16, R245, 0x4, R30 ;  /* 0x00000004f5107825 */ /* 0x002fe400078e021e */
[----:B------:R-:W4:Y:S01]  /*144f40*/  LDL.LU R245, [R1+0xdcc] ;  /* 0x000dcc0001f57983 */ /* 0x000f220000300800 */
[----:B------:R-:W-:-:S03]  /*144f50*/  ISETP.LT.AND P0, PT, R174, UR4, !P3 ;  /* 0x00000004ae007c0c */ /* 0x000fc6000df01270 */
[----:B------:R-:W4:Y:S10]  /*144f60*/  LDL.LU R250, [R1+0x17c8] ;  /* 0x0017c80001fa7983 */ /* 0x000f340000300800 */
[----:B------:R1:W-:Y:S04]  /*144f70*/  @P0 STG.E desc[UR60][R16.64], R251 ;  /* 0x000000fb10000986 */ /* 0x0003e8000c10193c */
[----:B-1----:R-:W4:Y:S01]  /*144f80*/  LDL.LU R251, [R1+0xdbc] ;  /* 0x000dbc0001fb7983 */ /* 0x002f220000300800 */
[----:B------:R-:W-:-:S04]  /*144f90*/  LOP3.LUT P6, RZ, R3, 0x10000000, RZ, 0xc0, !PT ;  /* 0x1000000003ff7812 */ /* 0x000fc800078cc0ff */
[----:B------:R-:W-:Y:S01]  /*144fa0*/  ISETP.LT.AND P0, PT, R244, UR4, !P6 ;  /* 0x00000004f4007c0c */ /* 0x000fe2000f701270 */
[----:B------:R-:W-:-:S12]  /*144fb0*/  IMAD.WIDE R16, R248, 0x4, R36 ;  /* 0x00000004f8107825 */ /* 0x000fd800078e0224 */
[----:B------:R1:W-:Y:S01]  /*144fc0*/  @P0 STG.E desc[UR60][R16.64], R246 ;  /* 0x000000f610000986 */ /* 0x0003e2000c10193c */
[----:B------:R-:W-:Y:S01]  /*144fd0*/  ISETP.LT.AND P0, PT, R202, UR4, !P6 ;  /* 0x00000004ca007c0c */ /* 0x000fe2000f701270 */
[C---:B-1----:R-:W-:Y:S02]  /*144fe0*/  IMAD.WIDE R16, R248.reuse, 0x4, R34 ;  /* 0x00000004f8107825 */ /* 0x042fe400078e0222 */
        /* <DEDUP_REMOVED lines=9> */
[----:B------:R-:W-:-:S11]  /*145080*/  LOP3.LUT P2, RZ, R3, 0x40000000, RZ, 0xc0, !PT ;  /* 0x4000000003ff7812 */ /* 0x000fd6000784c0ff */
[----:B--2---:R1:W-:Y:S01]  /*145090*/  @P0 STG.E desc[UR60][R16.64], R249 ;  /* 0x000000f910000986 */ /* 0x0043e2000c10193c */
[----:B------:R-:W-:Y:S01]  /*1450a0*/  ISETP.LT.AND P0, PT, R244, UR4, !P2 ;  /* 0x00000004f4007c0c */ /* 0x000fe2000d701270 */
[----:B-1----:R-:W-:-:S12]  /*1450b0*/  IMAD.WIDE R16, R247, 0x4, R36 ;  /* 0x00000004f7107825 */ /* 0x002fd800078e0224 */
[----:B---3--:R1:W-:Y:S01]  /*1450c0*/  @P0 STG.E desc[UR60][R16.64], R175 ;  /* 0x000000af10000986 */ /* 0x0083e2000c10193c */
[----:B------:R-:W-:-:S03]  /*1450d0*/  ISETP.LT.AND P0, PT, R202, UR4, !P2 ;  /* 0x00000004ca007c0c */ /* 0x000fc6000d701270 */
[----:B-1----:R-:W2:Y:S01]  /*1450e0*/  LDL.LU R175, [R1+0x50c] ;  /* 0x00050c0001af7983 */ /* 0x002ea20000300800 */
[----:B------:R-:W-:-:S03]  /*1450f0*/  IMAD.WIDE R16, R247, 0x4, R34 ;  /* 0x00000004f7107825 */ /* 0x000fc600078e0222 */
[----:B------:R-:W3:Y:S06]  /*145100*/  LDL.LU R249, [R1+0x17cc] ;  /* 0x0017cc0001f97983 */ /* 0x000eec0000300800 */
[----:B----4-:R1:W-:Y:S01]  /*145110*/  @P0 STG.E desc[UR60][R16.64], R173 ;  /* 0x000000ad10000986 */ /* 0x0103e2000c10193c */
[----:B------:R-:W-:-:S03]  /*145120*/  ISETP.LT.AND P0, PT, R203, UR4, !P2 ;  /* 0x00000004cb007c0c */ /* 0x000fc6000d701270 */
[----:B-1----:R-:W4:Y:S01]  /*145130*/  LDL.LU R173, [R1+0xe20] ;  /* 0x000e200001ad7983 */ /* 0x002f220000300800 */
[----:B------:R-:W-:-:S09]  /*145140*/  IMAD.WIDE R16, R247, 0x4, R32 ;  /* 0x00000004f7107825 */ /* 0x000fd200078e0220 */
[----:B------:R1:W-:Y:S04]  /*145150*/  @P0 STG.E desc[UR60][R16.64], R245 ;  /* 0x000000f510000986 */ /* 0x0003e8000c10193c */
[----:B-1----:R-:W4:Y:S01]  /*145160*/  LDL.LU R245, [R1+0xe10] ;  /* 0x000e100001f57983 */ /* 0x002f220000300800 */
[----:B------:R-:W-:Y:S01]  /*145170*/  IMAD.WIDE R16, R247, 0x4, R30 ;  /* 0x00000004f7107825 */ /* 0x000fe200078e021e */
[----:B------:R-:W-:Y:S02]  /*145180*/  ISETP.LT.AND P0, PT, R174, UR4, !P2 ;  /* 0x00000004ae007c0c */ /* 0x000fe4000d701270 */
[----:B------:R-:W4:Y:S11]  /*145190*/  LDL.LU R247, [R1+0xe00] ;  /* 0x000e000001f77983 */ /* 0x000f360000300800 */
[----:B------:R1:W-:Y:S04]  /*1451a0*/  @P0 STG.E desc[UR60][R16.64], R251 ;  /* 0x000000fb10000986 */ /* 0x0003e8000c10193c */
[----:B-1----:R-:W4:Y:S01]  /*1451b0*/  LDL.LU R251, [R1+0xdf0] ;  /* 0x000df00001fb7983 */ /* 0x002f220000300800 */
[----:B------:R-:W-:-:S04]  /*1451c0*/  LOP3.LUT P1, RZ, R15, 0x1, RZ, 0xc0, !PT ;  /* 0x000000010fff7812 */ /* 0x000fc8000782c0ff */
[----:B------:R-:W-:Y:S01]  /*1451d0*/  ISETP.LT.AND P0, PT, R244, UR4, !P1 ;  /* 0x00000004f4007c0c */ /* 0x000fe2000cf01270 */
[----:B------:R-:W-:-:S12]  /*1451e0*/  IMAD.WIDE R16, R250, 0x4, R36 ;  /* 0x00000004fa107825 */ /* 0x000fd800078e0224 */
[----:B------:R1:W-:Y:S01]  /*1451f0*/  @P0 STG.E desc[UR60][R16.64], R246 ;  /* 0x000000f610000986 */ /* 0x0003e2000c10193c */
[----:B------:R-:W-:Y:S01]  /*145200*/  ISETP.LT.AND P0, PT, R202, UR4, !P1 ;  /* 0x00000004ca007c0c */ /* 0x000fe2000cf01270 */
[----:B-1----:R-:W-:Y:S02]  /*145210*/  IMAD.WIDE R16, R250, 0x4, R34 ;  /* 0x00000004fa107825 */ /* 0x002fe400078e0222 */
        /* <DEDUP_REMOVED lines=12> */
[----:B------:R-:W-:Y:S01]  /*1452e0*/  ISETP.LT.AND P0, PT, R244, UR4, !P6 ;  /* 0x00000004f4007c0c */ /* 0x000fe2000f701270 */
[C---:B---3--:R-:W-:Y:S02]  /*1452f0*/  IMAD.WIDE R16, R249.reuse, 0x4, R36 ;  /* 0x00000004f9107825 */ /* 0x048fe400078e0224 */
[----:B------:R-:W2:Y:S04]  /*145300*/  LDL.LU R175, [R1+0x17dc] ;  /* 0x0017dc0001af7983 */ /* 0x000ea80000300800 */
[----:B------:R-:W3:Y:S06]  /*145310*/  LDL.LU R172, [R1+0x3a0] ;  /* 0x0003a00001ac7983 */ /* 0x000eec0000300800 */
[----:B----4-:R1:W-:Y:S01]  /*145320*/  @P0 STG.E desc[UR60][R16.64], R173 ;  /* 0x000000ad10000986 */ /* 0x0103e2000c10193c */
        /* <DEDUP_REMOVED lines=8> */
[----:B------:R-:W-:-:S03]  /*1453b0*/  ISETP.LT.AND P0, PT, R174, UR4, !P6 ;  /* 0x00000004ae007c0c */ /* 0x000fc6000f701270 */
[----:B-1----:R-:W4:Y:S01]  /*1453c0*/  LDL.LU R247, [R1+0xe04] ;  /* 0x000e040001f77983 */ /* 0x002f220000300800 */
[----:B------:R-:W-:-:S03]  /*1453d0*/  IMAD.WIDE R16, R249, 0x4, R30 ;  /* 0x00000004f9107825 */ /* 0x000fc600078e021e */
[----:B------:R-:W4:Y:S06]  /*1453e0*/  LDL.LU R249, [R1+0x17ec] ;  /* 0x0017ec0001f97983 */ /* 0x000f2c0000300800 */
[----:B------:R1:W-:Y:S04]  /*1453f0*/  @P0 STG.E desc[UR60][R16.64], R251 ;  /* 0x000000fb10000986 */ /* 0x0003e8000c10193c */
[----:B-1----:R-:W4:Y:S01]  /*145400*/  LDL.LU R251, [R1+0xdf4] ;  /* 0x000df40001fb7983 */ /* 0x002f220000300800 */
[----:B------:R-:W-:-:S04]  /*145410*/  LOP3.LUT P2, RZ, R15, 0x20, RZ, 0xc0, !PT ;  /* 0x000000200fff7812 */ /* 0x000fc8000784c0ff */
[----:B------:R-:W-:Y:S01]  /*145420*/  ISETP.LT.AND P0, PT, R244, UR4, !P2 ;  /* 0x00000004f4007c0c */ /* 0x000fe2000d701270 */
[----:B------:R-:W-:-:S12]  /*145430*/  IMAD.WIDE R16, R246, 0x4, R36 ;  /* 0x00000004f6107825 */ /* 0x000fd800078e0224 */
[----:B------:R1:W-:Y:S01]  /*145440*/  @P0 STG.E desc[UR60][R16.64], R201 ;  /* 0x000000c910000986 */ /* 0x0003e2000c10193c */
[----:B------:R-:W-:-:S03]  /*145450*/  ISETP.LT.AND P0, PT, R202, UR4, !P2 ;  /* 0x00000004ca007c0c */ /* 0x000fc6000d701270 */
[----:B-1----:R-:W4:Y:S01]  /*145460*/  LDL.LU R201, [R1+0xc04] ;  /* 0x000c040001c97983 */ /* 0x002f220000300800 */
[----:B------:R-:W-:-:S09]  /*145470*/  IMAD.WIDE R16, R246, 0x4, R34 ;  /* 0x00000004f6107825 */ /* 0x000fd200078e0222 */
[----:B------:R1:W-:Y:S04]  /*145480*/  @P0 STG.E desc[UR60][R16.64], R248 ;  /* 0x000000f810000986 */ /* 0x0003e8000c10193c */
[----:B-1----:R-:W4:Y:S01]  /*145490*/  LDL.LU R248, [R1+0x9f4] ;  /* 0x0009f40001f87983 */ /* 0x002f220000300800 */
[----:B------:R-:W-:Y:S01]  /*1454a0*/  ISETP.LT.AND P0, PT, R203, UR4, !P2 ;  /* 0x00000004cb007c0c */ /* 0x000fe2000d701270 */
[----:B------:R-:W-:-:S12]  /*1454b0*/  IMAD.WIDE R16, R246, 0x4, R32 ;  /* 0x00000004f6107825 */ /* 0x000fd800078e0220 */
[----:B------:R1:W-:Y:S01]  /*1454c0*/  @P0 STG.E desc[UR60][R16.64], R250 ;  /* 0x000000fa10000986 */ /* 0x0003e2000c10193c */
[----:B------:R-:W-:-:S03]  /*1454d0*/  ISETP.LT.AND P0, PT, R174, UR4, !P2 ;  /* 0x00000004ae007c0c */ /* 0x000fc6000d701270 */
[----:B-1----:R-:W4:Y:S01]  /*1454e0*/  LDL.LU R250, [R1+0x4f4] ;  /* 0x0004f40001fa7983 */ /* 0x002f220000300800 */
[----:B------:R-:W-:Y:S01]  /*1454f0*/  IMAD.WIDE R16, R246, 0x4, R30 ;  /* 0x00000004f6107825 */ /* 0x000fe200078e021e */
[----:B------:R-:W-:Y:S02]  /*145500*/  LOP3.LUT P3, RZ, R15, 0x80, RZ, 0xc0, !PT ;  /* 0x000000800fff7812 */ /* 0x000fe4000786c0ff */
[----:B------:R-:W4:Y:S06]  /*145510*/  LDL.LU R246, [R1+0x17f8] ;  /* 0x0017f80001f67983 */ /* 0x000f2c0000300800 */
[----:B---3--:R1:W-:Y:S01]  /*145520*/  @P0 STG.E desc[UR60][R16.64], R172 ;  /* 0x000000ac10000986 */ /* 0x0083e2000c10193c */
[----:B------:R-:W-:-:S03]  /*145530*/  ISETP.LT.AND P0, PT, R244, UR4, !P3 ;  /* 0x00000004f4007c0c */ /* 0x000fc6000df01270 */
[----:B-1----:R-:W3:Y:S01]  /*145540*/  LDL.LU R172, [R1+0x3a4] ;  /* 0x0003a40001ac7983 */ /* 0x002ee20000300800 */
[----:B--2---:R-:W-:-:S09]  /*145550*/  IMAD.WIDE R16, R175, 0x4, R36 ;  /* 0x00000004af107825 */ /* 0x004fd200078e0224 */
[----:B----4-:R1:W-:Y:S01]  /*145560*/  @P0 STG.E desc[UR60][R16.64], R245 ;  /* 0x000000f510000986 */ /* 0x0103e2000c10193c */
[----:B------:R-:W-:-:S03]  /*145570*/  ISETP.LT.AND P0, PT, R202, UR4, !P3 ;  /* 0x00000004ca007c0c */ /* 0x000fc6000df01270 */
[----:B-1----:R-:W2:Y:S01]  /*145580*/  LDL.LU R245, [R1+0xe28] ;  /* 0x000e280001f57983 */ /* 0x002ea20000300800 */
        /* <DEDUP_REMOVED lines=29> */
[----:B---3--:R1:W-:Y:S01]  /*145760*/  @P0 STG.E desc[UR60][R16.64], R172 ;  /* 0x000000ac10000986 */ /* 0x0083e2000c10193c */
[----:B------:R-:W-:Y:S01]  /*145770*/  ISETP.LT.AND P0, PT, R244, UR4, !P6 ;  /* 0x00000004f4007c0c */ /* 0x000fe2000f701270 */
[----:B-1----:R-:W-:-:S12]  /*145780*/  IMAD.WIDE R16, R246, 0x4, R36 ;  /* 0x00000004f6107825 */ /* 0x002fd800078e0224 */
[----:B--2---:R1:W-:Y:S01]  /*145790*/  @P0 STG.E desc[UR60][R16.64], R245 ;  /* 0x000000f510000986 */ /* 0x0043e2000c10193c */
[----:B------:R-:W-:-:S03]  /*1457a0*/  ISETP.LT.AND P0, PT, R202, UR4, !P6 ;  /* 0x00000004ca007c0c */ /* 0x000fc6000f701270 */
[----:B-1----:R-:W2:Y:S01]  /*1457b0*/  LDL.LU R245, [R1+0x3a8] ;  /* 0x0003a80001f57983 */ /* 0x002ea20000300800 */
[----:B------:R-:W-:-:S09]  /*1457c0*/  IMAD.WIDE R16, R246, 0x4, R34 ;  /* 0x00000004f6107825 */ /* 0x000fd200078e0222 */
[----:B----4-:R1:W-:Y:S01]  /*1457d0*/  @P0 STG.E desc[UR60][R16.64], R173 ;  /* 0x000000ad10000986 */ /* 0x0103e2000c10193c */
[----:B------:R-:W-:-:S03]  /*1457e0*/  ISETP.LT.AND P0, PT, R203, UR4, !P6 ;  /* 0x00000004cb007c0c */ /* 0x000fc6000f701270 */
[----:B-1----:R-:W3:Y:S01]  /*1457f0*/  LDL.LU R173, [R1+0xe2c] ;  /* 0x000e2c0001ad7983 */ /* 0x002ee20000300800 */
        /* <DEDUP_REMOVED lines=44> */
[----:B------:R1:W-:Y:S04]  /*145ac0*/  @P0 STG.E desc[UR60][R16.64], R248 ;  /* 0x000000f810000986 */ /* 0x0003e8000c10193c */
[----:B-1----:R-:W4:Y:S01]  /*145ad0*/  LDL.LU R248, [R1+0x1828] ;  /* 0x0018280001f87983 */ /* 0x002f220000300800 */
[----:B------:R-:W-:Y:S01]  /*145ae0*/  ISETP.LT.AND P0, PT, R244, UR4, !P6 ;  /* 0x00000004f4007c0c */ /* 0x000fe2000f701270 */
[----:B------:R-:W-:-:S12]  /*145af0*/  IMAD.WIDE R16, R246, 0x4, R36 ;  /* 0x00000004f6107825 */ /* 0x000fd800078e0224 */
[----:B------:R1:W-:Y:S01]  /*145b00*/  @P0 STG.E desc[UR60][R16.64], R172 ;  /* 0x000000ac10000986 */ /* 0x0003e2000c10193c */
[----:B------:R-:W-:Y:S01]  /*145b10*/  ISETP.LT.AND P0, PT, R202, UR4, !P6 ;  /* 0x00000004ca007c0c */ /* 0x000fe2000f701270 */
[----:B-1----:R-:W-:-:S12]  /*145b20*/  IMAD.WIDE R16, R246, 0x4, R34 ;  /* 0x00000004f6107825 */ /* 0x002fd800078e0222 */
[----:B------:R1:W-:Y:S01]  /*145b30*/  @P0 STG.E desc[UR60][R16.64], R201 ;  /* 0x000000c910000986 */ /* 0x0003e2000c10193c */
[----:B------:R-:W-:Y:S01]  /*145b40*/  ISETP.LT.AND P0, PT, R203, UR4, !P6 ;  /* 0x00000004cb007c0c */ /* 0x000fe2000f701270 */
[----:B-1----:R-:W-:-:S12]  /*145b50*/  IMAD.WIDE R16, R246, 0x4, R32 ;  /* 0x00000004f6107825 */ /* 0x002fd800078e0220 */
[----:B------:R1:W-:Y:S04]  /*145b60*/  @P0 STG.E desc[UR60][R16.64], R249 ;  /* 0x000000f910000986 */ /* 0x0003e8000c10193c */
[----:B-1----:R-:W4:Y:S04]  /*145b70*/  LDL.LU R249, [R1+0x1834] ;  /* 0x0018340001f97983 */ /* 0x002f280000300800 */
[----:B------:R-:W4:Y:S01]  /*145b80*/  LDL.LU R201, [R1+0xbf4] ;  /* 0x000bf40001c97983 */ /* 0x000f220000300800 */
[----:B------:R-:W-:Y:S01]  /*145b90*/  IMAD.WIDE R16, R246, 0x4, R30 ;  /* 0x00000004f6107825 */ /* 0x000fe200078e021e */
[----:B------:R-:W-:-:S02]  /*145ba0*/  ISETP.LT.AND P0, PT, R174, UR4, !P6 ;  /* 0x00000004ae007c0c */ /* 0x000fc4000f701270 */
[----:B------:R-:W4:Y:S01]  /*145bb0*/  LDL.LU R246, [R1+0x394] ;  /* 0x0003940001f67983 */ /* 0x000f220000300800 */
[----:B------:R-:W-:-:S10]  /*145bc0*/  LOP3.LUT P3, RZ, R15, 0x100000, RZ, 0xc0, !PT ;  /* 0x001000000fff7812 */ /* 0x000fd4000786c0ff */
[----:B--2---:R1:W-:Y:S01]  /*145bd0*/  @P0 STG.E desc[UR60][R16.64], R245 ;  /* 0x000000f510000986 */ /* 0x0043e2000c10193c */
[----:B------:R-:W-:-:S03]  /*145be0*/  ISETP.LT.AND P0, PT, R244, UR4, !P3 ;  /* 0x00000004f4007c0c */ /* 0x000fc6000df01270 */
[----:B-1----:R-:W2:Y:S01]  /*145bf0*/  LDL.LU R245, [R1+0x314] ;  /* 0x0003140001f57983 */ /* 0x002ea20000300800 */
[----:B------:R-:W-:-:S09]  /*145c00*/  IMAD.WIDE R16, R175, 0x4, R36 ;  /* 0x00000004af107825 */ /* 0x000fd200078e0224 */
[----:B---3--:R1:W-:Y:S01]  /*145c10*/  @P0 STG.E desc[UR60][R16.64], R173 ;  /* 0x000000ad10000986 */ /* 0x0083e2000c10193c */
[----:B------:R-:W-:Y:S01]  /*145c20*/  ISETP.LT.AND P0, PT, R202, UR4, !P3 ;  /* 0x00000004ca007c0c */ /* 0x000fe2000df01270 */
[----:B-1----:R-:W-:-:S12]  /*145c30*/  IMAD.WIDE R16, R175, 0x4, R34 ;  /* 0x00000004af107825 */ /* 0x002fd800078e0222 */
[----:B----4-:R1:W-:Y:S01]  /*145c40*/  @P0 STG.E desc[UR60][R16.64], R247 ;  /* 0x000000f710000986 */ /* 0x0103e2000c10193c */
[----:B------:R-:W-:Y:S01]  /*145c50*/  ISETP.LT.AND P0, PT, R203, UR4, !P3 ;  /* 0x00000004cb007c0c */ /* 0x000fe2000df01270 */
[----:B-1----:R-:W-:-:S12]  /*145c60*/  IMAD.WIDE R16, R175, 0x4, R32 ;  /* 0x00000004af107825 */ /* 0x002fd800078e0220 */
[----:B------:R1:W-:Y:S01]  /*145c70*/  @P0 STG.E desc[UR60][R16.64], R251 ;  /* 0x000000fb10000986 */ /* 0x0003e2000c10193c */
[----:B------:R-:W-:Y:S01]  /*145c80*/  ISETP.LT.AND P0, PT, R174, UR4, !P3 ;  /* 0x00000004ae007c0c */ /* 0x000fe2000df01270 */
[----:B-1----:R-:W-:Y:S02]  /*145c90*/  IMAD.WIDE R16, R175, 0x4, R30 ;  /* 0x00000004af107825 */ /* 0x002fe400078e021e */
[----:B------:R-:W3:Y:S10]  /*145ca0*/  LDL.LU R175, [R1+0x183c] ;  /* 0x00183c0001af7983 */ /* 0x000ef40000300800 */
        /* <DEDUP_REMOVED lines=11> */
[----:B------:R1:W-:Y:S01]  /*145d60*/  @P0 STG.E desc[UR60][R16.64], R232 ;  /* 0x000000e810000986 */ /* 0x0003e2000c10193c */
[----:B------:R-:W-:Y:S02]  /*145d70*/  ISETP.LT.AND P0, PT, R174, UR4, !P2 ;  /* 0x00000004ae007c0c */ /* 0x000fe4000d701270 */
[----:B------:R-:W-:Y:S01]  /*145d80*/  LOP3.LUT P1, RZ, R15, 0x1000000, RZ, 0xc0, !PT ;  /* 0x010000000fff7812 */ /* 0x000fe2000782c0ff */
[----:B-1----:R-:W-:Y:S02]  /*145d90*/  IMAD.WIDE R16, R248, 0x4, R30 ;  /* 0x00000004f8107825 */ /* 0x002fe400078e021e */
[----:B------:R-:W3:Y:S08]  /*145da0*/  LDL.LU R248, [R1+0x1840] ;  /* 0x0018400001f87983 */ /* 0x000ef00000300800 */
[----:B------:R1:W-:Y:S01]  /*145db0*/  @P0 STG.E desc[UR60][R16.64], R228 ;  /* 0x000000e410000986 */ /* 0x0003e2000c10193c */
[----:B------:R-:W-:-:S03]  /*145dc0*/  ISETP.LT.AND P0, PT, R244, UR4, !P1 ;  /* 0x00000004f4007c0c */ /* 0x000fc6000cf01270 */
[----:B------:R-:W3:Y:S04]  /*145dd0*/  LDL.LU R173, [R1+0xbf8] ;  /* 0x000bf80001ad7983 */ /* 0x000ee80000300800 */
[----:B------:R-:W3:Y:S01]  /*145de0*/  LDL.LU R247, [R1+0x398] ;  /* 0x0003980001f77983 */ /* 0x000ee20000300800 */
[----:B-1----:R-:W-:-:S03]  /*145df0*/  IMAD.WIDE R16, R249, 0x4, R36 ;  /* 0x00000004f9107825 */ /* 0x002fc600078e0224 */
[----:B------:R-:W3:Y:S04]  /*145e00*/  LDL.LU R251, [R1+0x318] ;  /* 0x0003180001fb7983 */ /* 0x000ee80000300800 */
[----:B------:R1:W-:Y:S01]  /*145e10*/  @P0 STG.E desc[UR60][R16.64], R201 ;  /* 0x000000c910000986 */ /* 0x0003e2000c10193c */
[----:B------:R-:W-:Y:S01]  /*145e20*/  ISETP.LT.AND P0, PT, R202, UR4, !P1 ;  /* 0x00000004ca007c0c */ /* 0x000fe2000cf01270 */
[----:B-1----:R-:W-:-:S12]  /*145e30*/  IMAD.WIDE R16, R249, 0x4, R34 ;  /* 0x00000004f9107825 */ /* 0x002fd800078e0222 */
[----:B------:R1:W-:Y:S01]  /*145e40*/  @P0 STG.E desc[UR60][R16.64], R246 ;  /* 0x000000f610000986 */ /* 0x0003e2000c10193c */
[----:B------:R-:W-:Y:S01]  /*145e50*/  ISETP.LT.AND P0, PT, R203, UR4, !P1 ;  /* 0x00000004cb007c0c */ /* 0x000fe2000cf01270 */
[----:B-1----:R-:W-:Y:S01]  /*145e60*/  IMAD.WIDE R16, R249, 0x4, R32 ;  /* 0x00000004f9107825 */ /* 0x002fe200078e0220 */
[----:B------:R-:W-:-:S11]  /*145e70*/  LOP3.LUT P6, RZ, R15, 0x4000000, RZ, 0xc0, !PT ;  /* 0x040000000fff7812 */ /* 0x000fd600078cc0ff */
[----:B--2---:R1:W-:Y:S02]  /*145e80*/  @P0 STG.E desc[UR60][R16.64], R245 ;  /* 0x000000f510000986 */ /* 0x0043e4000c10193c */
[----:B-1----:R-:W-:Y:S02]  /*145e90*/  IMAD.WIDE R16, R249, 0x4, R30 ;  /* 0x00000004f9107825 */ /* 0x002fe400078e021e */
[----:B------:R-:W2:Y:S04]  /*145ea0*/  LDL.LU R249, [R1+0x1844] ;  /* 0x0018440001f97983 */ /* 0x000ea80000300800 */
[----:B------:R-:W2:Y:S04]  /*145eb0*/  LDL.LU R245, [R1+0x1850] ;  /* 0x0018500001f57983 */ /* 0x000ea80000300800 */
[----:B------:R-:W2:Y:S01]  /*145ec0*/  LDL.LU R201, [R1+0x108] ;  /* 0x0001080001c97983 */ /* 0x000ea20000300800 */
[----:B------:R-:W-:-:S03]  /*145ed0*/  ISETP.LT.AND P0, PT, R174, UR4, !P1 ;  /* 0x00000004ae007c0c */ /* 0x000fc6000cf01270 */
[----:B------:R-:W2:Y:S10]  /*145ee0*/  LDL.LU R246, [R1+0xbfc] ;  /* 0x000bfc0001f67983 */ /* 0x000eb40000300800 */
[----:B----4-:R3:W-:Y:S01]  /*145ef0*/  @P0 STG.E desc[UR60][R16.64], R250 ;  /* 0x000000fa10000986 */ /* 0x0107e2000c10193c */
[----:B------:R-:W-:Y:S01]  /*145f00*/  ISETP.LT.AND P0, PT, R244, UR4, !P6 ;  /* 0x00000004f4007c0c */ /* 0x000fe2000f701270 */
[----:B---3--:R-:W-:-:S02]  /*145f10*/  IMAD.WIDE R16, R175, 0x4, R36 ;  /* 0x00000004af107825 */ /* 0x008fc400078e0224 */
[----:B------:R-:W3:Y:S10]  /*145f20*/  LDL.LU R250, [R1+0x39c] ;  /* 0x00039c0001fa7983 */ /* 0x000ef40000300800 */
[----:B------:R1:W-:Y:S01]  /*145f30*/  @P0 STG.E desc[UR60][R16.64], R241 ;  /* 0x000000f110000986 */ /* 0x0003e2000c10193c */
[----:B------:R-:W-:Y:S01]  /*145f40*/  ISETP.LT.AND P0, PT, R202, UR4, !P6 ;  /* 0x00000004ca007c0c */ /* 0x000fe2000f701270 */
[----:B-1----:R-:W-:-:S12]  /*145f50*/  IMAD.WIDE R16, R175, 0x4, R34 ;  /* 0x00000004af107825 */ /* 0x002fd800078e0222 */
[----:B------:R1:W-:Y:S01]  /*145f60*/  @P0 STG.E desc[UR60][R16.64], R237 ;  /* 0x000000ed10000986 */ /* 0x0003e2000c10193c */
[----:B------:R-:W-:Y:S01]  /*145f70*/  ISETP.LT.AND P0, PT, R203, UR4, !P6 ;  /* 0x00000004cb007c0c */ /* 0x000fe2000f701270 */
[----:B-1----:R-:W-:-:S12]  /*145f80*/  IMAD.WIDE R16, R175, 0x4, R32 ;  /* 0x00000004af107825 */ /* 0x002fd800078e0220 */
[----:B------:R1:W-:Y:S02]  /*145f90*/  @P0 STG.E desc[UR60][R16.64], R233 ;  /* 0x000000e910000986 */ /* 0x0003e4000c10193c */
[----:B-1----:R-:W-:Y:S02]  /*145fa0*/  IMAD.WIDE R16, R175, 0x4, R30 ;  /* 0x00000004af107825 */ /* 0x002fe400078e021e */
[----:B------:R-:W4:Y:S01]  /*145fb0*/  LDL.LU R175, [R1+0x31c] ;  /* 0x00031c0001af7983 */ /* 0x000f220000300800 */
[----:B------:R-:W-:Y:S02]  /*145fc0*/  ISETP.LT.AND P0, PT, R174, UR4, !P6 ;  /* 0x00000004ae007c0c */ /* 0x000fe4000f701270 */
[----:B------:R-:W-:-:S11]  /*145fd0*/  LOP3.LUT P3, RZ, R15, 0x20000000, RZ, 0xc0, !PT ;  /* 0x200000000fff7812 */ /* 0x000fd6000786c0ff */
[----:B------:R1:W-:Y:S01]  /*145fe0*/  @P0 STG.E desc[UR60][R16.64], R229 ;  /* 0x000000e510000986 */ /* 0x0003e2000c10193c */
[----:B------:R-:W-:Y:S01]  /*145ff0*/  ISETP.LT.AND P0, PT, R244, UR4, !P3 ;  /* 0x00000004f4007c0c */ /* 0x000fe2000df01270 */
[----:B-1----:R-:W-:-:S12]  /*146000*/  IMAD.WIDE R16, R248, 0x4, R36 ;  /* 0x00000004f8107825 */ /* 0x002fd800078e0224 */
        /* <DEDUP_REMOVED lines=8> */
[----:B-1----:R-:W-:Y:S02]  /*146090*/  IMAD.WIDE R16, R248, 0x4, R30 ;  /* 0x00000004f8107825 */ /* 0x002fe400078e021e */
[----:B------:R-:W4:Y:S01]  /*1460a0*/  LDL.LU R248, [R1+0x185c] ;  /* 0x00185c0001f87983 */ /* 0x000f220000300800 */
[----:B------:R-:W-:Y:S02]  /*1460b0*/  LOP3.LUT P2, RZ, R15, 0x40000000, RZ, 0xc0, !PT ;  /* 0x400000000fff7812 */ /* 0x000fe4000784c0ff */
[----:B------:R-:W-:-:S07]  /*1460c0*/  LOP3.LUT P6, RZ, R12, 0x2, RZ, 0xc0, !PT ;  /* 0x000000020cff7812 */ /* 0x000fce00078cc0ff */
[----:B--2---:R1:W-:Y:S01]  /*1460d0*/  @P0 STG.E desc[UR60][R16.64], R201 ;  /* 0x000000c910000986 */ /* 0x0043e2000c10193c */
        /* <DEDUP_REMOVED lines=11> */
[----:B------:R-:W2:Y:S10]  /*146190*/  LDL.LU R249, [R1+0x1868] ;  /* 0x0018680001f97983 */ /* 0x000eb40000300800 */
[----:B------:R1:W-:Y:S01]  /*1461a0*/  @P0 STG.E desc[UR60][R16.64], R230 ;  /* 0x000000e610000986 */ /* 0x0003e2000c10193c */
[----:B------:R-:W-:Y:S01]  /*1461b0*/  ISETP.LT.AND P0, PT, R244, UR4, !P6 ;  /* 0x00000004f4007c0c */ /* 0x000fe2000f701270 */
[----:B-1----:R-:W-:-:S12]  /*1461c0*/  IMAD.WIDE R16, R245, 0x4, R36 ;  /* 0x00000004f5107825 */ /* 0x002fd800078e0224 */
[----:B------:R1:W-:Y:S01]  /*1461d0*/  @P0 STG.E desc[UR60][R16.64], R246 ;  /* 0x000000f610000986 */ /* 0x0003e2000c10193c */
[----:B------:R-:W-:Y:S01]  /*1461e0*/  ISETP.LT.AND P0, PT, R202, UR4, !P6 ;  /* 0x00000004ca007c0c */ /* 0x000fe2000f701270 */
[----:B-1----:R-:W-:-:S12]  /*1461f0*/  IMAD.WIDE R16, R245, 0x4, R34 ;  /* 0x00000004f5107825 */ /* 0x002fd800078e0222 */
        /* <DEDUP_REMOVED lines=22> */
[----:B------:R-:W4:Y:S08]  /*146360*/  LDL.LU R248, [R1+0x187c] ;  /* 0x00187c0001f87983 */ /* 0x000f300000300800 */
[----:B------:R2:W-:Y:S01]  /*146370*/  @P0 STG.E desc[UR60][R16.64], R231 ;  /* 0x000000e710000986 */ /* 0x0005e2000c10193c */
[----:B------:R-:W-:-:S02]  /*146380*/  ISETP.LT.AND P0, PT, R244, UR4, !P3 ;  /* 0x00000004f4007c0c */ /* 0x000fc4000df01270 */
[----:B------:R-:W-:Y:S01]  /*146390*/  LOP3.LUT P2, RZ, R12, 0x100, RZ, 0xc0, !PT ;  /* 0x000001000cff7812 */ /* 0x000fe2000784c0ff */
[----:B--2---:R-:W-:-:S10]  /*1463a0*/  IMAD.WIDE R16, R249, 0x4, R36 ;  /* 0x00000004f9107825 */ /* 0x004fd400078e0224 */
        /* <DEDUP_REMOVED lines=12> */
[----:B---3--:R-:W-:-:S12]  /*146470*/  IMAD.WIDE R16, R175, 0x4, R36 ;  /* 0x00000004af107825 */ /* 0x008fd800078e0224 */
        /* <DEDUP_REMOVED lines=8> */
[----:B------:R-:W3:Y:S01]  /*146500*/  LDL.LU R175, [R1+0x1898] ;  /* 0x0018980001af7983 */ /* 0x000ee20000300800 */
[----:B------:R-:W-:Y:S02]  /*146510*/  ISETP.LT.AND P0, PT, R174, UR4, !P2 ;  /* 0x00000004ae007c0c */ /* 0x000fe4000d701270 */
[----:B------:R-:W-:-:S11]  /*146520*/  LOP3.LUT P4, RZ, R0, 0x800000, RZ, 0xc0, !PT ;  /* 0x0080000000ff7812 */ /* 0x000fd6000788c0ff */
[----:B------:R4:W-:Y:S01]  /*146530*/  @P0 STG.E desc[UR60][R16.64], R192 ;  /* 0x000000c010000986 */ /* 0x0009e2000c10193c */
[----:B------:R-:W-:Y:S01]  /*146540*/  ISETP.LT.AND P0, PT, R244, UR4, !P4 ;  /* 0x00000004f4007c0c */ /* 0x000fe2000e701270 */
[----:B----4-:R-:W-:-:S12]  /*146550*/  IMAD.WIDE R16, R252, 0x4, R36 ;  /* 0x00000004fc107825 */ /* 0x010fd800078e0224 */
        /* <DEDUP_REMOVED lines=10> */
[----:B------:R-:W-:-:S04]  /*146600*/  LOP3.LUT P1, RZ, R12, 0x1000, RZ, 0xc0, !PT ;  /* 0x000010000cff7812 */ /* 0x000fc8000782c0ff */
[----:B------:R-:W-:-:S07]  /*146610*/  ISETP.LT.AND P0, PT, R244, UR4, !P1 ;  /* 0x00000004f4007c0c */ /* 0x000fce000cf01270 */
[----:B------:R1:W-:Y:S02]  /*146620*/  @P4 STG.E desc[UR60][R16.64], R213 ;  /* 0x000000d510004986 */ /* 0x0003e4000c10193c */
[----:B-1----:R-:W-:-:S05]  /*146630*/  IMAD.WIDE R16, R248, 0x4, R36 ;  /* 0x00000004f8107825 */ /* 0x002fca00078e0224 */
        /* <DEDUP_REMOVED lines=19> */
[----:B------:R-:W-:Y:S02]  /*146770*/  ISETP.LT.AND P0, PT, R203, UR4, !P5 ;  /* 0x00000004cb007c0c */ /* 0x000fe4000ef01270 */
[----:B------:R-:W-:Y:S01]  /*146780*/  ISETP.LT.AND P5, PT, R174, UR4, !P5 ;  /* 0x00000004ae007c0c */ /* 0x000fe2000efa1270 */
[----:B-1----:R-:W-:-:S10]  /*146790*/  IMAD.WIDE R16, R249, 0x4, R32 ;  /* 0x00000004f9107825 */ /* 0x002fd400078e0220 */
[----:B------:R1:W-:Y:S01]  /*1467a0*/  @P0 STG.E desc[UR60][R16.64], R218 ;  /* 0x000000da10000986 */ /* 0x0003e2000c10193c */
[----:B------:R-:W-:Y:S01]  /*1467b0*/  ISETP.LT.AND P0, PT, R244, UR4, !P6 ;  /* 0x00000004f4007c0c */ /* 0x000fe2000f701270 */
[----:B-1----:R-:W-:-:S05]  /*1467c0*/  IMAD.WIDE R16, R249, 0x4, R30 ;  /* 0x00000004f9107825 */ /* 0x002fca00078e021e */
[----:B------:R3:W-:Y:S02]  /*1467d0*/  @P5 STG.E desc[UR60][R16.64], R214 ;  /* 0x000000d610005986 */ /* 0x0007e4000c10193c */
[----:B---3--:R-:W-:-:S05]  /*1467e0*/  IMAD.WIDE R16, R175, 0x4, R36 ;  /* 0x00000004af107825 */ /* 0x008fca00078e0224 */
        /* <DEDUP_REMOVED lines=8> */
[----:B------:R-:W2:Y:S04]  /*146870*/  LDL.LU R175, [R1+0x18b0] ;  /* 0x0018b00001af7983 */ /* 0x000ea80000300800 */
[----:B------:R-:W3:Y:S01]  /*146880*/  LDL.LU R249, [R1+0x18b8] ;  /* 0x0018b80001f97983 */ /* 0x000ee20000300800 */
[----:B------:R-:W-:Y:S02]  /*146890*/  ISETP.LT.AND P6, PT, R174, UR4, !P6 ;  /* 0x00000004ae007c0c */ /* 0x000fe4000f7c1270 */
[----:B------:R-:W-:-:S04]  /*1468a0*/  LOP3.LUT P3, RZ, R12, 0x80000, RZ, 0xc0, !PT ;  /* 0x000800000cff7812 */ /* 0x000fc8000786c0ff */
[----:B------:R-:W-:-:S07]  /*1468b0*/  ISETP.LT.AND P0, PT, R244, UR4, !P3 ;  /* 0x00000004f4007c0c */ /* 0x000fce000df01270 */
[----:B------:R4:W-:Y:S02]  /*1468c0*/  @P6 STG.E desc[UR60][R16.64], R194 ;  /* 0x000000c210006986 */ /* 0x0009e4000c10193c */
[----:B----4-:R-:W-:-:S05]  /*1468d0*/  IMAD.WIDE R16, R252, 0x4, R36 ;  /* 0x00000004fc107825 */ /* 0x010fca00078e0224 */
        /* <DEDUP_REMOVED lines=26> */
[----:B------:R-:W-:Y:S02]  /*146a80*/  ISETP.LT.AND P0, PT, R244, UR4, !P2 ;  /* 0x00000004f4007c0c */ /* 0x000fe4000d701270 */
        /* <DEDUP_REMOVED lines=10> */
[----:B------:R-:W2:Y:S01]  /*146b30*/  LDL.LU R175, [R1+0x18bc] ;  /* 0x0018bc0001af7983 */ /* 0x000ea20000300800 */
[----:B------:R-:W-:-:S13]  /*146b40*/  ISETP.LT.AND P0, PT, R174, UR4, !P2 ;  /* 0x00000004ae007c0c */ /* 0x000fda000d701270 */
        /* <DEDUP_REMOVED lines=12> */
[----:B-1----:R-:W-:-:S10]  /*146c10*/  IMAD.WIDE R16, R249, 0x4, R30 ;  /* 0x00000004f9107825 */ /* 0x002fd400078e021e */
        /* <DEDUP_REMOVED lines=27> */
[----:B------:R-:W-:Y:S01]  /*146dd0*/  LOP3.LUT P2, RZ, R12, 0x80000000, RZ, 0xc0, !PT ;  /* 0x800000000cff7812 */ /* 0x000fe2000784c0ff */
[----:B------:R-:W4:Y:S10]  /*146de0*/  LDL.LU R249, [R1+0x18a0] ;  /* 0x0018a00001f97983 */ /* 0x000f340000300800 */
[----:B------:R2:W-:Y:S01]  /*146df0*/  @P0 STG.E desc[UR60][R16.64], R45 ;  /* 0x0000002d10000986 */ /* 0x0005e2000c10193c */
[----:B------:R-:W-:Y:S01]  /*146e00*/  ISETP.LT.AND P0, PT, R244, UR4, !P2 ;  /* 0x00000004f4007c0c */ /* 0x000fe2000d701270 */
[----:B--2---:R-:W-:-:S12]  /*146e10*/  IMAD.WIDE R16, R175, 0x4, R36 ;  /* 0x00000004af107825 */ /* 0x004fd800078e0224 */
        /* <DEDUP_REMOVED lines=9> */
[----:B------:R-:W-:Y:S02]  /*146eb0*/  ISETP.LT.AND P0, PT, R174, UR4, !P2 ;  /* 0x00000004ae007c0c */ /* 0x000fe4000d701270 */
[----:B------:R-:W-:-:S11]  /*146ec0*/  LOP3.LUT P3, RZ, R14, 0x4, RZ, 0xc0, !PT ;  /* 0x000000040eff7812 */ /* 0x000fd6000786c0ff */
        /* <DEDUP_REMOVED lines=29> */
[----:B------:R-:W-:Y:S01]  /*1470a0*/  ISETP.LT.AND P0, PT, R244, UR4, !P2 ;  /* 0x00000004f4007c0c */ /* 0x000fe2000d701270 */
[----:B-1----:R-:W-:-:S12]  /*1470b0*/  IMAD.WIDE R16, R249, 0x4, R36 ;  /* 0x00000004f9107825 */ /* 0x002fd800078e0224 */
[----:B------:R1:W-:Y:S01]  /*1470c0*/  @P0 STG.E desc[UR60][R16.64], R59 ;  /* 0x0000003b10000986 */ /* 0x0003e2000c10193c */
[----:B------:R-:W-:Y:S01]  /*1470d0*/  ISETP.LT.AND P0, PT, R202, UR4, !P2 ;  /* 0x00000004ca007c0c */ /* 0x000fe2000d701270 */
[----:B------:R-:W-:-:S12]  /*1470e0*/  IMAD.WIDE R18, R249, 0x4, R34 ;  /* 0x00000004f9127825 */ /* 0x000fd800078e0222 */
[----:B------:R1:W-:Y:S01]  /*1470f0*/  @P0 STG.E desc[UR60][R18.64], R55 ;  /* 0x0000003712000986 */ /* 0x0003e2000c10193c */
[----:B------:R-:W-:Y:S01]  /*147100*/  ISETP.LT.AND P0, PT, R203, UR4, !P2 ;  /* 0x00000004cb007c0c */ /* 0x000fe2000d701270 */
[----:B------:R-:W-:-:S12]  /*147110*/  IMAD.WIDE R20, R249, 0x4, R32 ;  /* 0x00000004f9147825 */ /* 0x000fd800078e0220 */
[----:B------:R1:W-:Y:S01]  /*147120*/  @P0 STG.E desc[UR60][R20.64], R51 ;  /* 0x0000003314000986 */ /* 0x0003e2000c10193c */
[----:B--2---:R-:W-:-:S04]  /*147130*/  IMAD.WIDE R24, R175, 0x4, R36 ;  /* 0x00000004af187825 */ /* 0x004fc800078e0224 */
[----:B-1----:R-:W-:-:S04]  /*147140*/  IMAD.WIDE R16, R175, 0x4, R34 ;  /* 0x00000004af107825 */ /* 0x002fc800078e0222 */
[----:B------:R-:W-:-:S04]  /*147150*/  IMAD.WIDE R18, R175, 0x4, R32 ;  /* 0x00000004af127825 */ /* 0x000fc800078e0220 */
[--C-:B------:R-:W-:Y:S02]  /*147160*/  IMAD.WIDE R20, R175, 0x4, R30.reuse ;  /* 0x00000004af147825 */ /* 0x100fe400078e021e */
[----:B------:R-:W2:Y:S01]  /*147170*/  LDL.LU R175, [R1+0x188c] ;  /* 0x00188c0001af7983 */ /* 0x000ea20000300800 */
[----:B------:R-:W-:Y:S01]  /*147180*/  ISETP.LT.AND P0, PT, R174, UR4, !P2 ;  /* 0x00000004ae007c0c */ /* 0x000fe2000d701270 */
[----:B------:R-:W-:Y:S01]  /*147190*/  IMAD.WIDE R22, R249, 0x4, R30 ;  /* 0x00000004f9167825 */ /* 0x000fe200078e021e */
[----:B------:R-:W-:-:S11]  /*1471a0*/  LOP3.LUT P4, RZ, R14, 0x100, RZ, 0xc0, !PT ;  /* 0x000001000eff7812 */ /* 0x000fd6000788c0ff */
[----:B------:R3:W-:Y:S01]  /*1471b0*/  @P0 STG.E desc[UR60][R22.64], R47 ;  /* 0x0000002f16000986 */ /* 0x0007e2000c10193c */
[----:B------:R-:W-:-:S13]  /*1471c0*/  ISETP.LT.AND P0, PT, R244, UR4, !P4 ;  /* 0x00000004f4007c0c */ /* 0x000fda000e701270 */
[----:B------:R1:W-:Y:S01]  /*1471d0*/  @P0 STG.E desc[UR60][R24.64], R40 ;  /* 0x0000002818000986 */ /* 0x0003e2000c10193c */
[----:B------:R-:W-:-:S13]  /*1471e0*/  ISETP.LT.AND P0, PT, R202, UR4, !P4 ;  /* 0x00000004ca007c0c */ /* 0x000fda000e701270 */
[----:B------:R1:W-:Y:S01]  /*1471f0*/  @P0 STG.E desc[UR60][R16.64], R8 ;  /* 0x0000000810000986 */ /* 0x0003e2000c10193c */
[----:B------:R-:W-:-:S13]  /*147200*/  ISETP.LT.AND P0, PT, R203, UR4, !P4 ;  /* 0x00000004cb007c0c */ /* 0x000fda000e701270 */
[----:B------:R1:W-:Y:S01]  /*147210*/  @P0 STG.E desc[UR60][R18.64], R4 ;  /* 0x0000000412000986 */ /* 0x0003e2000c10193c */
[----:B------:R-:W-:Y:S02]  /*147220*/  ISETP.LT.AND P0, PT, R174, UR4, !P4 ;  /* 0x00000004ae007c0c */ /* 0x000fe4000e701270 */
[----:B------:R-:W-:-:S11]  /*147230*/  LOP3.LUT P3, RZ, R14, 0x400, RZ, 0xc0, !PT ;  /* 0x000004000eff7812 */ /* 0x000fd6000786c0ff */
[----:B------:R4:W-:Y:S01]  /*147240*/  @P0 STG.E desc[UR60][R20.64], R92 ;  /* 0x0000005c14000986 */ /* 0x0009e2000c10193c */
[----:B------:R-:W-:Y:S01]  /*147250*/  ISETP.LT.AND P0, PT, R244, UR4, !P3 ;  /* 0x00000004f4007c0c */ /* 0x000fe2000df01270 */
[----:B---3--:R-:W-:-:S04]  /*147260*/  IMAD.WIDE R22, R252, 0x4, R36 ;  /* 0x00000004fc167825 */ /* 0x008fc800078e0224 */
[----:B-1----:R-:W-:-:S04]  /*147270*/  IMAD.WIDE R24, R252, 0x4, R34 ;  /* 0x00000004fc187825 */ /* 0x002fc800078e0222 */
[----:B------:R-:W-:-:S04]  /*147280*/  IMAD.WIDE R16, R252, 0x4, R32 ;  /* 0x00000004fc107825 */ /* 0x000fc800078e0220 */
[----:B------:R-:W-:Y:S02]  /*147290*/  IMAD.WIDE R18, R252, 0x4, R30 ;  /* 0x00000004fc127825 */ /* 0x000fe400078e021e */
[----:B------:R-:W3:Y:S04]  /*1472a0*/  LDL.LU R252, [R1+0x1884] ;  /* 0x0018840001fc7983 */ /* 0x000ee80000300800 */
[----:B------:R-:W3:Y:S04]  /*1472b0*/  LDL.LU R249, [R1+0x1880] ;  /* 0x0018800001f97983 */ /* 0x000ee80000300800 */
[----:B------:R1:W-:Y:S01]  /*1472c0*/  @P0 STG.E desc[UR60][R22.64], R88 ;  /* 0x0000005816000986 */ /* 0x0003e2000c10193c */
[----:B------:R-:W-:-:S13]  /*1472d0*/  ISETP.LT.AND P0, PT, R202, UR4, !P3 ;  /* 0x00000004ca007c0c */ /* 0x000fda000df01270 */
[----:B------:R1:W-:Y:S01]  /*1472e0*/  @P0 STG.E desc[UR60][R24.64], R84 ;  /* 0x0000005418000986 */ /* 0x0003e2000c10193c */
[----:B------:R-:W-:Y:S02]  /*1472f0*/  ISETP.LT.AND P0, PT, R203, UR4, !P3 ;  /* 0x00000004cb007c0c */ /* 0x000fe4000df01270 */
[----:B------:R-:W-:-:S11]  /*147300*/  LOP3.LUT P1, RZ, R14, 0x1000, RZ, 0xc0, !PT ;  /* 0x000010000eff7812 */ /* 0x000fd6000782c0ff */
[----:B------:R1:W-:Y:S01]  /*147310*/  @P0 STG.E desc[UR60][R16.64], R80 ;  /* 0x0000005010000986 */ /* 0x0003e2000c10193c */
[----:B------:R-:W-:-:S13]  /*147320*/  ISETP.LT.AND P0, PT, R174, UR4, !P3 ;  /* 0x00000004ae007c0c */ /* 0x000fda000df01270 */
[----:B------:R2:W-:Y:S01]  /*147330*/  @P0 STG.E desc[UR60][R18.64], R76 ;  /* 0x0000004c12000986 */ /* 0x0005e2000c10193c */
[----:B------:R-:W-:Y:S01]  /*147340*/  ISETP.LT.AND P0, PT, R244, UR4, !P1 ;  /* 0x00000004f4007c0c */ /* 0x000fe2000cf01270 */
[----:B----4-:R-:W-:-:S04]  /*147350*/  IMAD.WIDE R20, R248, 0x4, R36 ;  /* 0x00000004f8147825 */ /* 0x010fc800078e0224 */
[----:B-1----:R-:W-:-:S04]  /*147360*/  IMAD.WIDE R22, R248, 0x4, R34 ;  /* 0x00000004f8167825 */ /* 0x002fc800078e0222 */
[----:B------:R-:W-:-:S04]  /*147370*/  IMAD.WIDE R24, R248, 0x4, R32 ;  /* 0x00000004f8187825 */ /* 0x000fc800078e0220 */
[----:B------:R-:W-:Y:S02]  /*147380*/  IMAD.WIDE R16, R248, 0x4, R30 ;  /* 0x00000004f8107825 */ /* 0x000fe400078e021e */
[----:B------:R-:W4:Y:S04]  /*147390*/  LDL.LU R248, [R1+0x1870] ;  /* 0x0018700001f87983 */ /* 0x000f280000300800 */
[----:B------:R1:W-:Y:S01]  /*1473a0*/  @P0 STG.E desc[UR60][R20.64], R41 ;  /* 0x0000002914000986 */ /* 0x0003e2000c10193c */
[----:B------:R-:W-:-:S13]  /*1473b0*/  ISETP.LT.AND P0, PT, R202, UR4, !P1 ;  /* 0x00000004ca007c0c */ /* 0x000fda000cf01270 */
[----:B------:R1:W-:Y:S01]  /*1473c0*/  @P0 STG.E desc[UR60][R22.64], R9 ;  /* 0x0000000916000986 */ /* 0x0003e2000c10193c */
[----:B------:R-:W-:-:S13]  /*1473d0*/  ISETP.LT.AND P0, PT, R203, UR4, !P1 ;  /* 0x00000004cb007c0c */ /* 0x000fda000cf01270 */
[----:B------:R1:W-:Y:S01]  /*1473e0*/  @P0 STG.E desc[UR60][R24.64], R5 ;  /* 0x0000000518000986 */ /* 0x0003e2000c10193c */
[----:B--2---:R-:W-:-:S04]  /*1473f0*/  IMAD.WIDE R18, R175, 0x4, R36 ;  /* 0x00000004af127825 */ /* 0x004fc800078e0224 */
[----:B-1----:R-:W-:-:S04]  /*147400*/  IMAD.WIDE R20, R175, 0x4, R34 ;  /* 0x00000004af147825 */ /* 0x002fc800078e0222 */
[----:B------:R-:W-:-:S04]  /*147410*/  IMAD.WIDE R8, R175, 0x4, R32 ;  /* 0x00000004af087825 */ /* 0x000fc800078e0220 */
[----:B------:R-:W-:Y:S02]  /*147420*/  IMAD.WIDE R4, R175, 0x4, R30 ;  /* 0x00000004af047825 */ /* 0x000fe400078e021e */
[----:B------:R-:W2:Y:S01]  /*147430*/  LDL.LU R175, [R1+0x186c] ;  /* 0x00186c0001af7983 */ /* 0x000ea20000300800 */
[----:B------:R-:W-:Y:S02]  /*147440*/  ISETP.LT.AND P0, PT, R174, UR4, !P1 ;  /* 0x00000004ae007c0c */ /* 0x000fe4000cf01270 */
[----:B------:R-:W-:-:S11]  /*147450*/  LOP3.LUT P2, RZ, R14, 0x8000, RZ, 0xc0, !PT ;  /* 0x000080000eff7812 */ /* 0x000fd6000784c0ff */
[----:B------:R3:W-:Y:S01]  /*147460*/  @P0 STG.E desc[UR60][R16.64], R93 ;  /* 0x0000005d10000986 */ /* 0x0007e2000c10193c */
[----:B------:R-:W-:-:S13]  /*147470*/  ISETP.LT.AND P0, PT, R244, UR4, !P2 ;  /* 0x00000004f4007c0c */ /* 0x000fda000d701270 */
[----:B------:R1:W-:Y:S01]  /*147480*/  @P0 STG.E desc[UR60][R18.64], R89 ;  /* 0x0000005912000986 */ /* 0x0003e2000c10193c */
[----:B------:R-:W-:-:S13]  /*147490*/  ISETP.LT.AND P0, PT, R202, UR4, !P2 ;  /* 0x00000004ca007c0c */ /* 0x000fda000d701270 */
[----:B------:R1:W-:Y:S01]  /*1474a0*/  @P0 STG.E desc[UR60][R20.64], R85 ;  /* 0x0000005514000986 */ /* 0x0003e2000c10193c */
[----:B------:R-:W-:Y:S02]  /*1474b0*/  ISETP.LT.AND P0, PT, R203, UR4, !P2 ;  /* 0x00000004cb007c0c */ /* 0x000fe4000d701270 */
[----:B------:R-:W-:-:S11]  /*1474c0*/  LOP3.LUT P3, RZ, R14, 0x20000, RZ, 0xc0, !PT ;  /* 0x000200000eff7812 */ /* 0x000fd6000786c0ff */
[----:B------:R-:W-:Y:S01]  /*1474d0*/  @P0 STG.E desc[UR60][R8.64], R81 ;  /* 0x0000005108000986 */ /* 0x000fe2000c10193c */
[----:B------:R-:W-:-:S13]  /*1474e0*/  ISETP.LT.AND P0, PT, R174, UR4, !P2 ;  /* 0x00000004ae007c0c */ /* 0x000fda000d701270 */
[----:B------:R1:W-:Y:S01]  /*1474f0*/  @P0 STG.E desc[UR60][R4.64], R77 ;  /* 0x0000004d04000986 */ /* 0x0003e2000c10193c */
[----:B------:R-:W-:Y:S02]  /*147500*/  ISETP.LT.AND P0, PT, R244, UR4, !P3 ;  /* 0x00000004f4007c0c */ /* 0x000fe4000df01270 */
[----:B------:R-:W-:Y:S01]  /*147510*/  LOP3.LUT P1, RZ, R14, 0x40000, RZ, 0xc0, !PT ;  /* 0x000400000eff7812 */ /* 0x000fe2000782c0ff */
[----:B---3--:R-:W-:-:S10]  /*147520*/  IMAD.WIDE R16, R252, 0x4, R36 ;  /* 0x00000004fc107825 */ /* 0x008fd400078e0224 */
[----:B------:R3:W-:Y:S01]  /*147530*/  @P0 STG.E desc[UR60][R16.64], R42 ;  /* 0x0000002a10000986 */ /* 0x0007e2000c10193c */
[----:B------:R-:W-:Y:S01]  /*147540*/  ISETP.LT.AND P0, PT, R202, UR4, !P3 ;  /* 0x00000004ca007c0c */ /* 0x000fe2000df01270 */
[----:B-1----:R-:W-:-:S12]  /*147550*/  IMAD.WIDE R18, R252, 0x4, R34 ;  /* 0x00000004fc127825 */ /* 0x002fd800078e0222 */
[----:B------:R1:W-:Y:S01]  /*147560*/  @P0 STG.E desc[UR60][R18.64], R10 ;  /* 0x0000000a12000986 */ /* 0x0003e2000c10193c */
[----:B------:R-:W-:Y:S01]  /*147570*/  ISETP.LT.AND P0, PT, R203, UR4, !P3 ;  /* 0x00000004cb007c0c */ /* 0x000fe2000df01270 */
[----:B------:R-:W-:-:S12]  /*147580*/  IMAD.WIDE R20, R252, 0x4, R32 ;  /* 0x00000004fc147825 */ /* 0x000fd800078e0220 */
[----:B------:R-:W-:Y:S01]  /*147590*/  @P0 STG.E desc[UR60][R20.64], R6 ;  /* 0x0000000614000986 */ /* 0x000fe2000c10193c */
[----:B------:R-:W-:Y:S01]  /*1475a0*/  ISETP.LT.AND P0, PT, R174, UR4, !P3 ;  /* 0x00000004ae007c0c */ /* 0x000fe2000df01270 */
[----:B------:R-:W-:Y:S02]  /*1475b0*/  IMAD.WIDE R4, R252, 0x4, R30 ;  /* 0x00000004fc047825 */ /* 0x000fe400078e021e */
[----:B------:R-:W2:Y:S10]  /*1475c0*/  LDL.LU R252, [R1+0x1864] ;  /* 0x0018640001fc7983 */ /* 0x000eb40000300800 */
[----:B------:R1:W-:Y:S01]  /*1475d0*/  @P0 STG.E desc[UR60][R4.64], R94 ;  /* 0x0000005e04000986 */ /* 0x0003e2000c10193c */
[----:B------:R-:W-:Y:S01]  /*1475e0*/  ISETP.LT.AND P0, PT, R244, UR4, !P1 ;  /* 0x00000004f4007c0c */ /* 0x000fe2000cf01270 */
[----:B------:R-:W-:-:S12]  /*1475f0*/  IMAD.WIDE R8, R249, 0x4, R36 ;  /* 0x00000004f9087825 */ /* 0x000fd800078e0224 */
[----:B------:R4:W-:Y:S01]  /*147600*/  @P0 STG.E desc[UR60][R8.64], R90 ;  /* 0x0000005a08000986 */ /* 0x0009e2000c10193c */
[----:B------:R-:W-:Y:S01]  /*147610*/  ISETP.LT.AND P0, PT, R202, UR4, !P1 ;  /* 0x00000004ca007c0c */ /* 0x000fe2000cf01270 */
[----:B---3--:R-:W-:-:S12]  /*147620*/  IMAD.WIDE R16, R249, 0x4, R34 ;  /* 0x00000004f9107825 */ /* 0x008fd800078e0222 */
[----:B------:R3:W-:Y:S01]  /*147630*/  @P0 STG.E desc[UR60][R16.64], R86 ;  /* 0x0000005610000986 */ /* 0x0007e2000c10193c */
[----:B------:R-:W-:Y:S01]  /*147640*/  ISETP.LT.AND P0, PT, R203, UR4, !P1 ;  /* 0x00000004cb007c0c */ /* 0x000fe2000cf01270 */
[----:B-1----:R-:W-:Y:S01]  /*147650*/  IMAD.WIDE R18, R249, 0x4, R32 ;  /* 0x00000004f9127825 */ /* 0x002fe200078e0220 */
[----:B------:R-:W-:-:S11]  /*147660*/  LOP3.LUT P4, RZ, R14, 0x400000, RZ, 0xc0, !PT ;  /* 0x004000000eff7812 */ /* 0x000fd6000788c0ff */
[----:B------:R-:W-:Y:S01]  /*147670*/  @P0 STG.E desc[UR60][R18.64], R82 ;  /* 0x0000005212000986 */ /* 0x000fe2000c10193c */
[----:B------:R-:W-:Y:S01]  /*147680*/  ISETP.LT.AND P0, PT, R174, UR4, !P1 ;  /* 0x00000004ae007c0c */ /* 0x000fe2000cf01270 */
[----:B------:R-:W-:Y:S02]  /*147690*/  IMAD.WIDE R4, R249, 0x4, R30 ;  /* 0x00000004f9047825 */ /* 0x000fe400078e021e */
[----:B------:R-:W2:Y:S10]  /*1476a0*/  LDL.LU R249, [R1+0x1860] ;  /* 0x0018600001f97983 */ /* 0x000eb40000300800 */
[----:B------:R1:W-:Y:S01]  /*1476b0*/  @P0 STG.E desc[UR60][R4.64], R78 ;  /* 0x0000004e04000986 */ /* 0x0003e2000c10193c */
[----:B------:R-:W-:Y:S01]  /*1476c0*/  ISETP.LT.AND P0, PT, R244, UR4, !P4 ;  /* 0x00000004f4007c0c */ /* 0x000fe2000e701270 */
[----:B----4-:R-:W-:-:S12]  /*1476d0*/  IMAD.WIDE R20, R248, 0x4, R36 ;  /* 0x00000004f8147825 */ /* 0x010fd800078e0224 */
[----:B------:R4:W-:Y:S01]  /*1476e0*/  @P0 STG.E desc[UR60][R20.64], R43 ;  /* 0x0000002b14000986 */ /* 0x0009e2000c10193c */
[----:B------:R-:W-:Y:S01]  /*1476f0*/  ISETP.LT.AND P0, PT, R202, UR4, !P4 ;  /* 0x00000004ca007c0c */ /* 0x000fe2000e701270 */
[----:B------:R-:W-:-:S12]  /*147700*/  IMAD.WIDE R8, R248, 0x4, R34 ;  /* 0x00000004f8087825 */ /* 0x000fd800078e0222 */
[----:B------:R4:W-:Y:S01]  /*147710*/  @P0 STG.E desc[UR60][R8.64], R11 ;  /* 0x0000000b08000986 */ /* 0x0009e2000c10193c */
[----:B------:R-:W-:Y:S01]  /*147720*/  ISETP.LT.AND P0, PT, R203, UR4, !P4 ;  /* 0x00000004cb007c0c */ /* 0x000fe2000e701270 */
[----:B---3--:R-:W-:-:S12]  /*147730*/  IMAD.WIDE R16, R248, 0x4, R32 ;  /* 0x00000004f8107825 */ /* 0x008fd800078e0220 */
[----:B------:R-:W-:Y:S01]  /*147740*/  @P0 STG.E desc[UR60][R16.64], R7 ;  /* 0x0000000710000986 */ /* 0x000fe2000c10193c */
[----:B------:R-:W-:Y:S01]  /*147750*/  ISETP.LT.AND P0, PT, R174, UR4, !P4 ;  /* 0x00000004ae007c0c */ /* 0x000fe2000e701270 */
[----:B-1----:R-:W-:-:S12]  /*147760*/  IMAD.WIDE R4, R248, 0x4, R30 ;  /* 0x00000004f8047825 */ /* 0x002fd800078e021e */
[----:B------:R1:W-:Y:S01]  /*147770*/  @P0 STG.E desc[UR60][R4.64], R95 ;  /* 0x0000005f04000986 */ /* 0x0003e2000c10193c */
[----:B--2---:R-:W-:-:S04]  /*147780*/  IMAD.WIDE R18, R175, 0x4, R36 ;  /* 0x00000004af127825 */ /* 0x004fc800078e0224 */
[----:B----4-:R-:W-:-:S04]  /*147790*/  IMAD.WIDE R20, R175, 0x4, R34 ;  /* 0x00000004af147825 */ /* 0x010fc800078e0222 */
[----:B------:R-:W-:-:S04]  /*1477a0*/  IMAD.WIDE R8, R175, 0x4, R32 ;  /* 0x00000004af087825 */ /* 0x000fc800078e0220 */
[----:B-1----:R-:W-:Y:S02]  /*1477b0*/  IMAD.WIDE R4, R175, 0x4, R30 ;  /* 0x00000004af047825 */ /* 0x002fe400078e021e */
[----:B------:R-:W2:Y:S01]  /*1477c0*/  LDL.LU R175, [R1+0x1858] ;  /* 0x0018580001af7983 */ /* 0x000ea20000300800 */
[C---:B------:R-:W-:Y:S02]  /*1477d0*/  LOP3.LUT P2, RZ, R14.reuse, 0x1000000, RZ, 0xc0, !PT ;  /* 0x010000000eff7812 */ /* 0x040fe4000784c0ff */
[----:B------:R-:W-:Y:S01]  /*1477e0*/  LOP3.LUT P3, RZ, R14, 0x2000000, RZ, 0xc0, !PT ;  /* 0x020000000eff7812 */ /* 0x000fe2000786c0ff */
[----:B------:R-:W3:Y:S01]  /*1477f0*/  LDL.LU R248, [R1+0x1854] ;  /* 0x0018540001f87983 */ /* 0x000ee20000300800 */
[----:B------:R-:W-:-:S13]  /*147800*/  ISETP.LT.AND P0, PT, R244, UR4, !P2 ;  /* 0x00000004f4007c0c */ /* 0x000fda000d701270 */
[----:B------:R-:W-:Y:S01]  /*147810*/  @P0 STG.E desc[UR60][R18.64], R91 ;  /* 0x0000005b12000986 */ /* 0x000fe2000c10193c */
[----:B------:R-:W-:-:S13]  /*147820*/  ISETP.LT.AND P0, PT, R202, UR4, !P2 ;  /* 0x00000004ca007c0c */ /* 0x000fda000d701270 */
[----:B------:R-:W-:Y:S01]  /*147830*/  @P0 STG.E desc[UR60][R20.64], R87 ;  /* 0x0000005714000986 */ /* 0x000fe2000c10193c */
[----:B------:R-:W-:-:S13]  /*147840*/  ISETP.LT.AND P0, PT, R203, UR4, !P2 ;  /* 0x00000004cb007c0c */ /* 0x000fda000d701270 */
[----:B------:R-:W-:Y:S01]  /*147850*/  @P0 STG.E desc[UR60][R8.64], R83 ;  /* 0x0000005308000986 */ /* 0x000fe2000c10193c */
[----:B------:R-:W-:-:S13]  /*147860*/  ISETP.LT.AND P0, PT, R174, UR4, !P2 ;  /* 0x00000004ae007c0c */ /* 0x000fda000d701270 */
[----:B------:R1:W-:Y:S01]  /*147870*/  @P0 STG.E desc[UR60][R4.64], R79 ;  /* 0x0000004f04000986 */ /* 0x0003e2000c10193c */
[----:B------:R-:W-:Y:S02]  /*147880*/  ISETP.LT.AND P0, PT, R244, UR4, !P3 ;  /* 0x00000004f4007c0c */ /* 0x000fe4000df01270 */
[C---:B------:R-:W-:Y:S02]  /*147890*/  LOP3.LUT P1, RZ, R14.reuse, 0x8000000, RZ, 0xc0, !PT ;  /* 0x080000000eff7812 */ /* 0x040fe4000782c0ff */
[----:B------:R-:W-:Y:S01]  /*1478a0*/  LOP3.LUT P2, RZ, R14, 0x40000000, RZ, 0xc0, !PT ;  /* 0x400000000eff7812 */ /* 0x000fe2000784c0ff */
[----:B------:R-:W-:-:S08]  /*1478b0*/  IMAD.WIDE R6, R252, 0x4, R36 ;  /* 0x00000004fc067825 */ /* 0x000fd000078e0224 */
[----:B------:R4:W-:Y:S01]  /*1478c0*/  @P0 STG.E desc[UR60][R6.64], R72 ;  /* 0x0000004806000986 */ /* 0x0009e2000c10193c */
[----:B------:R-:W-:Y:S01]  /*1478d0*/  ISETP.LT.AND P0, PT, R202, UR4, !P3 ;  /* 0x00000004ca007c0c */ /* 0x000fe2000df01270 */
[----:B------:R-:W-:-:S12]  /*1478e0*/  IMAD.WIDE R10, R252, 0x4, R34 ;  /* 0x00000004fc0a7825 */ /* 0x000fd800078e0222 */
[----:B------:R4:W-:Y:S01]  /*1478f0*/  @P0 STG.E desc[UR60][R10.64], R68 ;  /* 0x000000440a000986 */ /* 0x0009e2000c10193c */
[----:B------:R-:W-:Y:S01]  /*147900*/  ISETP.LT.AND P0, PT, R203, UR4, !P3 ;  /* 0x00000004cb007c0c */ /* 0x000fe2000df01270 */
[----:B------:R-:W-:-:S12]  /*147910*/  IMAD.WIDE R14, R252, 0x4, R32 ;  /* 0x00000004fc0e7825 */ /* 0x000fd800078e0220 */
[----:B------:R-:W-:Y:S01]  /*147920*/  @P0 STG.E desc[UR60][R14.64], R64 ;  /* 0x000000400e000986 */ /* 0x000fe2000c10193c */
[----:B------:R-:W-:Y:S01]  /*147930*/  ISETP.LT.AND P0, PT, R174, UR4, !P3 ;  /* 0x00000004ae007c0c */ /* 0x000fe2000df01270 */
[----:B-1----:R-:W-:Y:S02]  /*147940*/  IMAD.WIDE R4, R252, 0x4, R30 ;  /* 0x00000004fc047825 */ /* 0x002fe400078e021e */
[----:B------:R-:W3:Y:S10]  /*147950*/  LDL.LU R252, [R1+0x184c] ;  /* 0x00184c0001fc7983 */ /* 0x000ef40000300800 */
[----:B------:R1:W-:Y:S01]  /*147960*/  @P0 STG.E desc[UR60][R4.64], R168 ;  /* 0x000000a804000986 */ /* 0x0003e2000c10193c */
[----:B------:R-:W-:Y:S01]  /*147970*/  ISETP.LT.AND P0, PT, R244, UR4, !P1 ;  /* 0x00000004f4007c0c */ /* 0x000fe2000cf01270 */
[----:B------:R-:W-:-:S12]  /*147980*/  IMAD.WIDE R8, R249, 0x4, R36 ;  /* 0x00000004f9087825 */ /* 0x000fd800078e0224 */
[----:B------:R2:W-:Y:S01]  /*147990*/  @P0 STG.E desc[UR60][R8.64], R164 ;  /* 0x000000a408000986 */ /* 0x0005e2000c10193c */
[----:B------:R-:W-:Y:S01]  /*1479a0*/  ISETP.LT.AND P0, PT, R202, UR4, !P1 ;  /* 0x00000004ca007c0c */ /* 0x000fe2000cf01270 */
[----:B----4-:R-:W-:-:S12]  /*1479b0*/  IMAD.WIDE R6, R249, 0x4, R34 ;  /* 0x00000004f9067825 */ /* 0x010fd800078e0222 */
[----:B------:R4:W-:Y:S01]  /*1479c0*/  @P0 STG.E desc[UR60][R6.64], R160 ;  /* 0x000000a006000986 */ /* 0x0009e2000c10193c */
[----:B------:R-:W-:Y:S01]  /*1479d0*/  ISETP.LT.AND P0, PT, R203, UR4, !P1 ;  /* 0x00000004cb007c0c */ /* 0x000fe2000cf01270 */
[----:B------:R-:W-:-:S12]  /*1479e0*/  IMAD.WIDE R10, R249, 0x4, R32 ;  /* 0x00000004f90a7825 */ /* 0x000fd800078e0220 */
[----:B------:R-:W-:Y:S01]  /*1479f0*/  @P0 STG.E desc[UR60][R10.64], R156 ;  /* 0x0000009c0a000986 */ /* 0x000fe2000c10193c */
[----:B------:R-:W-:Y:S01]  /*147a00*/  ISETP.LT.AND P0, PT, R174, UR4, !P1 ;  /* 0x00000004ae007c0c */ /* 0x000fe2000cf01270 */
[----:B-1----:R-:W-:-:S12]  /*147a10*/  IMAD.WIDE R4, R249, 0x4, R30 ;  /* 0x00000004f9047825 */ /* 0x002fd800078e021e */
[----:B------:R1:W-:Y:S01]  /*147a20*/  @P0 STG.E desc[UR60][R4.64], R152 ;  /* 0x0000009804000986 */ /* 0x0003e2000c10193c */
[----:B--2---:R-:W-:-:S04]  /*147a30*/  IMAD.WIDE R14, R175, 0x4, R36 ;  /* 0x00000004af0e7825 */ /* 0x004fc800078e0224 */
[----:B------:R-:W-:-:S04]  /*147a40*/  IMAD.WIDE R8, R175, 0x4, R34 ;  /* 0x00000004af087825 */ /* 0x000fc800078e0222 */
[----:B----4-:R-:W-:-:S04]  /*147a50*/  IMAD.WIDE R6, R175, 0x4, R32 ;  /* 0x00000004af067825 */ /* 0x010fc800078e0220 */
[----:B-1----:R-:W-:Y:S02]  /*147a60*/  IMAD.WIDE R4, R175, 0x4, R30 ;  /* 0x00000004af047825 */ /* 0x002fe400078e021e */
[----:B------:R-:W2:Y:S01]  /*147a70*/  LDL.LU R175, [R1+0x1848] ;  /* 0x0018480001af7983 */ /* 0x000ea20000300800 */
[----:B------:R-:W-:Y:S02]  /*147a80*/  ISETP.LT.AND P0, PT, R244, UR4, !P2 ;  /* 0x00000004f4007c0c */ /* 0x000fe4000d701270 */
[C---:B------:R-:W-:Y:S01]  /*147a90*/  LOP3.LUT P3, RZ, R13.reuse, 0x1, RZ, 0xc0, !PT ;  /* 0x000000010dff7812 */ /* 0x040fe2000786c0ff */
[----:B---3--:R-:W-:Y:S01]  /*147aa0*/  IMAD.WIDE R10, R248, 0x4, R36 ;  /* 0x00000004f80a7825 */ /* 0x008fe200078e0224 */
[----:B------:R-:W-:Y:S01]  /*147ab0*/  LOP3.LUT P4, RZ, R13, 0x4, RZ, 0xc0, !PT ;  /* 0x000000040dff7812 */ /* 0x000fe2000788c0ff */
[----:B------:R-:W3:Y:S08]  /*147ac0*/  LDL.LU R249, [R1+0x1838] ;  /* 0x0018380001f97983 */ /* 0x000ef00000300800 */
[----:B------:R1:W-:Y:S01]  /*147ad0*/  @P0 STG.E desc[UR60][R14.64], R73 ;  /* 0x000000490e000986 */ /* 0x0003e2000c10193c */
[----:B------:R-:W-:-:S13]  /*147ae0*/  ISETP.LT.AND P0, PT, R202, UR4, !P2 ;  /* 0x00000004ca007c0c */ /* 0x000fda000d701270 */
[----:B------:R4:W-:Y:S01]  /*147af0*/  @P0 STG.E desc[UR60][R8.64], R69 ;  /* 0x0000004508000986 */ /* 0x0009e2000c10193c */
[----:B------:R-:W-:-:S13]  /*147b00*/  ISETP.LT.AND P0, PT, R203, UR4, !P2 ;  /* 0x00000004cb007c0c */ /* 0x000fda000d701270 */
[----:B------:R-:W-:Y:S01]  /*147b10*/  @P0 STG.E desc[UR60][R6.64], R65 ;  /* 0x0000004106000986 */ /* 0x000fe2000c10193c */
[----:B------:R-:W-:-:S13]  /*147b20*/  ISETP.LT.AND P0, PT, R174, UR4, !P2 ;  /* 0x00000004ae007c0c */ /* 0x000fda000d701270 */
[----:B------:R4:W-:Y:S01]  /*147b30*/  @P0 STG.E desc[UR60][R4.64], R169 ;  /* 0x000000a904000986 */ /* 0x0009e2000c10193c */
[----:B------:R-:W-:Y:S01]  /*147b40*/  ISETP.LT.AND P0, PT, R244, UR4, !P3 ;  /* 0x00000004f4007c0c */ /* 0x000fe2000df01270 */
[----:B-1----:R-:W-:-:S12]  /*147b50*/  IMAD.WIDE R14, R248, 0x4, R34 ;  /* 0x00000004f80e7825 */ /* 0x002fd800078e0222 */
[----:B------:R1:W-:Y:S01]  /*147b60*/  @P0 STG.E desc[UR60][R10.64], R165 ;  /* 0x000000a50a000986 */ /* 0x0003e2000c10193c */
[----:B------:R-:W-:Y:S01]  /*147b70*/  ISETP.LT.AND P0, PT, R202, UR4, !P3 ;  /* 0x00000004ca007c0c */ /* 0x000fe2000df01270 */
[----:B----4-:R-:W-:-:S12]  /*147b80*/  IMAD.WIDE R8, R248, 0x4, R32 ;  /* 0x00000004f8087825 */ /* 0x010fd800078e0220 */
[----:B------:R-:W-:Y:S01]  /*147b90*/  @P0 STG.E desc[UR60][R14.64], R161 ;  /* 0x000000a10e000986 */ /* 0x000fe2000c10193c */
[----:B------:R-:W-:Y:S01]  /*147ba0*/  ISETP.LT.AND P0, PT, R203, UR4, !P3 ;  /* 0x00000004cb007c0c */ /* 0x000fe2000df01270 */
[----:B------:R-:W-:-:S12]  /*147bb0*/  IMAD.WIDE R4, R248, 0x4, R30 ;  /* 0x00000004f8047825 */ /* 0x000fd800078e021e */
[----:B------:R-:W-:Y:S01]  /*147bc0*/  @P0 STG.E desc[UR60][R8.64], R157 ;  /* 0x0000009d08000986 */ /* 0x000fe2000c10193c */
[----:B------:R-:W-:-:S13]  /*147bd0*/  ISETP.LT.AND P0, PT, R174, UR4, !P3 ;  /* 0x00000004ae007c0c */ /* 0x000fda000df01270 */
[----:B------:R4:W-:Y:S01]  /*147be0*/  @P0 STG.E desc[UR60][R4.64], R153 ;  /* 0x0000009904000986 */ /* 0x0009e2000c10193c */
[----:B------:R-:W-:Y:S02]  /*147bf0*/  ISETP.LT.AND P0, PT, R244, UR4, !P4 ;  /* 0x00000004f4007c0c */ /* 0x000fe4000e701270 */
[C---:B------:R-:W-:Y:S02]  /*147c00*/  LOP3.LUT P1, RZ, R12.reuse, 0x10000, RZ, 0xc0, !PT ;  /* 0x000100000cff7812 */ /* 0x040fe4000782c0ff */
[C---:B------:R-:W-:Y:S02]  /*147c10*/  LOP3.LUT P2, RZ, R12.reuse, 0x2000, RZ, 0xc0, !PT ;  /* 0x000020000cff7812 */ /* 0x040fe4000784c0ff */
[----:B------:R-:W-:Y:S01]  /*147c20*/  LOP3.LUT P3, RZ, R12, 0x400, RZ, 0xc0, !PT ;  /* 0x000004000cff7812 */ /* 0x000fe2000786c0ff */
[----:B------:R-:W-:-:S06]  /*147c30*/  IMAD.WIDE R6, R252, 0x4, R36 ;  /* 0x00000004fc067825 */ /* 0x000fcc00078e0224 */
[----:B------:R2:W-:Y:S01]  /*147c40*/  @P0 STG.E desc[UR60][R6.64], R74 ;  /* 0x0000004a06000986 */ /* 0x0005e2000c10193c */
[----:B------:R-:W-:Y:S01]  /*147c50*/  ISETP.LT.AND P0, PT, R202, UR4, !P4 ;  /* 0x00000004ca007c0c */ /* 0x000fe2000e701270 */
[----:B-1----:R-:W-:-:S04]  /*147c60*/  IMAD.WIDE R10, R252, 0x4, R34 ;  /* 0x00000004fc0a7825 */ /* 0x002fc800078e0222 */
[----:B------:R-:W-:-:S08]  /*147c70*/  IMAD.WIDE R12, R252, 0x4, R32 ;  /* 0x00000004fc0c7825 */ /* 0x000fd000078e0220 */
[----:B------:R1:W-:Y:S01]  /*147c80*/  @P0 STG.E desc[UR60][R10.64], R70 ;  /* 0x000000460a000986 */ /* 0x0003e2000c10193c */
[----:B------:R-:W-:Y:S01]  /*147c90*/  ISETP.LT.AND P0, PT, R203, UR4, !P4 ;  /* 0x00000004cb007c0c */ /* 0x000fe2000e701270 */
[----:B----4-:R-:W-:Y:S02]  /*147ca0*/  IMAD.WIDE R4, R252, 0x4, R30 ;  /* 0x00000004fc047825 */ /* 0x010fe400078e021e */
[----:B------:R-:W4:Y:S04]  /*147cb0*/  LDL.LU R252, [R1+0x1830] ;  /* 0x0018300001fc7983 */ /* 0x000f280000300800 */
[----:B------:R-:W4:Y:S06]  /*147cc0*/  LDL.LU R248, [R1+0x182c] ;  /* 0x00182c0001f87983 */ /* 0x000f2c0000300800 */
[----:B------:R-:W-:Y:S01]  /*147cd0*/  @P0 STG.E desc[UR60][R12.64], R66 ;  /* 0x000000420c000986 */ /* 0x000fe2000c10193c */
[----:B------:R-:W-:-:S13]  /*147ce0*/  ISETP.LT.AND P0, PT, R174, UR4, !P4 ;  /* 0x00000004ae007c0c */ /* 0x000fda000e701270 */
[----:B------:R1:W-:Y:S01]  /*147cf0*/  @P0 STG.E desc[UR60][R4.64], R170 ;  /* 0x000000aa04000986 */ /* 0x0003e2000c10193c */
[----:B--2---:R-:W-:-:S04]  /*147d00*/  IMAD.WIDE R6, R175, 0x4, R36 ;  /* 0x00000004af067825 */ /* 0x004fc800078e0224 */
[----:B------:R-:W-:-:S04]  /*147d10*/  IMAD.WIDE R8, R175, 0x4, R34 ;  /* 0x00000004af087825 */ /* 0x000fc800078e0222 */
[----:B-1----:R-:W-:-:S04]  /*147d20*/  IMAD.WIDE R10, R175, 0x4, R32 ;  /* 0x00000004af0a7825 */ /* 0x002fc800078e0220 */
[----:B------:R-:W-:Y:S02]  /*147d30*/  IMAD.WIDE R4, R175, 0x4, R30 ;  /* 0x00000004af047825 */ /* 0x000fe400078e021e */
[----:B------:R-:W2:Y:S04]  /*147d40*/  LDL.LU R175, [R1+0x1824] ;  /* 0x0018240001af7983 */ /* 0x000ea80000300800 */
[----:B------:R-:W2:Y:S01]  /*147d50*/  LDL.LU R0, [R1+0x5874] ;  /* 0x0058740001007983 */ /* 0x000ea20000300800 */
[----:B------:R-:W-:-:S13]  /*147d60*/  ISETP.LT.AND P0, PT, R244, UR4, !P1 ;  /* 0x00000004f4007c0c */ /* 0x000fda000cf01270 */
[----:B------:R1:W-:Y:S01]  /*147d70*/  @P0 STG.E desc[UR60][R6.64], R166 ;  /* 0x000000a606000986 */ /* 0x0003e2000c10193c */
[----:B------:R-:W-:-:S13]  /*147d80*/  ISETP.LT.AND P0, PT, R202, UR4, !P1 ;  /* 0x00000004ca007c0c */ /* 0x000fda000cf01270 */
[----:B------:R1:W-:Y:S01]  /*147d90*/  @P0 STG.E desc[UR60][R8.64], R162 ;  /* 0x000000a208000986 */ /* 0x0003e2000c10193c */
[----:B------:R-:W-:Y:S02]  /*147da0*/  ISETP.LT.AND P0, PT, R203, UR4, !P1 ;  /* 0x00000004cb007c0c */ /* 0x000fe4000cf01270 */
[----:B------:R-:W-:Y:S01]  /*147db0*/  ISETP.LT.AND P1, PT, R174, UR4, !P1 ;  /* 0x00000004ae007c0c */ /* 0x000fe2000cf21270 */
[----:B---3--:R-:W-:-:S10]  /*147dc0*/  IMAD.WIDE R12, R249, 0x4, R36 ;  /* 0x00000004f90c7825 */ /* 0x008fd400078e0224 */
[----:B------:R3:W-:Y:S01]  /*147dd0*/  @P0 STG.E desc[UR60][R10.64], R158 ;  /* 0x0000009e0a000986 */ /* 0x0007e2000c10193c */
[----:B------:R-:W-:-:S03]  /*147de0*/  ISETP.LT.AND P0, PT, R244, UR4, !P2 ;  /* 0x00000004f4007c0c */ /* 0x000fc6000d701270 */
[----:B------:R4:W-:Y:S01]  /*147df0*/  @P1 STG.E desc[UR60][R4.64], R154 ;  /* 0x0000009a04001986 */ /* 0x0009e2000c10193c */
[----:B------:R-:W-:Y:S01]  /*147e00*/  ISETP.LT.AND P1, PT, R202, UR4, !P2 ;  /* 0x00000004ca007c0c */ /* 0x000fe2000d721270 */
[----:B-1----:R-:W-:-:S08]  /*147e10*/  IMAD.WIDE R6, R249, 0x4, R34 ;  /* 0x00000004f9067825 */ /* 0x002fd000078e0222 */
[----:B------:R1:W-:Y:S01]  /*147e20*/  @P0 STG.E desc[UR60][R12.64], R75 ;  /* 0x0000004b0c000986 */ /* 0x0003e2000c10193c */
[----:B------:R-:W-:Y:S02]  /*147e30*/  ISETP.LT.AND P0, PT, R203, UR4, !P2 ;  /* 0x00000004cb007c0c */ /* 0x000fe4000d701270 */
[----:B------:R-:W-:Y:S01]  /*147e40*/  ISETP.LT.AND P2, PT, R174, UR4, !P2 ;  /* 0x00000004ae007c0c */ /* 0x000fe2000d741270 */
[C---:B------:R-:W-:Y:S01]  /*147e50*/  IMAD.WIDE R8, R249.reuse, 0x4, R32 ;  /* 0x00000004f9087825 */ /* 0x040fe200078e0220 */
[----:B------:R1:W-:Y:S03]  /*147e60*/  @P1 STG.E desc[UR60][R6.64], R71 ;  /* 0x0000004706001986 */ /* 0x0003e6000c10193c */
[----:B---3--:R-:W-:Y:S01]  /*147e70*/  IMAD.WIDE R10, R249, 0x4, R30 ;  /* 0x00000004f90a7825 */ /* 0x008fe200078e021e */
[----:B------:R-:W-:-:S05]  /*147e80*/  ISETP.LT.AND P1, PT, R202, UR4, !P3 ;  /* 0x00000004ca007c0c */ /* 0x000fca000df21270 */
[----:B------:R3:W-:Y:S01]  /*147e90*/  @P0 STG.E desc[UR60][R8.64], R67 ;  /* 0x0000004308000986 */ /* 0x0007e2000c10193c */
[----:B------:R-:W-:-:S03]  /*147ea0*/  ISETP.LT.AND P0, PT, R244, UR4, !P3 ;  /* 0x00000004f4007c0c */ /* 0x000fc6000df01270 */
[----:B------:R3:W-:Y:S01]  /*147eb0*/  @P2 STG.E desc[UR60][R10.64], R171 ;  /* 0x000000ab0a002986 */ /* 0x0007e2000c10193c */
[----:B------:R-:W-:Y:S02]  /*147ec0*/  ISETP.LT.AND P2, PT, R203, UR4, !P3 ;  /* 0x00000004cb007c0c */ /* 0x000fe4000df41270 */
[----:B------:R-:W-:Y:S02]  /*147ed0*/  ISETP.LT.AND P3, PT, R174, UR4, !P3 ;  /* 0x00000004ae007c0c */ /* 0x000fe4000df61270 */
[C---:B------:R-:W-:Y:S02]  /*147ee0*/  LOP3.LUT P4, RZ, R3.reuse, 0x20000, RZ, 0xc0, !PT ;  /* 0x0002000003ff7812 */ /* 0x040fe4000788c0ff */
[C---:B------:R-:W-:Y:S02]  /*147ef0*/  LOP3.LUT P5, RZ, R3.reuse, 0x10000, RZ, 0xc0, !PT ;  /* 0x0001000003ff7812 */ /* 0x040fe400078ac0ff */
[----:B------:R-:W-:Y:S01]  /*147f00*/  LOP3.LUT P6, RZ, R3, 0x1000, RZ, 0xc0, !PT ;  /* 0x0000100003ff7812 */ /* 0x000fe200078cc0ff */
[----:B----4-:R-:W-:-:S04]  /*147f10*/  IMAD.WIDE R4, R252, 0x4, R36 ;  /* 0x00000004fc047825 */ /* 0x010fc800078e0224 */
[C---:B-1----:R-:W-:Y:S01]  /*147f20*/  IMAD.WIDE R12, R252.reuse, 0x4, R34 ;  /* 0x00000004fc0c7825 */ /* 0x042fe200078e0222 */
[----:B------:R1:W-:Y:S03]  /*147f30*/  @P0 STG.E desc[UR60][R4.64], R167 ;  /* 0x000000a704000986 */ /* 0x0003e6000c10193c */
[----:B------:R-:W-:-:S04]  /*147f40*/  IMAD.WIDE R6, R252, 0x4, R32 ;  /* 0x00000004fc067825 */ /* 0x000fc800078e0220 */
[----:B---3--:R-:W-:Y:S02]  /*147f50*/  IMAD.WIDE R8, R252, 0x4, R30 ;  /* 0x00000004fc087825 */ /* 0x008fe400078e021e */
[----:B------:R-:W3:Y:S01]  /*147f60*/  LDL.LU R252, [R1+0x1820] ;  /* 0x0018200001fc7983 */ /* 0x000ee20000300800 */
[----:B------:R-:W-:-:S03]  /*147f70*/  ISETP.LT.AND P0, PT, R244, UR4, !P4 ;  /* 0x00000004f4007c0c */ /* 0x000fc6000e701270 */
[----:B------:R4:W-:Y:S01]  /*147f80*/  @P1 STG.E desc[UR60][R12.64], R163 ;  /* 0x000000a30c001986 */ /* 0x0009e2000c10193c */
[----:B------:R-:W-:-:S03]  /*147f90*/  ISETP.LT.AND P1, PT, R202, UR4, !P4 ;  /* 0x00000004ca007c0c */ /* 0x000fc6000e721270 */
[----:B------:R2:W-:Y:S01]  /*147fa0*/  @P2 STG.E desc[UR60][R6.64], R159 ;  /* 0x0000009f06002986 */ /* 0x0005e2000c10193c */
[----:B------:R-:W-:-:S03]  /*147fb0*/  ISETP.LT.AND P2, PT, R174, UR4, !P4 ;  /* 0x00000004ae007c0c */ /* 0x000fc6000e741270 */
[----:B------:R2:W-:Y:S01]  /*147fc0*/  @P3 STG.E desc[UR60][R8.64], R155 ;  /* 0x0000009b08003986 */ /* 0x0005e2000c10193c */
[----:B------:R-:W-:Y:S01]  /*147fd0*/  ISETP.LT.AND P3, PT, R203, UR4, !P4 ;  /* 0x00000004cb007c0c */ /* 0x000fe2000e761270 */
[C---:B------:R-:W-:Y:S02]  /*147fe0*/  IMAD.WIDE R10, R248.reuse, 0x4, R36 ;  /* 0x00000004f80a7825 */ /* 0x040fe400078e0224 */
[----:B------:R-:W3:Y:S02]  /*147ff0*/  LDL.LU R16, [R1+0x5870] ;  /* 0x0058700001107983 */ /* 0x000ee40000300800 */
[C---:B------:R-:W-:Y:S02]  /*148000*/  IMAD.WIDE R14, R248.reuse, 0x4, R34 ;  /* 0x00000004f80e7825 */ /* 0x040fe400078e0222 */
[----:B------:R-:W3:Y:S02]  /*148010*/  LDL.LU R249, [R1+0x1818] ;  /* 0x0018180001f97983 */ /* 0x000ee40000300800 */
[----:B-1----:R-:W-:-:S02]  /*148020*/  IMAD.WIDE R4, R248, 0x4, R32 ;  /* 0x00000004f8047825 */ /* 0x002fc400078e0220 */
[----:B------:R1:W-:Y:S02]  /*148030*/  @P0 STG.E desc[UR60][R10.64], R148 ;  /* 0x000000940a000986 */ /* 0x0003e4000c10193c */
[----:B----4-:R-:W-:Y:S02]  /*148040*/  IMAD.WIDE R12, R248, 0x4, R30 ;  /* 0x00000004f80c7825 */ /* 0x010fe400078e021e */
[----:B------:R4:W-:Y:S04]  /*148050*/  @P1 STG.E desc[UR60][R14.64], R144 ;  /* 0x000000900e001986 */ /* 0x0009e8000c10193c */
[----:B------:R3:W-:Y:S04]  /*148060*/  @P3 STG.E desc[UR60][R4.64], R140 ;  /* 0x0000008c04003986 */ /* 0x0007e8000c10193c */
[----:B------:R-:W-:Y:S04]  /*148070*/  @P2 STG.E desc[UR60][R12.64], R136 ;  /* 0x000000880c002986 */ /* 0x000fe8000c10193c */
[----:B------:R-:W3:Y:S01]  /*148080*/  LDL.LU R3, [R1+0x586c] ;  /* 0x00586c0001037983 */ /* 0x000ee20000300800 */
[----:B--2---:R-:W-:-:S03]  /*148090*/  ISETP.GE.AND P2, PT, R0, UR5, PT ;  /* 0x0000000500007c0c */ /* 0x004fc6000bf46270 */
[----:B------:R-:W2:Y:S01]  /*1480a0*/  LDL.LU R0, [R1+0x5868] ;  /* 0x0058680001007983 */ /* 0x000ea20000300800 */
[----:B------:R-:W-:Y:S01]  /*1480b0*/  ISETP.LT.AND P4, PT, R244, UR4, !P5 ;  /* 0x00000004f4007c0c */ /* 0x000fe2000ef81270 */
[----:B------:R-:W-:Y:S01]  /*1480c0*/  IMAD.WIDE R6, R175, 0x4, R36 ;  /* 0x00000004af067825 */ /* 0x000fe200078e0224 */
[----:B------:R-:W-:Y:S02]  /*1480d0*/  ISETP.LT.AND P1, PT, R202, UR4, !P5 ;  /* 0x00000004ca007c0c */ /* 0x000fe4000ef21270 */
[----:B------:R-:W-:Y:S02]  /*1480e0*/  ISETP.LT.AND P0, PT, R203, UR4, !P5 ;  /* 0x00000004cb007c0c */ /* 0x000fe4000ef01270 */
[----:B------:R-:W-:Y:S02]  /*1480f0*/  ISETP.LT.AND P5, PT, R174, UR4, !P5 ;  /* 0x00000004ae007c0c */ /* 0x000fe4000efa1270 */
[----:B------:R-:W-:-:S05]  /*148100*/  ISETP.LT.AND P3, PT, R244, UR4, !P6 ;  /* 0x00000004f4007c0c */ /* 0x000fca000f761270 */
[----:B------:R3:W-:Y:S01]  /*148110*/  @P4 STG.E desc[UR60][R6.64], R132 ;  /* 0x0000008406004986 */ /* 0x0007e2000c10193c */
[----:B------:R-:W-:Y:S01]  /*148120*/  ISETP.LT.AND P4, PT, R202, UR4, !P6 ;  /* 0x00000004ca007c0c */ /* 0x000fe2000f781270 */
[----:B------:R-:W-:-:S04]  /*148130*/  IMAD.WIDE R8, R175, 0x4, R34 ;  /* 0x00000004af087825 */ /* 0x000fc800078e0222 */
[----:B-1----:R-:W-:-:S04]  /*148140*/  IMAD.WIDE R10, R175, 0x4, R32 ;  /* 0x00000004af0a7825 */ /* 0x002fc800078e0220 */
[----:B----4-:R-:W-:Y:S02]  /*148150*/  IMAD.WIDE R14, R175, 0x4, R30 ;  /* 0x00000004af0e7825 */ /* 0x010fe400078e021e */
[----:B------:R-:W4:Y:S04]  /*148160*/  LDL.LU R175, [R1+0x1814] ;  /* 0x0018140001af7983 */ /* 0x000f280000300800 */
[----:B------:R1:W-:Y:S01]  /*148170*/  @P1 STG.E desc[UR60][R8.64], R128 ;  /* 0x0000008008001986 */ /* 0x0003e2000c10193c */
[----:B------:R-:W-:-:S03]  /*148180*/  ISETP.LT.AND P1, PT, R203, UR4, !P6 ;  /* 0x00000004cb007c0c */ /* 0x000fc6000f721270 */
[----:B------:R1:W-:Y:S01]  /*148190*/  @P0 STG.E desc[UR60][R10.64], R124 ;  /* 0x0000007c0a000986 */ /* 0x0003e2000c10193c */
[----:B------:R-:W-:Y:S02]  /*1481a0*/  ISETP.LT.AND P0, PT, R174, UR4, !P6 ;  /* 0x00000004ae007c0c */ /* 0x000fe4000f701270 */
[----:B------:R-:W-:Y:S01]  /*1481b0*/  ISETP.LT.AND P6, PT, R244, UR4, !P2 ;  /* 0x00000004f4007c0c */ /* 0x000fe2000d7c1270 */
[----:B------:R1:W-:Y:S01]  /*1481c0*/  @P5 STG.E desc[UR60][R14.64], R120 ;  /* 0x000000780e005986 */ /* 0x0003e2000c10193c */
[----:B------:R-:W-:Y:S01]  /*1481d0*/  ISETP.LT.AND P5, PT, R202, UR4, !P2 ;  /* 0x00000004ca007c0c */ /* 0x000fe2000d7a1270 */
[----:B---3--:R-:W-:-:S04]  /*1481e0*/  IMAD.WIDE R4, R252, 0x4, R36 ;  /* 0x00000004fc047825 */ /* 0x008fc800078e0224 */
[----:B------:R-:W-:Y:S01]  /*1481f0*/  IMAD.WIDE R6, R252, 0x4, R34 ;  /* 0x00000004fc067825 */ /* 0x000fe200078e0222 */
[----:B------:R3:W-:Y:S04]  /*148200*/  @P3 STG.E desc[UR60][R4.64], R149 ;  /* 0x0000009504003986 */ /* 0x0007e8000c10193c */
[----:B------:R3:W-:Y:S01]  /*148210*/  @P4 STG.E desc[UR60][R6.64], R145 ;  /* 0x0000009106004986 */ /* 0x0007e2000c10193c */
[----:B------:R-:W-:Y:S02]  /*148220*/  ISETP.LT.AND P4, PT, R203, UR4, !P2 ;  /* 0x00000004cb007c0c */ /* 0x000fe4000d781270 */
[----:B------:R-:W-:Y:S01]  /*148230*/  ISETP.LT.AND P2, PT, R174, UR4, !P2 ;  /* 0x00000004ae007c0c */ /* 0x000fe2000d741270 */
[----:B-1----:R-:W-:-:S04]  /*148240*/  IMAD.WIDE R8, R252, 0x4, R32 ;  /* 0x00000004fc087825 */ /* 0x002fc800078e0220 */
[----:B------:R-:W-:Y:S02]  /*148250*/  IMAD.WIDE R10, R252, 0x4, R30 ;  /* 0x00000004fc0a7825 */ /* 0x000fe400078e021e */
[----:B------:R-:W4:Y:S02]  /*148260*/  LDL.LU R252, [R1+0x1810] ;  /* 0x0018100001fc7983 */ /* 0x000f240000300800 */
[C---:B------:R-:W-:Y:S02]  /*148270*/  IMAD.WIDE R12, R249.reuse, 0x4, R36 ;  /* 0x00000004f90c7825 */ /* 0x040fe400078e0224 */
[----:B------:R4:W-:Y:S02]  /*148280*/  @P1 STG.E desc[UR60][R8.64], R141 ;  /* 0x0000008d08001986 */ /* 0x0009e4000c10193c */
[C---:B------:R-:W-:Y:S02]  /*148290*/  IMAD.WIDE R14, R249.reuse, 0x4, R34 ;  /* 0x00000004f90e7825 */ /* 0x040fe400078e0222 */
[----:B------:R1:W-:Y:S02]  /*1482a0*/  @P0 STG.E desc[UR60][R10.64], R137 ;  /* 0x000000890a000986 */ /* 0x0003e4000c10193c */
[----:B---3--:R-:W-:-:S02]  /*1482b0*/  IMAD.WIDE R4, R249, 0x4, R32 ;  /* 0x00000004f9047825 */ /* 0x008fc400078e0220 */
[----:B------:R3:W-:Y:S02]  /*1482c0*/  @P6 STG.E desc[UR60][R12.64], R133 ;  /* 0x000000850c006986 */ /* 0x0007e4000c10193c */
[----:B------:R-:W-:Y:S02]  /*1482d0*/  IMAD.WIDE R6, R249, 0x4, R30 ;  /* 0x00000004f9067825 */ /* 0x000fe400078e021e */
[----:B------:R-:W-:Y:S01]  /*1482e0*/  @P5 STG.E desc[UR60][R14.64], R129 ;  /* 0x000000810e005986 */ /* 0x000fe2000c10193c */
[----:B------:R-:W-:-:S03]  /*1482f0*/  ISETP.GE.AND P3, PT, R16, UR5, PT ;  /* 0x0000000510007c0c */ /* 0x000fc6000bf66270 */
[----:B------:R3:W-:Y:S04]  /*148300*/  @P4 STG.E desc[UR60][R4.64], R125 ;  /* 0x0000007d04004986 */ /* 0x0007e8000c10193c */
[----:B------:R-:W3:Y:S04]  /*148310*/  LDL.LU R248, [R1+0x1808] ;  /* 0x0018080001f87983 */ /* 0x000ee80000300800 */
[----:B------:R3:W-:Y:S04]  /*148320*/  @P2 STG.E desc[UR60][R6.64], R121 ;  /* 0x0000007906002986 */ /* 0x0007e8000c10193c */
[----:B------:R-:W3:Y:S01]  /*148330*/  LDL.LU R16, [R1+0x5864] ;  /* 0x0058640001107983 */ /* 0x000ee20000300800 */
[----:B--2---:R-:W-:-:S03]  /*148340*/  ISETP.GE.AND P2, PT, R0, UR5, PT ;  /* 0x0000000500007c0c */ /* 0x004fc6000bf46270 */
[----:B------:R-:W2:Y:S01]  /*148350*/  LDL.LU R0, [R1+0x5860] ;  /* 0x0058600001007983 */ /* 0x000ea20000300800 */
[----:B------:R-:W-:Y:S02]  /*148360*/  ISETP.LT.AND P1, PT, R244, UR4, !P3 ;  /* 0x00000004f4007c0c */ /* 0x000fe4000df21270 */
[----:B------:R-:W-:Y:S02]  /*148370*/  ISETP.LT.AND P6, PT, R202, UR4, !P3 ;  /* 0x00000004ca007c0c */ /* 0x000fe4000dfc1270 */
[----:B------:R-:W-:Y:S02]  /*148380*/  ISETP.LT.AND P5, PT, R203, UR4, !P3 ;  /* 0x00000004cb007c0c */ /* 0x000fe4000dfa1270 */
[----:B------:R-:W-:Y:S02]  /*148390*/  ISETP.GE.AND P0, PT, R3, UR5, PT ;  /* 0x0000000503007c0c */ /* 0x000fe4000bf06270 */
[----:B------:R-:W2:Y:S01]  /*1483a0*/  LDL.LU R3, [R1+0x585c] ;  /* 0x00585c0001037983 */ /* 0x000ea20000300800 */
[----:B------:R-:W-:-:S02]  /*1483b0*/  ISETP.LT.AND P3, PT, R174, UR4, !P3 ;  /* 0x00000004ae007c0c */ /* 0x000fc4000df61270 */
[----:B------:R-:W-:Y:S01]  /*1483c0*/  ISETP.LT.AND P4, PT, R244, UR4, !P0 ;  /* 0x00000004f4007c0c */ /* 0x000fe2000c781270 */
[----:B----4-:R-:W-:-:S04]  /*1483d0*/  IMAD.WIDE R8, R175, 0x4, R36 ;  /* 0x00000004af087825 */ /* 0x010fc800078e0224 */
[C---:B-1----:R-:W-:Y:S01]  /*1483e0*/  IMAD.WIDE R10, R175.reuse, 0x4, R34 ;  /* 0x00000004af0a7825 */ /* 0x042fe200078e0222 */
[----:B------:R1:W-:Y:S03]  /*1483f0*/  @P1 STG.E desc[UR60][R8.64], R150 ;  /* 0x0000009608001986 */ /* 0x0003e6000c10193c */
[C---:B---3--:R-:W-:Y:S01]  /*148400*/  IMAD.WIDE R12, R175.reuse, 0x4, R32 ;  /* 0x00000004af0c7825 */ /* 0x048fe200078e0220 */
[----:B------:R3:W-:Y:S03]  /*148410*/  @P6 STG.E desc[UR60][R10.64], R146 ;  /* 0x000000920a006986 */ /* 0x0007e6000c10193c */
[----:B------:R-:W-:Y:S02]  /*148420*/  IMAD.WIDE R4, R175, 0x4, R30 ;  /* 0x00000004af047825 */ /* 0x000fe400078e021e */
[----:B------:R-:W4:Y:S01]  /*148430*/  LDL.LU R175, [R1+0x17fc] ;  /* 0x0017fc0001af7983 */ /* 0x000f220000300800 */
[----:B------:R-:W-:-:S03]  /*148440*/  ISETP.LT.AND P1, PT, R203, UR4, !P0 ;  /* 0x00000004cb007c0c */ /* 0x000fc6000c721270 */
[----:B------:R3:W-:Y:S01]  /*148450*/  @P5 STG.E desc[UR60][R12.64], R142 ;  /* 0x0000008e0c005986 */ /* 0x0007e2000c10193c */
[----:B------:R-:W-:Y:S02]  /*148460*/  ISETP.LT.AND P5, PT, R202, UR4, !P0 ;  /* 0x00000004ca007c0c */ /* 0x000fe4000c7a1270 */
[----:B------:R-:W-:Y:S01]  /*148470*/  ISETP.LT.AND P0, PT, R174, UR4, !P0 ;  /* 0x00000004ae007c0c */ /* 0x000fe2000c701270 */
[----:B------:R-:W-:Y:S01]  /*148480*/  @P3 STG.E desc[UR60][R4.64], R138 ;  /* 0x0000008a04003986 */ /* 0x000fe2000c10193c */
[----:B------:R-:W-:-:S04]  /*148490*/  IMAD.WIDE R14, R252, 0x4, R36 ;  /* 0x00000004fc0e7825 */ /* 0x000fc800078e0224 */
[C---:B------:R-:W-:Y:S01]  /*1484a0*/  IMAD.WIDE R6, R252.reuse, 0x4, R34 ;  /* 0x00000004fc067825 */ /* 0x040fe200078e0222 */
[----:B------:R2:W-:Y:S03]  /*1484b0*/  @P4 STG.E desc[UR60][R14.64], R134 ;  /* 0x000000860e004986 */ /* 0x0005e6000c10193c */
[C---:B-1----:R-:W-:Y:S01]  /*1484c0*/  IMAD.WIDE R8, R252.reuse, 0x4, R32 ;  /* 0x00000004fc087825 */ /* 0x042fe200078e0220 */
[----:B------:R-:W-:Y:S03]  /*1484d0*/  @P5 STG.E desc[UR60][R6.64], R130 ;  /* 0x0000008206005986 */ /* 0x000fe6000c10193c */
[----:B---3--:R-:W-:Y:S01]  /*1484e0*/  IMAD.WIDE R10, R252, 0x4, R30 ;  /* 0x00000004fc0a7825 */ /* 0x008fe200078e021e */
[----:B------:R-:W-:Y:S01]  /*1484f0*/  ISETP.LT.AND P6, PT, R244, UR4, !P2 ;  /* 0x00000004f4007c0c */ /* 0x000fe2000d7c1270 */
[----:B------:R-:W3:Y:S04]  /*148500*/  LDL.LU R252, [R1+0x17f4] ;  /* 0x0017f40001fc7983 */ /* 0x000ee80000300800 */
[----:B------:R1:W-:Y:S04]  /*148510*/  @P1 STG.E desc[UR60][R8.64], R126 ;  /* 0x0000007e08001986 */ /* 0x0003e8000c10193c */
[----:B------:R4:W-:Y:S01]  /*148520*/  @P0 STG.E desc[UR60][R10.64], R122 ;  /* 0x0000007a0a000986 */ /* 0x0009e2000c10193c */
[----:B------:R-:W-:Y:S01]  /*148530*/  IMAD.WIDE R12, R248, 0x4, R36 ;  /* 0x00000004f80c7825 */ /* 0x000fe200078e0224 */
[----:B------:R-:W-:-:S02]  /*148540*/  ISETP.LT.AND P3, PT, R202, UR4, !P2 ;  /* 0x00000004ca007c0c */ /* 0x000fc4000d761270 */
[----:B------:R-:W3:Y:S01]  /*148550*/  LDS.128 R4, [R2] ;  /* 0x0000000002047984 */ /* 0x000ee20000000c00 */
[----:B--2---:R-:W-:-:S03]  /*148560*/  ISETP.GE.AND P0, PT, R0, UR5, PT ;  /* 0x0000000500007c0c */ /* 0x004fc6000bf06270 */
[----:B------:R-:W2:Y:S01]  /*148570*/  LDL.LU R0, [R1+0x5858] ;  /* 0x0058580001007983 */ /* 0x000ea20000300800 */
[----:B------:R-:W-:Y:S02]  /*148580*/  ISETP.GE.AND P5, PT, R16, UR5, PT ;  /* 0x0000000510007c0c */ /* 0x000fe4000bfa6270 */
[----:B------:R-:W-:Y:S01]  /*148590*/  ISETP.LT.AND P4, PT, R203, UR4, !P2 ;  /* 0x00000004cb007c0c */ /* 0x000fe2000d781270 */
[----:B------:R4:W-:Y:S01]  /*1485a0*/  @P6 STG.E desc[UR60][R12.64], R151 ;  /* 0x000000970c006986 */ /* 0x0009e2000c10193c */
[----:B------:R-:W-:Y:S02]  /*1485b0*/  ISETP.LT.AND P2, PT, R174, UR4, !P2 ;  /* 0x00000004ae007c0c */ /* 0x000fe4000d741270 */
[----:B------:R-:W-:Y:S02]  /*1485c0*/  ISETP.LT.AND P6, PT, R244, UR4, !P5 ;  /* 0x00000004f4007c0c */ /* 0x000fe4000efc1270 */
[----:B------:R-:W-:Y:S01]  /*1485d0*/  ISETP.LT.AND P1, PT, R202, UR4, !P5 ;  /* 0x00000004ca007c0c */ /* 0x000fe2000ef21270 */
[----:B------:R-:W-:-:S04]  /*1485e0*/  IMAD.WIDE R14, R248, 0x4, R34 ;  /* 0x00000004f80e7825 */ /* 0x000fc800078e0222 */
[C---:B------:R-:W-:Y:S01]  /*1485f0*/  IMAD.WIDE R16, R248.reuse, 0x4, R32 ;  /* 0x00000004f8107825 */ /* 0x040fe200078e0220 */
[----:B------:R4:W-:Y:S03]  /*148600*/  @P3 STG.E desc[UR60][R14.64], R147 ;  /* 0x000000930e003986 */ /* 0x0009e6000c10193c */
[----:B-1----:R-:W-:Y:S01]  /*148610*/  IMAD.WIDE R8, R248, 0x4, R30 ;  /* 0x00000004f8087825 */ /* 0x002fe200078e021e */
[----:B------:R1:W-:Y:S01]  /*148620*/  @P4 STG.E desc[UR60][R16.64], R143 ;  /* 0x0000008f10004986 */ /* 0x0003e2000c10193c */
[----:B------:R-:W-:-:S03]  /*148630*/  ISETP.LT.AND P4, PT, R203, UR4, !P5 ;  /* 0x00000004cb007c0c */ /* 0x000fc6000ef81270 */
[----:B------:R3:W-:Y:S01]  /*148640*/  @P2 STG.E desc[UR60][R8.64], R139 ;  /* 0x0000008b08002986 */ /* 0x0007e2000c10193c */
[----:B------:R-:W-:Y:S01]  /*148650*/  ISETP.LT.AND P5, PT, R174, UR4, !P5 ;  /* 0x00000004ae007c0c */ /* 0x000fe2000efa1270 */
[C---:B----4-:R-:W-:Y:S02]  /*148660*/  IMAD.WIDE R10, R175.reuse, 0x4, R36 ;  /* 0x00000004af0a7825 */ /* 0x050fe400078e0224 */
[----:B------:R-:W4:Y:S02]  /*148670*/  LDL.LU R248, [R1+0x17f0] ;  /* 0x0017f00001f87983 */ /* 0x000f240000300800 */
[C---:B------:R-:W-:Y:S02]  /*148680*/  IMAD.WIDE R12, R175.reuse, 0x4, R34 ;  /* 0x00000004af0c7825 */ /* 0x040fe400078e0222 */
[----:B------:R3:W-:Y:S04]  /*148690*/  @P6 STG.E desc[UR60][R10.64], R135 ;  /* 0x000000870a006986 */ /* 0x0007e8000c10193c */
[----:B------:R3:W-:Y:S01]  /*1486a0*/  @P1 STG.E desc[UR60][R12.64], R131 ;  /* 0x000000830c001986 */ /* 0x0007e2000c10193c */
[----:B------:R-:W-:Y:S01]  /*1486b0*/  ISETP.LT.AND P1, PT, R244, UR4, !P0 ;  /* 0x00000004f4007c0c */ /* 0x000fe2000c721270 */
[----:B------:R-:W-:Y:S01]  /*1486c0*/  IMAD.WIDE R14, R175, 0x4, R32 ;  /* 0x00000004af0e7825 */ /* 0x000fe200078e0220 */
[----:B------:R-:W-:Y:S01]  /*1486d0*/  ISETP.GE.AND P3, PT, R3, UR5, PT ;  /* 0x0000000503007c0c */ /* 0x000fe2000bf66270 */
[----:B------:R-:W4:Y:S02]  /*1486e0*/  LDL.LU R20, [R1+0x5854] ;  /* 0x0058540001147983 */ /* 0x000f240000300800 */
[----:B-1----:R-:W-:-:S02]  /*1486f0*/  IMAD.WIDE R16, R175, 0x4, R30 ;  /* 0x00000004af107825 */ /* 0x002fc400078e021e */
[----:B------:R4:W-:Y:S04]  /*148700*/  @P4 STG.E desc[UR60][R14.64], R127 ;  /* 0x0000007f0e004986 */ /* 0x0009e8000c10193c */
[----:B------:R1:W-:Y:S04]  /*148710*/  @P5 STG.E desc[UR60][R16.64], R123 ;  /* 0x0000007b10005986 */ /* 0x0003e8000c10193c */
[----:B------:R-:W4:Y:S01]  /*148720*/  LDL.LU R175, [R1+0x17e8] ;  /* 0x0017e80001af7983 */ /* 0x000f220000300800 */
[----:B---3--:R-:W-:-:S05]  /*148730*/  IMAD.WIDE R2, R252, 0x4, R36 ;  /* 0x00000004fc027825 */ /* 0x008fca00078e0224 */
[----:B------:R3:W-:Y:S01]  /*148740*/  @P1 STG.E desc[UR60][R2.64], R116 ;  /* 0x0000007402001986 */ /* 0x0007e2000c10193c */
[----:B------:R-:W-:-:S04]  /*148750*/  IMAD.WIDE R8, R252, 0x4, R34 ;  /* 0x00000004fc087825 */ /* 0x000fc800078e0222 */
[----:B------:R-:W-:-:S04]  /*148760*/  IMAD.WIDE R10, R252, 0x4, R32 ;  /* 0x00000004fc0a7825 */ /* 0x000fc800078e0220 */
[----:B------:R-:W-:Y:S01]  /*148770*/  IMAD.WIDE R12, R252, 0x4, R30 ;  /* 0x00000004fc0c7825 */ /* 0x000fe200078e021e */
[----:B--2---:R-:W-:Y:S02]  /*148780*/  ISETP.GE.AND P1, PT, R0, UR5, PT ;  /* 0x0000000500007c0c */ /* 0x004fe4000bf26270 */
[----:B------:R-:W2:Y:S04]  /*148790*/  LDL.LU R0, [R1+0x5850] ;  /* 0x0058500001007983 */ /* 0x000ea80000300800 */
[----:B------:R-:W2:Y:S04]  /*1487a0*/  LDL.LU R19, [R1+0x584c] ;  /* 0x00584c0001137983 */ /* 0x000ea80000300800 */
[----:B------:R-:W2:Y:S01]  /*1487b0*/  LDL.LU R252, [R1+0x17e4] ;  /* 0x0017e40001fc7983 */ /* 0x000ea20000300800 */
[----:B------:R-:W-:-:S02]  /*1487c0*/  ISETP.LT.AND P2, PT, R202, UR4, !P0 ;  /* 0x00000004ca007c0c */ /* 0x000fc4000c741270 */
[----:B------:R-:W-:Y:S01]  /*1487d0*/  ISETP.LT.AND P6, PT, R203, UR4, !P0 ;  /* 0x00000004cb007c0c */ /* 0x000fe2000c7c1270 */
[----:B------:R-:W2:Y:S01]  /*1487e0*/  LDL.LU R18, [R1+0x5848] ;  /* 0x0058480001127983 */ /* 0x000ea20000300800 */
[----:B------:R-:W-:Y:S02]  /*1487f0*/  ISETP.LT.AND P0, PT, R174, UR4, !P0 ;  /* 0x00000004ae007c0c */ /* 0x000fe4000c701270 */
[----:B------:R-:W-:Y:S01]  /*148800*/  ISETP.LT.AND P5, PT, R244, UR4, !P3 ;  /* 0x00000004f4007c0c */ /* 0x000fe2000dfa1270 */
[----:B------:R-:W2:Y:S01]  /*148810*/  LDL.LU R249, [R1+0x17e0] ;  /* 0x0017e00001f97983 */ /* 0x000ea20000300800 */
[----:B------:R-:W-:-:S05]  /*148820*/  ISETP.LT.AND P4, PT, R202, UR4, !P3 ;  /* 0x00000004ca007c0c */ /* 0x000fca000df81270 */
[----:B------:R3:W-:Y:S04]  /*148830*/  @P2 STG.E desc[UR60][R8.64], R112 ;  /* 0x0000007008002986 */ /* 0x0007e8000c10193c */
[----:B------:R3:W-:Y:S04]  /*148840*/  @P6 STG.E desc[UR60][R10.64], R108 ;  /* 0x0000006c0a006986 */ /* 0x0007e8000c10193c */
[----:B------:R3:W-:Y:S01]  /*148850*/  @P0 STG.E desc[UR60][R12.64], R104 ;  /* 0x000000680c000986 */ /* 0x0007e2000c10193c */
[----:B------:R-:W-:Y:S01]  /*148860*/  ISETP.LT.AND P0, PT, R203, UR4, !P3 ;  /* 0x00000004cb007c0c */ /* 0x000fe2000df01270 */
[----:B----4-:R-:W-:-:S04]  /*148870*/  IMAD.WIDE R14, R248, 0x4, R36 ;  /* 0x00000004f80e7825 */ /* 0x010fc800078e0224 */
[C---:B-1----:R-:W-:Y:S01]  /*148880*/  IMAD.WIDE R16, R248.reuse, 0x4, R34 ;  /* 0x00000004f8107825 */ /* 0x042fe200078e0222 */
[----:B------:R1:W-:Y:S03]  /*148890*/  @P5 STG.E desc[UR60][R14.64], R100 ;  /* 0x000000640e005986 */ /* 0x0003e6000c10193c */
[C---:B---3--:R-:W-:Y:S01]  /*1488a0*/  IMAD.WIDE R2, R248.reuse, 0x4, R32 ;  /* 0x00000004f8027825 */ /* 0x048fe200078e0220 */
[----:B------:R3:W-:Y:S04]  /*1488b0*/  @P4 STG.E desc[UR60][R16.64], R96 ;  /* 0x0000006010004986 */ /* 0x0007e8000c10193c */
[----:B------:R4:W-:Y:S01]  /*1488c0*/  @P0 STG.E desc[UR60][R2.64], R176 ;  /* 0x000000b002000986 */ /* 0x0009e2000c10193c */
[----:B------:R-:W-:Y:S01]  /*1488d0*/  IMAD.WIDE R8, R248, 0x4, R30 ;  /* 0x00000004f8087825 */ /* 0x000fe200078e021e */
[----:B------:R-:W-:-:S02]  /*1488e0*/  ISETP.LT.AND P3, PT, R174, UR4, !P3 ;  /* 0x00000004ae007c0c */ /* 0x000fc4000df61270 */
[----:B------:R-:W-:Y:S02]  /*1488f0*/  ISETP.LT.AND P6, PT, R244, UR4, !P1 ;  /* 0x00000004f4007c0c */ /* 0x000fe4000cfc1270 */
[----:B------:R-:W-:Y:S01]  /*148900*/  ISETP.LT.AND P2, PT, R202, UR4, !P1 ;  /* 0x00000004ca007c0c */ /* 0x000fe2000cf41270 */
[----:B------:R-:W-:-:S04]  /*148910*/  IMAD.WIDE R10, R175, 0x4, R36 ;  /* 0x00000004af0a7825 */ /* 0x000fc800078e0224 */
[----:B------:R-:W-:-:S04]  /*148920*/  IMAD.WIDE R12, R175, 0x4, R34 ;  /* 0x00000004af0c7825 */ /* 0x000fc800078e0222 */
[----:B-1----:R-:W-:-:S04]  /*148930*/  IMAD.WIDE R14, R175, 0x4, R32 ;  /* 0x00000004af0e7825 */ /* 0x002fc800078e0220 */
[----:B---3--:R-:W-:Y:S01]  /*148940*/  IMAD.WIDE R16, R175, 0x4, R30 ;  /* 0x00000004af107825 */ /* 0x008fe200078e021e */
[----:B------:R1:W-:Y:S04]  /*148950*/  @P3 STG.E desc[UR60][R8.64], R4 ;  /* 0x0000000408003986 */ /* 0x0003e8000c10193c */
[----:B------:R3:W-:Y:S04]  /*148960*/  @P6 STG.E desc[UR60][R10.64], R117 ;  /* 0x000000750a006986 */ /* 0x0007e8000c10193c */
[----:B------:R3:W-:Y:S01]  /*148970*/  @P2 STG.E desc[UR60][R12.64], R113 ;  /* 0x000000710c002986 */ /* 0x0007e2000c10193c */
[----:B--2---:R-:W-:-:S03]  /*148980*/  ISETP.GE.AND P0, PT, R0, UR5, PT ;  /* 0x0000000500007c0c */ /* 0x004fc6000bf06270 */
[----:B------:R-:W2:Y:S04]  /*148990*/  LDL.LU R0, [R1+0x5878] ;  /* 0x0058780001007983 */ /* 0x000ea80000300800 */
[----:B------:R-:W2:Y:S04]  /*1489a0*/  LDL.LU R248, [R1+0x17d8] ;  /* 0x0017d80001f87983 */ /* 0x000ea80000300800 */
[----:B------:R-:W2:Y:S01]  /*1489b0*/  LDL.LU R175, [R1+0x17d4] ;  /* 0x0017d40001af7983 */ /* 0x000ea20000300800 */
[----:B----4-:R-:W-:-:S04]  /*1489c0*/  IMAD.WIDE R2, R252, 0x4, R36 ;  /* 0x00000004fc027825 */ /* 0x010fc800078e0224 */
[----:B-1----:R-:W-:-:S04]  /*1489d0*/  IMAD.WIDE R8, R252, 0x4, R34 ;  /* 0x00000004fc087825 */ /* 0x002fc800078e0222 */
[----:B---3--:R-:W-:-:S04]  /*1489e0*/  IMAD.WIDE R10, R252, 0x4, R32 ;  /* 0x00000004fc0a7825 */ /* 0x008fc800078e0220 */
[----:B------:R-:W-:Y:S02]  /*1489f0*/  IMAD.WIDE R12, R252, 0x4, R30 ;  /* 0x00000004fc0c7825 */ /* 0x000fe400078e021e */
[----:B------:R-:W3:Y:S01]  /*148a00*/  LDL.LU R252, [R1+0x18cc] ;  /* 0x0018cc0001fc7983 */ /* 0x000ee20000300800 */
[----:B------:R-:W-:Y:S02]  /*148a10*/  ISETP.LT.AND P4, PT, R203, UR4, !P1 ;  /* 0x00000004cb007c0c */ /* 0x000fe4000cf81270 */
[----:B------:R-:W-:Y:S02]  /*148a20*/  ISETP.LT.AND P5, PT, R174, UR4, !P1 ;  /* 0x00000004ae007c0c */ /* 0x000fe4000cfa1270 */
[----:B------:R-:W-:-:S04]  /*148a30*/  ISETP.GE.AND P1, PT, R20, UR5, PT ;  /* 0x0000000514007c0c */ /* 0x000fc8000bf26270 */
[----:B------:R-:W-:Y:S02]  /*148a40*/  ISETP.LT.AND P2, PT, R244, UR4, !P1 ;  /* 0x00000004f4007c0c */ /* 0x000fe4000cf41270 */
[----:B------:R-:W-:Y:S02]  /*148a50*/  ISETP.LT.AND P6, PT, R202, UR4, !P1 ;  /* 0x00000004ca007c0c */ /* 0x000fe4000cfc1270 */
[----:B------:R-:W-:Y:S01]  /*148a60*/  ISETP.LT.AND P3, PT, R203, UR4, !P1 ;  /* 0x00000004cb007c0c */ /* 0x000fe2000cf61270 */
[----:B------:R1:W-:Y:S01]  /*148a70*/  @P4 STG.E desc[UR60][R14.64], R109 ;  /* 0x0000006d0e004986 */ /* 0x0003e2000c10193c */
[----:B------:R-:W-:-:S03]  /*148a80*/  ISETP.LT.AND P1, PT, R174, UR4, !P1 ;  /* 0x00000004ae007c0c */ /* 0x000fc6000cf21270 */
[----:B------:R4:W-:Y:S01]  /*148a90*/  @P5 STG.E desc[UR60][R16.64], R105 ;  /* 0x0000006910005986 */ /* 0x0009e2000c10193c */
[----:B------:R-:W-:-:S03]  /*148aa0*/  ISETP.LT.AND P5, PT, R244, UR4, !P0 ;  /* 0x00000004f4007c0c */ /* 0x000fc6000c7a1270 */
[----:B------:R4:W-:Y:S01]  /*148ab0*/  @P2 STG.E desc[UR60][R2.64], R101 ;  /* 0x0000006502002986 */ /* 0x0009e2000c10193c */
[----:B------:R-:W-:-:S03]  /*148ac0*/  ISETP.LT.AND P2, PT, R202, UR4, !P0 ;  /* 0x00000004ca007c0c */ /* 0x000fc6000c741270 */
[----:B------:R4:W-:Y:S01]  /*148ad0*/  @P6 STG.E desc[UR60][R8.64], R97 ;  /* 0x0000006108006986 */ /* 0x0009e2000c10193c */
[----:B------:R-:W-:Y:S01]  /*148ae0*/  ISETP.LT.AND P6, PT, R203, UR4, !P0 ;  /* 0x00000004cb007c0c */ /* 0x000fe2000c7c1270 */
[----:B-1----:R-:W-:Y:S01]  /*148af0*/  IMAD.WIDE R14, R249, 0x4, R36 ;  /* 0x00000004f90e7825 */ /* 0x002fe200078e0224 */
[----:B------:R-:W-:Y:S01]  /*148b00*/  ISETP.LT.AND P0, PT, R174, UR4, !P0 ;  /* 0x00000004ae007c0c */ /* 0x000fe2000c701270 */
[----:B------:R2:W-:Y:S01]  /*148b10*/  @P3 STG.E desc[UR60][R10.64], R177 ;  /* 0x000000b10a003986 */ /* 0x0005e2000c10193c */
[----:B------:R-:W-:Y:S01]  /*148b20*/  ISETP.GE.AND P4, PT, R19, UR5, PT ;  /* 0x0000000513007c0c */ /* 0x000fe2000bf86270 */
[C---:B----4-:R-:W-:Y:S02]  /*148b30*/  IMAD.WIDE R16, R249.reuse, 0x4, R34 ;  /* 0x00000004f9107825 */ /* 0x050fe400078e0222 */
[----:B------:R1:W-:Y:S01]  /*148b40*/  @P1 STG.E desc[UR60][R12.64], R5 ;  /* 0x000000050c001986 */ /* 0x0003e2000c10193c */
[----:B------:R-:W-:Y:S01]  /*148b50*/  ISETP.LT.AND P1, PT, R244, UR4, !P4 ;  /* 0x00000004f4007c0c */ /* 0x000fe2000e721270 */
[----:B------:R-:W-:-:S02]  /*148b60*/  IMAD.WIDE R2, R249, 0x4, R32 ;  /* 0x00000004f9027825 */ /* 0x000fc400078e0220 */
[----:B------:R-:W-:Y:S01]  /*148b70*/  @P5 STG.E desc[UR60][R14.64], R118 ;  /* 0x000000760e005986 */ /* 0x000fe2000c10193c */
[----:B------:R-:W-:Y:S01]  /*148b80*/  ISETP.LT.AND P5, PT, R203, UR4, !P4 ;  /* 0x00000004cb007c0c */ /* 0x000fe2000e7a1270 */
[----:B------:R-:W-:Y:S02]  /*148b90*/  IMAD.WIDE R8, R249, 0x4, R30 ;  /* 0x00000004f9087825 */ /* 0x000fe400078e021e */
[----:B------:R-:W-:Y:S01]  /*148ba0*/  @P2 STG.E desc[UR60][R16.64], R114 ;  /* 0x0000007210002986 */ /* 0x000fe2000c10193c */
[----:B------:R-:W-:Y:S02]  /*148bb0*/  ISETP.LT.AND P2, PT, R202, UR4, !P4 ;  /* 0x00000004ca007c0c */ /* 0x000fe4000e741270 */
[----:B------:R-:W-:Y:S02]  /*148bc0*/  ISETP.GE.AND P3, PT, R18, UR5, PT ;  /* 0x0000000512007c0c */ /* 0x000fe4000bf66270 */
[----:B------:R-:W-:Y:S01]  /*148bd0*/  ISETP.LT.AND P4, PT, R174, UR4, !P4 ;  /* 0x00000004ae007c0c */ /* 0x000fe2000e781270 */
[----:B------:R4:W-:Y:S04]  /*148be0*/  @P6 STG.E desc[UR60][R2.64], R110 ;  /* 0x0000006e02006986 */ /* 0x0009e8000c10193c */
[----:B------:R-:W-:Y:S01]  /*148bf0*/  @P0 STG.E desc[UR60][R8.64], R106 ;  /* 0x0000006a08000986 */ /* 0x000fe2000c10193c */
[----:B------:R-:W-:Y:S01]  /*148c00*/  ISETP.LT.AND P0, PT, R244, UR4, !P3 ;  /* 0x00000004f4007c0c */ /* 0x000fe2000df01270 */
[----:B--2---:R-:W-:-:S04]  /*148c10*/  IMAD.WIDE R10, R248, 0x4, R36 ;  /* 0x00000004f80a7825 */ /* 0x004fc800078e0224 */
[C---:B-1----:R-:W-:Y:S01]  /*148c20*/  IMAD.WIDE R4, R248.reuse, 0x4, R34 ;  /* 0x00000004f8047825 */ /* 0x042fe200078e0222 */
[----:B------:R-:W-:Y:S03]  /*148c30*/  @P1 STG.E desc[UR60][R10.64], R102 ;  /* 0x000000660a001986 */ /* 0x000fe6000c10193c */
[C---:B------:R-:W-:Y:S01]  /*148c40*/  IMAD.WIDE R12, R248.reuse, 0x4, R32 ;  /* 0x00000004f80c7825 */ /* 0x040fe200078e0220 */
[----:B------:R1:W-:Y:S03]  /*148c50*/  @P2 STG.E desc[UR60][R4.64], R98 ;  /* 0x0000006204002986 */ /* 0x0003e6000c10193c */
[----:B----4-:R-:W-:Y:S01]  /*148c60*/  IMAD.WIDE R2, R248, 0x4, R30 ;  /* 0x00000004f8027825 */ /* 0x010fe200078e021e */
[----:B------:R-:W-:Y:S01]  /*148c70*/  ISETP.GE.AND P6, PT, R0, UR5, PT ;  /* 0x0000000500007c0c */ /* 0x000fe2000bfc6270 */
[----:B------:R2:W-:Y:S01]  /*148c80*/  @P5 STG.E desc[UR60][R12.64], R178 ;  /* 0x000000b20c005986 */ /* 0x0005e2000c10193c */
[----:B------:R-:W-:Y:S01]  /*148c90*/  ISETP.LT.AND P2, PT, R202, UR4, !P3 ;  /* 0x00000004ca007c0c */ /* 0x000fe2000df41270 */
[----:B------:R-:W-:-:S02]  /*148ca0*/  IMAD.WIDE R14, R175, 0x4, R36 ;  /* 0x00000004af0e7825 */ /* 0x000fc400078e0224 */
[----:B------:R2:W-:Y:S01]  /*148cb0*/  @P4 STG.E desc[UR60][R2.64], R6 ;  /* 0x0000000602004986 */ /* 0x0005e2000c10193c */
[C---:B------:R-:W-:Y:S02]  /*148cc0*/  ISETP.LT.AND P4, PT, R203.reuse, UR4, !P3 ;  /* 0x00000004cb007c0c */ /* 0x040fe4000df81270 */
[----:B------:R-:W-:Y:S01]  /*148cd0*/  ISETP.LT.AND P3, PT, R174, UR4, !P3 ;  /* 0x00000004ae007c0c */ /* 0x000fe2000df61270 */
[----:B------:R2:W-:Y:S01]  /*148ce0*/  @P0 STG.E desc[UR60][R14.64], R119 ;  /* 0x000000770e000986 */ /* 0x0005e2000c10193c */
[----:B------:R-:W-:Y:S02]  /*148cf0*/  ISETP.LT.AND P1, PT, R244, UR4, !P6 ;  /* 0x00000004f4007c0c */ /* 0x000fe4000f721270 */
[----:B------:R-:W-:Y:S02]  /*148d00*/  ISETP.LT.AND P5, PT, R202, UR4, !P6 ;  /* 0x00000004ca007c0c */ /* 0x000fe4000f7a1270 */
[----:B------:R-:W-:Y:S02]  /*148d10*/  ISETP.LT.AND P0, PT, R203, UR4, !P6 ;  /* 0x00000004cb007c0c */ /* 0x000fe4000f701270 */
[----:B------:R-:W-:Y:S01]  /*148d20*/  ISETP.LT.AND P6, PT, R174, UR4, !P6 ;  /* 0x00000004ae007c0c */ /* 0x000fe2000f7c1270 */
[----:B-1----:R-:W-:-:S04]  /*148d30*/  IMAD.WIDE R4, R175, 0x4, R34 ;  /* 0x00000004af047825 */ /* 0x002fc800078e0222 */
[C---:B------:R-:W-:Y:S01]  /*148d40*/  IMAD.WIDE R8, R175.reuse, 0x4, R32 ;  /* 0x00000004af087825 */ /* 0x040fe200078e0220 */
[----:B------:R2:W-:Y:S03]  /*148d50*/  @P2 STG.E desc[UR60][R4.64], R115 ;  /* 0x0000007304002986 */ /* 0x0005e6000c10193c */
[----:B------:R-:W-:Y:S01]  /*148d60*/  IMAD.WIDE R10, R175, 0x4, R30 ;  /* 0x00000004af0a7825 */ /* 0x000fe200078e021e */
[----:B------:R2:W-:Y:S03]  /*148d70*/  @P4 STG.E desc[UR60][R8.64], R111 ;  /* 0x0000006f08004986 */ /* 0x0005e6000c10193c */
[C---:B---3--:R-:W-:Y:S01]  /*148d80*/  IMAD.WIDE R36, R252.reuse, 0x4, R36 ;  /* 0x00000004fc247825 */ /* 0x048fe200078e0224 */
[----:B------:R2:W-:Y:S03]  /*148d90*/  @P3 STG.E desc[UR60][R10.64], R107 ;  /* 0x0000006b0a003986 */ /* 0x0005e6000c10193c */
[C---:B------:R-:W-:Y:S01]  /*148da0*/  IMAD.WIDE R34, R252.reuse, 0x4, R34 ;  /* 0x00000004fc227825 */ /* 0x040fe200078e0222 */
[----:B------:R2:W-:Y:S03]  /*148db0*/  @P1 STG.E desc[UR60][R36.64], R103 ;  /* 0x0000006724001986 */ /* 0x0005e6000c10193c */
[C---:B------:R-:W-:Y:S01]  /*148dc0*/  IMAD.WIDE R32, R252.reuse, 0x4, R32 ;  /* 0x00000004fc207825 */ /* 0x040fe200078e0220 */
[----:B------:R2:W-:Y:S04]  /*148dd0*/  @P5 STG.E desc[UR60][R34.64], R99 ;  /* 0x0000006322005986 */ /* 0x0005e8000c10193c */
[----:B------:R2:W-:Y:S01]  /*148de0*/  @P0 STG.E desc[UR60][R32.64], R179 ;  /* 0x000000b320000986 */ /* 0x0005e2000c10193c */
[----:B------:R-:W-:Y:S01]  /*148df0*/  IMAD.WIDE R30, R252, 0x4, R30 ;  /* 0x00000004fc1e7825 */ /* 0x000fe200078e021e */
[----:B------:R-:W-:Y:S06]  /*148e00*/  @!P6 EXIT ;  /* 0x000000000000e94d */ /* 0x000fec0003800000 */
[----:B------:R-:W-:Y:S01]  /*148e10*/  STG.E desc[UR60][R30.64], R7 ;  /* 0x000000071e007986 */ /* 0x000fe2000c10193c */
[----:B------:R-:W-:Y:S05]  /*148e20*/  EXIT ;  /* 0x000000000000794d */ /* 0x000fea0003800000 */
.L_x_2:
[----:B------:R-:W-:-:S00]  /*148e30*/  BRA `(.L_x_2) ;  /* 0xfffffffc00fc7947 */ /* 0x000fc0000383ffff */
[----:B------:R-:W-:-:S00]  /*148e40*/  NOP ;  /* 0x0000000000007918 */ /* 0x000fc00000000000 */
        /* <DEDUP_REMOVED lines=11> */
.L_x_3:


//--------------------- .nv.shared.matmul_kernel  --------------------------
	.section	.nv.shared.matmul_kernel,"aw",@nobits
	.sectionflags	@""
	.align	16
	.zero		1024


//--------------------- .nv.shared.reserved.0     --------------------------
	.section	.nv.shared.reserved.0,"aw",@nobits
	.weak		__nv_reservedSMEM_offset_0_alias
	.size		__nv_reservedSMEM_offset_0_alias, 0, 0
	.other		__nv_reservedSMEM_offset_0_alias,@"STO_CUDA_RESERVED_SHARED STV_DEFAULT"
__nv_reservedSMEM_offset_0_alias:
	.zero		0


//--------------------- .nv.constant0.matmul_kernel --------------------------
	.section	.nv.constant0.matmul_kernel,"a",@progbits
	.sectionflags	@""
	.align	4
.nv.constant0.matmul_kernel:
	.zero		608


//--------------------- SYMBOLS --------------------------

	.type		.nv.reservedSmem.offset0,@object
	.size		.nv.reservedSmem.offset0,0x4
